/*
 * SPDX-FileCopyrightText: Copyright (c) 2025 NVIDIA CORPORATION & AFFILIATES. All rights reserved.
 * SPDX-License-Identifier: BSD-3-Clause
 */

#include "group_norm_nhwc_bwd_one_pass_kernel.cuh"
#include "group_norm_nhwc_fwd_one_pass_kernel.cuh"
#include "macros.h"

GN_FWD_BWD_ONE_PASS_DEFINITION(/* CHANNELS_PER_GROUP */ 96, /* THREADS_PER_BLOCK */ 768)


// ===== COMPILED SASS (sm_90) =====

	.target	sm_90

	.elftype	@"ET_EXEC"


//--------------------- .note.nv.tkinfo           --------------------------
	.section	.note.nv.tkinfo,"",@"SHT_NOTE"
	.sectionflags	@"SHF_NOTE_NV_TKINFO"
	.tkinfo
        /*0018*/ 	.word	0x00000002
        /*0030*/ 	.string	""
        /*0030*/ 	.string	"ptxas"
        /*0030*/ 	.string	"Cuda compilation tools, release 13.0, V13.0.88"
        /*0030*/ 	.string	"Build cuda_13.0.r13.0/compiler.36424714_0"
        /*0030*/ 	.string	"-arch sm_90 -m 64 "



//--------------------- .note.nv.cuinfo           --------------------------
	.section	.note.nv.cuinfo,"",@"SHT_NOTE"
	.sectionflags	@"SHF_NOTE_NV_CUINFO"
        /*0018*/ 	.short	0x0002
        /*001a*/ 	.short	0x005a
        /*001c*/ 	.short	0x0082
	.zero		2


//--------------------- .nv.info                  --------------------------
	.section	.nv.info,"",@"SHT_CUDA_INFO"
	.align	4


	//----- nvinfo : EIATTR_REGCOUNT
	.align		4
        /*0000*/ 	.byte	0x04, 0x2f
        /*0002*/ 	.short	(.L_41 - .L_40)
	.align		4
.L_40:
        /*0004*/ 	.word	index@(_Z35group_norm_nhwc_fwd_one_pass_kernelI11Fp32IOFp16WLi512ELi96ELi768EEv26Group_norm_nhwc_fwd_params)
        /*0008*/ 	.word	0x00000050


	//----- nvinfo : EIATTR_FRAME_SIZE
	.align		4
.L_41:
        /*000c*/ 	.byte	0x04, 0x11
        /*000e*/ 	.short	(.L_43 - .L_42)
	.align		4
.L_42:
        /*0010*/ 	.word	index@(_Z35group_norm_nhwc_fwd_one_pass_kernelI11Fp32IOFp16WLi512ELi96ELi768EEv26Group_norm_nhwc_fwd_params)
        /*0014*/ 	.word	0x00000008


	//----- nvinfo : EIATTR_REGCOUNT
	.align		4
.L_43:
        /*0018*/ 	.byte	0x04, 0x2f
        /*001a*/ 	.short	(.L_45 - .L_44)
	.align		4
.L_44:
        /*001c*/ 	.word	index@(_Z35group_norm_nhwc_fwd_one_pass_kernelI11Fp32IOFp16WLi256ELi96ELi768EEv26Group_norm_nhwc_fwd_params)
        /*0020*/ 	.word	0x0000004e


	//----- nvinfo : EIATTR_FRAME_SIZE
	.align		4
.L_45:
        /*0024*/ 	.byte	0x04, 0x11
        /*0026*/ 	.short	(.L_47 - .L_46)
	.align		4
.L_46:
        /*0028*/ 	.word	index@(_Z35group_norm_nhwc_fwd_one_pass_kernelI11Fp32IOFp16WLi256ELi96ELi768EEv26Group_norm_nhwc_fwd_params)
        /*002c*/ 	.word	0x00000000


	//----- nvinfo : EIATTR_REGCOUNT
	.align		4
.L_47:
        /*0030*/ 	.byte	0x04, 0x2f
        /*0032*/ 	.short	(.L_49 - .L_48)
	.align		4
.L_48:
        /*0034*/ 	.word	index@(_Z35group_norm_nhwc_fwd_one_pass_kernelI11Fp32IOFp16WLi128ELi96ELi768EEv26Group_norm_nhwc_fwd_params)
        /*0038*/ 	.word	0x00000046


	//----- nvinfo : EIATTR_FRAME_SIZE
	.align		4
.L_49:
        /*003c*/ 	.byte	0x04, 0x11
        /*003e*/ 	.short	(.L_51 - .L_50)
	.align		4
.L_50:
        /*0040*/ 	.word	index@(_Z35group_norm_nhwc_fwd_one_pass_kernelI11Fp32IOFp16WLi128ELi96ELi768EEv26Group_norm_nhwc_fwd_params)
        /*0044*/ 	.word	0x00000000


	//----- nvinfo : EIATTR_REGCOUNT
	.align		4
.L_51:
        /*0048*/ 	.byte	0x04, 0x2f
        /*004a*/ 	.short	(.L_53 - .L_52)
	.align		4
.L_52:
        /*004c*/ 	.word	index@(_Z35group_norm_nhwc_fwd_one_pass_kernelI11Fp32IOFp16WLi64ELi96ELi768EEv26Group_norm_nhwc_fwd_params)
        /*0050*/ 	.word	0x00000028


	//----- nvinfo : EIATTR_FRAME_SIZE
	.align		4
.L_53:
        /*0054*/ 	.byte	0x04, 0x11
        /*0056*/ 	.short	(.L_55 - .L_54)
	.align		4
.L_54:
        /*0058*/ 	.word	index@(_Z35group_norm_nhwc_fwd_one_pass_kernelI11Fp32IOFp16WLi64ELi96ELi768EEv26Group_norm_nhwc_fwd_params)
        /*005c*/ 	.word	0x00000000


	//----- nvinfo : EIATTR_REGCOUNT
	.align		4
.L_55:
        /*0060*/ 	.byte	0x04, 0x2f
        /*0062*/ 	.short	(.L_57 - .L_56)
	.align		4
.L_56:
        /*0064*/ 	.word	index@(_Z35group_norm_nhwc_fwd_one_pass_kernelI11Fp32IOBf16WLi512ELi96ELi768EEv26Group_norm_nhwc_fwd_params)
        /*0068*/ 	.word	0x00000050


	//----- nvinfo : EIATTR_FRAME_SIZE
	.align		4
.L_57:
        /*006c*/ 	.byte	0x04, 0x11
        /*006e*/ 	.short	(.L_59 - .L_58)
	.align		4
.L_58:
        /*0070*/ 	.word	index@(_Z35group_norm_nhwc_fwd_one_pass_kernelI11Fp32IOBf16WLi512ELi96ELi768EEv26Group_norm_nhwc_fwd_params)
        /*0074*/ 	.word	0x00000008


	//----- nvinfo : EIATTR_REGCOUNT
	.align		4
.L_59:
        /*0078*/ 	.byte	0x04, 0x2f
        /*007a*/ 	.short	(.L_61 - .L_60)
	.align		4
.L_60:
        /*007c*/ 	.word	index@(_Z35group_norm_nhwc_fwd_one_pass_kernelI11Fp32IOBf16WLi256ELi96ELi768EEv26Group_norm_nhwc_fwd_params)
        /*0080*/ 	.word	0x0000004e


	//----- nvinfo : EIATTR_FRAME_SIZE
	.align		4
.L_61:
        /*0084*/ 	.byte	0x04, 0x11
        /*0086*/ 	.short	(.L_63 - .L_62)
	.align		4
.L_62:
        /*0088*/ 	.word	index@(_Z35group_norm_nhwc_fwd_one_pass_kernelI11Fp32IOBf16WLi256ELi96ELi768EEv26Group_norm_nhwc_fwd_params)
        /*008c*/ 	.word	0x00000000


	//----- nvinfo : EIATTR_REGCOUNT
	.align		4
.L_63:
        /*0090*/ 	.byte	0x04, 0x2f
        /*0092*/ 	.short	(.L_65 - .L_64)
	.align		4
.L_64:
        /*0094*/ 	.word	index@(_Z35group_norm_nhwc_fwd_one_pass_kernelI11Fp32IOBf16WLi128ELi96ELi768EEv26Group_norm_nhwc_fwd_params)
        /*0098*/ 	.word	0x00000046


	//----- nvinfo : EIATTR_FRAME_SIZE
	.align		4
.L_65:
        /*009c*/ 	.byte	0x04, 0x11
        /*009e*/ 	.short	(.L_67 - .L_66)
	.align		4
.L_66:
        /*00a0*/ 	.word	index@(_Z35group_norm_nhwc_fwd_one_pass_kernelI11Fp32IOBf16WLi128ELi96ELi768EEv26Group_norm_nhwc_fwd_params)
        /*00a4*/ 	.word	0x00000000


	//----- nvinfo : EIATTR_REGCOUNT
	.align		4
.L_67:
        /*00a8*/ 	.byte	0x04, 0x2f
        /*00aa*/ 	.short	(.L_69 - .L_68)
	.align		4
.L_68:
        /*00ac*/ 	.word	index@(_Z35group_norm_nhwc_fwd_one_pass_kernelI11Fp32IOBf16WLi64ELi96ELi768EEv26Group_norm_nhwc_fwd_params)
        /*00b0*/ 	.word	0x00000028


	//----- nvinfo : EIATTR_FRAME_SIZE
	.align		4
.L_69:
        /*00b4*/ 	.byte	0x04, 0x11
        /*00b6*/ 	.short	(.L_71 - .L_70)
	.align		4
.L_70:
        /*00b8*/ 	.word	index@(_Z35group_norm_nhwc_fwd_one_pass_kernelI11Fp32IOBf16WLi64ELi96ELi768EEv26Group_norm_nhwc_fwd_params)
        /*00bc*/ 	.word	0x00000000


	//----- nvinfo : EIATTR_REGCOUNT
	.align		4
.L_71:
        /*00c0*/ 	.byte	0x04, 0x2f
        /*00c2*/ 	.short	(.L_73 - .L_72)
	.align		4
.L_72:
        /*00c4*/ 	.word	index@(_Z35group_norm_nhwc_fwd_one_pass_kernelI11Fp32IOFp32WLi512ELi96ELi768EEv26Group_norm_nhwc_fwd_params)
        /*00c8*/ 	.word	0x00000050


	//----- nvinfo : EIATTR_FRAME_SIZE
	.align		4
.L_73:
        /*00cc*/ 	.byte	0x04, 0x11
        /*00ce*/ 	.short	(.L_75 - .L_74)
	.align		4
.L_74:
        /*00d0*/ 	.word	index@(_Z35group_norm_nhwc_fwd_one_pass_kernelI11Fp32IOFp32WLi512ELi96ELi768EEv26Group_norm_nhwc_fwd_params)
        /*00d4*/ 	.word	0x00000008


	//----- nvinfo : EIATTR_REGCOUNT
	.align		4
.L_75:
        /*00d8*/ 	.byte	0x04, 0x2f
        /*00da*/ 	.short	(.L_77 - .L_76)
	.align		4
.L_76:
        /*00dc*/ 	.word	index@(_Z35group_norm_nhwc_fwd_one_pass_kernelI11Fp32IOFp32WLi256ELi96ELi768EEv26Group_norm_nhwc_fwd_params)
        /*00e0*/ 	.word	0x0000004e


	//----- nvinfo : EIATTR_FRAME_SIZE
	.align		4
.L_77:
        /*00e4*/ 	.byte	0x04, 0x11
        /*00e6*/ 	.short	(.L_79 - .L_78)
	.align		4
.L_78:
        /*00e8*/ 	.word	index@(_Z35group_norm_nhwc_fwd_one_pass_kernelI11Fp32IOFp32WLi256ELi96ELi768EEv26Group_norm_nhwc_fwd_params)
        /*00ec*/ 	.word	0x00000000


	//----- nvinfo : EIATTR_REGCOUNT
	.align		4
.L_79:
        /*00f0*/ 	.byte	0x04, 0x2f
        /*00f2*/ 	.short	(.L_81 - .L_80)
	.align		4
.L_80:
        /*00f4*/ 	.word	index@(_Z35group_norm_nhwc_fwd_one_pass_kernelI11Fp32IOFp32WLi128ELi96ELi768EEv26Group_norm_nhwc_fwd_params)
        /*00f8*/ 	.word	0x0000004c


	//----- nvinfo : EIATTR_FRAME_SIZE
	.align		4
.L_81:
        /*00fc*/ 	.byte	0x04, 0x11
        /*00fe*/ 	.short	(.L_83 - .L_82)
	.align		4
.L_82:
        /*0100*/ 	.word	index@(_Z35group_norm_nhwc_fwd_one_pass_kernelI11Fp32IOFp32WLi128ELi96ELi768EEv26Group_norm_nhwc_fwd_params)
        /*0104*/ 	.word	0x00000000


	//----- nvinfo : EIATTR_REGCOUNT
	.align		4
.L_83:
        /*0108*/ 	.byte	0x04, 0x2f
        /*010a*/ 	.short	(.L_85 - .L_84)
	.align		4
.L_84:
        /*010c*/ 	.word	index@(_Z35group_norm_nhwc_fwd_one_pass_kernelI11Fp32IOFp32WLi64ELi96ELi768EEv26Group_norm_nhwc_fwd_params)
        /*0110*/ 	.word	0x00000028


	//----- nvinfo : EIATTR_FRAME_SIZE
	.align		4
.L_85:
        /*0114*/ 	.byte	0x04, 0x11
        /*0116*/ 	.short	(.L_87 - .L_86)
	.align		4
.L_86:
        /*0118*/ 	.word	index@(_Z35group_norm_nhwc_fwd_one_pass_kernelI11Fp32IOFp32WLi64ELi96ELi768EEv26Group_norm_nhwc_fwd_params)
        /*011c*/ 	.word	0x00000000


	//----- nvinfo : EIATTR_REGCOUNT
	.align		4
.L_87:
        /*0120*/ 	.byte	0x04, 0x2f
        /*0122*/ 	.short	(.L_89 - .L_88)
	.align		4
.L_88:
        /*0124*/ 	.word	index@(_Z35group_norm_nhwc_fwd_one_pass_kernelI11Fp16IOFp16WLi512ELi96ELi768EEv26Group_norm_nhwc_fwd_params)
        /*0128*/ 	.word	0x00000050


	//----- nvinfo : EIATTR_FRAME_SIZE
	.align		4
.L_89:
        /*012c*/ 	.byte	0x04, 0x11
        /*012e*/ 	.short	(.L_91 - .L_90)
	.align		4
.L_90:
        /*0130*/ 	.word	index@(_Z35group_norm_nhwc_fwd_one_pass_kernelI11Fp16IOFp16WLi512ELi96ELi768EEv26Group_norm_nhwc_fwd_params)
        /*0134*/ 	.word	0x00000000


	//----- nvinfo : EIATTR_REGCOUNT
	.align		4
.L_91:
        /*0138*/ 	.byte	0x04, 0x2f
        /*013a*/ 	.short	(.L_93 - .L_92)
	.align		4
.L_92:
        /*013c*/ 	.word	index@(_Z35group_norm_nhwc_fwd_one_pass_kernelI11Fp16IOFp16WLi256ELi96ELi768EEv26Group_norm_nhwc_fwd_params)
        /*0140*/ 	.word	0x00000050


	//----- nvinfo : EIATTR_FRAME_SIZE
	.align		4
.L_93:
        /*0144*/ 	.byte	0x04, 0x11
        /*0146*/ 	.short	(.L_95 - .L_94)
	.align		4
.L_94:
        /*0148*/ 	.word	index@(_Z35group_norm_nhwc_fwd_one_pass_kernelI11Fp16IOFp16WLi256ELi96ELi768EEv26Group_norm_nhwc_fwd_params)
        /*014c*/ 	.word	0x00000000


	//----- nvinfo : EIATTR_REGCOUNT
	.align		4
.L_95:
        /*0150*/ 	.byte	0x04, 0x2f
        /*0152*/ 	.short	(.L_97 - .L_96)
	.align		4
.L_96:
        /*0154*/ 	.word	index@(_Z35group_norm_nhwc_fwd_one_pass_kernelI11Fp16IOFp16WLi128ELi96ELi768EEv26Group_norm_nhwc_fwd_params)
        /*0158*/ 	.word	0x00000034


	//----- nvinfo : EIATTR_FRAME_SIZE
	.align		4
.L_97:
        /*015c*/ 	.byte	0x04, 0x11
        /*015e*/ 	.short	(.L_99 - .L_98)
	.align		4
.L_98:
        /*0160*/ 	.word	index@(_Z35group_norm_nhwc_fwd_one_pass_kernelI11Fp16IOFp16WLi128ELi96ELi768EEv26Group_norm_nhwc_fwd_params)
        /*0164*/ 	.word	0x00000000


	//----- nvinfo : EIATTR_REGCOUNT
	.align		4
.L_99:
        /*0168*/ 	.byte	0x04, 0x2f
        /*016a*/ 	.short	(.L_101 - .L_100)
	.align		4
.L_100:
        /*016c*/ 	.word	index@(_Z35group_norm_nhwc_fwd_one_pass_kernelI11Fp16IOFp16WLi64ELi96ELi768EEv26Group_norm_nhwc_fwd_params)
        /*0170*/ 	.word	0x00000028


	//----- nvinfo : EIATTR_FRAME_SIZE
	.align		4
.L_101:
        /*0174*/ 	.byte	0x04, 0x11
        /*0176*/ 	.short	(.L_103 - .L_102)
	.align		4
.L_102:
        /*0178*/ 	.word	index@(_Z35group_norm_nhwc_fwd_one_pass_kernelI11Fp16IOFp16WLi64ELi96ELi768EEv26Group_norm_nhwc_fwd_params)
        /*017c*/ 	.word	0x00000000


	//----- nvinfo : EIATTR_REGCOUNT
	.align		4
.L_103:
        /*0180*/ 	.byte	0x04, 0x2f
        /*0182*/ 	.short	(.L_105 - .L_104)
	.align		4
.L_104:
        /*0184*/ 	.word	index@(_Z35group_norm_nhwc_fwd_one_pass_kernelI11Fp16IOBf16WLi512ELi96ELi768EEv26Group_norm_nhwc_fwd_params)
        /*0188*/ 	.word	0x00000050


	//----- nvinfo : EIATTR_FRAME_SIZE
	.align		4
.L_105:
        /*018c*/ 	.byte	0x04, 0x11
        /*018e*/ 	.short	(.L_107 - .L_106)
	.align		4
.L_106:
        /*0190*/ 	.word	index@(_Z35group_norm_nhwc_fwd_one_pass_kernelI11Fp16IOBf16WLi512ELi96ELi768EEv26Group_norm_nhwc_fwd_params)
        /*0194*/ 	.word	0x00000000


	//----- nvinfo : EIATTR_REGCOUNT
	.align		4
.L_107:
        /*0198*/ 	.byte	0x04, 0x2f
        /*019a*/ 	.short	(.L_109 - .L_108)
	.align		4
.L_108:
        /*019c*/ 	.word	index@(_Z35group_norm_nhwc_fwd_one_pass_kernelI11Fp16IOBf16WLi256ELi96ELi768EEv26Group_norm_nhwc_fwd_params)
        /*01a0*/ 	.word	0x00000050


	//----- nvinfo : EIATTR_FRAME_SIZE
	.align		4
.L_109:
        /*01a4*/ 	.byte	0x04, 0x11
        /*01a6*/ 	.short	(.L_111 - .L_110)
	.align		4
.L_110:
        /*01a8*/ 	.word	index@(_Z35group_norm_nhwc_fwd_one_pass_kernelI11Fp16IOBf16WLi256ELi96ELi768EEv26Group_norm_nhwc_fwd_params)
        /*01ac*/ 	.word	0x00000000


	//----- nvinfo : EIATTR_REGCOUNT
	.align		4
.L_111:
        /*01b0*/ 	.byte	0x04, 0x2f
        /*01b2*/ 	.short	(.L_113 - .L_112)
	.align		4
.L_112:
        /*01b4*/ 	.word	index@(_Z35group_norm_nhwc_fwd_one_pass_kernelI11Fp16IOBf16WLi128ELi96ELi768EEv26Group_norm_nhwc_fwd_params)
        /*01b8*/ 	.word	0x00000034


	//----- nvinfo : EIATTR_FRAME_SIZE
	.align		4
.L_113:
        /*01bc*/ 	.byte	0x04, 0x11
        /*01be*/ 	.short	(.L_115 - .L_114)
	.align		4
.L_114:
        /*01c0*/ 	.word	index@(_Z35group_norm_nhwc_fwd_one_pass_kernelI11Fp16IOBf16WLi128ELi96ELi768EEv26Group_norm_nhwc_fwd_params)
        /*01c4*/ 	.word	0x00000000


	//----- nvinfo : EIATTR_REGCOUNT
	.align		4
.L_115:
        /*01c8*/ 	.byte	0x04, 0x2f
        /*01ca*/ 	.short	(.L_117 - .L_116)
	.align		4
.L_116:
        /*01cc*/ 	.word	index@(_Z35group_norm_nhwc_fwd_one_pass_kernelI11Fp16IOBf16WLi64ELi96ELi768EEv26Group_norm_nhwc_fwd_params)
        /*01d0*/ 	.word	0x00000028


	//----- nvinfo : EIATTR_FRAME_SIZE
	.align		4
.L_117:
        /*01d4*/ 	.byte	0x04, 0x11
        /*01d6*/ 	.short	(.L_119 - .L_118)
	.align		4
.L_118:
        /*01d8*/ 	.word	index@(_Z35group_norm_nhwc_fwd_one_pass_kernelI11Fp16IOBf16WLi64ELi96ELi768EEv26Group_norm_nhwc_fwd_params)
        /*01dc*/ 	.word	0x00000000


	//----- nvinfo : EIATTR_REGCOUNT
	.align		4
.L_119:
        /*01e0*/ 	.byte	0x04, 0x2f
        /*01e2*/ 	.short	(.L_121 - .L_120)
	.align		4
.L_120:
        /*01e4*/ 	.word	index@(_Z35group_norm_nhwc_fwd_one_pass_kernelI11Fp16IOFp32WLi512ELi96ELi768EEv26Group_norm_nhwc_fwd_params)
        /*01e8*/ 	.word	0x00000050


	//----- nvinfo : EIATTR_FRAME_SIZE
	.align		4
.L_121:
        /*01ec*/ 	.byte	0x04, 0x11
        /*01ee*/ 	.short	(.L_123 - .L_122)
	.align		4
.L_122:
        /*01f0*/ 	.word	index@(_Z35group_norm_nhwc_fwd_one_pass_kernelI11Fp16IOFp32WLi512ELi96ELi768EEv26Group_norm_nhwc_fwd_params)
        /*01f4*/ 	.word	0x00000000


	//----- nvinfo : EIATTR_REGCOUNT
	.align		4
.L_123:
        /*01f8*/ 	.byte	0x04, 0x2f
        /*01fa*/ 	.short	(.L_125 - .L_124)
	.align		4
.L_124:
        /*01fc*/ 	.word	index@(_Z35group_norm_nhwc_fwd_one_pass_kernelI11Fp16IOFp32WLi256ELi96ELi768EEv26Group_norm_nhwc_fwd_params)
        /*0200*/ 	.word	0x00000050


	//----- nvinfo : EIATTR_FRAME_SIZE
	.align		4
.L_125:
        /*0204*/ 	.byte	0x04, 0x11
        /*0206*/ 	.short	(.L_127 - .L_126)
	.align		4
.L_126:
        /*0208*/ 	.word	index@(_Z35group_norm_nhwc_fwd_one_pass_kernelI11Fp16IOFp32WLi256ELi96ELi768EEv26Group_norm_nhwc_fwd_params)
        /*020c*/ 	.word	0x00000000


	//----- nvinfo : EIATTR_REGCOUNT
	.align		4
.L_127:
        /*0210*/ 	.byte	0x04, 0x2f
        /*0212*/ 	.short	(.L_129 - .L_128)
	.align		4
.L_128:
        /*0214*/ 	.word	index@(_Z35group_norm_nhwc_fwd_one_pass_kernelI11Fp16IOFp32WLi128ELi96ELi768EEv26Group_norm_nhwc_fwd_params)
        /*0218*/ 	.word	0x00000036


	//----- nvinfo : EIATTR_FRAME_SIZE
	.align		4
.L_129:
        /*021c*/ 	.byte	0x04, 0x11
        /*021e*/ 	.short	(.L_131 - .L_130)
	.align		4
.L_130:
        /*0220*/ 	.word	index@(_Z35group_norm_nhwc_fwd_one_pass_kernelI11Fp16IOFp32WLi128ELi96ELi768EEv26Group_norm_nhwc_fwd_params)
        /*0224*/ 	.word	0x00000000


	//----- nvinfo : EIATTR_REGCOUNT
	.align		4
.L_131:
        /*0228*/ 	.byte	0x04, 0x2f
        /*022a*/ 	.short	(.L_133 - .L_132)
	.align		4
.L_132:
        /*022c*/ 	.word	index@(_Z35group_norm_nhwc_fwd_one_pass_kernelI11Fp16IOFp32WLi64ELi96ELi768EEv26Group_norm_nhwc_fwd_params)
        /*0230*/ 	.word	0x00000028


	//----- nvinfo : EIATTR_FRAME_SIZE
	.align		4
.L_133:
        /*0234*/ 	.byte	0x04, 0x11
        /*0236*/ 	.short	(.L_135 - .L_134)
	.align		4
.L_134:
        /*0238*/ 	.word	index@(_Z35group_norm_nhwc_fwd_one_pass_kernelI11Fp16IOFp32WLi64ELi96ELi768EEv26Group_norm_nhwc_fwd_params)
        /*023c*/ 	.word	0x00000000


	//----- nvinfo : EIATTR_REGCOUNT
	.align		4
.L_135:
        /*0240*/ 	.byte	0x04, 0x2f
        /*0242*/ 	.short	(.L_137 - .L_136)
	.align		4
.L_136:
        /*0244*/ 	.word	index@(_Z35group_norm_nhwc_fwd_one_pass_kernelI11Bf16IOFp16WLi512ELi96ELi768EEv26Group_norm_nhwc_fwd_params)
        /*0248*/ 	.word	0x00000050


	//----- nvinfo : EIATTR_FRAME_SIZE
	.align		4
.L_137:
        /*024c*/ 	.byte	0x04, 0x11
        /*024e*/ 	.short	(.L_139 - .L_138)
	.align		4
.L_138:
        /*0250*/ 	.word	index@(_Z35group_norm_nhwc_fwd_one_pass_kernelI11Bf16IOFp16WLi512ELi96ELi768EEv26Group_norm_nhwc_fwd_params)
        /*0254*/ 	.word	0x00000000


	//----- nvinfo : EIATTR_REGCOUNT
	.align		4
.L_139:
        /*0258*/ 	.byte	0x04, 0x2f
        /*025a*/ 	.short	(.L_141 - .L_140)
	.align		4
.L_140:
        /*025c*/ 	.word	index@(_Z35group_norm_nhwc_fwd_one_pass_kernelI11Bf16IOFp16WLi256ELi96ELi768EEv26Group_norm_nhwc_fwd_params)
        /*0260*/ 	.word	0x00000050


	//----- nvinfo : EIATTR_FRAME_SIZE
	.align		4
.L_141:
        /*0264*/ 	.byte	0x04, 0x11
        /*0266*/ 	.short	(.L_143 - .L_142)
	.align		4
.L_142:
        /*0268*/ 	.word	index@(_Z35group_norm_nhwc_fwd_one_pass_kernelI11Bf16IOFp16WLi256ELi96ELi768EEv26Group_norm_nhwc_fwd_params)
        /*026c*/ 	.word	0x00000000


	//----- nvinfo : EIATTR_REGCOUNT
	.align		4
.L_143:
        /*0270*/ 	.byte	0x04, 0x2f
        /*0272*/ 	.short	(.L_145 - .L_144)
	.align		4
.L_144:
        /*0274*/ 	.word	index@(_Z35group_norm_nhwc_fwd_one_pass_kernelI11Bf16IOFp16WLi128ELi96ELi768EEv26Group_norm_nhwc_fwd_params)
        /*0278*/ 	.word	0x0000004a


	//----- nvinfo : EIATTR_FRAME_SIZE
	.align		4
.L_145:
        /*027c*/ 	.byte	0x04, 0x11
        /*027e*/ 	.short	(.L_147 - .L_146)
	.align		4
.L_146:
        /*0280*/ 	.word	index@(_Z35group_norm_nhwc_fwd_one_pass_kernelI11Bf16IOFp16WLi128ELi96ELi768EEv26Group_norm_nhwc_fwd_params)
        /*0284*/ 	.word	0x00000000


	//----- nvinfo : EIATTR_REGCOUNT
	.align		4
.L_147:
        /*0288*/ 	.byte	0x04, 0x2f
        /*028a*/ 	.short	(.L_149 - .L_148)
	.align		4
.L_148:
        /*028c*/ 	.word	index@(_Z35group_norm_nhwc_fwd_one_pass_kernelI11Bf16IOFp16WLi64ELi96ELi768EEv26Group_norm_nhwc_fwd_params)
        /*0290*/ 	.word	0x00000028


	//----- nvinfo : EIATTR_FRAME_SIZE
	.align		4
.L_149:
        /*0294*/ 	.byte	0x04, 0x11
        /*0296*/ 	.short	(.L_151 - .L_150)
	.align		4
.L_150:
        /*0298*/ 	.word	index@(_Z35group_norm_nhwc_fwd_one_pass_kernelI11Bf16IOFp16WLi64ELi96ELi768EEv26Group_norm_nhwc_fwd_params)
        /*029c*/ 	.word	0x00000000


	//----- nvinfo : EIATTR_REGCOUNT
	.align		4
.L_151:
        /*02a0*/ 	.byte	0x04, 0x2f
        /*02a2*/ 	.short	(.L_153 - .L_152)
	.align		4
.L_152:
        /*02a4*/ 	.word	index@(_Z35group_norm_nhwc_fwd_one_pass_kernelI11Bf16IOBf16WLi512ELi96ELi768EEv26Group_norm_nhwc_fwd_params)
        /*02a8*/ 	.word	0x00000050


	//----- nvinfo : EIATTR_FRAME_SIZE
	.align		4
.L_153:
        /*02ac*/ 	.byte	0x04, 0x11
        /*02ae*/ 	.short	(.L_155 - .L_154)
	.align		4
.L_154:
        /*02b0*/ 	.word	index@(_Z35group_norm_nhwc_fwd_one_pass_kernelI11Bf16IOBf16WLi512ELi96ELi768EEv26Group_norm_nhwc_fwd_params)
        /*02b4*/ 	.word	0x00000000


	//----- nvinfo : EIATTR_REGCOUNT
	.align		4
.L_155:
        /*02b8*/ 	.byte	0x04, 0x2f
        /*02ba*/ 	.short	(.L_157 - .L_156)
	.align		4
.L_156:
        /*02bc*/ 	.word	index@(_Z35group_norm_nhwc_fwd_one_pass_kernelI11Bf16IOBf16WLi256ELi96ELi768EEv26Group_norm_nhwc_fwd_params)
        /*02c0*/ 	.word	0x00000050


	//----- nvinfo : EIATTR_FRAME_SIZE
	.align		4
.L_157:
        /*02c4*/ 	.byte	0x04, 0x11
        /*02c6*/ 	.short	(.L_159 - .L_158)
	.align		4
.L_158:
        /*02c8*/ 	.word	index@(_Z35group_norm_nhwc_fwd_one_pass_kernelI11Bf16IOBf16WLi256ELi96ELi768EEv26Group_norm_nhwc_fwd_params)
        /*02cc*/ 	.word	0x00000000


	//----- nvinfo : EIATTR_REGCOUNT
	.align		4
.L_159:
        /*02d0*/ 	.byte	0x04, 0x2f
        /*02d2*/ 	.short	(.L_161 - .L_160)
	.align		4
.L_160:
        /*02d4*/ 	.word	index@(_Z35group_norm_nhwc_fwd_one_pass_kernelI11Bf16IOBf16WLi128ELi96ELi768EEv26Group_norm_nhwc_fwd_params)
        /*02d8*/ 	.word	0x0000004a


	//----- nvinfo : EIATTR_FRAME_SIZE
	.align		4
.L_161:
        /*02dc*/ 	.byte	0x04, 0x11
        /*02de*/ 	.short	(.L_163 - .L_162)
	.align		4
.L_162:
        /*02e0*/ 	.word	index@(_Z35group_norm_nhwc_fwd_one_pass_kernelI11Bf16IOBf16WLi128ELi96ELi768EEv26Group_norm_nhwc_fwd_params)
        /*02e4*/ 	.word	0x00000000


	//----- nvinfo : EIATTR_REGCOUNT
	.align		4
.L_163:
        /*02e8*/ 	.byte	0x04, 0x2f
        /*02ea*/ 	.short	(.L_165 - .L_164)
	.align		4
.L_164:
        /*02ec*/ 	.word	index@(_Z35group_norm_nhwc_fwd_one_pass_kernelI11Bf16IOBf16WLi64ELi96ELi768EEv26Group_norm_nhwc_fwd_params)
        /*02f0*/ 	.word	0x00000028


	//----- nvinfo : EIATTR_FRAME_SIZE
	.align		4
.L_165:
        /*02f4*/ 	.byte	0x04, 0x11
        /*02f6*/ 	.short	(.L_167 - .L_166)
	.align		4
.L_166:
        /*02f8*/ 	.word	index@(_Z35group_norm_nhwc_fwd_one_pass_kernelI11Bf16IOBf16WLi64ELi96ELi768EEv26Group_norm_nhwc_fwd_params)
        /*02fc*/ 	.word	0x00000000


	//----- nvinfo : EIATTR_REGCOUNT
	.align		4
.L_167:
        /*0300*/ 	.byte	0x04, 0x2f
        /*0302*/ 	.short	(.L_169 - .L_168)
	.align		4
.L_168:
        /*0304*/ 	.word	index@(_Z35group_norm_nhwc_fwd_one_pass_kernelI11Bf16IOFp32WLi512ELi96ELi768EEv26Group_norm_nhwc_fwd_params)
        /*0308*/ 	.word	0x00000050


	//----- nvinfo : EIATTR_FRAME_SIZE
	.align		4
.L_169:
        /*030c*/ 	.byte	0x04, 0x11
        /*030e*/ 	.short	(.L_171 - .L_170)
	.align		4
.L_170:
        /*0310*/ 	.word	index@(_Z35group_norm_nhwc_fwd_one_pass_kernelI11Bf16IOFp32WLi512ELi96ELi768EEv26Group_norm_nhwc_fwd_params)
        /*0314*/ 	.word	0x00000000


	//----- nvinfo : EIATTR_REGCOUNT
	.align		4
.L_171:
        /*0318*/ 	.byte	0x04, 0x2f
        /*031a*/ 	.short	(.L_173 - .L_172)
	.align		4
.L_172:
        /*031c*/ 	.word	index@(_Z35group_norm_nhwc_fwd_one_pass_kernelI11Bf16IOFp32WLi256ELi96ELi768EEv26Group_norm_nhwc_fwd_params)
        /*0320*/ 	.word	0x00000050


	//----- nvinfo : EIATTR_FRAME_SIZE
	.align		4
.L_173:
        /*0324*/ 	.byte	0x04, 0x11
        /*0326*/ 	.short	(.L_175 - .L_174)
	.align		4
.L_174:
        /*0328*/ 	.word	index@(_Z35group_norm_nhwc_fwd_one_pass_kernelI11Bf16IOFp32WLi256ELi96ELi768EEv26Group_norm_nhwc_fwd_params)
        /*032c*/ 	.word	0x00000000


	//----- nvinfo : EIATTR_REGCOUNT
	.align		4
.L_175:
        /*0330*/ 	.byte	0x04, 0x2f
        /*0332*/ 	.short	(.L_177 - .L_176)
	.align		4
.L_176:
        /*0334*/ 	.word	index@(_Z35group_norm_nhwc_fwd_one_pass_kernelI11Bf16IOFp32WLi128ELi96ELi768EEv26Group_norm_nhwc_fwd_params)
        /*0338*/ 	.word	0x0000004e


	//----- nvinfo : EIATTR_FRAME_SIZE
	.align		4
.L_177:
        /*033c*/ 	.byte	0x04, 0x11
        /*033e*/ 	.short	(.L_179 - .L_178)
	.align		4
.L_178:
        /*0340*/ 	.word	index@(_Z35group_norm_nhwc_fwd_one_pass_kernelI11Bf16IOFp32WLi128ELi96ELi768EEv26Group_norm_nhwc_fwd_params)
        /*0344*/ 	.word	0x00000000


	//----- nvinfo : EIATTR_REGCOUNT
	.align		4
.L_179:
        /*0348*/ 	.byte	0x04, 0x2f
        /*034a*/ 	.short	(.L_181 - .L_180)
	.align		4
.L_180:
        /*034c*/ 	.word	index@(_Z35group_norm_nhwc_fwd_one_pass_kernelI11Bf16IOFp32WLi64ELi96ELi768EEv26Group_norm_nhwc_fwd_params)
        /*0350*/ 	.word	0x00000028


	//----- nvinfo : EIATTR_FRAME_SIZE
	.align		4
.L_181:
        /*0354*/ 	.byte	0x04, 0x11
        /*0356*/ 	.short	(.L_183 - .L_182)
	.align		4
.L_182:
        /*0358*/ 	.word	index@(_Z35group_norm_nhwc_fwd_one_pass_kernelI11Bf16IOFp32WLi64ELi96ELi768EEv26Group_norm_nhwc_fwd_params)
        /*035c*/ 	.word	0x00000000


	//----- nvinfo : EIATTR_REGCOUNT
	.align		4
.L_183:
        /*0360*/ 	.byte	0x04, 0x2f
        /*0362*/ 	.short	(.L_185 - .L_184)
	.align		4
.L_184:
        /*0364*/ 	.word	index@(_Z35group_norm_nhwc_bwd_one_pass_kernelI11Fp32IOFp16WLi512ELi96ELi768EEv26Group_norm_nhwc_bwd_params)
        /*0368*/ 	.word	0x00000028


	//----- nvinfo : EIATTR_FRAME_SIZE
	.align		4
.L_185:
        /*036c*/ 	.byte	0x04, 0x11
        /*036e*/ 	.short	(.L_187 - .L_186)
	.align		4
.L_186:
        /*0370*/ 	.word	index@(_Z35group_norm_nhwc_bwd_one_pass_kernelI11Fp32IOFp16WLi512ELi96ELi768EEv26Group_norm_nhwc_bwd_params)
        /*0374*/ 	.word	0x00000228


	//----- nvinfo : EIATTR_REGCOUNT
	.align		4
.L_187:
        /*0378*/ 	.byte	0x04, 0x2f
        /*037a*/ 	.short	(.L_189 - .L_188)
	.align		4
.L_188:
        /*037c*/ 	.word	index@(_Z35group_norm_nhwc_bwd_one_pass_kernelI11Fp32IOFp16WLi256ELi96ELi768EEv26Group_norm_nhwc_bwd_params)
        /*0380*/ 	.word	0x00000050


	//----- nvinfo : EIATTR_FRAME_SIZE
	.align		4
.L_189:
        /*0384*/ 	.byte	0x04, 0x11
        /*0386*/ 	.short	(.L_191 - .L_190)
	.align		4
.L_190:
        /*0388*/ 	.word	index@(_Z35group_norm_nhwc_bwd_one_pass_kernelI11Fp32IOFp16WLi256ELi96ELi768EEv26Group_norm_nhwc_bwd_params)
        /*038c*/ 	.word	0x00000050


	//----- nvinfo : EIATTR_REGCOUNT
	.align		4
.L_191:
        /*0390*/ 	.byte	0x04, 0x2f
        /*0392*/ 	.short	(.L_193 - .L_192)
	.align		4
.L_192:
        /*0394*/ 	.word	index@(_Z35group_norm_nhwc_bwd_one_pass_kernelI11Fp32IOFp16WLi128ELi96ELi768EEv26Group_norm_nhwc_bwd_params)
        /*0398*/ 	.word	0x00000050


	//----- nvinfo : EIATTR_FRAME_SIZE
	.align		4
.L_193:
        /*039c*/ 	.byte	0x04, 0x11
        /*039e*/ 	.short	(.L_195 - .L_194)
	.align		4
.L_194:
        /*03a0*/ 	.word	index@(_Z35group_norm_nhwc_bwd_one_pass_kernelI11Fp32IOFp16WLi128ELi96ELi768EEv26Group_norm_nhwc_bwd_params)
        /*03a4*/ 	.word	0x00000000


	//----- nvinfo : EIATTR_REGCOUNT
	.align		4
.L_195:
        /*03a8*/ 	.byte	0x04, 0x2f
        /*03aa*/ 	.short	(.L_197 - .L_196)
	.align		4
.L_196:
        /*03ac*/ 	.word	index@(_Z35group_norm_nhwc_bwd_one_pass_kernelI11Fp32IOFp16WLi64ELi96ELi768EEv26Group_norm_nhwc_bwd_params)
        /*03b0*/ 	.word	0x00000044


	//----- nvinfo : EIATTR_FRAME_SIZE
	.align		4
.L_197:
        /*03b4*/ 	.byte	0x04, 0x11
        /*03b6*/ 	.short	(.L_199 - .L_198)
	.align		4
.L_198:
        /*03b8*/ 	.word	index@(_Z35group_norm_nhwc_bwd_one_pass_kernelI11Fp32IOFp16WLi64ELi96ELi768EEv26Group_norm_nhwc_bwd_params)
        /*03bc*/ 	.word	0x00000000


	//----- nvinfo : EIATTR_REGCOUNT
	.align		4
.L_199:
        /*03c0*/ 	.byte	0x04, 0x2f
        /*03c2*/ 	.short	(.L_201 - .L_200)
	.align		4
.L_200:
        /*03c4*/ 	.word	index@(_Z35group_norm_nhwc_bwd_one_pass_kernelI11Fp32IOBf16WLi512ELi96ELi768EEv26Group_norm_nhwc_bwd_params)
        /*03c8*/ 	.word	0x00000028


	//----- nvinfo : EIATTR_FRAME_SIZE
	.align		4
.L_201:
        /*03cc*/ 	.byte	0x04, 0x11
        /*03ce*/ 	.short	(.L_203 - .L_202)
	.align		4
.L_202:
        /*03d0*/ 	.word	index@(_Z35group_norm_nhwc_bwd_one_pass_kernelI11Fp32IOBf16WLi512ELi96ELi768EEv26Group_norm_nhwc_bwd_params)
        /*03d4*/ 	.word	0x00000228


	//----- nvinfo : EIATTR_REGCOUNT
	.align		4
.L_203:
        /*03d8*/ 	.byte	0x04, 0x2f
        /*03da*/ 	.short	(.L_205 - .L_204)
	.align		4
.L_204:
        /*03dc*/ 	.word	index@(_Z35group_norm_nhwc_bwd_one_pass_kernelI11Fp32IOBf16WLi256ELi96ELi768EEv26Group_norm_nhwc_bwd_params)
        /*03e0*/ 	.word	0x00000050


	//----- nvinfo : EIATTR_FRAME_SIZE
	.align		4
.L_205:
        /*03e4*/ 	.byte	0x04, 0x11
        /*03e6*/ 	.short	(.L_207 - .L_206)
	.align		4
.L_206:
        /*03e8*/ 	.word	index@(_Z35group_norm_nhwc_bwd_one_pass_kernelI11Fp32IOBf16WLi256ELi96ELi768EEv26Group_norm_nhwc_bwd_params)
        /*03ec*/ 	.word	0x00000050


	//----- nvinfo : EIATTR_REGCOUNT
	.align		4
.L_207:
        /*03f0*/ 	.byte	0x04, 0x2f
        /*03f2*/ 	.short	(.L_209 - .L_208)
	.align		4
.L_208:
        /*03f4*/ 	.word	index@(_Z35group_norm_nhwc_bwd_one_pass_kernelI11Fp32IOBf16WLi128ELi96ELi768EEv26Group_norm_nhwc_bwd_params)
        /*03f8*/ 	.word	0x00000050


	//----- nvinfo : EIATTR_FRAME_SIZE
	.align		4
.L_209:
        /*03fc*/ 	.byte	0x04, 0x11
        /*03fe*/ 	.short	(.L_211 - .L_210)
	.align		4
.L_210:
        /*0400*/ 	.word	index@(_Z35group_norm_nhwc_bwd_one_pass_kernelI11Fp32IOBf16WLi128ELi96ELi768EEv26Group_norm_nhwc_bwd_params)
        /*0404*/ 	.word	0x00000000


	//----- nvinfo : EIATTR_REGCOUNT
	.align		4
.L_211:
        /*0408*/ 	.byte	0x04, 0x2f
        /*040a*/ 	.short	(.L_213 - .L_212)
	.align		4
.L_212:
        /*040c*/ 	.word	index@(_Z35group_norm_nhwc_bwd_one_pass_kernelI11Fp32IOBf16WLi64ELi96ELi768EEv26Group_norm_nhwc_bwd_params)
        /*0410*/ 	.word	0x00000044


	//----- nvinfo : EIATTR_FRAME_SIZE
	.align		4
.L_213:
        /*0414*/ 	.byte	0x04, 0x11
        /*0416*/ 	.short	(.L_215 - .L_214)
	.align		4
.L_214:
        /*0418*/ 	.word	index@(_Z35group_norm_nhwc_bwd_one_pass_kernelI11Fp32IOBf16WLi64ELi96ELi768EEv26Group_norm_nhwc_bwd_params)
        /*041c*/ 	.word	0x00000000


	//----- nvinfo : EIATTR_REGCOUNT
	.align		4
.L_215:
        /*0420*/ 	.byte	0x04, 0x2f
        /*0422*/ 	.short	(.L_217 - .L_216)
	.align		4
.L_216:
        /*0424*/ 	.word	index@(_Z35group_norm_nhwc_bwd_one_pass_kernelI11Fp32IOFp32WLi512ELi96ELi768EEv26Group_norm_nhwc_bwd_params)
        /*0428*/ 	.word	0x00000028


	//----- nvinfo : EIATTR_FRAME_SIZE
	.align		4
.L_217:
        /*042c*/ 	.byte	0x04, 0x11
        /*042e*/ 	.short	(.L_219 - .L_218)
	.align		4
.L_218:
        /*0430*/ 	.word	index@(_Z35group_norm_nhwc_bwd_one_pass_kernelI11Fp32IOFp32WLi512ELi96ELi768EEv26Group_norm_nhwc_bwd_params)
        /*0434*/ 	.word	0x00000230


	//----- nvinfo : EIATTR_REGCOUNT
	.align		4
.L_219:
        /*0438*/ 	.byte	0x04, 0x2f
        /*043a*/ 	.short	(.L_221 - .L_220)
	.align		4
.L_220:
        /*043c*/ 	.word	index@(_Z35group_norm_nhwc_bwd_one_pass_kernelI11Fp32IOFp32WLi256ELi96ELi768EEv26Group_norm_nhwc_bwd_params)
        /*0440*/ 	.word	0x00000050


	//----- nvinfo : EIATTR_FRAME_SIZE
	.align		4
.L_221:
        /*0444*/ 	.byte	0x04, 0x11
        /*0446*/ 	.short	(.L_223 - .L_222)
	.align		4
.L_222:
        /*0448*/ 	.word	index@(_Z35group_norm_nhwc_bwd_one_pass_kernelI11Fp32IOFp32WLi256ELi96ELi768EEv26Group_norm_nhwc_bwd_params)
        /*044c*/ 	.word	0x00000058


	//----- nvinfo : EIATTR_REGCOUNT
	.align		4
.L_223:
        /*0450*/ 	.byte	0x04, 0x2f
        /*0452*/ 	.short	(.L_225 - .L_224)
	.align		4
.L_224:
        /*0454*/ 	.word	index@(_Z35group_norm_nhwc_bwd_one_pass_kernelI11Fp32IOFp32WLi128ELi96ELi768EEv26Group_norm_nhwc_bwd_params)
        /*0458*/ 	.word	0x00000050


	//----- nvinfo : EIATTR_FRAME_SIZE
	.align		4
.L_225:
        /*045c*/ 	.byte	0x04, 0x11
        /*045e*/ 	.short	(.L_227 - .L_226)
	.align		4
.L_226:
        /*0460*/ 	.word	index@(_Z35group_norm_nhwc_bwd_one_pass_kernelI11Fp32IOFp32WLi128ELi96ELi768EEv26Group_norm_nhwc_bwd_params)
        /*0464*/ 	.word	0x00000000


	//----- nvinfo : EIATTR_REGCOUNT
	.align		4
.L_227:
        /*0468*/ 	.byte	0x04, 0x2f
        /*046a*/ 	.short	(.L_229 - .L_228)
	.align		4
.L_228:
        /*046c*/ 	.word	index@(_Z35group_norm_nhwc_bwd_one_pass_kernelI11Fp32IOFp32WLi64ELi96ELi768EEv26Group_norm_nhwc_bwd_params)
        /*0470*/ 	.word	0x00000042


	//----- nvinfo : EIATTR_FRAME_SIZE
	.align		4
.L_229:
        /*0474*/ 	.byte	0x04, 0x11
        /*0476*/ 	.short	(.L_231 - .L_230)
	.align		4
.L_230:
        /*0478*/ 	.word	index@(_Z35group_norm_nhwc_bwd_one_pass_kernelI11Fp32IOFp32WLi64ELi96ELi768EEv26Group_norm_nhwc_bwd_params)
        /*047c*/ 	.word	0x00000000


	//----- nvinfo : EIATTR_REGCOUNT
	.align		4
.L_231:
        /*0480*/ 	.byte	0x04, 0x2f
        /*0482*/ 	.short	(.L_233 - .L_232)
	.align		4
.L_232:
        /*0484*/ 	.word	index@(_Z35group_norm_nhwc_bwd_one_pass_kernelI11Fp16IOFp16WLi512ELi96ELi768EEv26Group_norm_nhwc_bwd_params)
        /*0488*/ 	.word	0x00000050


	//----- nvinfo : EIATTR_FRAME_SIZE
	.align		4
.L_233:
        /*048c*/ 	.byte	0x04, 0x11
        /*048e*/ 	.short	(.L_235 - .L_234)
	.align		4
.L_234:
        /*0490*/ 	.word	index@(_Z35group_norm_nhwc_bwd_one_pass_kernelI11Fp16IOFp16WLi512ELi96ELi768EEv26Group_norm_nhwc_bwd_params)
        /*0494*/ 	.word	0x00000048


	//----- nvinfo : EIATTR_REGCOUNT
	.align		4
.L_235:
        /*0498*/ 	.byte	0x04, 0x2f
        /*049a*/ 	.short	(.L_237 - .L_236)
	.align		4
.L_236:
        /*049c*/ 	.word	index@(_Z35group_norm_nhwc_bwd_one_pass_kernelI11Fp16IOFp16WLi256ELi96ELi768EEv26Group_norm_nhwc_bwd_params)
        /*04a0*/ 	.word	0x00000050


	//----- nvinfo : EIATTR_FRAME_SIZE
	.align		4
.L_237:
        /*04a4*/ 	.byte	0x04, 0x11
        /*04a6*/ 	.short	(.L_239 - .L_238)
	.align		4
.L_238:
        /*04a8*/ 	.word	index@(_Z35group_norm_nhwc_bwd_one_pass_kernelI11Fp16IOFp16WLi256ELi96ELi768EEv26Group_norm_nhwc_bwd_params)
        /*04ac*/ 	.word	0x00000000


	//----- nvinfo : EIATTR_REGCOUNT
	.align		4
.L_239:
        /*04b0*/ 	.byte	0x04, 0x2f
        /*04b2*/ 	.short	(.L_241 - .L_240)
	.align		4
.L_240:
        /*04b4*/ 	.word	index@(_Z35group_norm_nhwc_bwd_one_pass_kernelI11Fp16IOFp16WLi128ELi96ELi768EEv26Group_norm_nhwc_bwd_params)
        /*04b8*/ 	.word	0x0000004d


	//----- nvinfo : EIATTR_FRAME_SIZE
	.align		4
.L_241:
        /*04bc*/ 	.byte	0x04, 0x11
        /*04be*/ 	.short	(.L_243 - .L_242)
	.align		4
.L_242:
        /*04c0*/ 	.word	index@(_Z35group_norm_nhwc_bwd_one_pass_kernelI11Fp16IOFp16WLi128ELi96ELi768EEv26Group_norm_nhwc_bwd_params)
        /*04c4*/ 	.word	0x00000000


	//----- nvinfo : EIATTR_REGCOUNT
	.align		4
.L_243:
        /*04c8*/ 	.byte	0x04, 0x2f
        /*04ca*/ 	.short	(.L_245 - .L_244)
	.align		4
.L_244:
        /*04cc*/ 	.word	index@(_Z35group_norm_nhwc_bwd_one_pass_kernelI11Fp16IOFp16WLi64ELi96ELi768EEv26Group_norm_nhwc_bwd_params)
        /*04d0*/ 	.word	0x00000028


	//----- nvinfo : EIATTR_FRAME_SIZE
	.align		4
.L_245:
        /*04d4*/ 	.byte	0x04, 0x11
        /*04d6*/ 	.short	(.L_247 - .L_246)
	.align		4
.L_246:
        /*04d8*/ 	.word	index@(_Z35group_norm_nhwc_bwd_one_pass_kernelI11Fp16IOFp16WLi64ELi96ELi768EEv26Group_norm_nhwc_bwd_params)
        /*04dc*/ 	.word	0x00000008


	//----- nvinfo : EIATTR_REGCOUNT
	.align		4
.L_247:
        /*04e0*/ 	.byte	0x04, 0x2f
        /*04e2*/ 	.short	(.L_249 - .L_248)
	.align		4
.L_248:
        /*04e4*/ 	.word	index@(_Z35group_norm_nhwc_bwd_one_pass_kernelI11Fp16IOBf16WLi512ELi96ELi768EEv26Group_norm_nhwc_bwd_params)
        /*04e8*/ 	.word	0x00000050


	//----- nvinfo : EIATTR_FRAME_SIZE
	.align		4
.L_249:
        /*04ec*/ 	.byte	0x04, 0x11
        /*04ee*/ 	.short	(.L_251 - .L_250)
	.align		4
.L_250:
        /*04f0*/ 	.word	index@(_Z35group_norm_nhwc_bwd_one_pass_kernelI11Fp16IOBf16WLi512ELi96ELi768EEv26Group_norm_nhwc_bwd_params)
        /*04f4*/ 	.word	0x00000048


	//----- nvinfo : EIATTR_REGCOUNT
	.align		4
.L_251:
        /*04f8*/ 	.byte	0x04, 0x2f
        /*04fa*/ 	.short	(.L_253 - .L_252)
	.align		4
.L_252:
        /*04fc*/ 	.word	index@(_Z35group_norm_nhwc_bwd_one_pass_kernelI11Fp16IOBf16WLi256ELi96ELi768EEv26Group_norm_nhwc_bwd_params)
        /*0500*/ 	.word	0x00000050


	//----- nvinfo : EIATTR_FRAME_SIZE
	.align		4
.L_253:
        /*0504*/ 	.byte	0x04, 0x11
        /*0506*/ 	.short	(.L_255 - .L_254)
	.align		4
.L_254:
        /*0508*/ 	.word	index@(_Z35group_norm_nhwc_bwd_one_pass_kernelI11Fp16IOBf16WLi256ELi96ELi768EEv26Group_norm_nhwc_bwd_params)
        /*050c*/ 	.word	0x00000000


	//----- nvinfo : EIATTR_REGCOUNT
	.align		4
.L_255:
        /*0510*/ 	.byte	0x04, 0x2f
        /*0512*/ 	.short	(.L_257 - .L_256)
	.align		4
.L_256:
        /*0514*/ 	.word	index@(_Z35group_norm_nhwc_bwd_one_pass_kernelI11Fp16IOBf16WLi128ELi96ELi768EEv26Group_norm_nhwc_bwd_params)
        /*0518*/ 	.word	0x0000004d


	//----- nvinfo : EIATTR_FRAME_SIZE
	.align		4
.L_257:
        /*051c*/ 	.byte	0x04, 0x11
        /*051e*/ 	.short	(.L_259 - .L_258)
	.align		4
.L_258:
        /*0520*/ 	.word	index@(_Z35group_norm_nhwc_bwd_one_pass_kernelI11Fp16IOBf16WLi128ELi96ELi768EEv26Group_norm_nhwc_bwd_params)
        /*0524*/ 	.word	0x00000000


	//----- nvinfo : EIATTR_REGCOUNT
	.align		4
.L_259:
        /*0528*/ 	.byte	0x04, 0x2f
        /*052a*/ 	.short	(.L_261 - .L_260)
	.align		4
.L_260:
        /*052c*/ 	.word	index@(_Z35group_norm_nhwc_bwd_one_pass_kernelI11Fp16IOBf16WLi64ELi96ELi768EEv26Group_norm_nhwc_bwd_params)
        /*0530*/ 	.word	0x00000028


	//----- nvinfo : EIATTR_FRAME_SIZE
	.align		4
.L_261:
        /*0534*/ 	.byte	0x04, 0x11
        /*0536*/ 	.short	(.L_263 - .L_262)
	.align		4
.L_262:
        /*0538*/ 	.word	index@(_Z35group_norm_nhwc_bwd_one_pass_kernelI11Fp16IOBf16WLi64ELi96ELi768EEv26Group_norm_nhwc_bwd_params)
        /*053c*/ 	.word	0x00000008


	//----- nvinfo : EIATTR_REGCOUNT
	.align		4
.L_263:
        /*0540*/ 	.byte	0x04, 0x2f
        /*0542*/ 	.short	(.L_265 - .L_264)
	.align		4
.L_264:
        /*0544*/ 	.word	index@(_Z35group_norm_nhwc_bwd_one_pass_kernelI11Fp16IOFp32WLi512ELi96ELi768EEv26Group_norm_nhwc_bwd_params)
        /*0548*/ 	.word	0x00000050


	//----- nvinfo : EIATTR_FRAME_SIZE
	.align		4
.L_265:
        /*054c*/ 	.byte	0x04, 0x11
        /*054e*/ 	.short	(.L_267 - .L_266)
	.align		4
.L_266:
        /*0550*/ 	.word	index@(_Z35group_norm_nhwc_bwd_one_pass_kernelI11Fp16IOFp32WLi512ELi96ELi768EEv26Group_norm_nhwc_bwd_params)
        /*0554*/ 	.word	0x00000048


	//----- nvinfo : EIATTR_REGCOUNT
	.align		4
.L_267:
        /*0558*/ 	.byte	0x04, 0x2f
        /*055a*/ 	.short	(.L_269 - .L_268)
	.align		4
.L_268:
        /*055c*/ 	.word	index@(_Z35group_norm_nhwc_bwd_one_pass_kernelI11Fp16IOFp32WLi256ELi96ELi768EEv26Group_norm_nhwc_bwd_params)
        /*0560*/ 	.word	0x00000050


	//----- nvinfo : EIATTR_FRAME_SIZE
	.align		4
.L_269:
        /*0564*/ 	.byte	0x04, 0x11
        /*0566*/ 	.short	(.L_271 - .L_270)
	.align		4
.L_270:
        /*0568*/ 	.word	index@(_Z35group_norm_nhwc_bwd_one_pass_kernelI11Fp16IOFp32WLi256ELi96ELi768EEv26Group_norm_nhwc_bwd_params)
        /*056c*/ 	.word	0x00000000


	//----- nvinfo : EIATTR_REGCOUNT
	.align		4
.L_271:
        /*0570*/ 	.byte	0x04, 0x2f
        /*0572*/ 	.short	(.L_273 - .L_272)
	.align		4
.L_272:
        /*0574*/ 	.word	index@(_Z35group_norm_nhwc_bwd_one_pass_kernelI11Fp16IOFp32WLi128ELi96ELi768EEv26Group_norm_nhwc_bwd_params)
        /*0578*/ 	.word	0x0000004b


	//----- nvinfo : EIATTR_FRAME_SIZE
	.align		4
.L_273:
        /*057c*/ 	.byte	0x04, 0x11
        /*057e*/ 	.short	(.L_275 - .L_274)
	.align		4
.L_274:
        /*0580*/ 	.word	index@(_Z35group_norm_nhwc_bwd_one_pass_kernelI11Fp16IOFp32WLi128ELi96ELi768EEv26Group_norm_nhwc_bwd_params)
        /*0584*/ 	.word	0x00000000


	//----- nvinfo : EIATTR_REGCOUNT
	.align		4
.L_275:
        /*0588*/ 	.byte	0x04, 0x2f
        /*058a*/ 	.short	(.L_277 - .L_276)
	.align		4
.L_276:
        /*058c*/ 	.word	index@(_Z35group_norm_nhwc_bwd_one_pass_kernelI11Fp16IOFp32WLi64ELi96ELi768EEv26Group_norm_nhwc_bwd_params)
        /*0590*/ 	.word	0x00000028


	//----- nvinfo : EIATTR_FRAME_SIZE
	.align		4
.L_277:
        /*0594*/ 	.byte	0x04, 0x11
        /*0596*/ 	.short	(.L_279 - .L_278)
	.align		4
.L_278:
        /*0598*/ 	.word	index@(_Z35group_norm_nhwc_bwd_one_pass_kernelI11Fp16IOFp32WLi64ELi96ELi768EEv26Group_norm_nhwc_bwd_params)
        /*059c*/ 	.word	0x00000008


	//----- nvinfo : EIATTR_REGCOUNT
	.align		4
.L_279:
        /*05a0*/ 	.byte	0x04, 0x2f
        /*05a2*/ 	.short	(.L_281 - .L_280)
	.align		4
.L_280:
        /*05a4*/ 	.word	index@(_Z35group_norm_nhwc_bwd_one_pass_kernelI11Bf16IOFp16WLi512ELi96ELi768EEv26Group_norm_nhwc_bwd_params)
        /*05a8*/ 	.word	0x00000028


	//----- nvinfo : EIATTR_FRAME_SIZE
	.align		4
.L_281:
        /*05ac*/ 	.byte	0x04, 0x11
        /*05ae*/ 	.short	(.L_283 - .L_282)
	.align		4
.L_282:
        /*05b0*/ 	.word	index@(_Z35group_norm_nhwc_bwd_one_pass_kernelI11Bf16IOFp16WLi512ELi96ELi768EEv26Group_norm_nhwc_bwd_params)
        /*05b4*/ 	.word	0x000001a0


	//----- nvinfo : EIATTR_REGCOUNT
	.align		4
.L_283:
        /*05b8*/ 	.byte	0x04, 0x2f
        /*05ba*/ 	.short	(.L_285 - .L_284)
	.align		4
.L_284:
        /*05bc*/ 	.word	index@(_Z35group_norm_nhwc_bwd_one_pass_kernelI11Bf16IOFp16WLi256ELi96ELi768EEv26Group_norm_nhwc_bwd_params)
        /*05c0*/ 	.word	0x00000050


	//----- nvinfo : EIATTR_FRAME_SIZE
	.align		4
.L_285:
        /*05c4*/ 	.byte	0x04, 0x11
        /*05c6*/ 	.short	(.L_287 - .L_286)
	.align		4
.L_286:
        /*05c8*/ 	.word	index@(_Z35group_norm_nhwc_bwd_one_pass_kernelI11Bf16IOFp16WLi256ELi96ELi768EEv26Group_norm_nhwc_bwd_params)
        /*05cc*/ 	.word	0x00000008


	//----- nvinfo : EIATTR_REGCOUNT
	.align		4
.L_287:
        /*05d0*/ 	.byte	0x04, 0x2f
        /*05d2*/ 	.short	(.L_289 - .L_288)
	.align		4
.L_288:
        /*05d4*/ 	.word	index@(_Z35group_norm_nhwc_bwd_one_pass_kernelI11Bf16IOFp16WLi128ELi96ELi768EEv26Group_norm_nhwc_bwd_params)
        /*05d8*/ 	.word	0x00000048


	//----- nvinfo : EIATTR_FRAME_SIZE
	.align		4
.L_289:
        /*05dc*/ 	.byte	0x04, 0x11
        /*05de*/ 	.short	(.L_291 - .L_290)
	.align		4
.L_290:
        /*05e0*/ 	.word	index@(_Z35group_norm_nhwc_bwd_one_pass_kernelI11Bf16IOFp16WLi128ELi96ELi768EEv26Group_norm_nhwc_bwd_params)
        /*05e4*/ 	.word	0x00000000


	//----- nvinfo : EIATTR_REGCOUNT
	.align		4
.L_291:
        /*05e8*/ 	.byte	0x04, 0x2f
        /*05ea*/ 	.short	(.L_293 - .L_292)
	.align		4
.L_292:
        /*05ec*/ 	.word	index@(_Z35group_norm_nhwc_bwd_one_pass_kernelI11Bf16IOFp16WLi64ELi96ELi768EEv26Group_norm_nhwc_bwd_params)
        /*05f0*/ 	.word	0x00000044


	//----- nvinfo : EIATTR_FRAME_SIZE
	.align		4
.L_293:
        /*05f4*/ 	.byte	0x04, 0x11
        /*05f6*/ 	.short	(.L_295 - .L_294)
	.align		4
.L_294:
        /*05f8*/ 	.word	index@(_Z35group_norm_nhwc_bwd_one_pass_kernelI11Bf16IOFp16WLi64ELi96ELi768EEv26Group_norm_nhwc_bwd_params)
        /*05fc*/ 	.word	0x00000000


	//----- nvinfo : EIATTR_REGCOUNT
	.align		4
.L_295:
        /*0600*/ 	.byte	0x04, 0x2f
        /*0602*/ 	.short	(.L_297 - .L_296)
	.align		4
.L_296:
        /*0604*/ 	.word	index@(_Z35group_norm_nhwc_bwd_one_pass_kernelI11Bf16IOBf16WLi512ELi96ELi768EEv26Group_norm_nhwc_bwd_params)
        /*0608*/ 	.word	0x00000028


	//----- nvinfo : EIATTR_FRAME_SIZE
	.align		4
.L_297:
        /*060c*/ 	.byte	0x04, 0x11
        /*060e*/ 	.short	(.L_299 - .L_298)
	.align		4
.L_298:
        /*0610*/ 	.word	index@(_Z35group_norm_nhwc_bwd_one_pass_kernelI11Bf16IOBf16WLi512ELi96ELi768EEv26Group_norm_nhwc_bwd_params)
        /*0614*/ 	.word	0x000001a0


	//----- nvinfo : EIATTR_REGCOUNT
	.align		4
.L_299:
        /*0618*/ 	.byte	0x04, 0x2f
        /*061a*/ 	.short	(.L_301 - .L_300)
	.align		4
.L_300:
        /*061c*/ 	.word	index@(_Z35group_norm_nhwc_bwd_one_pass_kernelI11Bf16IOBf16WLi256ELi96ELi768EEv26Group_norm_nhwc_bwd_params)
        /*0620*/ 	.word	0x00000050


	//----- nvinfo : EIATTR_FRAME_SIZE
	.align		4
.L_301:
        /*0624*/ 	.byte	0x04, 0x11
        /*0626*/ 	.short	(.L_303 - .L_302)
	.align		4
.L_302:
        /*0628*/ 	.word	index@(_Z35group_norm_nhwc_bwd_one_pass_kernelI11Bf16IOBf16WLi256ELi96ELi768EEv26Group_norm_nhwc_bwd_params)
        /*062c*/ 	.word	0x00000008


	//----- nvinfo : EIATTR_REGCOUNT
	.align		4
.L_303:
        /*0630*/ 	.byte	0x04, 0x2f
        /*0632*/ 	.short	(.L_305 - .L_304)
	.align		4
.L_304:
        /*0634*/ 	.word	index@(_Z35group_norm_nhwc_bwd_one_pass_kernelI11Bf16IOBf16WLi128ELi96ELi768EEv26Group_norm_nhwc_bwd_params)
        /*0638*/ 	.word	0x00000048


	//----- nvinfo : EIATTR_FRAME_SIZE
	.align		4
.L_305:
        /*063c*/ 	.byte	0x04, 0x11
        /*063e*/ 	.short	(.L_307 - .L_306)
	.align		4
.L_306:
        /*0640*/ 	.word	index@(_Z35group_norm_nhwc_bwd_one_pass_kernelI11Bf16IOBf16WLi128ELi96ELi768EEv26Group_norm_nhwc_bwd_params)
        /*0644*/ 	.word	0x00000000


	//----- nvinfo : EIATTR_REGCOUNT
	.align		4
.L_307:
        /*0648*/ 	.byte	0x04, 0x2f
        /*064a*/ 	.short	(.L_309 - .L_308)
	.align		4
.L_308:
        /*064c*/ 	.word	index@(_Z35group_norm_nhwc_bwd_one_pass_kernelI11Bf16IOBf16WLi64ELi96ELi768EEv26Group_norm_nhwc_bwd_params)
        /*0650*/ 	.word	0x00000044


	//----- nvinfo : EIATTR_FRAME_SIZE
	.align		4
.L_309:
        /*0654*/ 	.byte	0x04, 0x11
        /*0656*/ 	.short	(.L_311 - .L_310)
	.align		4
.L_310:
        /*0658*/ 	.word	index@(_Z35group_norm_nhwc_bwd_one_pass_kernelI11Bf16IOBf16WLi64ELi96ELi768EEv26Group_norm_nhwc_bwd_params)
        /*065c*/ 	.word	0x00000000


	//----- nvinfo : EIATTR_REGCOUNT
	.align		4
.L_311:
        /*0660*/ 	.byte	0x04, 0x2f
        /*0662*/ 	.short	(.L_313 - .L_312)
	.align		4
.L_312:
        /*0664*/ 	.word	index@(_Z35group_norm_nhwc_bwd_one_pass_kernelI11Bf16IOFp32WLi512ELi96ELi768EEv26Group_norm_nhwc_bwd_params)
        /*0668*/ 	.word	0x00000028


	//----- nvinfo : EIATTR_FRAME_SIZE
	.align		4
.L_313:
        /*066c*/ 	.byte	0x04, 0x11
        /*066e*/ 	.short	(.L_315 - .L_314)
	.align		4
.L_314:
        /*0670*/ 	.word	index@(_Z35group_norm_nhwc_bwd_one_pass_kernelI11Bf16IOFp32WLi512ELi96ELi768EEv26Group_norm_nhwc_bwd_params)
        /*0674*/ 	.word	0x000001a0


	//----- nvinfo : EIATTR_REGCOUNT
	.align		4
.L_315:
        /*0678*/ 	.byte	0x04, 0x2f
        /*067a*/ 	.short	(.L_317 - .L_316)
	.align		4
.L_316:
        /*067c*/ 	.word	index@(_Z35group_norm_nhwc_bwd_one_pass_kernelI11Bf16IOFp32WLi256ELi96ELi768EEv26Group_norm_nhwc_bwd_params)
        /*0680*/ 	.word	0x00000050


	//----- nvinfo : EIATTR_FRAME_SIZE
	.align		4
.L_317:
        /*0684*/ 	.byte	0x04, 0x11
        /*0686*/ 	.short	(.L_319 - .L_318)
	.align		4
.L_318:
        /*0688*/ 	.word	index@(_Z35group_norm_nhwc_bwd_one_pass_kernelI11Bf16IOFp32WLi256ELi96ELi768EEv26Group_norm_nhwc_bwd_params)
        /*068c*/ 	.word	0x00000008


	//----- nvinfo : EIATTR_REGCOUNT
	.align		4
.L_319:
        /*0690*/ 	.byte	0x04, 0x2f
        /*0692*/ 	.short	(.L_321 - .L_320)
	.align		4
.L_320:
        /*0694*/ 	.word	index@(_Z35group_norm_nhwc_bwd_one_pass_kernelI11Bf16IOFp32WLi128ELi96ELi768EEv26Group_norm_nhwc_bwd_params)
        /*0698*/ 	.word	0x00000048


	//----- nvinfo : EIATTR_FRAME_SIZE
	.align		4
.L_321:
        /*069c*/ 	.byte	0x04, 0x11
        /*069e*/ 	.short	(.L_323 - .L_322)
	.align		4
.L_322:
        /*06a0*/ 	.word	index@(_Z35group_norm_nhwc_bwd_one_pass_kernelI11Bf16IOFp32WLi128ELi96ELi768EEv26Group_norm_nhwc_bwd_params)
        /*06a4*/ 	.word	0x00000000


	//----- nvinfo : EIATTR_REGCOUNT
	.align		4
.L_323:
        /*06a8*/ 	.byte	0x04, 0x2f
        /*06aa*/ 	.short	(.L_325 - .L_324)
	.align		4
.L_324:
        /*06ac*/ 	.word	index@(_Z35group_norm_nhwc_bwd_one_pass_kernelI11Bf16IOFp32WLi64ELi96ELi768EEv26Group_norm_nhwc_bwd_params)
        /*06b0*/ 	.word	0x00000044


	//----- nvinfo : EIATTR_FRAME_SIZE
	.align		4
.L_325:
        /*06b4*/ 	.byte	0x04, 0x11
        /*06b6*/ 	.short	(.L_327 - .L_326)
	.align		4
.L_326:
        /*06b8*/ 	.word	index@(_Z35group_norm_nhwc_bwd_one_pass_kernelI11Bf16IOFp32WLi64ELi96ELi768EEv26Group_norm_nhwc_bwd_params)
        /*06bc*/ 	.word	0x00000000


	//----- nvinfo : EIATTR_REGCOUNT
	.align		4
.L_327:
        /*06c0*/ 	.byte	0x04, 0x2f
        /*06c2*/ 	.short	(.L_329 - .L_328)
	.align		4
.L_328:
        /*06c4*/ 	.word	index@(_ZN3cub17CUB_300001_SM_9006detail11EmptyKernelIvEEvv)
        /*06c8*/ 	.word	0x00000004


	//----- nvinfo : EIATTR_FRAME_SIZE
	.align		4
.L_329:
        /*06cc*/ 	.byte	0x04, 0x11
        /*06ce*/ 	.short	(.L_331 - .L_330)
	.align		4
.L_330:
        /*06d0*/ 	.word	index@(_ZN3cub17CUB_300001_SM_9006detail11EmptyKernelIvEEvv)
        /*06d4*/ 	.word	0x00000000


	//----- nvinfo : EIATTR_MIN_STACK_SIZE
	.align		4
.L_331:
        /*06d8*/ 	.byte	0x04, 0x12
        /*06da*/ 	.short	(.L_333 - .L_332)
	.align		4
.L_332:
        /*06dc*/ 	.word	index@(_ZN3cub17CUB_300001_SM_9006detail11EmptyKernelIvEEvv)
        /*06e0*/ 	.word	0x00000000


	//----- nvinfo : EIATTR_MIN_STACK_SIZE
	.align		4
.L_333:
        /*06e4*/ 	.byte	0x04, 0x12
        /*06e6*/ 	.short	(.L_335 - .L_334)
	.align		4
.L_334:
        /*06e8*/ 	.word	index@(_Z35group_norm_nhwc_bwd_one_pass_kernelI11Bf16IOFp32WLi64ELi96ELi768EEv26Group_norm_nhwc_bwd_params)
        /*06ec*/ 	.word	0x00000000


	//----- nvinfo : EIATTR_MIN_STACK_SIZE
	.align		4
.L_335:
        /*06f0*/ 	.byte	0x04, 0x12
        /*06f2*/ 	.short	(.L_337 - .L_336)
	.align		4
.L_336:
        /*06f4*/ 	.word	index@(_Z35group_norm_nhwc_bwd_one_pass_kernelI11Bf16IOFp32WLi128ELi96ELi768EEv26Group_norm_nhwc_bwd_params)
        /*06f8*/ 	.word	0x00000000


	//----- nvinfo : EIATTR_MIN_STACK_SIZE
	.align		4
.L_337:
        /*06fc*/ 	.byte	0x04, 0x12
        /*06fe*/ 	.short	(.L_339 - .L_338)
	.align		4
.L_338:
        /*0700*/ 	.word	index@(_Z35group_norm_nhwc_bwd_one_pass_kernelI11Bf16IOFp32WLi256ELi96ELi768EEv26Group_norm_nhwc_bwd_params)
        /*0704*/ 	.word	0x00000008


	//----- nvinfo : EIATTR_MIN_STACK_SIZE
	.align		4
.L_339:
        /*0708*/ 	.byte	0x04, 0x12
        /*070a*/ 	.short	(.L_341 - .L_340)
	.align		4
.L_340:
        /*070c*/ 	.word	index@(_Z35group_norm_nhwc_bwd_one_pass_kernelI11Bf16IOFp32WLi512ELi96ELi768EEv26Group_norm_nhwc_bwd_params)
        /*0710*/ 	.word	0x000001a0


	//----- nvinfo : EIATTR_MIN_STACK_SIZE
	.align		4
.L_341:
        /*0714*/ 	.byte	0x04, 0x12
        /*0716*/ 	.short	(.L_343 - .L_342)
	.align		4
.L_342:
        /*0718*/ 	.word	index@(_Z35group_norm_nhwc_bwd_one_pass_kernelI11Bf16IOBf16WLi64ELi96ELi768EEv26Group_norm_nhwc_bwd_params)
        /*071c*/ 	.word	0x00000000


	//----- nvinfo : EIATTR_MIN_STACK_SIZE
	.align		4
.L_343:
        /*0720*/ 	.byte	0x04, 0x12
        /*0722*/ 	.short	(.L_345 - .L_344)
	.align		4
.L_344:
        /*0724*/ 	.word	index@(_Z35group_norm_nhwc_bwd_one_pass_kernelI11Bf16IOBf16WLi128ELi96ELi768EEv26Group_norm_nhwc_bwd_params)
        /*0728*/ 	.word	0x00000000


	//----- nvinfo : EIATTR_MIN_STACK_SIZE
	.align		4
.L_345:
        /*072c*/ 	.byte	0x04, 0x12
        /*072e*/ 	.short	(.L_347 - .L_346)
	.align		4
.L_346:
        /*0730*/ 	.word	index@(_Z35group_norm_nhwc_bwd_one_pass_kernelI11Bf16IOBf16WLi256ELi96ELi768EEv26Group_norm_nhwc_bwd_params)
        /*0734*/ 	.word	0x00000008


	//----- nvinfo : EIATTR_MIN_STACK_SIZE
	.align		4
.L_347:
        /*0738*/ 	.byte	0x04, 0x12
        /*073a*/ 	.short	(.L_349 - .L_348)
	.align		4
.L_348:
        /*073c*/ 	.word	index@(_Z35group_norm_nhwc_bwd_one_pass_kernelI11Bf16IOBf16WLi512ELi96ELi768EEv26Group_norm_nhwc_bwd_params)
        /*0740*/ 	.word	0x000001a0


	//----- nvinfo : EIATTR_MIN_STACK_SIZE
	.align		4
.L_349:
        /*0744*/ 	.byte	0x04, 0x12
        /*0746*/ 	.short	(.L_351 - .L_350)
	.align		4
.L_350:
        /*0748*/ 	.word	index@(_Z35group_norm_nhwc_bwd_one_pass_kernelI11Bf16IOFp16WLi64ELi96ELi768EEv26Group_norm_nhwc_bwd_params)
        /*074c*/ 	.word	0x00000000


	//----- nvinfo : EIATTR_MIN_STACK_SIZE
	.align		4
.L_351:
        /*0750*/ 	.byte	0x04, 0x12
        /*0752*/ 	.short	(.L_353 - .L_352)
	.align		4
.L_352:
        /*0754*/ 	.word	index@(_Z35group_norm_nhwc_bwd_one_pass_kernelI11Bf16IOFp16WLi128ELi96ELi768EEv26Group_norm_nhwc_bwd_params)
        /*0758*/ 	.word	0x00000000


	//----- nvinfo : EIATTR_MIN_STACK_SIZE
	.align		4
.L_353:
        /*075c*/ 	.byte	0x04, 0x12
        /*075e*/ 	.short	(.L_355 - .L_354)
	.align		4
.L_354:
        /*0760*/ 	.word	index@(_Z35group_norm_nhwc_bwd_one_pass_kernelI11Bf16IOFp16WLi256ELi96ELi768EEv26Group_norm_nhwc_bwd_params)
        /*0764*/ 	.word	0x00000008


	//----- nvinfo : EIATTR_MIN_STACK_SIZE
	.align		4
.L_355:
        /*0768*/ 	.byte	0x04, 0x12
        /*076a*/ 	.short	(.L_357 - .L_356)
	.align		4
.L_356:
        /*076c*/ 	.word	index@(_Z35group_norm_nhwc_bwd_one_pass_kernelI11Bf16IOFp16WLi512ELi96ELi768EEv26Group_norm_nhwc_bwd_params)
        /*0770*/ 	.word	0x000001a0


	//----- nvinfo : EIATTR_MIN_STACK_SIZE
	.align		4
.L_357:
        /*0774*/ 	.byte	0x04, 0x12
        /*0776*/ 	.short	(.L_359 - .L_358)
	.align		4
.L_358:
        /*0778*/ 	.word	index@(_Z35group_norm_nhwc_bwd_one_pass_kernelI11Fp16IOFp32WLi64ELi96ELi768EEv26Group_norm_nhwc_bwd_params)
        /*077c*/ 	.word	0x00000008


	//----- nvinfo : EIATTR_MIN_STACK_SIZE
	.align		4
.L_359:
        /*0780*/ 	.byte	0x04, 0x12
        /*0782*/ 	.short	(.L_361 - .L_360)
	.align		4
.L_360:
        /*0784*/ 	.word	index@(_Z35group_norm_nhwc_bwd_one_pass_kernelI11Fp16IOFp32WLi128ELi96ELi768EEv26Group_norm_nhwc_bwd_params)
        /*0788*/ 	.word	0x00000000


	//----- nvinfo : EIATTR_MIN_STACK_SIZE
	.align		4
.L_361:
        /*078c*/ 	.byte	0x04, 0x12
        /*078e*/ 	.short	(.L_363 - .L_362)
	.align		4
.L_362:
        /*0790*/ 	.word	index@(_Z35group_norm_nhwc_bwd_one_pass_kernelI11Fp16IOFp32WLi256ELi96ELi768EEv26Group_norm_nhwc_bwd_params)
        /*0794*/ 	.word	0x00000000


	//----- nvinfo : EIATTR_MIN_STACK_SIZE
	.align		4
.L_363:
        /*0798*/ 	.byte	0x04, 0x12
        /*079a*/ 	.short	(.L_365 - .L_364)
	.align		4
.L_364:
        /*079c*/ 	.word	index@(_Z35group_norm_nhwc_bwd_one_pass_kernelI11Fp16IOFp32WLi512ELi96ELi768EEv26Group_norm_nhwc_bwd_params)
        /*07a0*/ 	.word	0x00000048


	//----- nvinfo : EIATTR_MIN_STACK_SIZE
	.align		4
.L_365:
        /*07a4*/ 	.byte	0x04, 0x12
        /*07a6*/ 	.short	(.L_367 - .L_366)
	.align		4
.L_366:
        /*07a8*/ 	.word	index@(_Z35group_norm_nhwc_bwd_one_pass_kernelI11Fp16IOBf16WLi64ELi96ELi768EEv26Group_norm_nhwc_bwd_params)
        /*07ac*/ 	.word	0x00000008


	//----- nvinfo : EIATTR_MIN_STACK_SIZE
	.align		4
.L_367:
        /*07b0*/ 	.byte	0x04, 0x12
        /*07b2*/ 	.short	(.L_369 - .L_368)
	.align		4
.L_368:
        /*07b4*/ 	.word	index@(_Z35group_norm_nhwc_bwd_one_pass_kernelI11Fp16IOBf16WLi128ELi96ELi768EEv26Group_norm_nhwc_bwd_params)
        /*07b8*/ 	.word	0x00000000


	//----- nvinfo : EIATTR_MIN_STACK_SIZE
	.align		4
.L_369:
        /*07bc*/ 	.byte	0x04, 0x12
        /*07be*/ 	.short	(.L_371 - .L_370)
	.align		4
.L_370:
        /*07c0*/ 	.word	index@(_Z35group_norm_nhwc_bwd_one_pass_kernelI11Fp16IOBf16WLi256ELi96ELi768EEv26Group_norm_nhwc_bwd_params)
        /*07c4*/ 	.word	0x00000000


	//----- nvinfo : EIATTR_MIN_STACK_SIZE
	.align		4
.L_371:
        /*07c8*/ 	.byte	0x04, 0x12
        /*07ca*/ 	.short	(.L_373 - .L_372)
	.align		4
.L_372:
        /*07cc*/ 	.word	index@(_Z35group_norm_nhwc_bwd_one_pass_kernelI11Fp16IOBf16WLi512ELi96ELi768EEv26Group_norm_nhwc_bwd_params)
        /*07d0*/ 	.word	0x00000048


	//----- nvinfo : EIATTR_MIN_STACK_SIZE
	.align		4
.L_373:
        /*07d4*/ 	.byte	0x04, 0x12
        /*07d6*/ 	.short	(.L_375 - .L_374)
	.align		4
.L_374:
        /*07d8*/ 	.word	index@(_Z35group_norm_nhwc_bwd_one_pass_kernelI11Fp16IOFp16WLi64ELi96ELi768EEv26Group_norm_nhwc_bwd_params)
        /*07dc*/ 	.word	0x00000008


	//----- nvinfo : EIATTR_MIN_STACK_SIZE
	.align		4
.L_375:
        /*07e0*/ 	.byte	0x04, 0x12
        /*07e2*/ 	.short	(.L_377 - .L_376)
	.align		4
.L_376:
        /*07e4*/ 	.word	index@(_Z35group_norm_nhwc_bwd_one_pass_kernelI11Fp16IOFp16WLi128ELi96ELi768EEv26Group_norm_nhwc_bwd_params)
        /*07e8*/ 	.word	0x00000000


	//----- nvinfo : EIATTR_MIN_STACK_SIZE
	.align		4
.L_377:
        /*07ec*/ 	.byte	0x04, 0x12
        /*07ee*/ 	.short	(.L_379 - .L_378)
	.align		4
.L_378:
        /*07f0*/ 	.word	index@(_Z35group_norm_nhwc_bwd_one_pass_kernelI11Fp16IOFp16WLi256ELi96ELi768EEv26Group_norm_nhwc_bwd_params)
        /*07f4*/ 	.word	0x00000000


	//----- nvinfo : EIATTR_MIN_STACK_SIZE
	.align		4
.L_379:
        /*07f8*/ 	.byte	0x04, 0x12
        /*07fa*/ 	.short	(.L_381 - .L_380)
	.align		4
.L_380:
        /*07fc*/ 	.word	index@(_Z35group_norm_nhwc_bwd_one_pass_kernelI11Fp16IOFp16WLi512ELi96ELi768EEv26Group_norm_nhwc_bwd_params)
        /*0800*/ 	.word	0x00000048


	//----- nvinfo : EIATTR_MIN_STACK_SIZE
	.align		4
.L_381:
        /*0804*/ 	.byte	0x04, 0x12
        /*0806*/ 	.short	(.L_383 - .L_382)
	.align		4
.L_382:
        /*0808*/ 	.word	index@(_Z35group_norm_nhwc_bwd_one_pass_kernelI11Fp32IOFp32WLi64ELi96ELi768EEv26Group_norm_nhwc_bwd_params)
        /*080c*/ 	.word	0x00000000


	//----- nvinfo : EIATTR_MIN_STACK_SIZE
	.align		4
.L_383:
        /*0810*/ 	.byte	0x04, 0x12
        /*0812*/ 	.short	(.L_385 - .L_384)
	.align		4
.L_384:
        /*0814*/ 	.word	index@(_Z35group_norm_nhwc_bwd_one_pass_kernelI11Fp32IOFp32WLi128ELi96ELi768EEv26Group_norm_nhwc_bwd_params)
        /*0818*/ 	.word	0x00000000


	//----- nvinfo : EIATTR_MIN_STACK_SIZE
	.align		4
.L_385:
        /*081c*/ 	.byte	0x04, 0x12
        /*081e*/ 	.short	(.L_387 - .L_386)
	.align		4
.L_386:
        /*0820*/ 	.word	index@(_Z35group_norm_nhwc_bwd_one_pass_kernelI11Fp32IOFp32WLi256ELi96ELi768EEv26Group_norm_nhwc_bwd_params)
        /*0824*/ 	.word	0x00000058


	//----- nvinfo : EIATTR_MIN_STACK_SIZE
	.align		4
.L_387:
        /*0828*/ 	.byte	0x04, 0x12
        /*082a*/ 	.short	(.L_389 - .L_388)
	.align		4
.L_388:
        /*082c*/ 	.word	index@(_Z35group_norm_nhwc_bwd_one_pass_kernelI11Fp32IOFp32WLi512ELi96ELi768EEv26Group_norm_nhwc_bwd_params)
        /*0830*/ 	.word	0x00000230


	//----- nvinfo : EIATTR_MIN_STACK_SIZE
	.align		4
.L_389:
        /*0834*/ 	.byte	0x04, 0x12
        /*0836*/ 	.short	(.L_391 - .L_390)
	.align		4
.L_390:
        /*0838*/ 	.word	index@(_Z35group_norm_nhwc_bwd_one_pass_kernelI11Fp32IOBf16WLi64ELi96ELi768EEv26Group_norm_nhwc_bwd_params)
        /*083c*/ 	.word	0x00000000


	//----- nvinfo : EIATTR_MIN_STACK_SIZE
	.align		4
.L_391:
        /*0840*/ 	.byte	0x04, 0x12
        /*0842*/ 	.short	(.L_393 - .L_392)
	.align		4
.L_392:
        /*0844*/ 	.word	index@(_Z35group_norm_nhwc_bwd_one_pass_kernelI11Fp32IOBf16WLi128ELi96ELi768EEv26Group_norm_nhwc_bwd_params)
        /*0848*/ 	.word	0x00000000


	//----- nvinfo : EIATTR_MIN_STACK_SIZE
	.align		4
.L_393:
        /*084c*/ 	.byte	0x04, 0x12
        /*084e*/ 	.short	(.L_395 - .L_394)
	.align		4
.L_394:
        /*0850*/ 	.word	index@(_Z35group_norm_nhwc_bwd_one_pass_kernelI11Fp32IOBf16WLi256ELi96ELi768EEv26Group_norm_nhwc_bwd_params)
        /*0854*/ 	.word	0x00000050


	//----- nvinfo : EIATTR_MIN_STACK_SIZE
	.align		4
.L_395:
        /*0858*/ 	.byte	0x04, 0x12
        /*085a*/ 	.short	(.L_397 - .L_396)
	.align		4
.L_396:
        /*085c*/ 	.word	index@(_Z35group_norm_nhwc_bwd_one_pass_kernelI11Fp32IOBf16WLi512ELi96ELi768EEv26Group_norm_nhwc_bwd_params)
        /*0860*/ 	.word	0x00000228


	//----- nvinfo : EIATTR_MIN_STACK_SIZE
	.align		4
.L_397:
        /*0864*/ 	.byte	0x04, 0x12
        /*0866*/ 	.short	(.L_399 - .L_398)
	.align		4
.L_398:
        /*0868*/ 	.word	index@(_Z35group_norm_nhwc_bwd_one_pass_kernelI11Fp32IOFp16WLi64ELi96ELi768EEv26Group_norm_nhwc_bwd_params)
        /*086c*/ 	.word	0x00000000


	//----- nvinfo : EIATTR_MIN_STACK_SIZE
	.align		4
.L_399:
        /*0870*/ 	.byte	0x04, 0x12
        /*0872*/ 	.short	(.L_401 - .L_400)
	.align		4
.L_400:
        /*0874*/ 	.word	index@(_Z35group_norm_nhwc_bwd_one_pass_kernelI11Fp32IOFp16WLi128ELi96ELi768EEv26Group_norm_nhwc_bwd_params)
        /*0878*/ 	.word	0x00000000


	//----- nvinfo : EIATTR_MIN_STACK_SIZE
	.align		4
.L_401:
        /*087c*/ 	.byte	0x04, 0x12
        /*087e*/ 	.short	(.L_403 - .L_402)
	.align		4
.L_402:
        /*0880*/ 	.word	index@(_Z35group_norm_nhwc_bwd_one_pass_kernelI11Fp32IOFp16WLi256ELi96ELi768EEv26Group_norm_nhwc_bwd_params)
        /*0884*/ 	.word	0x00000050


	//----- nvinfo : EIATTR_MIN_STACK_SIZE
	.align		4
.L_403:
        /*0888*/ 	.byte	0x04, 0x12
        /*088a*/ 	.short	(.L_405 - .L_404)
	.align		4
.L_404:
        /*088c*/ 	.word	index@(_Z35group_norm_nhwc_bwd_one_pass_kernelI11Fp32IOFp16WLi512ELi96ELi768EEv26Group_norm_nhwc_bwd_params)
        /*0890*/ 	.word	0x00000228


	//----- nvinfo : EIATTR_MIN_STACK_SIZE
	.align		4
.L_405:
        /*0894*/ 	.byte	0x04, 0x12
        /*0896*/ 	.short	(.L_407 - .L_406)
	.align		4
.L_406:
        /*0898*/ 	.word	index@(_Z35group_norm_nhwc_fwd_one_pass_kernelI11Bf16IOFp32WLi64ELi96ELi768EEv26Group_norm_nhwc_fwd_params)
        /*089c*/ 	.word	0x00000000


	//----- nvinfo : EIATTR_MIN_STACK_SIZE
	.align		4
.L_407:
        /*08a0*/ 	.byte	0x04, 0x12
        /*08a2*/ 	.short	(.L_409 - .L_408)
	.align		4
.L_408:
        /*08a4*/ 	.word	index@(_Z35group_norm_nhwc_fwd_one_pass_kernelI11Bf16IOFp32WLi128ELi96ELi768EEv26Group_norm_nhwc_fwd_params)
        /*08a8*/ 	.word	0x00000000


	//----- nvinfo : EIATTR_MIN_STACK_SIZE
	.align		4
.L_409:
        /*08ac*/ 	.byte	0x04, 0x12
        /*08ae*/ 	.short	(.L_411 - .L_410)
	.align		4
.L_410:
        /*08b0*/ 	.word	index@(_Z35group_norm_nhwc_fwd_one_pass_kernelI11Bf16IOFp32WLi256ELi96ELi768EEv26Group_norm_nhwc_fwd_params)
        /*08b4*/ 	.word	0x00000000


	//----- nvinfo : EIATTR_MIN_STACK_SIZE
	.align		4
.L_411:
        /*08b8*/ 	.byte	0x04, 0x12
        /*08ba*/ 	.short	(.L_413 - .L_412)
	.align		4
.L_412:
        /*08bc*/ 	.word	index@(_Z35group_norm_nhwc_fwd_one_pass_kernelI11Bf16IOFp32WLi512ELi96ELi768EEv26Group_norm_nhwc_fwd_params)
        /*08c0*/ 	.word	0x00000000


	//----- nvinfo : EIATTR_MIN_STACK_SIZE
	.align		4
.L_413:
        /*08c4*/ 	.byte	0x04, 0x12
        /*08c6*/ 	.short	(.L_415 - .L_414)
	.align		4
.L_414:
        /*08c8*/ 	.word	index@(_Z35group_norm_nhwc_fwd_one_pass_kernelI11Bf16IOBf16WLi64ELi96ELi768EEv26Group_norm_nhwc_fwd_params)
        /*08cc*/ 	.word	0x00000000


	//----- nvinfo : EIATTR_MIN_STACK_SIZE
	.align		4
.L_415:
        /*08d0*/ 	.byte	0x04, 0x12
        /*08d2*/ 	.short	(.L_417 - .L_416)
	.align		4
.L_416:
        /*08d4*/ 	.word	index@(_Z35group_norm_nhwc_fwd_one_pass_kernelI11Bf16IOBf16WLi128ELi96ELi768EEv26Group_norm_nhwc_fwd_params)
        /*08d8*/ 	.word	0x00000000


	//----- nvinfo : EIATTR_MIN_STACK_SIZE
	.align		4
.L_417:
        /*08dc*/ 	.byte	0x04, 0x12
        /*08de*/ 	.short	(.L_419 - .L_418)
	.align		4
.L_418:
        /*08e0*/ 	.word	index@(_Z35group_norm_nhwc_fwd_one_pass_kernelI11Bf16IOBf16WLi256ELi96ELi768EEv26Group_norm_nhwc_fwd_params)
        /*08e4*/ 	.word	0x00000000


	//----- nvinfo : EIATTR_MIN_STACK_SIZE
	.align		4
.L_419:
        /*08e8*/ 	.byte	0x04, 0x12
        /*08ea*/ 	.short	(.L_421 - .L_420)
	.align		4
.L_420:
        /*08ec*/ 	.word	index@(_Z35group_norm_nhwc_fwd_one_pass_kernelI11Bf16IOBf16WLi512ELi96ELi768EEv26Group_norm_nhwc_fwd_params)
        /*08f0*/ 	.word	0x00000000


	//----- nvinfo : EIATTR_MIN_STACK_SIZE
	.align		4
.L_421:
        /*08f4*/ 	.byte	0x04, 0x12
        /*08f6*/ 	.short	(.L_423 - .L_422)
	.align		4
.L_422:
        /*08f8*/ 	.word	index@(_Z35group_norm_nhwc_fwd_one_pass_kernelI11Bf16IOFp16WLi64ELi96ELi768EEv26Group_norm_nhwc_fwd_params)
        /*08fc*/ 	.word	0x00000000


	//----- nvinfo : EIATTR_MIN_STACK_SIZE
	.align		4
.L_423:
        /*0900*/ 	.byte	0x04, 0x12
        /*0902*/ 	.short	(.L_425 - .L_424)
	.align		4
.L_424:
        /*0904*/ 	.word	index@(_Z35group_norm_nhwc_fwd_one_pass_kernelI11Bf16IOFp16WLi128ELi96ELi768EEv26Group_norm_nhwc_fwd_params)
        /*0908*/ 	.word	0x00000000


	//----- nvinfo : EIATTR_MIN_STACK_SIZE
	.align		4
.L_425:
        /*090c*/ 	.byte	0x04, 0x12
        /*090e*/ 	.short	(.L_427 - .L_426)
	.align		4
.L_426:
        /*0910*/ 	.word	index@(_Z35group_norm_nhwc_fwd_one_pass_kernelI11Bf16IOFp16WLi256ELi96ELi768EEv26Group_norm_nhwc_fwd_params)
        /*0914*/ 	.word	0x00000000


	//----- nvinfo : EIATTR_MIN_STACK_SIZE
	.align		4
.L_427:
        /*0918*/ 	.byte	0x04, 0x12
        /*091a*/ 	.short	(.L_429 - .L_428)
	.align		4
.L_428:
        /*091c*/ 	.word	index@(_Z35group_norm_nhwc_fwd_one_pass_kernelI11Bf16IOFp16WLi512ELi96ELi768EEv26Group_norm_nhwc_fwd_params)
        /*0920*/ 	.word	0x00000000


	//----- nvinfo : EIATTR_MIN_STACK_SIZE
	.align		4
.L_429:
        /*0924*/ 	.byte	0x04, 0x12
        /*0926*/ 	.short	(.L_431 - .L_430)
	.align		4
.L_430:
        /*0928*/ 	.word	index@(_Z35group_norm_nhwc_fwd_one_pass_kernelI11Fp16IOFp32WLi64ELi96ELi768EEv26Group_norm_nhwc_fwd_params)
        /*092c*/ 	.word	0x00000000


	//----- nvinfo : EIATTR_MIN_STACK_SIZE
	.align		4
.L_431:
        /*0930*/ 	.byte	0x04, 0x12
        /*0932*/ 	.short	(.L_433 - .L_432)
	.align		4
.L_432:
        /*0934*/ 	.word	index@(_Z35group_norm_nhwc_fwd_one_pass_kernelI11Fp16IOFp32WLi128ELi96ELi768EEv26Group_norm_nhwc_fwd_params)
        /*0938*/ 	.word	0x00000000


	//----- nvinfo : EIATTR_MIN_STACK_SIZE
	.align		4
.L_433:
        /*093c*/ 	.byte	0x04, 0x12
        /*093e*/ 	.short	(.L_435 - .L_434)
	.align		4
.L_434:
        /*0940*/ 	.word	index@(_Z35group_norm_nhwc_fwd_one_pass_kernelI11Fp16IOFp32WLi256ELi96ELi768EEv26Group_norm_nhwc_fwd_params)
        /*0944*/ 	.word	0x00000000


	//----- nvinfo : EIATTR_MIN_STACK_SIZE
	.align		4
.L_435:
        /*0948*/ 	.byte	0x04, 0x12
        /*094a*/ 	.short	(.L_437 - .L_436)
	.align		4
.L_436:
        /*094c*/ 	.word	index@(_Z35group_norm_nhwc_fwd_one_pass_kernelI11Fp16IOFp32WLi512ELi96ELi768EEv26Group_norm_nhwc_fwd_params)
        /*0950*/ 	.word	0x00000000


	//----- nvinfo : EIATTR_MIN_STACK_SIZE
	.align		4
.L_437:
        /*0954*/ 	.byte	0x04, 0x12
        /*0956*/ 	.short	(.L_439 - .L_438)
	.align		4
.L_438:
        /*0958*/ 	.word	index@(_Z35group_norm_nhwc_fwd_one_pass_kernelI11Fp16IOBf16WLi64ELi96ELi768EEv26Group_norm_nhwc_fwd_params)
        /*095c*/ 	.word	0x00000000


	//----- nvinfo : EIATTR_MIN_STACK_SIZE
	.align		4
.L_439:
        /*0960*/ 	.byte	0x04, 0x12
        /*0962*/ 	.short	(.L_441 - .L_440)
	.align		4
.L_440:
        /*0964*/ 	.word	index@(_Z35group_norm_nhwc_fwd_one_pass_kernelI11Fp16IOBf16WLi128ELi96ELi768EEv26Group_norm_nhwc_fwd_params)
        /*0968*/ 	.word	0x00000000


	//----- nvinfo : EIATTR_MIN_STACK_SIZE
	.align		4
.L_441:
        /*096c*/ 	.byte	0x04, 0x12
        /*096e*/ 	.short	(.L_443 - .L_442)
	.align		4
.L_442:
        /*0970*/ 	.word	index@(_Z35group_norm_nhwc_fwd_one_pass_kernelI11Fp16IOBf16WLi256ELi96ELi768EEv26Group_norm_nhwc_fwd_params)
        /*0974*/ 	.word	0x00000000


	//----- nvinfo : EIATTR_MIN_STACK_SIZE
	.align		4
.L_443:
        /*0978*/ 	.byte	0x04, 0x12
        /*097a*/ 	.short	(.L_445 - .L_444)
	.align		4
.L_444:
        /*097c*/ 	.word	index@(_Z35group_norm_nhwc_fwd_one_pass_kernelI11Fp16IOBf16WLi512ELi96ELi768EEv26Group_norm_nhwc_fwd_params)
        /*0980*/ 	.word	0x00000000


	//----- nvinfo : EIATTR_MIN_STACK_SIZE
	.align		4
.L_445:
        /*0984*/ 	.byte	0x04, 0x12
        /*0986*/ 	.short	(.L_447 - .L_446)
	.align		4
.L_446:
        /*0988*/ 	.word	index@(_Z35group_norm_nhwc_fwd_one_pass_kernelI11Fp16IOFp16WLi64ELi96ELi768EEv26Group_norm_nhwc_fwd_params)
        /*098c*/ 	.word	0x00000000


	//----- nvinfo : EIATTR_MIN_STACK_SIZE
	.align		4
.L_447:
        /*0990*/ 	.byte	0x04, 0x12
        /*0992*/ 	.short	(.L_449 - .L_448)
	.align		4
.L_448:
        /*0994*/ 	.word	index@(_Z35group_norm_nhwc_fwd_one_pass_kernelI11Fp16IOFp16WLi128ELi96ELi768EEv26Group_norm_nhwc_fwd_params)
        /*0998*/ 	.word	0x00000000


	//----- nvinfo : EIATTR_MIN_STACK_SIZE
	.align		4
.L_449:
        /*099c*/ 	.byte	0x04, 0x12
        /*099e*/ 	.short	(.L_451 - .L_450)
	.align		4
.L_450:
        /*09a0*/ 	.word	index@(_Z35group_norm_nhwc_fwd_one_pass_kernelI11Fp16IOFp16WLi256ELi96ELi768EEv26Group_norm_nhwc_fwd_params)
        /*09a4*/ 	.word	0x00000000


	//----- nvinfo : EIATTR_MIN_STACK_SIZE
	.align		4
.L_451:
        /*09a8*/ 	.byte	0x04, 0x12
        /*09aa*/ 	.short	(.L_453 - .L_452)
	.align		4
.L_452:
        /*09ac*/ 	.word	index@(_Z35group_norm_nhwc_fwd_one_pass_kernelI11Fp16IOFp16WLi512ELi96ELi768EEv26Group_norm_nhwc_fwd_params)
        /*09b0*/ 	.word	0x00000000


	//----- nvinfo : EIATTR_MIN_STACK_SIZE
	.align		4
.L_453:
        /*09b4*/ 	.byte	0x04, 0x12
        /*09b6*/ 	.short	(.L_455 - .L_454)
	.align		4
.L_454:
        /*09b8*/ 	.word	index@(_Z35group_norm_nhwc_fwd_one_pass_kernelI11Fp32IOFp32WLi64ELi96ELi768EEv26Group_norm_nhwc_fwd_params)
        /*09bc*/ 	.word	0x00000000


	//----- nvinfo : EIATTR_MIN_STACK_SIZE
	.align		4
.L_455:
        /*09c0*/ 	.byte	0x04, 0x12
        /*09c2*/ 	.short	(.L_457 - .L_456)
	.align		4
.L_456:
        /*09c4*/ 	.word	index@(_Z35group_norm_nhwc_fwd_one_pass_kernelI11Fp32IOFp32WLi128ELi96ELi768EEv26Group_norm_nhwc_fwd_params)
        /*09c8*/ 	.word	0x00000000


	//----- nvinfo : EIATTR_MIN_STACK_SIZE
	.align		4
.L_457:
        /*09cc*/ 	.byte	0x04, 0x12
        /*09ce*/ 	.short	(.L_459 - .L_458)
	.align		4
.L_458:
        /*09d0*/ 	.word	index@(_Z35group_norm_nhwc_fwd_one_pass_kernelI11Fp32IOFp32WLi256ELi96ELi768EEv26Group_norm_nhwc_fwd_params)
        /*09d4*/ 	.word	0x00000000


	//----- nvinfo : EIATTR_MIN_STACK_SIZE
	.align		4
.L_459:
        /*09d8*/ 	.byte	0x04, 0x12
        /*09da*/ 	.short	(.L_461 - .L_460)
	.align		4
.L_460:
        /*09dc*/ 	.word	index@(_Z35group_norm_nhwc_fwd_one_pass_kernelI11Fp32IOFp32WLi512ELi96ELi768EEv26Group_norm_nhwc_fwd_params)
        /*09e0*/ 	.word	0x00000008


	//----- nvinfo : EIATTR_MIN_STACK_SIZE
	.align		4
.L_461:
        /*09e4*/ 	.byte	0x04, 0x12
        /*09e6*/ 	.short	(.L_463 - .L_462)
	.align		4
.L_462:
        /*09e8*/ 	.word	index@(_Z35group_norm_nhwc_fwd_one_pass_kernelI11Fp32IOBf16WLi64ELi96ELi768EEv26Group_norm_nhwc_fwd_params)
        /*09ec*/ 	.word	0x00000000


	//----- nvinfo : EIATTR_MIN_STACK_SIZE
	.align		4
.L_463:
        /*09f0*/ 	.byte	0x04, 0x12
        /*09f2*/ 	.short	(.L_465 - .L_464)
	.align		4
.L_464:
        /*09f4*/ 	.word	index@(_Z35group_norm_nhwc_fwd_one_pass_kernelI11Fp32IOBf16WLi128ELi96ELi768EEv26Group_norm_nhwc_fwd_params)
        /*09f8*/ 	.word	0x00000000


	//----- nvinfo : EIATTR_MIN_STACK_SIZE
	.align		4
.L_465:
        /*09fc*/ 	.byte	0x04, 0x12
        /*09fe*/ 	.short	(.L_467 - .L_466)
	.align		4
.L_466:
        /*0a00*/ 	.word	index@(_Z35group_norm_nhwc_fwd_one_pass_kernelI11Fp32IOBf16WLi256ELi96ELi768EEv26Group_norm_nhwc_fwd_params)
        /*0a04*/ 	.word	0x00000000


	//----- nvinfo : EIATTR_MIN_STACK_SIZE
	.align		4
.L_467:
        /*0a08*/ 	.byte	0x04, 0x12
        /*0a0a*/ 	.short	(.L_469 - .L_468)
	.align		4
.L_468:
        /*0a0c*/ 	.word	index@(_Z35group_norm_nhwc_fwd_one_pass_kernelI11Fp32IOBf16WLi512ELi96ELi768EEv26Group_norm_nhwc_fwd_params)
        /*0a10*/ 	.word	0x00000008


	//----- nvinfo : EIATTR_MIN_STACK_SIZE
	.align		4
.L_469:
        /*0a14*/ 	.byte	0x04, 0x12
        /*0a16*/ 	.short	(.L_471 - .L_470)
	.align		4
.L_470:
        /*0a18*/ 	.word	index@(_Z35group_norm_nhwc_fwd_one_pass_kernelI11Fp32IOFp16WLi64ELi96ELi768EEv26Group_norm_nhwc_fwd_params)
        /*0a1c*/ 	.word	0x00000000


	//----- nvinfo : EIATTR_MIN_STACK_SIZE
	.align		4
.L_471:
        /*0a20*/ 	.byte	0x04, 0x12
        /*0a22*/ 	.short	(.L_473 - .L_472)
	.align		4
.L_472:
        /*0a24*/ 	.word	index@(_Z35group_norm_nhwc_fwd_one_pass_kernelI11Fp32IOFp16WLi128ELi96ELi768EEv26Group_norm_nhwc_fwd_params)
        /*0a28*/ 	.word	0x00000000


	//----- nvinfo : EIATTR_MIN_STACK_SIZE
	.align		4
.L_473:
        /*0a2c*/ 	.byte	0x04, 0x12
        /*0a2e*/ 	.short	(.L_475 - .L_474)
	.align		4
.L_474:
        /*0a30*/ 	.word	index@(_Z35group_norm_nhwc_fwd_one_pass_kernelI11Fp32IOFp16WLi256ELi96ELi768EEv26Group_norm_nhwc_fwd_params)
        /*0a34*/ 	.word	0x00000000


	//----- nvinfo : EIATTR_MIN_STACK_SIZE
	.align		4
.L_475:
        /*0a38*/ 	.byte	0x04, 0x12
        /*0a3a*/ 	.short	(.L_477 - .L_476)
	.align		4
.L_476:
        /*0a3c*/ 	.word	index@(_Z35group_norm_nhwc_fwd_one_pass_kernelI11Fp32IOFp16WLi512ELi96ELi768EEv26Group_norm_nhwc_fwd_params)
        /*0a40*/ 	.word	0x00000008
.L_477:


//--------------------- .nv.compat                --------------------------
	.section	.nv.compat,"",@"SHT_CUDA_COMPAT_INFO"
	.align	4
        /*0000*/ 	.byte	0x02, 0x09, 0x00, 0x00, 0x02, 0x02, 0x01, 0x00, 0x02, 0x05, 0x05, 0x00, 0x03, 0x07, 0x01, 0x01
        /*0010*/ 	.byte	0x02, 0x03, 0x00, 0x00, 0x02, 0x06, 0x01, 0x00, 0x04, 0x0b, 0x08, 0x00, 0x00, 0x00, 0x00, 0x00
        /*0020*/ 	.byte	0x00, 0x00, 0x00, 0x00


//--------------------- .nv.info._ZN3cub17CUB_300001_SM_9006detail11EmptyKernelIvEEvv --------------------------
	.section	.nv.info._ZN3cub17CUB_300001_SM_9006detail11EmptyKernelIvEEvv,"",@"SHT_CUDA_INFO"
	.sectionflags	@""
	.align	4


	//----- nvinfo : EIATTR_CUDA_API_VERSION
	.align		4
        /*0000*/ 	.byte	0x04, 0x37
        /*0002*/ 	.short	(.L_479 - .L_478)
.L_478:
        /*0004*/ 	.word	0x00000082


	//----- nvinfo : EIATTR_SPARSE_MMA_MASK
	.align		4
.L_479:
        /*0008*/ 	.byte	0x03, 0x50
        /*000a*/ 	.short	0x0000


	//----- nvinfo : EIATTR_MAXREG_COUNT
	.align		4
        /*000c*/ 	.byte	0x03, 0x1b
        /*000e*/ 	.short	0x00ff


	//----- nvinfo : EIATTR_MERCURY_ISA_VERSION
	.align		4
        /*0010*/ 	.byte	0x03, 0x5f
        /*0012*/ 	.short	0x0101


	//----- nvinfo : EIATTR_EXIT_INSTR_OFFSETS
	.align		4
        /*0014*/ 	.byte	0x04, 0x1c
        /*0016*/ 	.short	(.L_481 - .L_480)


	//   ....[0]....
.L_480:
        /*0018*/ 	.word	0x00000010


	//----- nvinfo : EIATTR_SW_WAR
	.align		4
.L_481:
        /*001c*/ 	.byte	0x04, 0x36
        /*001e*/ 	.short	(.L_483 - .L_482)
.L_482:
        /*0020*/ 	.word	0x00000008
.L_483:


//--------------------- .nv.info._Z35group_norm_nhwc_bwd_one_pass_kernelI11Bf16IOFp32WLi64ELi96ELi768EEv26Group_norm_nhwc_bwd_params --------------------------
	.section	.nv.info._Z35group_norm_nhwc_bwd_one_pass_kernelI11Bf16IOFp32WLi64ELi96ELi768EEv26Group_norm_nhwc_bwd_params,"",@"SHT_CUDA_INFO"
	.sectionflags	@""
	.align	4


	//----- nvinfo : EIATTR_CUDA_API_VERSION
	.align		4
        /*0000*/ 	.byte	0x04, 0x37
        /*0002*/ 	.short	(.L_485 - .L_484)
.L_484:
        /*0004*/ 	.word	0x00000082


	//----- nvinfo : EIATTR_KPARAM_INFO
	.align		4
.L_485:
        /*0008*/ 	.byte	0x04, 0x17
        /*000a*/ 	.short	(.L_487 - .L_486)
.L_486:
        /*000c*/ 	.word	0x00000000
        /*0010*/ 	.short	0x0000
        /*0012*/ 	.short	0x0000
        /*0014*/ 	.byte	0x00, 0xf0, 0xe1, 0x02


	//----- nvinfo : EIATTR_SPARSE_MMA_MASK
	.align		4
.L_487:
        /*0018*/ 	.byte	0x03, 0x50
        /*001a*/ 	.short	0x0000


	//----- nvinfo : EIATTR_MAXREG_COUNT
	.align		4
        /*001c*/ 	.byte	0x03, 0x1b
        /*001e*/ 	.short	0x0050


	//----- nvinfo : EIATTR_NUM_BARRIERS
	.align		4
        /*0020*/ 	.byte	0x02, 0x4c
        /*0022*/ 	.byte	0x01
	.zero		1


	//----- nvinfo : EIATTR_MERCURY_ISA_VERSION
	.align		4
        /*0024*/ 	.byte	0x03, 0x5f
        /*0026*/ 	.short	0x0101


	//----- nvinfo : EIATTR_INT_WARP_WIDE_INSTR_OFFSETS
	.align		4
        /*0028*/ 	.byte	0x04, 0x31
        /*002a*/ 	.short	(.L_489 - .L_488)


	//   ....[0]....
.L_488:
        /*002c*/ 	.word	0x000023f0


	//   ....[1]....
        /*0030*/ 	.word	0x00004360


	//----- nvinfo : EIATTR_COOP_GROUP_MASK_REGIDS
	.align		4
.L_489:
        /*0034*/ 	.byte	0x04, 0x29
        /*0036*/ 	.short	(.L_491 - .L_490)


	//   ....[0]....
.L_490:
        /*0038*/ 	.word	0xffffffff


	//   ....[1]....
        /*003c*/ 	.word	0xffffffff


	//   ....[2]....
        /*0040*/ 	.word	0xffffffff


	//   ....[3]....
        /*0044*/ 	.word	0xffffffff


	//   ....[4]....
        /*0048*/ 	.word	0xffffffff


	//   ....[5]....
        /*004c*/ 	.word	0xffffffff


	//   ....[6]....
        /*0050*/ 	.word	0xffffffff


	//   ....[7]....
        /*0054*/ 	.word	0xffffffff


	//   ....[8]....
        /*0058*/ 	.word	0xffffffff


	//   ....[9]....
        /*005c*/ 	.word	0xffffffff


	//----- nvinfo : EIATTR_COOP_GROUP_INSTR_OFFSETS
	.align		4
.L_491:
        /*0060*/ 	.byte	0x04, 0x28
        /*0062*/ 	.short	(.L_493 - .L_492)


	//   ....[0]....
.L_492:
        /*0064*/ 	.word	0x000015c0


	//   ....[1]....
        /*0068*/ 	.word	0x00001600


	//   ....[2]....
        /*006c*/ 	.word	0x00001730


	//   ....[3]....
        /*0070*/ 	.word	0x00001750


	//   ....[4]....
        /*0074*/ 	.word	0x00001780


	//   ....[5]....
        /*0078*/ 	.word	0x000017a0


	//   ....[6]....
        /*007c*/ 	.word	0x000017d0


	//   ....[7]....
        /*0080*/ 	.word	0x000017f0


	//   ....[8]....
        /*0084*/ 	.word	0x00001820


	//   ....[9]....
        /*0088*/ 	.word	0x00001840


	//----- nvinfo : EIATTR_EXIT_INSTR_OFFSETS
	.align		4
.L_493:
        /*008c*/ 	.byte	0x04, 0x1c
        /*008e*/ 	.short	(.L_495 - .L_494)


	//   ....[0]....
.L_494:
        /*0090*/ 	.word	0x00004450


	//   ....[1]....
        /*0094*/ 	.word	0x00004590


	//   ....[2]....
        /*0098*/ 	.word	0x000047d0


	//----- nvinfo : EIATTR_MAX_THREADS
	.align		4
.L_495:
        /*009c*/ 	.byte	0x04, 0x05
        /*009e*/ 	.short	(.L_497 - .L_496)
.L_496:
        /*00a0*/ 	.word	0x00000300
        /*00a4*/ 	.word	0x00000001
        /*00a8*/ 	.word	0x00000001


	//----- nvinfo : EIATTR_CRS_STACK_SIZE
	.align		4
.L_497:
        /*00ac*/ 	.byte	0x04, 0x1e
        /*00ae*/ 	.short	(.L_499 - .L_498)
.L_498:
        /*00b0*/ 	.word	0x00000000


	//----- nvinfo : EIATTR_CBANK_PARAM_SIZE
	.align		4
.L_499:
        /*00b4*/ 	.byte	0x03, 0x19
        /*00b6*/ 	.short	0x00b8


	//----- nvinfo : EIATTR_PARAM_CBANK
	.align		4
        /*00b8*/ 	.byte	0x04, 0x0a
        /*00ba*/ 	.short	(.L_501 - .L_500)
	.align		4
.L_500:
        /*00bc*/ 	.word	index@(.nv.constant0._Z35group_norm_nhwc_bwd_one_pass_kernelI11Bf16IOFp32WLi64ELi96ELi768EEv26Group_norm_nhwc_bwd_params)
        /*00c0*/ 	.short	0x0210
        /*00c2*/ 	.short	0x00b8


	//----- nvinfo : EIATTR_SW_WAR
	.align		4
.L_501:
        /*00c4*/ 	.byte	0x04, 0x36
        /*00c6*/ 	.short	(.L_503 - .L_502)
.L_502:
        /*00c8*/ 	.word	0x00000008
.L_503:


//--------------------- .nv.info._Z35group_norm_nhwc_bwd_one_pass_kernelI11Bf16IOFp32WLi128ELi96ELi768EEv26Group_norm_nhwc_bwd_params --------------------------
	.section	.nv.info._Z35group_norm_nhwc_bwd_one_pass_kernelI11Bf16IOFp32WLi128ELi96ELi768EEv26Group_norm_nhwc_bwd_params,"",@"SHT_CUDA_INFO"
	.sectionflags	@""
	.align	4


	//----- nvinfo : EIATTR_CUDA_API_VERSION
	.align		4
        /*0000*/ 	.byte	0x04, 0x37
        /*0002*/ 	.short	(.L_505 - .L_504)
.L_504:
        /*0004*/ 	.word	0x00000082


	//----- nvinfo : EIATTR_KPARAM_INFO
	.align		4
.L_505:
        /*0008*/ 	.byte	0x04, 0x17
        /*000a*/ 	.short	(.L_507 - .L_506)
.L_506:
        /*000c*/ 	.word	0x00000000
        /*0010*/ 	.short	0x0000
        /*0012*/ 	.short	0x0000
        /*0014*/ 	.byte	0x00, 0xf0, 0xe1, 0x02


	//----- nvinfo : EIATTR_SPARSE_MMA_MASK
	.align		4
.L_507:
        /*0018*/ 	.byte	0x03, 0x50
        /*001a*/ 	.short	0x0000


	//----- nvinfo : EIATTR_MAXREG_COUNT
	.align		4
        /*001c*/ 	.byte	0x03, 0x1b
        /*001e*/ 	.short	0x0050


	//----- nvinfo : EIATTR_NUM_BARRIERS
	.align		4
        /*0020*/ 	.byte	0x02, 0x4c
        /*0022*/ 	.byte	0x01
	.zero		1


	//----- nvinfo : EIATTR_MERCURY_ISA_VERSION
	.align		4
        /*0024*/ 	.byte	0x03, 0x5f
        /*0026*/ 	.short	0x0101


	//----- nvinfo : EIATTR_INT_WARP_WIDE_INSTR_OFFSETS
	.align		4
        /*0028*/ 	.byte	0x04, 0x31
        /*002a*/ 	.short	(.L_509 - .L_508)


	//   ....[0]....
.L_508:
        /*002c*/ 	.word	0x000034a0


	//   ....[1]....
        /*0030*/ 	.word	0x00006190


	//----- nvinfo : EIATTR_COOP_GROUP_MASK_REGIDS
	.align		4
.L_509:
        /*0034*/ 	.byte	0x04, 0x29
        /*0036*/ 	.short	(.L_511 - .L_510)


	//   ....[0]....
.L_510:
        /*0038*/ 	.word	0xffffffff


	//   ....[1]....
        /*003c*/ 	.word	0xffffffff


	//   ....[2]....
        /*0040*/ 	.word	0xffffffff


	//   ....[3]....
        /*0044*/ 	.word	0xffffffff


	//   ....[4]....
        /*0048*/ 	.word	0xffffffff


	//   ....[5]....
        /*004c*/ 	.word	0xffffffff


	//   ....[6]....
        /*0050*/ 	.word	0xffffffff


	//   ....[7]....
        /*0054*/ 	.word	0xffffffff


	//   ....[8]....
        /*0058*/ 	.word	0xffffffff


	//   ....[9]....
        /*005c*/ 	.word	0xffffffff


	//----- nvinfo : EIATTR_COOP_GROUP_INSTR_OFFSETS
	.align		4
.L_511:
        /*0060*/ 	.byte	0x04, 0x28
        /*0062*/ 	.short	(.L_513 - .L_512)


	//   ....[0]....
.L_512:
        /*0064*/ 	.word	0x000025b0


	//   ....[1]....
        /*0068*/ 	.word	0x000025f0


	//   ....[2]....
        /*006c*/ 	.word	0x00002720


	//   ....[3]....
        /*0070*/ 	.word	0x00002740


	//   ....[4]....
        /*0074*/ 	.word	0x00002770


	//   ....[5]....
        /*0078*/ 	.word	0x00002790


	//   ....[6]....
        /*007c*/ 	.word	0x000027c0


	//   ....[7]....
        /*0080*/ 	.word	0x000027e0


	//   ....[8]....
        /*0084*/ 	.word	0x00002820


	//   ....[9]....
        /*0088*/ 	.word	0x00002840


	//----- nvinfo : EIATTR_EXIT_INSTR_OFFSETS
	.align		4
.L_513:
        /*008c*/ 	.byte	0x04, 0x1c
        /*008e*/ 	.short	(.L_515 - .L_514)


	//   ....[0]....
.L_514:
        /*0090*/ 	.word	0x00006280


	//   ....[1]....
        /*0094*/ 	.word	0x000063c0


	//   ....[2]....
        /*0098*/ 	.word	0x00006600


	//----- nvinfo : EIATTR_MAX_THREADS
	.align		4
.L_515:
        /*009c*/ 	.byte	0x04, 0x05
        /*009e*/ 	.short	(.L_517 - .L_516)
.L_516:
        /*00a0*/ 	.word	0x00000300
        /*00a4*/ 	.word	0x00000001
        /*00a8*/ 	.word	0x00000001


	//----- nvinfo : EIATTR_CRS_STACK_SIZE
	.align		4
.L_517:
        /*00ac*/ 	.byte	0x04, 0x1e
        /*00ae*/ 	.short	(.L_519 - .L_518)
.L_518:
        /*00b0*/ 	.word	0x00000000


	//----- nvinfo : EIATTR_CBANK_PARAM_SIZE
	.align		4
.L_519:
        /*00b4*/ 	.byte	0x03, 0x19
        /*00b6*/ 	.short	0x00b8


	//----- nvinfo : EIATTR_PARAM_CBANK
	.align		4
        /*00b8*/ 	.byte	0x04, 0x0a
        /*00ba*/ 	.short	(.L_521 - .L_520)
	.align		4
.L_520:
        /*00bc*/ 	.word	index@(.nv.constant0._Z35group_norm_nhwc_bwd_one_pass_kernelI11Bf16IOFp32WLi128ELi96ELi768EEv26Group_norm_nhwc_bwd_params)
        /*00c0*/ 	.short	0x0210
        /*00c2*/ 	.short	0x00b8


	//----- nvinfo : EIATTR_SW_WAR
	.align		4
.L_521:
        /*00c4*/ 	.byte	0x04, 0x36
        /*00c6*/ 	.short	(.L_523 - .L_522)
.L_522:
        /*00c8*/ 	.word	0x00000008
.L_523:


//--------------------- .nv.info._Z35group_norm_nhwc_bwd_one_pass_kernelI11Bf16IOFp32WLi256ELi96ELi768EEv26Group_norm_nhwc_bwd_params --------------------------
	.section	.nv.info._Z35group_norm_nhwc_bwd_one_pass_kernelI11Bf16IOFp32WLi256ELi96ELi768EEv26Group_norm_nhwc_bwd_params,"",@"SHT_CUDA_INFO"
	.sectionflags	@""
	.align	4


	//----- nvinfo : EIATTR_CUDA_API_VERSION
	.align		4
        /*0000*/ 	.byte	0x04, 0x37
        /*0002*/ 	.short	(.L_525 - .L_524)
.L_524:
        /*0004*/ 	.word	0x00000082


	//----- nvinfo : EIATTR_KPARAM_INFO
	.align		4
.L_525:
        /*0008*/ 	.byte	0x04, 0x17
        /*000a*/ 	.short	(.L_527 - .L_526)
.L_526:
        /*000c*/ 	.word	0x00000000
        /*0010*/ 	.short	0x0000
        /*0012*/ 	.short	0x0000
        /*0014*/ 	.byte	0x00, 0xf0, 0xe1, 0x02


	//----- nvinfo : EIATTR_SPARSE_MMA_MASK
	.align		4
.L_527:
        /*0018*/ 	.byte	0x03, 0x50
        /*001a*/ 	.short	0x0000


	//----- nvinfo : EIATTR_MAXREG_COUNT
	.align		4
        /*001c*/ 	.byte	0x03, 0x1b
        /*001e*/ 	.short	0x0050


	//----- nvinfo : EIATTR_NUM_BARRIERS
	.align		4
        /*0020*/ 	.byte	0x02, 0x4c
        /*0022*/ 	.byte	0x01
	.zero		1


	//----- nvinfo : EIATTR_ANNOTATIONS
	.align		4
        /*0024*/ 	.byte	0x04, 0x55
        /*0026*/ 	.short	(.L_529 - .L_528)


	//   ....[0]....
.L_528:
        /*0028*/ 	.word	0x00000001
        /*002c*/ 	.byte	0xf0, 0x02, 0x00, 0x00, 0x01, 0x00, 0x00, 0x00, 0x50, 0x44, 0x00, 0x00, 0x01, 0x00, 0x00, 0x00
        /*003c*/ 	.byte	0xe0, 0x45, 0x00, 0x00, 0x01, 0x00, 0x00, 0x00, 0x10, 0x46, 0x00, 0x00


	//----- nvinfo : EIATTR_MERCURY_ISA_VERSION
	.align		4
.L_529:
        /*0048*/ 	.byte	0x03, 0x5f
        /*004a*/ 	.short	0x0101


	//----- nvinfo : EIATTR_INT_WARP_WIDE_INSTR_OFFSETS
	.align		4
        /*004c*/ 	.byte	0x04, 0x31
        /*004e*/ 	.short	(.L_531 - .L_530)


	//   ....[0]....
.L_530:
        /*0050*/ 	.word	0x00005460


	//   ....[1]....
        /*0054*/ 	.word	0x00009d60


	//----- nvinfo : EIATTR_COOP_GROUP_MASK_REGIDS
	.align		4
.L_531:
        /*0058*/ 	.byte	0x04, 0x29
        /*005a*/ 	.short	(.L_533 - .L_532)


	//   ....[0]....
.L_532:
        /*005c*/ 	.word	0xffffffff


	//   ....[1]....
        /*0060*/ 	.word	0xffffffff


	//   ....[2]....
        /*0064*/ 	.word	0xffffffff


	//   ....[3]....
        /*0068*/ 	.word	0xffffffff


	//   ....[4]....
        /*006c*/ 	.word	0xffffffff


	//   ....[5]....
        /*0070*/ 	.word	0xffffffff


	//   ....[6]....
        /*0074*/ 	.word	0xffffffff


	//   ....[7]....
        /*0078*/ 	.word	0xffffffff


	//   ....[8]....
        /*007c*/ 	.word	0xffffffff


	//   ....[9]....
        /*0080*/ 	.word	0xffffffff


	//----- nvinfo : EIATTR_COOP_GROUP_INSTR_OFFSETS
	.align		4
.L_533:
        /*0084*/ 	.byte	0x04, 0x28
        /*0086*/ 	.short	(.L_535 - .L_534)


	//   ....[0]....
.L_534:
        /*0088*/ 	.word	0x000044d0


	//   ....[1]....
        /*008c*/ 	.word	0x000044e0


	//   ....[2]....
        /*0090*/ 	.word	0x00004530


	//   ....[3]....
        /*0094*/ 	.word	0x00004540


	//   ....[4]....
        /*0098*/ 	.word	0x00004570


	//   ....[5]....
        /*009c*/ 	.word	0x00004590


	//   ....[6]....
        /*00a0*/ 	.word	0x000045c0


	//   ....[7]....
        /*00a4*/ 	.word	0x000045f0


	//   ....[8]....
        /*00a8*/ 	.word	0x00004660


	//   ....[9]....
        /*00ac*/ 	.word	0x00004680


	//----- nvinfo : EIATTR_EXIT_INSTR_OFFSETS
	.align		4
.L_535:
        /*00b0*/ 	.byte	0x04, 0x1c
        /*00b2*/ 	.short	(.L_537 - .L_536)


	//   ....[0]....
.L_536:
        /*00b4*/ 	.word	0x00009e50


	//   ....[1]....
        /*00b8*/ 	.word	0x00009f90


	//   ....[2]....
        /*00bc*/ 	.word	0x0000a1e0


	//----- nvinfo : EIATTR_MAX_THREADS
	.align		4
.L_537:
        /*00c0*/ 	.byte	0x04, 0x05
        /*00c2*/ 	.short	(.L_539 - .L_538)
.L_538:
        /*00c4*/ 	.word	0x00000300
        /*00c8*/ 	.word	0x00000001
        /*00cc*/ 	.word	0x00000001


	//----- nvinfo : EIATTR_CRS_STACK_SIZE
	.align		4
.L_539:
        /*00d0*/ 	.byte	0x04, 0x1e
        /*00d2*/ 	.short	(.L_541 - .L_540)
.L_540:
        /*00d4*/ 	.word	0x00000000


	//----- nvinfo : EIATTR_CBANK_PARAM_SIZE
	.align		4
.L_541:
        /*00d8*/ 	.byte	0x03, 0x19
        /*00da*/ 	.short	0x00b8


	//----- nvinfo : EIATTR_PARAM_CBANK
	.align		4
        /*00dc*/ 	.byte	0x04, 0x0a
        /*00de*/ 	.short	(.L_543 - .L_542)
	.align		4
.L_542:
        /*00e0*/ 	.word	index@(.nv.constant0._Z35group_norm_nhwc_bwd_one_pass_kernelI11Bf16IOFp32WLi256ELi96ELi768EEv26Group_norm_nhwc_bwd_params)
        /*00e4*/ 	.short	0x0210
        /*00e6*/ 	.short	0x00b8


	//----- nvinfo : EIATTR_SW_WAR
	.align		4
.L_543:
        /*00e8*/ 	.byte	0x04, 0x36
        /*00ea*/ 	.short	(.L_545 - .L_544)
.L_544:
        /*00ec*/ 	.word	0x00000008
.L_545:


//--------------------- .nv.info._Z35group_norm_nhwc_bwd_one_pass_kernelI11Bf16IOFp32WLi512ELi96ELi768EEv26Group_norm_nhwc_bwd_params --------------------------
	.section	.nv.info._Z35group_norm_nhwc_bwd_one_pass_kernelI11Bf16IOFp32WLi512ELi96ELi768EEv26Group_norm_nhwc_bwd_params,"",@"SHT_CUDA_INFO"
	.sectionflags	@""
	.align	4


	//----- nvinfo : EIATTR_CUDA_API_VERSION
	.align		4
        /*0000*/ 	.byte	0x04, 0x37
        /*0002*/ 	.short	(.L_547 - .L_546)
.L_546:
        /*0004*/ 	.word	0x00000082


	//----- nvinfo : EIATTR_KPARAM_INFO
	.align		4
.L_547:
        /*0008*/ 	.byte	0x04, 0x17
        /*000a*/ 	.short	(.L_549 - .L_548)
.L_548:
        /*000c*/ 	.word	0x00000000
        /*0010*/ 	.short	0x0000
        /*0012*/ 	.short	0x0000
        /*0014*/ 	.byte	0x00, 0xf0, 0xe1, 0x02


	//----- nvinfo : EIATTR_SPARSE_MMA_MASK
	.align		4
.L_549:
        /*0018*/ 	.byte	0x03, 0x50
        /*001a*/ 	.short	0x0000


	//----- nvinfo : EIATTR_MAXREG_COUNT
	.align		4
        /*001c*/ 	.byte	0x03, 0x1b
        /*001e*/ 	.short	0x0050


	//----- nvinfo : EIATTR_NUM_BARRIERS
	.align		4
        /*0020*/ 	.byte	0x02, 0x4c
        /*0022*/ 	.byte	0x01
	.zero		1


	//----- nvinfo : EIATTR_ANNOTATIONS
	.align		4
        /*0024*/ 	.byte	0x04, 0x55
        /*0026*/ 	.short	(.L_551 - .L_550)


	//   ....[0]....
.L_550:
        /*0028*/ 	.word	0x00000001
        /*002c*/ 	.byte	0xe0, 0x02, 0x00, 0x00, 0x01, 0x00, 0x00, 0x00, 0x10, 0x03, 0x00, 0x00, 0x01, 0x00, 0x00, 0x00
        /* <DEDUP_REMOVED lines=161> */
        /*0a4c*/ 	.byte	0x40, 0x2d, 0x01, 0x00, 0x01, 0x00, 0x00, 0x00, 0xd0, 0x30, 0x01, 0x00


	//----- nvinfo : EIATTR_MERCURY_ISA_VERSION
	.align		4
.L_551:
        /*0a58*/ 	.byte	0x03, 0x5f
        /*0a5a*/ 	.short	0x0101


	//----- nvinfo : EIATTR_INT_WARP_WIDE_INSTR_OFFSETS
	.align		4
        /*0a5c*/ 	.byte	0x04, 0x31
        /*0a5e*/ 	.short	(.L_553 - .L_552)


	//   ....[0]....
.L_552:
        /*0a60*/ 	.word	0x0000a5a0


	//   ....[1]....
        /*0a64*/ 	.word	0x0000a8d0


	//   ....[2]....
        /*0a68*/ 	.word	0x0000a980


	//   ....[3]....
        /*0a6c*/ 	.word	0x0000a990


	//   ....[4]....
        /*0a70*/ 	.word	0x0000aa50


	//   ....[5]....
        /*0a74*/ 	.word	0x0000ab30


	//   ....[6]....
        /*0a78*/ 	.word	0x0000abf0


	//   ....[7]....
        /*0a7c*/ 	.word	0x0000ac10


	//   ....[8]....
        /*0a80*/ 	.word	0x0000ad10


	//   ....[9]....
        /*0a84*/ 	.word	0x0000add0


	//   ....[10]....
        /*0a88*/ 	.word	0x0000adf0


	//   ....[11]....
        /*0a8c*/ 	.word	0x0000aef0


	//   ....[12]....
        /*0a90*/ 	.word	0x0000afb0


	//   ....[13]....
        /*0a94*/ 	.word	0x0000afc0


	//   ....[14]....
        /*0a98*/ 	.word	0x0000b0d0


	//   ....[15]....
        /*0a9c*/ 	.word	0x0000b180


	//   ....[16]....
        /*0aa0*/ 	.word	0x0000b1a0


	//   ....[17]....
        /*0aa4*/ 	.word	0x0000b350


	//   ....[18]....
        /*0aa8*/ 	.word	0x0000b410


	//   ....[19]....
        /*0aac*/ 	.word	0x0000b420


	//   ....[20]....
        /*0ab0*/ 	.word	0x0000b430


	//   ....[21]....
        /*0ab4*/ 	.word	0x0000b640


	//   ....[22]....
        /*0ab8*/ 	.word	0x0000b650


	//   ....[23]....
        /*0abc*/ 	.word	0x0000b670


	//   ....[24]....
        /*0ac0*/ 	.word	0x0000b6b0


	//   ....[25]....
        /*0ac4*/ 	.word	0x0000b8c0


	//   ....[26]....
        /*0ac8*/ 	.word	0x0000b980


	//   ....[27]....
        /*0acc*/ 	.word	0x0000b9e0


	//   ....[28]....
        /*0ad0*/ 	.word	0x0000ba10


	//   ....[29]....
        /*0ad4*/ 	.word	0x0000bcc0


	//   ....[30]....
        /*0ad8*/ 	.word	0x0000bd60


	//   ....[31]....
        /*0adc*/ 	.word	0x00013500


	//----- nvinfo : EIATTR_COOP_GROUP_MASK_REGIDS
	.align		4
.L_553:
        /*0ae0*/ 	.byte	0x04, 0x29
        /*0ae2*/ 	.short	(.L_555 - .L_554)


	//   ....[0]....
.L_554:
        /*0ae4*/ 	.word	0xffffffff


	//   ....[1]....
        /*0ae8*/ 	.word	0xffffffff


	//   ....[2]....
        /*0aec*/ 	.word	0xffffffff


	//   ....[3]....
        /*0af0*/ 	.word	0xffffffff


	//   ....[4]....
        /*0af4*/ 	.word	0xffffffff


	//   ....[5]....
        /*0af8*/ 	.word	0xffffffff


	//   ....[6]....
        /*0afc*/ 	.word	0xffffffff


	//   ....[7]....
        /*0b00*/ 	.word	0xffffffff


	//   ....[8]....
        /*0b04*/ 	.word	0xffffffff


	//   ....[9]....
        /*0b08*/ 	.word	0xffffffff


	//----- nvinfo : EIATTR_COOP_GROUP_INSTR_OFFSETS
	.align		4
.L_555:
        /*0b0c*/ 	.byte	0x04, 0x28
        /*0b0e*/ 	.short	(.L_557 - .L_556)


	//   ....[0]....
.L_556:
        /*0b10*/ 	.word	0x00008ed0


	//   ....[1]....
        /*0b14*/ 	.word	0x00008ee0


	//   ....[2]....
        /*0b18*/ 	.word	0x00008f50


	//   ....[3]....
        /*0b1c*/ 	.word	0x00008f60


	//   ....[4]....
        /*0b20*/ 	.word	0x00008f90


	//   ....[5]....
        /*0b24*/ 	.word	0x00008fb0


	//   ....[6]....
        /*0b28*/ 	.word	0x00009040


	//   ....[7]....
        /*0b2c*/ 	.word	0x00009050


	//   ....[8]....
        /*0b30*/ 	.word	0x00009270


	//   ....[9]....
        /*0b34*/ 	.word	0x00009290


	//----- nvinfo : EIATTR_EXIT_INSTR_OFFSETS
	.align		4
.L_557:
        /*0b38*/ 	.byte	0x04, 0x1c
        /*0b3a*/ 	.short	(.L_559 - .L_558)


	//   ....[0]....
.L_558:
        /*0b3c*/ 	.word	0x000135f0


	//   ....[1]....
        /*0b40*/ 	.word	0x00013730


	//   ....[2]....
        /*0b44*/ 	.word	0x00013980


	//----- nvinfo : EIATTR_MAX_THREADS
	.align		4
.L_559:
        /*0b48*/ 	.byte	0x04, 0x05
        /*0b4a*/ 	.short	(.L_561 - .L_560)
.L_560:
        /*0b4c*/ 	.word	0x00000300
        /*0b50*/ 	.word	0x00000001
        /*0b54*/ 	.word	0x00000001


	//----- nvinfo : EIATTR_CRS_STACK_SIZE
	.align		4
.L_561:
        /*0b58*/ 	.byte	0x04, 0x1e
        /*0b5a*/ 	.short	(.L_563 - .L_562)
.L_562:
        /*0b5c*/ 	.word	0x00000000


	//----- nvinfo : EIATTR_CBANK_PARAM_SIZE
	.align		4
.L_563:
        /*0b60*/ 	.byte	0x03, 0x19
        /*0b62*/ 	.short	0x00b8


	//----- nvinfo : EIATTR_PARAM_CBANK
	.align		4
        /*0b64*/ 	.byte	0x04, 0x0a
        /*0b66*/ 	.short	(.L_565 - .L_564)
	.align		4
.L_564:
        /*0b68*/ 	.word	index@(.nv.constant0._Z35group_norm_nhwc_bwd_one_pass_kernelI11Bf16IOFp32WLi512ELi96ELi768EEv26Group_norm_nhwc_bwd_params)
        /*0b6c*/ 	.short	0x0210
        /*0b6e*/ 	.short	0x00b8


	//----- nvinfo : EIATTR_SW_WAR
	.align		4
.L_565:
        /*0b70*/ 	.byte	0x04, 0x36
        /*0b72*/ 	.short	(.L_567 - .L_566)
.L_566:
        /*0b74*/ 	.word	0x00000008
.L_567:


//--------------------- .nv.info._Z35group_norm_nhwc_bwd_one_pass_kernelI11Bf16IOBf16WLi64ELi96ELi768EEv26Group_norm_nhwc_bwd_params --------------------------
	.section	.nv.info._Z35group_norm_nhwc_bwd_one_pass_kernelI11Bf16IOBf16WLi64ELi96ELi768EEv26Group_norm_nhwc_bwd_params,"",@"SHT_CUDA_INFO"
	.sectionflags	@""
	.align	4


	//----- nvinfo : EIATTR_CUDA_API_VERSION
	.align		4
        /*0000*/ 	.byte	0x04, 0x37
        /*0002*/ 	.short	(.L_569 - .L_568)
.L_568:
        /*0004*/ 	.word	0x00000082


	//----- nvinfo : EIATTR_KPARAM_INFO
	.align		4
.L_569:
        /*0008*/ 	.byte	0x04, 0x17
        /*000a*/ 	.short	(.L_571 - .L_570)
.L_570:
        /*000c*/ 	.word	0x00000000
        /*0010*/ 	.short	0x0000
        /*0012*/ 	.short	0x0000
        /*0014*/ 	.byte	0x00, 0xf0, 0xe1, 0x02


	//----- nvinfo : EIATTR_SPARSE_MMA_MASK
	.align		4
.L_571:
        /*0018*/ 	.byte	0x03, 0x50
        /*001a*/ 	.short	0x0000


	//----- nvinfo : EIATTR_MAXREG_COUNT
	.align		4
        /*001c*/ 	.byte	0x03, 0x1b
        /*001e*/ 	.short	0x0050


	//----- nvinfo : EIATTR_NUM_BARRIERS
	.align		4
        /*0020*/ 	.byte	0x02, 0x4c
        /*0022*/ 	.byte	0x01
	.zero		1


	//----- nvinfo : EIATTR_MERCURY_ISA_VERSION
	.align		4
        /*0024*/ 	.byte	0x03, 0x5f
        /*0026*/ 	.short	0x0101


	//----- nvinfo : EIATTR_INT_WARP_WIDE_INSTR_OFFSETS
	.align		4
        /*0028*/ 	.byte	0x04, 0x31
        /*002a*/ 	.short	(.L_573 - .L_572)


	//   ....[0]....
.L_572:
        /*002c*/ 	.word	0x00002450


	//   ....[1]....
        /*0030*/ 	.word	0x000043c0


	//----- nvinfo : EIATTR_COOP_GROUP_MASK_REGIDS
	.align		4
.L_573:
        /*0034*/ 	.byte	0x04, 0x29
        /*0036*/ 	.short	(.L_575 - .L_574)


	//   ....[0]....
.L_574:
        /*0038*/ 	.word	0xffffffff


	//   ....[1]....
        /*003c*/ 	.word	0xffffffff


	//   ....[2]....
        /*0040*/ 	.word	0xffffffff


	//   ....[3]....
        /*0044*/ 	.word	0xffffffff


	//   ....[4]....
        /*0048*/ 	.word	0xffffffff


	//   ....[5]....
        /*004c*/ 	.word	0xffffffff


	//   ....[6]....
        /*0050*/ 	.word	0xffffffff


	//   ....[7]....
        /*0054*/ 	.word	0xffffffff


	//   ....[8]....
        /*0058*/ 	.word	0xffffffff


	//   ....[9]....
        /*005c*/ 	.word	0xffffffff


	//----- nvinfo : EIATTR_COOP_GROUP_INSTR_OFFSETS
	.align		4
.L_575:
        /*0060*/ 	.byte	0x04, 0x28
        /*0062*/ 	.short	(.L_577 - .L_576)


	//   ....[0]....
.L_576:
        /*0064*/ 	.word	0x00001620


	//   ....[1]....
        /*0068*/ 	.word	0x00001660


	//   ....[2]....
        /*006c*/ 	.word	0x00001790


	//   ....[3]....
        /*0070*/ 	.word	0x000017b0


	//   ....[4]....
        /*0074*/ 	.word	0x000017e0


	//   ....[5]....
        /*0078*/ 	.word	0x00001800


	//   ....[6]....
        /*007c*/ 	.word	0x00001830


	//   ....[7]....
        /*0080*/ 	.word	0x00001850


	//   ....[8]....
        /*0084*/ 	.word	0x00001880


	//   ....[9]....
        /*0088*/ 	.word	0x000018a0


	//----- nvinfo : EIATTR_EXIT_INSTR_OFFSETS
	.align		4
.L_577:
        /*008c*/ 	.byte	0x04, 0x1c
        /*008e*/ 	.short	(.L_579 - .L_578)


	//   ....[0]....
.L_578:
        /*0090*/ 	.word	0x000044b0


	//   ....[1]....
        /*0094*/ 	.word	0x000045f0


	//   ....[2]....
        /*0098*/ 	.word	0x00004850


	//----- nvinfo : EIATTR_MAX_THREADS
	.align		4
.L_579:
        /*009c*/ 	.byte	0x04, 0x05
        /*009e*/ 	.short	(.L_581 - .L_580)
.L_580:
        /*00a0*/ 	.word	0x00000300
        /*00a4*/ 	.word	0x00000001
        /*00a8*/ 	.word	0x00000001


	//----- nvinfo : EIATTR_CRS_STACK_SIZE
	.align		4
.L_581:
        /*00ac*/ 	.byte	0x04, 0x1e
        /*00ae*/ 	.short	(.L_583 - .L_582)
.L_582:
        /*00b0*/ 	.word	0x00000000


	//----- nvinfo : EIATTR_CBANK_PARAM_SIZE
	.align		4
.L_583:
        /*00b4*/ 	.byte	0x03, 0x19
        /*00b6*/ 	.short	0x00b8


	//----- nvinfo : EIATTR_PARAM_CBANK
	.align		4
        /*00b8*/ 	.byte	0x04, 0x0a
        /*00ba*/ 	.short	(.L_585 - .L_584)
	.align		4
.L_584:
        /*00bc*/ 	.word	index@(.nv.constant0._Z35group_norm_nhwc_bwd_one_pass_kernelI11Bf16IOBf16WLi64ELi96ELi768EEv26Group_norm_nhwc_bwd_params)
        /*00c0*/ 	.short	0x0210
        /*00c2*/ 	.short	0x00b8


	//----- nvinfo : EIATTR_SW_WAR
	.align		4
.L_585:
        /*00c4*/ 	.byte	0x04, 0x36
        /*00c6*/ 	.short	(.L_587 - .L_586)
.L_586:
        /*00c8*/ 	.word	0x00000008
.L_587:


//--------------------- .nv.info._Z35group_norm_nhwc_bwd_one_pass_kernelI11Bf16IOBf16WLi128ELi96ELi768EEv26Group_norm_nhwc_bwd_params --------------------------
	.section	.nv.info._Z35group_norm_nhwc_bwd_one_pass_kernelI11Bf16IOBf16WLi128ELi96ELi768EEv26Group_norm_nhwc_bwd_params,"",@"SHT_CUDA_INFO"
	.sectionflags	@""
	.align	4


	//----- nvinfo : EIATTR_CUDA_API_VERSION
	.align		4
        /*0000*/ 	.byte	0x04, 0x37
        /*0002*/ 	.short	(.L_589 - .L_588)
.L_588:
        /*0004*/ 	.word	0x00000082


	//----- nvinfo : EIATTR_KPARAM_INFO
	.align		4
.L_589:
        /*0008*/ 	.byte	0x04, 0x17
        /*000a*/ 	.short	(.L_591 - .L_590)
.L_590:
        /*000c*/ 	.word	0x00000000
        /*0010*/ 	.short	0x0000
        /*0012*/ 	.short	0x0000
        /*0014*/ 	.byte	0x00, 0xf0, 0xe1, 0x02


	//----- nvinfo : EIATTR_SPARSE_MMA_MASK
	.align		4
.L_591:
        /*0018*/ 	.byte	0x03, 0x50
        /*001a*/ 	.short	0x0000


	//----- nvinfo : EIATTR_MAXREG_COUNT
	.align		4
        /*001c*/ 	.byte	0x03, 0x1b
        /*001e*/ 	.short	0x0050


	//----- nvinfo : EIATTR_NUM_BARRIERS
	.align		4
        /*0020*/ 	.byte	0x02, 0x4c
        /*0022*/ 	.byte	0x01
	.zero		1


	//----- nvinfo : EIATTR_MERCURY_ISA_VERSION
	.align		4
        /*0024*/ 	.byte	0x03, 0x5f
        /*0026*/ 	.short	0x0101


	//----- nvinfo : EIATTR_INT_WARP_WIDE_INSTR_OFFSETS
	.align		4
        /*0028*/ 	.byte	0x04, 0x31
        /*002a*/ 	.short	(.L_593 - .L_592)


	//   ....[0]....
.L_592:
        /*002c*/ 	.word	0x00003510


	//   ....[1]....
        /*0030*/ 	.word	0x00006200


	//----- nvinfo : EIATTR_COOP_GROUP_MASK_REGIDS
	.align		4
.L_593:
        /*0034*/ 	.byte	0x04, 0x29
        /*0036*/ 	.short	(.L_595 - .L_594)


	//   ....[0]....
.L_594:
        /*0038*/ 	.word	0xffffffff


	//   ....[1]....
        /*003c*/ 	.word	0xffffffff


	//   ....[2]....
        /*0040*/ 	.word	0xffffffff


	//   ....[3]....
        /*0044*/ 	.word	0xffffffff


	//   ....[4]....
        /*0048*/ 	.word	0xffffffff


	//   ....[5]....
        /*004c*/ 	.word	0xffffffff


	//   ....[6]....
        /*0050*/ 	.word	0xffffffff


	//   ....[7]....
        /*0054*/ 	.word	0xffffffff


	//   ....[8]....
        /*0058*/ 	.word	0xffffffff


	//   ....[9]....
        /*005c*/ 	.word	0xffffffff


	//----- nvinfo : EIATTR_COOP_GROUP_INSTR_OFFSETS
	.align		4
.L_595:
        /*0060*/ 	.byte	0x04, 0x28
        /*0062*/ 	.short	(.L_597 - .L_596)


	//   ....[0]....
.L_596:
        /*0064*/ 	.word	0x00002620


	//   ....[1]....
        /*0068*/ 	.word	0x00002660


	//   ....[2]....
        /*006c*/ 	.word	0x00002790


	//   ....[3]....
        /*0070*/ 	.word	0x000027b0


	//   ....[4]....
        /*0074*/ 	.word	0x000027e0


	//   ....[5]....
        /*0078*/ 	.word	0x00002800


	//   ....[6]....
        /*007c*/ 	.word	0x00002830


	//   ....[7]....
        /*0080*/ 	.word	0x00002850


	//   ....[8]....
        /*0084*/ 	.word	0x00002890


	//   ....[9]....
        /*0088*/ 	.word	0x000028b0


	//----- nvinfo : EIATTR_EXIT_INSTR_OFFSETS
	.align		4
.L_597:
        /*008c*/ 	.byte	0x04, 0x1c
        /*008e*/ 	.short	(.L_599 - .L_598)


	//   ....[0]....
.L_598:
        /*0090*/ 	.word	0x000062f0


	//   ....[1]....
        /*0094*/ 	.word	0x00006430


	//   ....[2]....
        /*0098*/ 	.word	0x00006690


	//----- nvinfo : EIATTR_MAX_THREADS
	.align		4
.L_599:
        /*009c*/ 	.byte	0x04, 0x05
        /*009e*/ 	.short	(.L_601 - .L_600)
.L_600:
        /*00a0*/ 	.word	0x00000300
        /*00a4*/ 	.word	0x00000001
        /*00a8*/ 	.word	0x00000001


	//----- nvinfo : EIATTR_CRS_STACK_SIZE
	.align		4
.L_601:
        /*00ac*/ 	.byte	0x04, 0x1e
        /*00ae*/ 	.short	(.L_603 - .L_602)
.L_602:
        /*00b0*/ 	.word	0x00000000


	//----- nvinfo : EIATTR_CBANK_PARAM_SIZE
	.align		4
.L_603:
        /*00b4*/ 	.byte	0x03, 0x19
        /*00b6*/ 	.short	0x00b8


	//----- nvinfo : EIATTR_PARAM_CBANK
	.align		4
        /*00b8*/ 	.byte	0x04, 0x0a
        /*00ba*/ 	.short	(.L_605 - .L_604)
	.align		4
.L_604:
        /*00bc*/ 	.word	index@(.nv.constant0._Z35group_norm_nhwc_bwd_one_pass_kernelI11Bf16IOBf16WLi128ELi96ELi768EEv26Group_norm_nhwc_bwd_params)
        /*00c0*/ 	.short	0x0210
        /*00c2*/ 	.short	0x00b8


	//----- nvinfo : EIATTR_SW_WAR
	.align		4
.L_605:
        /*00c4*/ 	.byte	0x04, 0x36
        /*00c6*/ 	.short	(.L_607 - .L_606)
.L_606:
        /*00c8*/ 	.word	0x00000008
.L_607:


//--------------------- .nv.info._Z35group_norm_nhwc_bwd_one_pass_kernelI11Bf16IOBf16WLi256ELi96ELi768EEv26Group_norm_nhwc_bwd_params --------------------------
	.section	.nv.info._Z35group_norm_nhwc_bwd_one_pass_kernelI11Bf16IOBf16WLi256ELi96ELi768EEv26Group_norm_nhwc_bwd_params,"",@"SHT_CUDA_INFO"
	.sectionflags	@""
	.align	4


	//----- nvinfo : EIATTR_CUDA_API_VERSION
	.align		4
        /*0000*/ 	.byte	0x04, 0x37
        /*0002*/ 	.short	(.L_609 - .L_608)
.L_608:
        /*0004*/ 	.word	0x00000082


	//----- nvinfo : EIATTR_KPARAM_INFO
	.align		4
.L_609:
        /*0008*/ 	.byte	0x04, 0x17
        /*000a*/ 	.short	(.L_611 - .L_610)
.L_610:
        /*000c*/ 	.word	0x00000000
        /*0010*/ 	.short	0x0000
        /*0012*/ 	.short	0x0000
        /*0014*/ 	.byte	0x00, 0xf0, 0xe1, 0x02


	//----- nvinfo : EIATTR_SPARSE_MMA_MASK
	.align		4
.L_611:
        /*0018*/ 	.byte	0x03, 0x50
        /*001a*/ 	.short	0x0000


	//----- nvinfo : EIATTR_MAXREG_COUNT
	.align		4
        /*001c*/ 	.byte	0x03, 0x1b
        /*001e*/ 	.short	0x0050


	//----- nvinfo : EIATTR_NUM_BARRIERS
	.align		4
        /*0020*/ 	.byte	0x02, 0x4c
        /*0022*/ 	.byte	0x01
	.zero		1


	//----- nvinfo : EIATTR_ANNOTATIONS
	.align		4
        /*0024*/ 	.byte	0x04, 0x55
        /*0026*/ 	.short	(.L_613 - .L_612)


	//   ....[0]....
.L_612:
        /*0028*/ 	.word	0x00000001
        /*002c*/ 	.byte	0xf0, 0x02, 0x00, 0x00, 0x01, 0x00, 0x00, 0x00, 0xa0, 0x44, 0x00, 0x00, 0x01, 0x00, 0x00, 0x00
        /*003c*/ 	.byte	0x30, 0x46, 0x00, 0x00, 0x01, 0x00, 0x00, 0x00, 0x60, 0x46, 0x00, 0x00


	//----- nvinfo : EIATTR_MERCURY_ISA_VERSION
	.align		4
.L_613:
        /*0048*/ 	.byte	0x03, 0x5f
        /*004a*/ 	.short	0x0101


	//----- nvinfo : EIATTR_INT_WARP_WIDE_INSTR_OFFSETS
	.align		4
        /*004c*/ 	.byte	0x04, 0x31
        /*004e*/ 	.short	(.L_615 - .L_614)


	//   ....[0]....
.L_614:
        /*0050*/ 	.word	0x000054b0


	//   ....[1]....
        /*0054*/ 	.word	0x00009db0


	//----- nvinfo : EIATTR_COOP_GROUP_MASK_REGIDS
	.align		4
.L_615:
        /*0058*/ 	.byte	0x04, 0x29
        /*005a*/ 	.short	(.L_617 - .L_616)


	//   ....[0]....
.L_616:
        /*005c*/ 	.word	0xffffffff


	//   ....[1]....
        /*0060*/ 	.word	0xffffffff


	//   ....[2]....
        /*0064*/ 	.word	0xffffffff


	//   ....[3]....
        /*0068*/ 	.word	0xffffffff


	//   ....[4]....
        /*006c*/ 	.word	0xffffffff


	//   ....[5]....
        /*0070*/ 	.word	0xffffffff


	//   ....[6]....
        /*0074*/ 	.word	0xffffffff


	//   ....[7]....
        /*0078*/ 	.word	0xffffffff


	//   ....[8]....
        /*007c*/ 	.word	0xffffffff


	//   ....[9]....
        /*0080*/ 	.word	0xffffffff


	//----- nvinfo : EIATTR_COOP_GROUP_INSTR_OFFSETS
	.align		4
.L_617:
        /*0084*/ 	.byte	0x04, 0x28
        /*0086*/ 	.short	(.L_619 - .L_618)


	//   ....[0]....
.L_618:
        /*0088*/ 	.word	0x00004520


	//   ....[1]....
        /*008c*/ 	.word	0x00004530


	//   ....[2]....
        /*0090*/ 	.word	0x00004580


	//   ....[3]....
        /*0094*/ 	.word	0x00004590


	//   ....[4]....
        /*0098*/ 	.word	0x000045c0


	//   ....[5]....
        /*009c*/ 	.word	0x000045e0


	//   ....[6]....
        /*00a0*/ 	.word	0x00004610


	//   ....[7]....
        /*00a4*/ 	.word	0x00004640


	//   ....[8]....
        /*00a8*/ 	.word	0x000046b0


	//   ....[9]....
        /*00ac*/ 	.word	0x000046d0


	//----- nvinfo : EIATTR_EXIT_INSTR_OFFSETS
	.align		4
.L_619:
        /*00b0*/ 	.byte	0x04, 0x1c
        /*00b2*/ 	.short	(.L_621 - .L_620)


	//   ....[0]....
.L_620:
        /*00b4*/ 	.word	0x00009ea0


	//   ....[1]....
        /*00b8*/ 	.word	0x00009fe0


	//   ....[2]....
        /*00bc*/ 	.word	0x0000a250


	//----- nvinfo : EIATTR_MAX_THREADS
	.align		4
.L_621:
        /*00c0*/ 	.byte	0x04, 0x05
        /*00c2*/ 	.short	(.L_623 - .L_622)
.L_622:
        /*00c4*/ 	.word	0x00000300
        /*00c8*/ 	.word	0x00000001
        /*00cc*/ 	.word	0x00000001


	//----- nvinfo : EIATTR_CRS_STACK_SIZE
	.align		4
.L_623:
        /*00d0*/ 	.byte	0x04, 0x1e
        /*00d2*/ 	.short	(.L_625 - .L_624)
.L_624:
        /*00d4*/ 	.word	0x00000000


	//----- nvinfo : EIATTR_CBANK_PARAM_SIZE
	.align		4
.L_625:
        /*00d8*/ 	.byte	0x03, 0x19
        /*00da*/ 	.short	0x00b8


	//----- nvinfo : EIATTR_PARAM_CBANK
	.align		4
        /*00dc*/ 	.byte	0x04, 0x0a
        /*00de*/ 	.short	(.L_627 - .L_626)
	.align		4
.L_626:
        /*00e0*/ 	.word	index@(.nv.constant0._Z35group_norm_nhwc_bwd_one_pass_kernelI11Bf16IOBf16WLi256ELi96ELi768EEv26Group_norm_nhwc_bwd_params)
        /*00e4*/ 	.short	0x0210
        /*00e6*/ 	.short	0x00b8


	//----- nvinfo : EIATTR_SW_WAR
	.align		4
.L_627:
        /*00e8*/ 	.byte	0x04, 0x36
        /*00ea*/ 	.short	(.L_629 - .L_628)
.L_628:
        /*00ec*/ 	.word	0x00000008
.L_629:


//--------------------- .nv.info._Z35group_norm_nhwc_bwd_one_pass_kernelI11Bf16IOBf16WLi512ELi96ELi768EEv26Group_norm_nhwc_bwd_params --------------------------
	.section	.nv.info._Z35group_norm_nhwc_bwd_one_pass_kernelI11Bf16IOBf16WLi512ELi96ELi768EEv26Group_norm_nhwc_bwd_params,"",@"SHT_CUDA_INFO"
	.sectionflags	@""
	.align	4


	//----- nvinfo : EIATTR_CUDA_API_VERSION
	.align		4
        /*0000*/ 	.byte	0x04, 0x37
        /*0002*/ 	.short	(.L_631 - .L_630)
.L_630:
        /*0004*/ 	.word	0x00000082


	//----- nvinfo : EIATTR_KPARAM_INFO
	.align		4
.L_631:
        /*0008*/ 	.byte	0x04, 0x17
        /*000a*/ 	.short	(.L_633 - .L_632)
.L_632:
        /*000c*/ 	.word	0x00000000
        /*0010*/ 	.short	0x0000
        /*0012*/ 	.short	0x0000
        /*0014*/ 	.byte	0x00, 0xf0, 0xe1, 0x02


	//----- nvinfo : EIATTR_SPARSE_MMA_MASK
	.align		4
.L_633:
        /*0018*/ 	.byte	0x03, 0x50
        /*001a*/ 	.short	0x0000


	//----- nvinfo : EIATTR_MAXREG_COUNT
	.align		4
        /*001c*/ 	.byte	0x03, 0x1b
        /*001e*/ 	.short	0x0050


	//----- nvinfo : EIATTR_NUM_BARRIERS
	.align		4
        /*0020*/ 	.byte	0x02, 0x4c
        /*0022*/ 	.byte	0x01
	.zero		1


	//----- nvinfo : EIATTR_ANNOTATIONS
	.align		4
        /*0024*/ 	.byte	0x04, 0x55
        /*0026*/ 	.short	(.L_635 - .L_634)


	//   ....[0]....
.L_634:
        /* <DEDUP_REMOVED lines=163> */
        /*0a4c*/ 	.byte	0x00, 0x31, 0x01, 0x00


	//----- nvinfo : EIATTR_MERCURY_ISA_VERSION
	.align		4
.L_635:
        /*0a50*/ 	.byte	0x03, 0x5f
        /*0a52*/ 	.short	0x0101


	//----- nvinfo : EIATTR_INT_WARP_WIDE_INSTR_OFFSETS
	.align		4
        /*0a54*/ 	.byte	0x04, 0x31
        /*0a56*/ 	.short	(.L_637 - .L_636)


	//   ....[0]....
.L_636:
        /*0a58*/ 	.word	0x0000a5d0


	//   ....[1]....
        /*0a5c*/ 	.word	0x0000a900


	//   ....[2]....
        /*0a60*/ 	.word	0x0000a9b0


	//   ....[3]....
        /*0a64*/ 	.word	0x0000a9c0


	//   ....[4]....
        /*0a68*/ 	.word	0x0000aa80


	//   ....[5]....
        /*0a6c*/ 	.word	0x0000ab60


	//   ....[6]....
        /*0a70*/ 	.word	0x0000ac20


	//   ....[7]....
        /*0a74*/ 	.word	0x0000ac40


	//   ....[8]....
        /*0a78*/ 	.word	0x0000ad40


	//   ....[9]....
        /*0a7c*/ 	.word	0x0000ae00


	//   ....[10]....
        /*0a80*/ 	.word	0x0000ae20


	//   ....[11]....
        /*0a84*/ 	.word	0x0000af20


	//   ....[12]....
        /*0a88*/ 	.word	0x0000afe0


	//   ....[13]....
        /*0a8c*/ 	.word	0x0000aff0


	//   ....[14]....
        /*0a90*/ 	.word	0x0000b100


	//   ....[15]....
        /*0a94*/ 	.word	0x0000b1c0


	//   ....[16]....
        /*0a98*/ 	.word	0x0000b1d0


	//   ....[17]....
        /*0a9c*/ 	.word	0x0000b380


	//   ....[18]....
        /*0aa0*/ 	.word	0x0000b440


	//   ....[19]....
        /*0aa4*/ 	.word	0x0000b450


	//   ....[20]....
        /*0aa8*/ 	.word	0x0000b460


	//   ....[21]....
        /*0aac*/ 	.word	0x0000b5d0


	//   ....[22]....
        /*0ab0*/ 	.word	0x0000b680


	//   ....[23]....
        /*0ab4*/ 	.word	0x0000b6a0


	//   ....[24]....
        /*0ab8*/ 	.word	0x0000b6d0


	//   ....[25]....
        /*0abc*/ 	.word	0x0000b8e0


	//   ....[26]....
        /*0ac0*/ 	.word	0x0000b9a0


	//   ....[27]....
        /*0ac4*/ 	.word	0x0000ba00


	//   ....[28]....
        /*0ac8*/ 	.word	0x0000ba30


	//   ....[29]....
        /*0acc*/ 	.word	0x0000bce0


	//   ....[30]....
        /*0ad0*/ 	.word	0x0000bd60


	//   ....[31]....
        /*0ad4*/ 	.word	0x00013530


	//----- nvinfo : EIATTR_COOP_GROUP_MASK_REGIDS
	.align		4
.L_637:
        /*0ad8*/ 	.byte	0x04, 0x29
        /*0ada*/ 	.short	(.L_639 - .L_638)


	//   ....[0]....
.L_638:
        /*0adc*/ 	.word	0xffffffff


	//   ....[1]....
        /*0ae0*/ 	.word	0xffffffff


	//   ....[2]....
        /*0ae4*/ 	.word	0xffffffff


	//   ....[3]....
        /*0ae8*/ 	.word	0xffffffff


	//   ....[4]....
        /*0aec*/ 	.word	0xffffffff


	//   ....[5]....
        /*0af0*/ 	.word	0xffffffff


	//   ....[6]....
        /*0af4*/ 	.word	0xffffffff


	//   ....[7]....
        /*0af8*/ 	.word	0xffffffff


	//   ....[8]....
        /*0afc*/ 	.word	0xffffffff


	//   ....[9]....
        /*0b00*/ 	.word	0xffffffff


	//----- nvinfo : EIATTR_COOP_GROUP_INSTR_OFFSETS
	.align		4
.L_639:
        /*0b04*/ 	.byte	0x04, 0x28
        /*0b06*/ 	.short	(.L_641 - .L_640)


	//   ....[0]....
.L_640:
        /*0b08*/ 	.word	0x00008ef0


	//   ....[1]....
        /*0b0c*/ 	.word	0x00008f00


	//   ....[2]....
        /*0b10*/ 	.word	0x00008f70


	//   ....[3]....
        /*0b14*/ 	.word	0x00008f80


	//   ....[4]....
        /*0b18*/ 	.word	0x00008fb0


	//   ....[5]....
        /*0b1c*/ 	.word	0x00008fd0


	//   ....[6]....
        /*0b20*/ 	.word	0x00009060


	//   ....[7]....
        /*0b24*/ 	.word	0x00009070


	//   ....[8]....
        /*0b28*/ 	.word	0x00009260


	//   ....[9]....
        /*0b2c*/ 	.word	0x000092a0


	//----- nvinfo : EIATTR_EXIT_INSTR_OFFSETS
	.align		4
.L_641:
        /*0b30*/ 	.byte	0x04, 0x1c
        /*0b32*/ 	.short	(.L_643 - .L_642)


	//   ....[0]....
.L_642:
        /*0b34*/ 	.word	0x00013620


	//   ....[1]....
        /*0b38*/ 	.word	0x00013760


	//   ....[2]....
        /*0b3c*/ 	.word	0x000139d0


	//----- nvinfo : EIATTR_MAX_THREADS
	.align		4
.L_643:
        /*0b40*/ 	.byte	0x04, 0x05
        /*0b42*/ 	.short	(.L_645 - .L_644)
.L_644:
        /*0b44*/ 	.word	0x00000300
        /*0b48*/ 	.word	0x00000001
        /*0b4c*/ 	.word	0x00000001


	//----- nvinfo : EIATTR_CRS_STACK_SIZE
	.align		4
.L_645:
        /*0b50*/ 	.byte	0x04, 0x1e
        /*0b52*/ 	.short	(.L_647 - .L_646)
.L_646:
        /*0b54*/ 	.word	0x00000000


	//----- nvinfo : EIATTR_CBANK_PARAM_SIZE
	.align		4
.L_647:
        /*0b58*/ 	.byte	0x03, 0x19
        /*0b5a*/ 	.short	0x00b8


	//----- nvinfo : EIATTR_PARAM_CBANK
	.align		4
        /*0b5c*/ 	.byte	0x04, 0x0a
        /*0b5e*/ 	.short	(.L_649 - .L_648)
	.align		4
.L_648:
        /*0b60*/ 	.word	index@(.nv.constant0._Z35group_norm_nhwc_bwd_one_pass_kernelI11Bf16IOBf16WLi512ELi96ELi768EEv26Group_norm_nhwc_bwd_params)
        /*0b64*/ 	.short	0x0210
        /*0b66*/ 	.short	0x00b8


	//----- nvinfo : EIATTR_SW_WAR
	.align		4
.L_649:
        /*0b68*/ 	.byte	0x04, 0x36
        /*0b6a*/ 	.short	(.L_651 - .L_650)
.L_650:
        /*0b6c*/ 	.word	0x00000008
.L_651:


//--------------------- .nv.info._Z35group_norm_nhwc_bwd_one_pass_kernelI11Bf16IOFp16WLi64ELi96ELi768EEv26Group_norm_nhwc_bwd_params --------------------------
	.section	.nv.info._Z35group_norm_nhwc_bwd_one_pass_kernelI11Bf16IOFp16WLi64ELi96ELi768EEv26Group_norm_nhwc_bwd_params,"",@"SHT_CUDA_INFO"
	.sectionflags	@""
	.align	4


	//----- nvinfo : EIATTR_CUDA_API_VERSION
	.align		4
        /*0000*/ 	.byte	0x04, 0x37
        /*0002*/ 	.short	(.L_653 - .L_652)
.L_652:
        /*0004*/ 	.word	0x00000082


	//----- nvinfo : EIATTR_KPARAM_INFO
	.align		4
.L_653:
        /*0008*/ 	.byte	0x04, 0x17
        /*000a*/ 	.short	(.L_655 - .L_654)
.L_654:
        /*000c*/ 	.word	0x00000000
        /*0010*/ 	.short	0x0000
        /*0012*/ 	.short	0x0000
        /*0014*/ 	.byte	0x00, 0xf0, 0xe1, 0x02


	//----- nvinfo : EIATTR_SPARSE_MMA_MASK
	.align		4
.L_655:
        /*0018*/ 	.byte	0x03, 0x50
        /*001a*/ 	.short	0x0000


	//----- nvinfo : EIATTR_MAXREG_COUNT
	.align		4
        /*001c*/ 	.byte	0x03, 0x1b
        /*001e*/ 	.short	0x0050


	//----- nvinfo : EIATTR_NUM_BARRIERS
	.align		4
        /*0020*/ 	.byte	0x02, 0x4c
        /*0022*/ 	.byte	0x01
	.zero		1


	//----- nvinfo : EIATTR_MERCURY_ISA_VERSION
	.align		4
        /*0024*/ 	.byte	0x03, 0x5f
        /*0026*/ 	.short	0x0101


	//----- nvinfo : EIATTR_INT_WARP_WIDE_INSTR_OFFSETS
	.align		4
        /*0028*/ 	.byte	0x04, 0x31
        /*002a*/ 	.short	(.L_657 - .L_656)


	//   ....[0]....
.L_656:
        /*002c*/ 	.word	0x00002450


	//   ....[1]....
        /*0030*/ 	.word	0x000043c0


	//----- nvinfo : EIATTR_COOP_GROUP_MASK_REGIDS
	.align		4
.L_657:
        /*0034*/ 	.byte	0x04, 0x29
        /*0036*/ 	.short	(.L_659 - .L_658)


	//   ....[0]....
.L_658:
        /*0038*/ 	.word	0xffffffff


	//   ....[1]....
        /*003c*/ 	.word	0xffffffff


	//   ....[2]....
        /*0040*/ 	.word	0xffffffff


	//   ....[3]....
        /*0044*/ 	.word	0xffffffff


	//   ....[4]....
        /*0048*/ 	.word	0xffffffff


	//   ....[5]....
        /*004c*/ 	.word	0xffffffff


	//   ....[6]....
        /*0050*/ 	.word	0xffffffff


	//   ....[7]....
        /*0054*/ 	.word	0xffffffff


	//   ....[8]....
        /*0058*/ 	.word	0xffffffff


	//   ....[9]....
        /*005c*/ 	.word	0xffffffff


	//----- nvinfo : EIATTR_COOP_GROUP_INSTR_OFFSETS
	.align		4
.L_659:
        /*0060*/ 	.byte	0x04, 0x28
        /*0062*/ 	.short	(.L_661 - .L_660)


	//   ....[0]....
.L_660:
        /*0064*/ 	.word	0x00001620


	//   ....[1]....
        /*0068*/ 	.word	0x00001660


	//   ....[2]....
        /*006c*/ 	.word	0x00001790


	//   ....[3]....
        /*0070*/ 	.word	0x000017b0


	//   ....[4]....
        /*0074*/ 	.word	0x000017e0


	//   ....[5]....
        /*0078*/ 	.word	0x00001800


	//   ....[6]....
        /*007c*/ 	.word	0x00001830


	//   ....[7]....
        /*0080*/ 	.word	0x00001850


	//   ....[8]....
        /*0084*/ 	.word	0x00001880


	//   ....[9]....
        /*0088*/ 	.word	0x000018a0


	//----- nvinfo : EIATTR_EXIT_INSTR_OFFSETS
	.align		4
.L_661:
        /*008c*/ 	.byte	0x04, 0x1c
        /*008e*/ 	.short	(.L_663 - .L_662)


	//   ....[0]....
.L_662:
        /*0090*/ 	.word	0x000044b0


	//   ....[1]....
        /*0094*/ 	.word	0x000045f0


	//   ....[2]....
        /*0098*/ 	.word	0x00004850


	//----- nvinfo : EIATTR_MAX_THREADS
	.align		4
.L_663:
        /*009c*/ 	.byte	0x04, 0x05
        /*009e*/ 	.short	(.L_665 - .L_664)
.L_664:
        /*00a0*/ 	.word	0x00000300
        /*00a4*/ 	.word	0x00000001
        /*00a8*/ 	.word	0x00000001


	//----- nvinfo : EIATTR_CRS_STACK_SIZE
	.align		4
.L_665:
        /*00ac*/ 	.byte	0x04, 0x1e
        /*00ae*/ 	.short	(.L_667 - .L_666)
.L_666:
        /*00b0*/ 	.word	0x00000000


	//----- nvinfo : EIATTR_CBANK_PARAM_SIZE
	.align		4
.L_667:
        /*00b4*/ 	.byte	0x03, 0x19
        /*00b6*/ 	.short	0x00b8


	//----- nvinfo : EIATTR_PARAM_CBANK
	.align		4
        /*00b8*/ 	.byte	0x04, 0x0a
        /*00ba*/ 	.short	(.L_669 - .L_668)
	.align		4
.L_668:
        /*00bc*/ 	.word	index@(.nv.constant0._Z35group_norm_nhwc_bwd_one_pass_kernelI11Bf16IOFp16WLi64ELi96ELi768EEv26Group_norm_nhwc_bwd_params)
        /*00c0*/ 	.short	0x0210
        /*00c2*/ 	.short	0x00b8


	//----- nvinfo : EIATTR_SW_WAR
	.align		4
.L_669:
        /*00c4*/ 	.byte	0x04, 0x36
        /*00c6*/ 	.short	(.L_671 - .L_670)
.L_670:
        /*00c8*/ 	.word	0x00000008
.L_671:


//--------------------- .nv.info._Z35group_norm_nhwc_bwd_one_pass_kernelI11Bf16IOFp16WLi128ELi96ELi768EEv26Group_norm_nhwc_bwd_params --------------------------
	.section	.nv.info._Z35group_norm_nhwc_bwd_one_pass_kernelI11Bf16IOFp16WLi128ELi96ELi768EEv26Group_norm_nhwc_bwd_params,"",@"SHT_CUDA_INFO"
	.sectionflags	@""
	.align	4


	//----- nvinfo : EIATTR_CUDA_API_VERSION
	.align		4
        /*0000*/ 	.byte	0x04, 0x37
        /*0002*/ 	.short	(.L_673 - .L_672)
.L_672:
        /*0004*/ 	.word	0x00000082


	//----- nvinfo : EIATTR_KPARAM_INFO
	.align		4
.L_673:
        /*0008*/ 	.byte	0x04, 0x17
        /*000a*/ 	.short	(.L_675 - .L_674)
.L_674:
        /*000c*/ 	.word	0x00000000
        /*0010*/ 	.short	0x0000
        /*0012*/ 	.short	0x0000
        /*0014*/ 	.byte	0x00, 0xf0, 0xe1, 0x02


	//----- nvinfo : EIATTR_SPARSE_MMA_MASK
	.align		4
.L_675:
        /*0018*/ 	.byte	0x03, 0x50
        /*001a*/ 	.short	0x0000


	//----- nvinfo : EIATTR_MAXREG_COUNT
	.align		4
        /*001c*/ 	.byte	0x03, 0x1b
        /*001e*/ 	.short	0x0050


	//----- nvinfo : EIATTR_NUM_BARRIERS
	.align		4
        /*0020*/ 	.byte	0x02, 0x4c
        /*0022*/ 	.byte	0x01
	.zero		1


	//----- nvinfo : EIATTR_MERCURY_ISA_VERSION
	.align		4
        /*0024*/ 	.byte	0x03, 0x5f
        /*0026*/ 	.short	0x0101


	//----- nvinfo : EIATTR_INT_WARP_WIDE_INSTR_OFFSETS
	.align		4
        /*0028*/ 	.byte	0x04, 0x31
        /*002a*/ 	.short	(.L_677 - .L_676)


	//   ....[0]....
.L_676:
        /*002c*/ 	.word	0x00003510


	//   ....[1]....
        /*0030*/ 	.word	0x00006200


	//----- nvinfo : EIATTR_COOP_GROUP_MASK_REGIDS
	.align		4
.L_677:
        /*0034*/ 	.byte	0x04, 0x29
        /*0036*/ 	.short	(.L_679 - .L_678)


	//   ....[0]....
.L_678:
        /*0038*/ 	.word	0xffffffff


	//   ....[1]....
        /*003c*/ 	.word	0xffffffff


	//   ....[2]....
        /*0040*/ 	.word	0xffffffff


	//   ....[3]....
        /*0044*/ 	.word	0xffffffff


	//   ....[4]....
        /*0048*/ 	.word	0xffffffff


	//   ....[5]....
        /*004c*/ 	.word	0xffffffff


	//   ....[6]....
        /*0050*/ 	.word	0xffffffff


	//   ....[7]....
        /*0054*/ 	.word	0xffffffff


	//   ....[8]....
        /*0058*/ 	.word	0xffffffff


	//   ....[9]....
        /*005c*/ 	.word	0xffffffff


	//----- nvinfo : EIATTR_COOP_GROUP_INSTR_OFFSETS
	.align		4
.L_679:
        /*0060*/ 	.byte	0x04, 0x28
        /*0062*/ 	.short	(.L_681 - .L_680)


	//   ....[0]....
.L_680:
        /*0064*/ 	.word	0x00002620


	//   ....[1]....
        /*0068*/ 	.word	0x00002660


	//   ....[2]....
        /*006c*/ 	.word	0x00002790


	//   ....[3]....
        /*0070*/ 	.word	0x000027b0


	//   ....[4]....
        /*0074*/ 	.word	0x000027e0


	//   ....[5]....
        /*0078*/ 	.word	0x00002800


	//   ....[6]....
        /*007c*/ 	.word	0x00002830


	//   ....[7]....
        /*0080*/ 	.word	0x00002850


	//   ....[8]....
        /*0084*/ 	.word	0x00002890


	//   ....[9]....
        /*0088*/ 	.word	0x000028b0


	//----- nvinfo : EIATTR_EXIT_INSTR_OFFSETS
	.align		4
.L_681:
        /*008c*/ 	.byte	0x04, 0x1c
        /*008e*/ 	.short	(.L_683 - .L_682)


	//   ....[0]....
.L_682:
        /*0090*/ 	.word	0x000062f0


	//   ....[1]....
        /*0094*/ 	.word	0x00006430


	//   ....[2]....
        /*0098*/ 	.word	0x00006690


	//----- nvinfo : EIATTR_MAX_THREADS
	.align		4
.L_683:
        /*009c*/ 	.byte	0x04, 0x05
        /*009e*/ 	.short	(.L_685 - .L_684)
.L_684:
        /*00a0*/ 	.word	0x00000300
        /*00a4*/ 	.word	0x00000001
        /*00a8*/ 	.word	0x00000001


	//----- nvinfo : EIATTR_CRS_STACK_SIZE
	.align		4
.L_685:
        /*00ac*/ 	.byte	0x04, 0x1e
        /*00ae*/ 	.short	(.L_687 - .L_686)
.L_686:
        /*00b0*/ 	.word	0x00000000


	//----- nvinfo : EIATTR_CBANK_PARAM_SIZE
	.align		4
.L_687:
        /*00b4*/ 	.byte	0x03, 0x19
        /*00b6*/ 	.short	0x00b8


	//----- nvinfo : EIATTR_PARAM_CBANK
	.align		4
        /*00b8*/ 	.byte	0x04, 0x0a
        /*00ba*/ 	.short	(.L_689 - .L_688)
	.align		4
.L_688:
        /*00bc*/ 	.word	index@(.nv.constant0._Z35group_norm_nhwc_bwd_one_pass_kernelI11Bf16IOFp16WLi128ELi96ELi768EEv26Group_norm_nhwc_bwd_params)
        /*00c0*/ 	.short	0x0210
        /*00c2*/ 	.short	0x00b8


	//----- nvinfo : EIATTR_SW_WAR
	.align		4
.L_689:
        /*00c4*/ 	.byte	0x04, 0x36
        /*00c6*/ 	.short	(.L_691 - .L_690)
.L_690:
        /*00c8*/ 	.word	0x00000008
.L_691:


//--------------------- .nv.info._Z35group_norm_nhwc_bwd_one_pass_kernelI11Bf16IOFp16WLi256ELi96ELi768EEv26Group_norm_nhwc_bwd_params --------------------------
	.section	.nv.info._Z35group_norm_nhwc_bwd_one_pass_kernelI11Bf16IOFp16WLi256ELi96ELi768EEv26Group_norm_nhwc_bwd_params,"",@"SHT_CUDA_INFO"
	.sectionflags	@""
	.align	4


	//----- nvinfo : EIATTR_CUDA_API_VERSION
	.align		4
        /*0000*/ 	.byte	0x04, 0x37
        /*0002*/ 	.short	(.L_693 - .L_692)
.L_692:
        /*0004*/ 	.word	0x00000082


	//----- nvinfo : EIATTR_KPARAM_INFO
	.align		4
.L_693:
        /*0008*/ 	.byte	0x04, 0x17
        /*000a*/ 	.short	(.L_695 - .L_694)
.L_694:
        /*000c*/ 	.word	0x00000000
        /*0010*/ 	.short	0x0000
        /*0012*/ 	.short	0x0000
        /*0014*/ 	.byte	0x00, 0xf0, 0xe1, 0x02


	//----- nvinfo : EIATTR_SPARSE_MMA_MASK
	.align		4
.L_695:
        /*0018*/ 	.byte	0x03, 0x50
        /*001a*/ 	.short	0x0000


	//----- nvinfo : EIATTR_MAXREG_COUNT
	.align		4
        /*001c*/ 	.byte	0x03, 0x1b
        /*001e*/ 	.short	0x0050


	//----- nvinfo : EIATTR_NUM_BARRIERS
	.align		4
        /*0020*/ 	.byte	0x02, 0x4c
        /*0022*/ 	.byte	0x01
	.zero		1


	//----- nvinfo : EIATTR_ANNOTATIONS
	.align		4
        /*0024*/ 	.byte	0x04, 0x55
        /*0026*/ 	.short	(.L_697 - .L_696)


	//   ....[0]....
.L_696:
        /*0028*/ 	.word	0x00000001
        /*002c*/ 	.byte	0xf0, 0x02, 0x00, 0x00, 0x01, 0x00, 0x00, 0x00, 0xa0, 0x44, 0x00, 0x00, 0x01, 0x00, 0x00, 0x00
        /*003c*/ 	.byte	0x30, 0x46, 0x00, 0x00, 0x01, 0x00, 0x00, 0x00, 0x60, 0x46, 0x00, 0x00


	//----- nvinfo : EIATTR_MERCURY_ISA_VERSION
	.align		4
.L_697:
        /*0048*/ 	.byte	0x03, 0x5f
        /*004a*/ 	.short	0x0101


	//----- nvinfo : EIATTR_INT_WARP_WIDE_INSTR_OFFSETS
	.align		4
        /*004c*/ 	.byte	0x04, 0x31
        /*004e*/ 	.short	(.L_699 - .L_698)


	//   ....[0]....
.L_698:
        /*0050*/ 	.word	0x000054b0


	//   ....[1]....
        /*0054*/ 	.word	0x00009db0


	//----- nvinfo : EIATTR_COOP_GROUP_MASK_REGIDS
	.align		4
.L_699:
        /*0058*/ 	.byte	0x04, 0x29
        /*005a*/ 	.short	(.L_701 - .L_700)


	//   ....[0]....
.L_700:
        /*005c*/ 	.word	0xffffffff


	//   ....[1]....
        /*0060*/ 	.word	0xffffffff


	//   ....[2]....
        /*0064*/ 	.word	0xffffffff


	//   ....[3]....
        /*0068*/ 	.word	0xffffffff


	//   ....[4]....
        /*006c*/ 	.word	0xffffffff


	//   ....[5]....
        /*0070*/ 	.word	0xffffffff


	//   ....[6]....
        /*0074*/ 	.word	0xffffffff


	//   ....[7]....
        /*0078*/ 	.word	0xffffffff


	//   ....[8]....
        /*007c*/ 	.word	0xffffffff


	//   ....[9]....
        /*0080*/ 	.word	0xffffffff


	//----- nvinfo : EIATTR_COOP_GROUP_INSTR_OFFSETS
	.align		4
.L_701:
        /*0084*/ 	.byte	0x04, 0x28
        /*0086*/ 	.short	(.L_703 - .L_702)


	//   ....[0]....
.L_702:
        /*0088*/ 	.word	0x00004520


	//   ....[1]....
        /*008c*/ 	.word	0x00004530


	//   ....[2]....
        /*0090*/ 	.word	0x00004580


	//   ....[3]....
        /*0094*/ 	.word	0x00004590


	//   ....[4]....
        /*0098*/ 	.word	0x000045c0


	//   ....[5]....
        /*009c*/ 	.word	0x000045e0


	//   ....[6]....
        /*00a0*/ 	.word	0x00004610


	//   ....[7]....
        /*00a4*/ 	.word	0x00004640


	//   ....[8]....
        /*00a8*/ 	.word	0x000046b0


	//   ....[9]....
        /*00ac*/ 	.word	0x000046d0


	//----- nvinfo : EIATTR_EXIT_INSTR_OFFSETS
	.align		4
.L_703:
        /*00b0*/ 	.byte	0x04, 0x1c
        /*00b2*/ 	.short	(.L_705 - .L_704)


	//   ....[0]....
.L_704:
        /*00b4*/ 	.word	0x00009ea0


	//   ....[1]....
        /*00b8*/ 	.word	0x00009fe0


	//   ....[2]....
        /*00bc*/ 	.word	0x0000a250


	//----- nvinfo : EIATTR_MAX_THREADS
	.align		4
.L_705:
        /*00c0*/ 	.byte	0x04, 0x05
        /*00c2*/ 	.short	(.L_707 - .L_706)
.L_706:
        /*00c4*/ 	.word	0x00000300
        /*00c8*/ 	.word	0x00000001
        /*00cc*/ 	.word	0x00000001


	//----- nvinfo : EIATTR_CRS_STACK_SIZE
	.align		4
.L_707:
        /*00d0*/ 	.byte	0x04, 0x1e
        /*00d2*/ 	.short	(.L_709 - .L_708)
.L_708:
        /*00d4*/ 	.word	0x00000000


	//----- nvinfo : EIATTR_CBANK_PARAM_SIZE
	.align		4
.L_709:
        /*00d8*/ 	.byte	0x03, 0x19
        /*00da*/ 	.short	0x00b8


	//----- nvinfo : EIATTR_PARAM_CBANK
	.align		4
        /*00dc*/ 	.byte	0x04, 0x0a
        /*00de*/ 	.short	(.L_711 - .L_710)
	.align		4
.L_710:
        /*00e0*/ 	.word	index@(.nv.constant0._Z35group_norm_nhwc_bwd_one_pass_kernelI11Bf16IOFp16WLi256ELi96ELi768EEv26Group_norm_nhwc_bwd_params)
        /*00e4*/ 	.short	0x0210
        /*00e6*/ 	.short	0x00b8


	//----- nvinfo : EIATTR_SW_WAR
	.align		4
.L_711:
        /*00e8*/ 	.byte	0x04, 0x36
        /*00ea*/ 	.short	(.L_713 - .L_712)
.L_712:
        /*00ec*/ 	.word	0x00000008
.L_713:


//--------------------- .nv.info._Z35group_norm_nhwc_bwd_one_pass_kernelI11Bf16IOFp16WLi512ELi96ELi768EEv26Group_norm_nhwc_bwd_params --------------------------
	.section	.nv.info._Z35group_norm_nhwc_bwd_one_pass_kernelI11Bf16IOFp16WLi512ELi96ELi768EEv26Group_norm_nhwc_bwd_params,"",@"SHT_CUDA_INFO"
	.sectionflags	@""
	.align	4


	//----- nvinfo : EIATTR_CUDA_API_VERSION
	.align		4
        /*0000*/ 	.byte	0x04, 0x37
        /*0002*/ 	.short	(.L_715 - .L_714)
.L_714:
        /*0004*/ 	.word	0x00000082


	//----- nvinfo : EIATTR_KPARAM_INFO
	.align		4
.L_715:
        /*0008*/ 	.byte	0x04, 0x17
        /*000a*/ 	.short	(.L_717 - .L_716)
.L_716:
        /*000c*/ 	.word	0x00000000
        /*0010*/ 	.short	0x0000
        /*0012*/ 	.short	0x0000
        /*0014*/ 	.byte	0x00, 0xf0, 0xe1, 0x02


	//----- nvinfo : EIATTR_SPARSE_MMA_MASK
	.align		4
.L_717:
        /*0018*/ 	.byte	0x03, 0x50
        /*001a*/ 	.short	0x0000


	//----- nvinfo : EIATTR_MAXREG_COUNT
	.align		4
        /*001c*/ 	.byte	0x03, 0x1b
        /*001e*/ 	.short	0x0050


	//----- nvinfo : EIATTR_NUM_BARRIERS
	.align		4
        /*0020*/ 	.byte	0x02, 0x4c
        /*0022*/ 	.byte	0x01
	.zero		1


	//----- nvinfo : EIATTR_ANNOTATIONS
	.align		4
        /*0024*/ 	.byte	0x04, 0x55
        /*0026*/ 	.short	(.L_719 - .L_718)


	//   ....[0]....
.L_718:
        /* <DEDUP_REMOVED lines=164> */


	//----- nvinfo : EIATTR_MERCURY_ISA_VERSION
	.align		4
.L_719:
        /*0a50*/ 	.byte	0x03, 0x5f
        /*0a52*/ 	.short	0x0101


	//----- nvinfo : EIATTR_INT_WARP_WIDE_INSTR_OFFSETS
	.align		4
        /*0a54*/ 	.byte	0x04, 0x31
        /*0a56*/ 	.short	(.L_721 - .L_720)


	//   ....[0]....
.L_720:
        /*0a58*/ 	.word	0x0000a5d0


	//   ....[1]....
        /*0a5c*/ 	.word	0x0000a900


	//   ....[2]....
        /*0a60*/ 	.word	0x0000a9b0


	//   ....[3]....
        /*0a64*/ 	.word	0x0000a9c0


	//   ....[4]....
        /*0a68*/ 	.word	0x0000aa80


	//   ....[5]....
        /*0a6c*/ 	.word	0x0000ab60


	//   ....[6]....
        /*0a70*/ 	.word	0x0000ac20


	//   ....[7]....
        /*0a74*/ 	.word	0x0000ac40


	//   ....[8]....
        /*0a78*/ 	.word	0x0000ad40


	//   ....[9]....
        /*0a7c*/ 	.word	0x0000ae00


	//   ....[10]....
        /*0a80*/ 	.word	0x0000ae20


	//   ....[11]....
        /*0a84*/ 	.word	0x0000af20


	//   ....[12]....
        /*0a88*/ 	.word	0x0000afe0


	//   ....[13]....
        /*0a8c*/ 	.word	0x0000aff0


	//   ....[14]....
        /*0a90*/ 	.word	0x0000b100


	//   ....[15]....
        /*0a94*/ 	.word	0x0000b1c0


	//   ....[16]....
        /*0a98*/ 	.word	0x0000b1d0


	//   ....[17]....
        /*0a9c*/ 	.word	0x0000b380


	//   ....[18]....
        /*0aa0*/ 	.word	0x0000b440


	//   ....[19]....
        /*0aa4*/ 	.word	0x0000b450


	//   ....[20]....
        /*0aa8*/ 	.word	0x0000b460


	//   ....[21]....
        /*0aac*/ 	.word	0x0000b5d0


	//   ....[22]....
        /*0ab0*/ 	.word	0x0000b680


	//   ....[23]....
        /*0ab4*/ 	.word	0x0000b6a0


	//   ....[24]....
        /*0ab8*/ 	.word	0x0000b6d0


	//   ....[25]....
        /*0abc*/ 	.word	0x0000b8e0


	//   ....[26]....
        /*0ac0*/ 	.word	0x0000b9a0


	//   ....[27]....
        /*0ac4*/ 	.word	0x0000ba00


	//   ....[28]....
        /*0ac8*/ 	.word	0x0000ba30


	//   ....[29]....
        /*0acc*/ 	.word	0x0000bce0


	//   ....[30]....
        /*0ad0*/ 	.word	0x0000bd60


	//   ....[31]....
        /*0ad4*/ 	.word	0x00013530


	//----- nvinfo : EIATTR_COOP_GROUP_MASK_REGIDS
	.align		4
.L_721:
        /*0ad8*/ 	.byte	0x04, 0x29
        /*0ada*/ 	.short	(.L_723 - .L_722)


	//   ....[0]....
.L_722:
        /*0adc*/ 	.word	0xffffffff


	//   ....[1]....
        /*0ae0*/ 	.word	0xffffffff


	//   ....[2]....
        /*0ae4*/ 	.word	0xffffffff


	//   ....[3]....
        /*0ae8*/ 	.word	0xffffffff


	//   ....[4]....
        /*0aec*/ 	.word	0xffffffff


	//   ....[5]....
        /*0af0*/ 	.word	0xffffffff


	//   ....[6]....
        /*0af4*/ 	.word	0xffffffff


	//   ....[7]....
        /*0af8*/ 	.word	0xffffffff


	//   ....[8]....
        /*0afc*/ 	.word	0xffffffff


	//   ....[9]....
        /*0b00*/ 	.word	0xffffffff


	//----- nvinfo : EIATTR_COOP_GROUP_INSTR_OFFSETS
	.align		4
.L_723:
        /*0b04*/ 	.byte	0x04, 0x28
        /*0b06*/ 	.short	(.L_725 - .L_724)


	//   ....[0]....
.L_724:
        /*0b08*/ 	.word	0x00008ef0


	//   ....[1]....
        /*0b0c*/ 	.word	0x00008f00


	//   ....[2]....
        /*0b10*/ 	.word	0x00008f70


	//   ....[3]....
        /*0b14*/ 	.word	0x00008f80


	//   ....[4]....
        /*0b18*/ 	.word	0x00008fb0


	//   ....[5]....
        /*0b1c*/ 	.word	0x00008fd0


	//   ....[6]....
        /*0b20*/ 	.word	0x00009060


	//   ....[7]....
        /*0b24*/ 	.word	0x00009070


	//   ....[8]....
        /*0b28*/ 	.word	0x00009260


	//   ....[9]....
        /*0b2c*/ 	.word	0x000092a0


	//----- nvinfo : EIATTR_EXIT_INSTR_OFFSETS
	.align		4
.L_725:
        /*0b30*/ 	.byte	0x04, 0x1c
        /*0b32*/ 	.short	(.L_727 - .L_726)


	//   ....[0]....
.L_726:
        /*0b34*/ 	.word	0x00013620


	//   ....[1]....
        /*0b38*/ 	.word	0x00013760


	//   ....[2]....
        /*0b3c*/ 	.word	0x000139d0


	//----- nvinfo : EIATTR_MAX_THREADS
	.align		4
.L_727:
        /*0b40*/ 	.byte	0x04, 0x05
        /*0b42*/ 	.short	(.L_729 - .L_728)
.L_728:
        /*0b44*/ 	.word	0x00000300
        /*0b48*/ 	.word	0x00000001
        /*0b4c*/ 	.word	0x00000001


	//----- nvinfo : EIATTR_CRS_STACK_SIZE
	.align		4
.L_729:
        /*0b50*/ 	.byte	0x04, 0x1e
        /*0b52*/ 	.short	(.L_731 - .L_730)
.L_730:
        /*0b54*/ 	.word	0x00000000


	//----- nvinfo : EIATTR_CBANK_PARAM_SIZE
	.align		4
.L_731:
        /*0b58*/ 	.byte	0x03, 0x19
        /*0b5a*/ 	.short	0x00b8


	//----- nvinfo : EIATTR_PARAM_CBANK
	.align		4
        /*0b5c*/ 	.byte	0x04, 0x0a
        /*0b5e*/ 	.short	(.L_733 - .L_732)
	.align		4
.L_732:
        /*0b60*/ 	.word	index@(.nv.constant0._Z35group_norm_nhwc_bwd_one_pass_kernelI11Bf16IOFp16WLi512ELi96ELi768EEv26Group_norm_nhwc_bwd_params)
        /*0b64*/ 	.short	0x0210
        /*0b66*/ 	.short	0x00b8


	//----- nvinfo : EIATTR_SW_WAR
	.align		4
.L_733:
        /*0b68*/ 	.byte	0x04, 0x36
        /*0b6a*/ 	.short	(.L_735 - .L_734)
.L_734:
        /*0b6c*/ 	.word	0x00000008
.L_735:


//--------------------- .nv.info._Z35group_norm_nhwc_bwd_one_pass_kernelI11Fp16IOFp32WLi64ELi96ELi768EEv26Group_norm_nhwc_bwd_params --------------------------
	.section	.nv.info._Z35group_norm_nhwc_bwd_one_pass_kernelI11Fp16IOFp32WLi64ELi96ELi768EEv26Group_norm_nhwc_bwd_params,"",@"SHT_CUDA_INFO"
	.sectionflags	@""
	.align	4


	//----- nvinfo : EIATTR_CUDA_API_VERSION
	.align		4
        /*0000*/ 	.byte	0x04, 0x37
        /*0002*/ 	.short	(.L_737 - .L_736)
.L_736:
        /*0004*/ 	.word	0x00000082


	//----- nvinfo : EIATTR_KPARAM_INFO
	.align		4
.L_737:
        /*0008*/ 	.byte	0x04, 0x17
        /*000a*/ 	.short	(.L_739 - .L_738)
.L_738:
        /*000c*/ 	.word	0x00000000
        /*0010*/ 	.short	0x0000
        /*0012*/ 	.short	0x0000
        /*0014*/ 	.byte	0x00, 0xf0, 0xe1, 0x02


	//----- nvinfo : EIATTR_SPARSE_MMA_MASK
	.align		4
.L_739:
        /*0018*/ 	.byte	0x03, 0x50
        /*001a*/ 	.short	0x0000


	//----- nvinfo : EIATTR_MAXREG_COUNT
	.align		4
        /*001c*/ 	.byte	0x03, 0x1b
        /*001e*/ 	.short	0x0050


	//----- nvinfo : EIATTR_NUM_BARRIERS
	.align		4
        /*0020*/ 	.byte	0x02, 0x4c
        /*0022*/ 	.byte	0x01
	.zero		1


	//----- nvinfo : EIATTR_ANNOTATIONS
	.align		4
        /*0024*/ 	.byte	0x04, 0x55
        /*0026*/ 	.short	(.L_741 - .L_740)


	//   ....[0]....
.L_740:
        /*0028*/ 	.word	0x00000001
        /*002c*/ 	.byte	0xf0, 0x02, 0x00, 0x00, 0x01, 0x00, 0x00, 0x00, 0xd0, 0x15, 0x00, 0x00, 0x01, 0x00, 0x00, 0x00
        /*003c*/ 	.byte	0xf0, 0x15, 0x00, 0x00, 0x01, 0x00, 0x00, 0x00, 0xd0, 0x17, 0x00, 0x00


	//----- nvinfo : EIATTR_MERCURY_ISA_VERSION
	.align		4
.L_741:
        /*0048*/ 	.byte	0x03, 0x5f
        /*004a*/ 	.short	0x0101


	//----- nvinfo : EIATTR_INT_WARP_WIDE_INSTR_OFFSETS
	.align		4
        /*004c*/ 	.byte	0x04, 0x31
        /*004e*/ 	.short	(.L_743 - .L_742)


	//   ....[0]....
.L_742:
        /*0050*/ 	.word	0x00002430


	//   ....[1]....
        /*0054*/ 	.word	0x00004470


	//----- nvinfo : EIATTR_COOP_GROUP_MASK_REGIDS
	.align		4
.L_743:
        /*0058*/ 	.byte	0x04, 0x29
        /*005a*/ 	.short	(.L_745 - .L_744)


	//   ....[0]....
.L_744:
        /*005c*/ 	.word	0xffffffff


	//   ....[1]....
        /*0060*/ 	.word	0xffffffff


	//   ....[2]....
        /*0064*/ 	.word	0xffffffff


	//   ....[3]....
        /*0068*/ 	.word	0xffffffff


	//   ....[4]....
        /*006c*/ 	.word	0xffffffff


	//   ....[5]....
        /*0070*/ 	.word	0xffffffff


	//   ....[6]....
        /*0074*/ 	.word	0xffffffff


	//   ....[7]....
        /*0078*/ 	.word	0xffffffff


	//   ....[8]....
        /*007c*/ 	.word	0xffffffff


	//   ....[9]....
        /*0080*/ 	.word	0xffffffff


	//----- nvinfo : EIATTR_COOP_GROUP_INSTR_OFFSETS
	.align		4
.L_745:
        /*0084*/ 	.byte	0x04, 0x28
        /*0086*/ 	.short	(.L_747 - .L_746)


	//   ....[0]....
.L_746:
        /*0088*/ 	.word	0x00001670


	//   ....[1]....
        /*008c*/ 	.word	0x00001680


	//   ....[2]....
        /*0090*/ 	.word	0x000016d0


	//   ....[3]....
        /*0094*/ 	.word	0x000016e0


	//   ....[4]....
        /*0098*/ 	.word	0x00001710


	//   ....[5]....
        /*009c*/ 	.word	0x00001730


	//   ....[6]....
        /*00a0*/ 	.word	0x00001760


	//   ....[7]....
        /*00a4*/ 	.word	0x00001780


	//   ....[8]....
        /*00a8*/ 	.word	0x000017f0


	//   ....[9]....
        /*00ac*/ 	.word	0x00001800


	//----- nvinfo : EIATTR_EXIT_INSTR_OFFSETS
	.align		4
.L_747:
        /*00b0*/ 	.byte	0x04, 0x1c
        /*00b2*/ 	.short	(.L_749 - .L_748)


	//   ....[0]....
.L_748:
        /*00b4*/ 	.word	0x00004560


	//   ....[1]....
        /*00b8*/ 	.word	0x000046a0


	//   ....[2]....
        /*00bc*/ 	.word	0x000048f0


	//----- nvinfo : EIATTR_MAX_THREADS
	.align		4
.L_749:
        /*00c0*/ 	.byte	0x04, 0x05
        /*00c2*/ 	.short	(.L_751 - .L_750)
.L_750:
        /*00c4*/ 	.word	0x00000300
        /*00c8*/ 	.word	0x00000001
        /*00cc*/ 	.word	0x00000001


	//----- nvinfo : EIATTR_CRS_STACK_SIZE
	.align		4
.L_751:
        /*00d0*/ 	.byte	0x04, 0x1e
        /*00d2*/ 	.short	(.L_753 - .L_752)
.L_752:
        /*00d4*/ 	.word	0x00000000


	//----- nvinfo : EIATTR_CBANK_PARAM_SIZE
	.align		4
.L_753:
        /*00d8*/ 	.byte	0x03, 0x19
        /*00da*/ 	.short	0x00b8


	//----- nvinfo : EIATTR_PARAM_CBANK
	.align		4
        /*00dc*/ 	.byte	0x04, 0x0a
        /*00de*/ 	.short	(.L_755 - .L_754)
	.align		4
.L_754:
        /*00e0*/ 	.word	index@(.nv.constant0._Z35group_norm_nhwc_bwd_one_pass_kernelI11Fp16IOFp32WLi64ELi96ELi768EEv26Group_norm_nhwc_bwd_params)
        /*00e4*/ 	.short	0x0210
        /*00e6*/ 	.short	0x00b8


	//----- nvinfo : EIATTR_SW_WAR
	.align		4
.L_755:
        /*00e8*/ 	.byte	0x04, 0x36
        /*00ea*/ 	.short	(.L_757 - .L_756)
.L_756:
        /*00ec*/ 	.word	0x00000008
.L_757:


//--------------------- .nv.info._Z35group_norm_nhwc_bwd_one_pass_kernelI11Fp16IOFp32WLi128ELi96ELi768EEv26Group_norm_nhwc_bwd_params --------------------------
	.section	.nv.info._Z35group_norm_nhwc_bwd_one_pass_kernelI11Fp16IOFp32WLi128ELi96ELi768EEv26Group_norm_nhwc_bwd_params,"",@"SHT_CUDA_INFO"
	.sectionflags	@""
	.align	4


	//----- nvinfo : EIATTR_CUDA_API_VERSION
	.align		4
        /*0000*/ 	.byte	0x04, 0x37
        /*0002*/ 	.short	(.L_759 - .L_758)
.L_758:
        /*0004*/ 	.word	0x00000082


	//----- nvinfo : EIATTR_KPARAM_INFO
	.align		4
.L_759:
        /*0008*/ 	.byte	0x04, 0x17
        /*000a*/ 	.short	(.L_761 - .L_760)
.L_760:
        /*000c*/ 	.word	0x00000000
        /*0010*/ 	.short	0x0000
        /*0012*/ 	.short	0x0000
        /*0014*/ 	.byte	0x00, 0xf0, 0xe1, 0x02


	//----- nvinfo : EIATTR_SPARSE_MMA_MASK
	.align		4
.L_761:
        /*0018*/ 	.byte	0x03, 0x50
        /*001a*/ 	.short	0x0000


	//----- nvinfo : EIATTR_MAXREG_COUNT
	.align		4
        /*001c*/ 	.byte	0x03, 0x1b
        /*001e*/ 	.short	0x0050


	//----- nvinfo : EIATTR_NUM_BARRIERS
	.align		4
        /*0020*/ 	.byte	0x02, 0x4c
        /*0022*/ 	.byte	0x01
	.zero		1


	//----- nvinfo : EIATTR_MERCURY_ISA_VERSION
	.align		4
        /*0024*/ 	.byte	0x03, 0x5f
        /*0026*/ 	.short	0x0101


	//----- nvinfo : EIATTR_INT_WARP_WIDE_INSTR_OFFSETS
	.align		4
        /*0028*/ 	.byte	0x04, 0x31
        /*002a*/ 	.short	(.L_763 - .L_762)


	//   ....[0]....
.L_762:
        /*002c*/ 	.word	0x00003260


	//   ....[1]....
        /*0030*/ 	.word	0x00005e80


	//----- nvinfo : EIATTR_COOP_GROUP_MASK_REGIDS
	.align		4
.L_763:
        /*0034*/ 	.byte	0x04, 0x29
        /*0036*/ 	.short	(.L_765 - .L_764)


	//   ....[0]....
.L_764:
        /*0038*/ 	.word	0xffffffff


	//   ....[1]....
        /*003c*/ 	.word	0xffffffff


	//   ....[2]....
        /*0040*/ 	.word	0xffffffff


	//   ....[3]....
        /*0044*/ 	.word	0xffffffff


	//   ....[4]....
        /*0048*/ 	.word	0xffffffff


	//   ....[5]....
        /*004c*/ 	.word	0xffffffff


	//   ....[6]....
        /*0050*/ 	.word	0xffffffff


	//   ....[7]....
        /*0054*/ 	.word	0xffffffff


	//   ....[8]....
        /*0058*/ 	.word	0xffffffff


	//   ....[9]....
        /*005c*/ 	.word	0xffffffff


	//----- nvinfo : EIATTR_COOP_GROUP_INSTR_OFFSETS
	.align		4
.L_765:
        /*0060*/ 	.byte	0x04, 0x28
        /*0062*/ 	.short	(.L_767 - .L_766)


	//   ....[0]....
.L_766:
        /*0064*/ 	.word	0x00002540


	//   ....[1]....
        /*0068*/ 	.word	0x00002570


	//   ....[2]....
        /*006c*/ 	.word	0x000025b0


	//   ....[3]....
        /*0070*/ 	.word	0x000025d0


	//   ....[4]....
        /*0074*/ 	.word	0x00002600


	//   ....[5]....
        /*0078*/ 	.word	0x00002620


	//   ....[6]....
        /*007c*/ 	.word	0x00002650


	//   ....[7]....
        /*0080*/ 	.word	0x00002670


	//   ....[8]....
        /*0084*/ 	.word	0x000026e0


	//   ....[9]....
        /*0088*/ 	.word	0x000026f0


	//----- nvinfo : EIATTR_EXIT_INSTR_OFFSETS
	.align		4
.L_767:
        /*008c*/ 	.byte	0x04, 0x1c
        /*008e*/ 	.short	(.L_769 - .L_768)


	//   ....[0]....
.L_768:
        /*0090*/ 	.word	0x00005f70


	//   ....[1]....
        /*0094*/ 	.word	0x000060b0


	//   ....[2]....
        /*0098*/ 	.word	0x000062f0


	//----- nvinfo : EIATTR_MAX_THREADS
	.align		4
.L_769:
        /*009c*/ 	.byte	0x04, 0x05
        /*009e*/ 	.short	(.L_771 - .L_770)
.L_770:
        /*00a0*/ 	.word	0x00000300
        /*00a4*/ 	.word	0x00000001
        /*00a8*/ 	.word	0x00000001


	//----- nvinfo : EIATTR_CRS_STACK_SIZE
	.align		4
.L_771:
        /*00ac*/ 	.byte	0x04, 0x1e
        /*00ae*/ 	.short	(.L_773 - .L_772)
.L_772:
        /*00b0*/ 	.word	0x00000000


	//----- nvinfo : EIATTR_CBANK_PARAM_SIZE
	.align		4
.L_773:
        /*00b4*/ 	.byte	0x03, 0x19
        /*00b6*/ 	.short	0x00b8


	//----- nvinfo : EIATTR_PARAM_CBANK
	.align		4
        /*00b8*/ 	.byte	0x04, 0x0a
        /*00ba*/ 	.short	(.L_775 - .L_774)
	.align		4
.L_774:
        /*00bc*/ 	.word	index@(.nv.constant0._Z35group_norm_nhwc_bwd_one_pass_kernelI11Fp16IOFp32WLi128ELi96ELi768EEv26Group_norm_nhwc_bwd_params)
        /*00c0*/ 	.short	0x0210
        /*00c2*/ 	.short	0x00b8


	//----- nvinfo : EIATTR_SW_WAR
	.align		4
.L_775:
        /*00c4*/ 	.byte	0x04, 0x36
        /*00c6*/ 	.short	(.L_777 - .L_776)
.L_776:
        /*00c8*/ 	.word	0x00000008
.L_777:


//--------------------- .nv.info._Z35group_norm_nhwc_bwd_one_pass_kernelI11Fp16IOFp32WLi256ELi96ELi768EEv26Group_norm_nhwc_bwd_params --------------------------
	.section	.nv.info._Z35group_norm_nhwc_bwd_one_pass_kernelI11Fp16IOFp32WLi256ELi96ELi768EEv26Group_norm_nhwc_bwd_params,"",@"SHT_CUDA_INFO"
	.sectionflags	@""
	.align	4


	//----- nvinfo : EIATTR_CUDA_API_VERSION
	.align		4
        /*0000*/ 	.byte	0x04, 0x37
        /*0002*/ 	.short	(.L_779 - .L_778)
.L_778:
        /*0004*/ 	.word	0x00000082


	//----- nvinfo : EIATTR_KPARAM_INFO
	.align		4
.L_779:
        /*0008*/ 	.byte	0x04, 0x17
        /*000a*/ 	.short	(.L_781 - .L_780)
.L_780:
        /*000c*/ 	.word	0x00000000
        /*0010*/ 	.short	0x0000
        /*0012*/ 	.short	0x0000
        /*0014*/ 	.byte	0x00, 0xf0, 0xe1, 0x02


	//----- nvinfo : EIATTR_SPARSE_MMA_MASK
	.align		4
.L_781:
        /*0018*/ 	.byte	0x03, 0x50
        /*001a*/ 	.short	0x0000


	//----- nvinfo : EIATTR_MAXREG_COUNT
	.align		4
        /*001c*/ 	.byte	0x03, 0x1b
        /*001e*/ 	.short	0x0050


	//----- nvinfo : EIATTR_NUM_BARRIERS
	.align		4
        /*0020*/ 	.byte	0x02, 0x4c
        /*0022*/ 	.byte	0x01
	.zero		1


	//----- nvinfo : EIATTR_MERCURY_ISA_VERSION
	.align		4
        /*0024*/ 	.byte	0x03, 0x5f
        /*0026*/ 	.short	0x0101


	//----- nvinfo : EIATTR_INT_WARP_WIDE_INSTR_OFFSETS
	.align		4
        /*0028*/ 	.byte	0x04, 0x31
        /*002a*/ 	.short	(.L_783 - .L_782)


	//   ....[0]....
.L_782:
        /*002c*/ 	.word	0x000050e0


	//   ....[1]....
        /*0030*/ 	.word	0x00009840


	//----- nvinfo : EIATTR_COOP_GROUP_MASK_REGIDS
	.align		4
.L_783:
        /*0034*/ 	.byte	0x04, 0x29
        /*0036*/ 	.short	(.L_785 - .L_784)


	//   ....[0]....
.L_784:
        /*0038*/ 	.word	0xffffffff


	//   ....[1]....
        /*003c*/ 	.word	0xffffffff


	//   ....[2]....
        /*0040*/ 	.word	0xffffffff


	//   ....[3]....
        /*0044*/ 	.word	0xffffffff


	//   ....[4]....
        /*0048*/ 	.word	0xffffffff


	//   ....[5]....
        /*004c*/ 	.word	0xffffffff


	//   ....[6]....
        /*0050*/ 	.word	0xffffffff


	//   ....[7]....
        /*0054*/ 	.word	0xffffffff


	//   ....[8]....
        /*0058*/ 	.word	0xffffffff


	//   ....[9]....
        /*005c*/ 	.word	0xffffffff


	//----- nvinfo : EIATTR_COOP_GROUP_INSTR_OFFSETS
	.align		4
.L_785:
        /*0060*/ 	.byte	0x04, 0x28
        /*0062*/ 	.short	(.L_787 - .L_786)


	//   ....[0]....
.L_786:
        /*0064*/ 	.word	0x00004390


	//   ....[1]....
        /*0068*/ 	.word	0x000043d0


	//   ....[2]....
        /*006c*/ 	.word	0x00004480


	//   ....[3]....
        /*0070*/ 	.word	0x000044a0


	//   ....[4]....
        /*0074*/ 	.word	0x000044d0


	//   ....[5]....
        /*0078*/ 	.word	0x000044f0


	//   ....[6]....
        /*007c*/ 	.word	0x00004520


	//   ....[7]....
        /*0080*/ 	.word	0x00004540


	//   ....[8]....
        /*0084*/ 	.word	0x00004570


	//   ....[9]....
        /*0088*/ 	.word	0x00004590


	//----- nvinfo : EIATTR_EXIT_INSTR_OFFSETS
	.align		4
.L_787:
        /*008c*/ 	.byte	0x04, 0x1c
        /*008e*/ 	.short	(.L_789 - .L_788)


	//   ....[0]....
.L_788:
        /*0090*/ 	.word	0x00009930


	//   ....[1]....
        /*0094*/ 	.word	0x00009a70


	//   ....[2]....
        /*0098*/ 	.word	0x00009cb0


	//----- nvinfo : EIATTR_MAX_THREADS
	.align		4
.L_789:
        /*009c*/ 	.byte	0x04, 0x05
        /*009e*/ 	.short	(.L_791 - .L_790)
.L_790:
        /*00a0*/ 	.word	0x00000300
        /*00a4*/ 	.word	0x00000001
        /*00a8*/ 	.word	0x00000001


	//----- nvinfo : EIATTR_CRS_STACK_SIZE
	.align		4
.L_791:
        /*00ac*/ 	.byte	0x04, 0x1e
        /*00ae*/ 	.short	(.L_793 - .L_792)
.L_792:
        /*00b0*/ 	.word	0x00000000


	//----- nvinfo : EIATTR_CBANK_PARAM_SIZE
	.align		4
.L_793:
        /*00b4*/ 	.byte	0x03, 0x19
        /*00b6*/ 	.short	0x00b8


	//----- nvinfo : EIATTR_PARAM_CBANK
	.align		4
        /*00b8*/ 	.byte	0x04, 0x0a
        /*00ba*/ 	.short	(.L_795 - .L_794)
	.align		4
.L_794:
        /*00bc*/ 	.word	index@(.nv.constant0._Z35group_norm_nhwc_bwd_one_pass_kernelI11Fp16IOFp32WLi256ELi96ELi768EEv26Group_norm_nhwc_bwd_params)
        /*00c0*/ 	.short	0x0210
        /*00c2*/ 	.short	0x00b8


	//----- nvinfo : EIATTR_SW_WAR
	.align		4
.L_795:
        /*00c4*/ 	.byte	0x04, 0x36
        /*00c6*/ 	.short	(.L_797 - .L_796)
.L_796:
        /*00c8*/ 	.word	0x00000008
.L_797:


//--------------------- .nv.info._Z35group_norm_nhwc_bwd_one_pass_kernelI11Fp16IOFp32WLi512ELi96ELi768EEv26Group_norm_nhwc_bwd_params --------------------------
	.section	.nv.info._Z35group_norm_nhwc_bwd_one_pass_kernelI11Fp16IOFp32WLi512ELi96ELi768EEv26Group_norm_nhwc_bwd_params,"",@"SHT_CUDA_INFO"
	.sectionflags	@""
	.align	4


	//----- nvinfo : EIATTR_CUDA_API_VERSION
	.align		4
        /*0000*/ 	.byte	0x04, 0x37
        /*0002*/ 	.short	(.L_799 - .L_798)
.L_798:
        /*0004*/ 	.word	0x00000082


	//----- nvinfo : EIATTR_KPARAM_INFO
	.align		4
.L_799:
        /*0008*/ 	.byte	0x04, 0x17
        /*000a*/ 	.short	(.L_801 - .L_800)
.L_800:
        /*000c*/ 	.word	0x00000000
        /*0010*/ 	.short	0x0000
        /*0012*/ 	.short	0x0000
        /*0014*/ 	.byte	0x00, 0xf0, 0xe1, 0x02


	//----- nvinfo : EIATTR_SPARSE_MMA_MASK
	.align		4
.L_801:
        /*0018*/ 	.byte	0x03, 0x50
        /*001a*/ 	.short	0x0000


	//----- nvinfo : EIATTR_MAXREG_COUNT
	.align		4
        /*001c*/ 	.byte	0x03, 0x1b
        /*001e*/ 	.short	0x0050


	//----- nvinfo : EIATTR_NUM_BARRIERS
	.align		4
        /*0020*/ 	.byte	0x02, 0x4c
        /*0022*/ 	.byte	0x01
	.zero		1


	//----- nvinfo : EIATTR_ANNOTATIONS
	.align		4
        /*0024*/ 	.byte	0x04, 0x55
        /*0026*/ 	.short	(.L_803 - .L_802)


	//   ....[0]....
.L_802:
        /* <DEDUP_REMOVED lines=25> */


	//----- nvinfo : EIATTR_MERCURY_ISA_VERSION
	.align		4
.L_803:
        /*01a8*/ 	.byte	0x03, 0x5f
        /*01aa*/ 	.short	0x0101


	//----- nvinfo : EIATTR_INT_WARP_WIDE_INSTR_OFFSETS
	.align		4
        /*01ac*/ 	.byte	0x04, 0x31
        /*01ae*/ 	.short	(.L_805 - .L_804)


	//   ....[0]....
.L_804:
        /*01b0*/ 	.word	0x00009170


	//   ....[1]....
        /*01b4*/ 	.word	0x00009450


	//   ....[2]....
        /*01b8*/ 	.word	0x00009500


	//   ....[3]....
        /*01bc*/ 	.word	0x00009510


	//   ....[4]....
        /*01c0*/ 	.word	0x000095f0


	//   ....[5]....
        /*01c4*/ 	.word	0x000096b0


	//   ....[6]....
        /*01c8*/ 	.word	0x00009740


	//   ....[7]....
        /*01cc*/ 	.word	0x000097d0


	//   ....[8]....
        /*01d0*/ 	.word	0x00009890


	//   ....[9]....
        /*01d4*/ 	.word	0x00009920


	//   ....[10]....
        /*01d8*/ 	.word	0x000099b0


	//   ....[11]....
        /*01dc*/ 	.word	0x00009a70


	//   ....[12]....
        /*01e0*/ 	.word	0x00009ad0


	//   ....[13]....
        /*01e4*/ 	.word	0x00009b80


	//   ....[14]....
        /*01e8*/ 	.word	0x00009c80


	//   ....[15]....
        /*01ec*/ 	.word	0x00009ca0


	//   ....[16]....
        /*01f0*/ 	.word	0x00009d60


	//   ....[17]....
        /*01f4*/ 	.word	0x00009ed0


	//   ....[18]....
        /*01f8*/ 	.word	0x00009f90


	//   ....[19]....
        /*01fc*/ 	.word	0x00009fa0


	//   ....[20]....
        /*0200*/ 	.word	0x00009fb0


	//   ....[21]....
        /*0204*/ 	.word	0x0000a120


	//   ....[22]....
        /*0208*/ 	.word	0x0000a1d0


	//   ....[23]....
        /*020c*/ 	.word	0x0000a1f0


	//   ....[24]....
        /*0210*/ 	.word	0x0000a220


	//   ....[25]....
        /*0214*/ 	.word	0x0000a430


	//   ....[26]....
        /*0218*/ 	.word	0x0000a4f0


	//   ....[27]....
        /*021c*/ 	.word	0x0000a550


	//   ....[28]....
        /*0220*/ 	.word	0x0000a580


	//   ....[29]....
        /*0224*/ 	.word	0x0000a830


	//   ....[30]....
        /*0228*/ 	.word	0x0000a8b0


	//   ....[31]....
        /*022c*/ 	.word	0x00011b80


	//----- nvinfo : EIATTR_COOP_GROUP_MASK_REGIDS
	.align		4
.L_805:
        /*0230*/ 	.byte	0x04, 0x29
        /*0232*/ 	.short	(.L_807 - .L_806)


	//   ....[0]....
.L_806:
        /*0234*/ 	.word	0xffffffff


	//   ....[1]....
        /*0238*/ 	.word	0xffffffff


	//   ....[2]....
        /*023c*/ 	.word	0xffffffff


	//   ....[3]....
        /*0240*/ 	.word	0xffffffff


	//   ....[4]....
        /*0244*/ 	.word	0xffffffff


	//   ....[5]....
        /*0248*/ 	.word	0xffffffff


	//   ....[6]....
        /*024c*/ 	.word	0xffffffff


	//   ....[7]....
        /*0250*/ 	.word	0xffffffff


	//   ....[8]....
        /*0254*/ 	.word	0xffffffff


	//   ....[9]....
        /*0258*/ 	.word	0xffffffff


	//----- nvinfo : EIATTR_COOP_GROUP_INSTR_OFFSETS
	.align		4
.L_807:
        /*025c*/ 	.byte	0x04, 0x28
        /*025e*/ 	.short	(.L_809 - .L_808)


	//   ....[0]....
.L_808:
        /*0260*/ 	.word	0x000082f0


	//   ....[1]....
        /*0264*/ 	.word	0x00008300


	//   ....[2]....
        /*0268*/ 	.word	0x00008350


	//   ....[3]....
        /*026c*/ 	.word	0x00008360


	//   ....[4]....
        /*0270*/ 	.word	0x00008390


	//   ....[5]....
        /*0274*/ 	.word	0x000083b0


	//   ....[6]....
        /*0278*/ 	.word	0x000083e0


	//   ....[7]....
        /*027c*/ 	.word	0x00008400


	//   ....[8]....
        /*0280*/ 	.word	0x00008490


	//   ....[9]....
        /*0284*/ 	.word	0x000084a0


	//----- nvinfo : EIATTR_EXIT_INSTR_OFFSETS
	.align		4
.L_809:
        /*0288*/ 	.byte	0x04, 0x1c
        /*028a*/ 	.short	(.L_811 - .L_810)


	//   ....[0]....
.L_810:
        /*028c*/ 	.word	0x00011c70


	//   ....[1]....
        /*0290*/ 	.word	0x00011db0


	//   ....[2]....
        /*0294*/ 	.word	0x00012000


	//----- nvinfo : EIATTR_MAX_THREADS
	.align		4
.L_811:
        /*0298*/ 	.byte	0x04, 0x05
        /*029a*/ 	.short	(.L_813 - .L_812)
.L_812:
        /*029c*/ 	.word	0x00000300
        /*02a0*/ 	.word	0x00000001
        /*02a4*/ 	.word	0x00000001


	//----- nvinfo : EIATTR_CRS_STACK_SIZE
	.align		4
.L_813:
        /*02a8*/ 	.byte	0x04, 0x1e
        /*02aa*/ 	.short	(.L_815 - .L_814)
.L_814:
        /*02ac*/ 	.word	0x00000000


	//----- nvinfo : EIATTR_CBANK_PARAM_SIZE
	.align		4
.L_815:
        /*02b0*/ 	.byte	0x03, 0x19
        /*02b2*/ 	.short	0x00b8


	//----- nvinfo : EIATTR_PARAM_CBANK
	.align		4
        /*02b4*/ 	.byte	0x04, 0x0a
        /*02b6*/ 	.short	(.L_817 - .L_816)
	.align		4
.L_816:
        /*02b8*/ 	.word	index@(.nv.constant0._Z35group_norm_nhwc_bwd_one_pass_kernelI11Fp16IOFp32WLi512ELi96ELi768EEv26Group_norm_nhwc_bwd_params)
        /*02bc*/ 	.short	0x0210
        /*02be*/ 	.short	0x00b8


	//----- nvinfo : EIATTR_SW_WAR
	.align		4
.L_817:
        /*02c0*/ 	.byte	0x04, 0x36
        /*02c2*/ 	.short	(.L_819 - .L_818)
.L_818:
        /*02c4*/ 	.word	0x00000008
.L_819:


//--------------------- .nv.info._Z35group_norm_nhwc_bwd_one_pass_kernelI11Fp16IOBf16WLi64ELi96ELi768EEv26Group_norm_nhwc_bwd_params --------------------------
	.section	.nv.info._Z35group_norm_nhwc_bwd_one_pass_kernelI11Fp16IOBf16WLi64ELi96ELi768EEv26Group_norm_nhwc_bwd_params,"",@"SHT_CUDA_INFO"
	.sectionflags	@""
	.align	4


	//----- nvinfo : EIATTR_CUDA_API_VERSION
	.align		4
        /*0000*/ 	.byte	0x04, 0x37
        /*0002*/ 	.short	(.L_821 - .L_820)
.L_820:
        /*0004*/ 	.word	0x00000082


	//----- nvinfo : EIATTR_KPARAM_INFO
	.align		4
.L_821:
        /*0008*/ 	.byte	0x04, 0x17
        /*000a*/ 	.short	(.L_823 - .L_822)
.L_822:
        /*000c*/ 	.word	0x00000000
        /*0010*/ 	.short	0x0000
        /*0012*/ 	.short	0x0000
        /*0014*/ 	.byte	0x00, 0xf0, 0xe1, 0x02


	//----- nvinfo : EIATTR_SPARSE_MMA_MASK
	.align		4
.L_823:
        /*0018*/ 	.byte	0x03, 0x50
        /*001a*/ 	.short	0x0000


	//----- nvinfo : EIATTR_MAXREG_COUNT
	.align		4
        /*001c*/ 	.byte	0x03, 0x1b
        /*001e*/ 	.short	0x0050


	//----- nvinfo : EIATTR_NUM_BARRIERS
	.align		4
        /*0020*/ 	.byte	0x02, 0x4c
        /*0022*/ 	.byte	0x01
	.zero		1


	//----- nvinfo : EIATTR_ANNOTATIONS
	.align		4
        /*0024*/ 	.byte	0x04, 0x55
        /*0026*/ 	.short	(.L_825 - .L_824)


	//   ....[0]....
.L_824:
        /*0028*/ 	.word	0x00000001
        /*002c*/ 	.byte	0xf0, 0x02, 0x00, 0x00, 0x01, 0x00, 0x00, 0x00, 0x50, 0x16, 0x00, 0x00, 0x01, 0x00, 0x00, 0x00
        /*003c*/ 	.byte	0xa0, 0x16, 0x00, 0x00, 0x01, 0x00, 0x00, 0x00, 0x50, 0x18, 0x00, 0x00


	//----- nvinfo : EIATTR_MERCURY_ISA_VERSION
	.align		4
.L_825:
        /*0048*/ 	.byte	0x03, 0x5f
        /*004a*/ 	.short	0x0101


	//----- nvinfo : EIATTR_INT_WARP_WIDE_INSTR_OFFSETS
	.align		4
        /*004c*/ 	.byte	0x04, 0x31
        /*004e*/ 	.short	(.L_827 - .L_826)


	//   ....[0]....
.L_826:
        /*0050*/ 	.word	0x000024a0


	//   ....[1]....
        /*0054*/ 	.word	0x000044d0


	//----- nvinfo : EIATTR_COOP_GROUP_MASK_REGIDS
	.align		4
.L_827:
        /*0058*/ 	.byte	0x04, 0x29
        /*005a*/ 	.short	(.L_829 - .L_828)


	//   ....[0]....
.L_828:
        /*005c*/ 	.word	0xffffffff


	//   ....[1]....
        /*0060*/ 	.word	0xffffffff


	//   ....[2]....
        /*0064*/ 	.word	0xffffffff


	//   ....[3]....
        /*0068*/ 	.word	0xffffffff


	//   ....[4]....
        /*006c*/ 	.word	0xffffffff


	//   ....[5]....
        /*0070*/ 	.word	0xffffffff


	//   ....[6]....
        /*0074*/ 	.word	0xffffffff


	//   ....[7]....
        /*0078*/ 	.word	0xffffffff


	//   ....[8]....
        /*007c*/ 	.word	0xffffffff


	//   ....[9]....
        /*0080*/ 	.word	0xffffffff


	//----- nvinfo : EIATTR_COOP_GROUP_INSTR_OFFSETS
	.align		4
.L_829:
        /*0084*/ 	.byte	0x04, 0x28
        /*0086*/ 	.short	(.L_831 - .L_830)


	//   ....[0]....
.L_830:
        /*0088*/ 	.word	0x000016f0


	//   ....[1]....
        /*008c*/ 	.word	0x00001700


	//   ....[2]....
        /*0090*/ 	.word	0x00001750


	//   ....[3]....
        /*0094*/ 	.word	0x00001760


	//   ....[4]....
        /*0098*/ 	.word	0x00001790


	//   ....[5]....
        /*009c*/ 	.word	0x000017b0


	//   ....[6]....
        /*00a0*/ 	.word	0x000017e0


	//   ....[7]....
        /*00a4*/ 	.word	0x00001800


	//   ....[8]....
        /*00a8*/ 	.word	0x00001870


	//   ....[9]....
        /*00ac*/ 	.word	0x00001880


	//----- nvinfo : EIATTR_EXIT_INSTR_OFFSETS
	.align		4
.L_831:
        /*00b0*/ 	.byte	0x04, 0x1c
        /*00b2*/ 	.short	(.L_833 - .L_832)


	//   ....[0]....
.L_832:
        /*00b4*/ 	.word	0x000045c0


	//   ....[1]....
        /*00b8*/ 	.word	0x00004700


	//   ....[2]....
        /*00bc*/ 	.word	0x00004970


	//----- nvinfo : EIATTR_MAX_THREADS
	.align		4
.L_833:
        /*00c0*/ 	.byte	0x04, 0x05
        /*00c2*/ 	.short	(.L_835 - .L_834)
.L_834:
        /*00c4*/ 	.word	0x00000300
        /*00c8*/ 	.word	0x00000001
        /*00cc*/ 	.word	0x00000001


	//----- nvinfo : EIATTR_CRS_STACK_SIZE
	.align		4
.L_835:
        /*00d0*/ 	.byte	0x04, 0x1e
        /*00d2*/ 	.short	(.L_837 - .L_836)
.L_836:
        /*00d4*/ 	.word	0x00000000


	//----- nvinfo : EIATTR_CBANK_PARAM_SIZE
	.align		4
.L_837:
        /*00d8*/ 	.byte	0x03, 0x19
        /*00da*/ 	.short	0x00b8


	//----- nvinfo : EIATTR_PARAM_CBANK
	.align		4
        /*00dc*/ 	.byte	0x04, 0x0a
        /*00de*/ 	.short	(.L_839 - .L_838)
	.align		4
.L_838:
        /*00e0*/ 	.word	index@(.nv.constant0._Z35group_norm_nhwc_bwd_one_pass_kernelI11Fp16IOBf16WLi64ELi96ELi768EEv26Group_norm_nhwc_bwd_params)
        /*00e4*/ 	.short	0x0210
        /*00e6*/ 	.short	0x00b8


	//----- nvinfo : EIATTR_SW_WAR
	.align		4
.L_839:
        /*00e8*/ 	.byte	0x04, 0x36
        /*00ea*/ 	.short	(.L_841 - .L_840)
.L_840:
        /*00ec*/ 	.word	0x00000008
.L_841:


//--------------------- .nv.info._Z35group_norm_nhwc_bwd_one_pass_kernelI11Fp16IOBf16WLi128ELi96ELi768EEv26Group_norm_nhwc_bwd_params --------------------------
	.section	.nv.info._Z35group_norm_nhwc_bwd_one_pass_kernelI11Fp16IOBf16WLi128ELi96ELi768EEv26Group_norm_nhwc_bwd_params,"",@"SHT_CUDA_INFO"
	.sectionflags	@""
	.align	4


	//----- nvinfo : EIATTR_CUDA_API_VERSION
	.align		4
        /*0000*/ 	.byte	0x04, 0x37
        /*0002*/ 	.short	(.L_843 - .L_842)
.L_842:
        /*0004*/ 	.word	0x00000082


	//----- nvinfo : EIATTR_KPARAM_INFO
	.align		4
.L_843:
        /*0008*/ 	.byte	0x04, 0x17
        /*000a*/ 	.short	(.L_845 - .L_844)
.L_844:
        /*000c*/ 	.word	0x00000000
        /*0010*/ 	.short	0x0000
        /*0012*/ 	.short	0x0000
        /*0014*/ 	.byte	0x00, 0xf0, 0xe1, 0x02


	//----- nvinfo : EIATTR_SPARSE_MMA_MASK
	.align		4
.L_845:
        /*0018*/ 	.byte	0x03, 0x50
        /*001a*/ 	.short	0x0000


	//----- nvinfo : EIATTR_MAXREG_COUNT
	.align		4
        /*001c*/ 	.byte	0x03, 0x1b
        /*001e*/ 	.short	0x0050


	//----- nvinfo : EIATTR_NUM_BARRIERS
	.align		4
        /*0020*/ 	.byte	0x02, 0x4c
        /*0022*/ 	.byte	0x01
	.zero		1


	//----- nvinfo : EIATTR_MERCURY_ISA_VERSION
	.align		4
        /*0024*/ 	.byte	0x03, 0x5f
        /*0026*/ 	.short	0x0101


	//----- nvinfo : EIATTR_INT_WARP_WIDE_INSTR_OFFSETS
	.align		4
        /*0028*/ 	.byte	0x04, 0x31
        /*002a*/ 	.short	(.L_847 - .L_846)


	//   ....[0]....
.L_846:
        /*002c*/ 	.word	0x000032b0


	//   ....[1]....
        /*0030*/ 	.word	0x00005ee0


	//----- nvinfo : EIATTR_COOP_GROUP_MASK_REGIDS
	.align		4
.L_847:
        /*0034*/ 	.byte	0x04, 0x29
        /*0036*/ 	.short	(.L_849 - .L_848)


	//   ....[0]....
.L_848:
        /*0038*/ 	.word	0xffffffff


	//   ....[1]....
        /*003c*/ 	.word	0xffffffff


	//   ....[2]....
        /*0040*/ 	.word	0xffffffff


	//   ....[3]....
        /*0044*/ 	.word	0xffffffff


	//   ....[4]....
        /*0048*/ 	.word	0xffffffff


	//   ....[5]....
        /*004c*/ 	.word	0xffffffff


	//   ....[6]....
        /*0050*/ 	.word	0xffffffff


	//   ....[7]....
        /*0054*/ 	.word	0xffffffff


	//   ....[8]....
        /*0058*/ 	.word	0xffffffff


	//   ....[9]....
        /*005c*/ 	.word	0xffffffff


	//----- nvinfo : EIATTR_COOP_GROUP_INSTR_OFFSETS
	.align		4
.L_849:
        /*0060*/ 	.byte	0x04, 0x28
        /*0062*/ 	.short	(.L_851 - .L_850)


	//   ....[0]....
.L_850:
        /*0064*/ 	.word	0x000025d0


	//   ....[1]....
        /*0068*/ 	.word	0x00002610


	//   ....[2]....
        /*006c*/ 	.word	0x00002660


	//   ....[3]....
        /*0070*/ 	.word	0x00002680


	//   ....[4]....
        /*0074*/ 	.word	0x000026b0


	//   ....[5]....
        /*0078*/ 	.word	0x000026d0


	//   ....[6]....
        /*007c*/ 	.word	0x00002700


	//   ....[7]....
        /*0080*/ 	.word	0x00002720


	//   ....[8]....
        /*0084*/ 	.word	0x00002750


	//   ....[9]....
        /*0088*/ 	.word	0x00002780


	//----- nvinfo : EIATTR_EXIT_INSTR_OFFSETS
	.align		4
.L_851:
        /*008c*/ 	.byte	0x04, 0x1c
        /*008e*/ 	.short	(.L_853 - .L_852)


	//   ....[0]....
.L_852:
        /*0090*/ 	.word	0x00005fd0


	//   ....[1]....
        /*0094*/ 	.word	0x00006110


	//   ....[2]....
        /*0098*/ 	.word	0x00006370


	//----- nvinfo : EIATTR_MAX_THREADS
	.align		4
.L_853:
        /*009c*/ 	.byte	0x04, 0x05
        /*009e*/ 	.short	(.L_855 - .L_854)
.L_854:
        /*00a0*/ 	.word	0x00000300
        /*00a4*/ 	.word	0x00000001
        /*00a8*/ 	.word	0x00000001


	//----- nvinfo : EIATTR_CRS_STACK_SIZE
	.align		4
.L_855:
        /*00ac*/ 	.byte	0x04, 0x1e
        /*00ae*/ 	.short	(.L_857 - .L_856)
.L_856:
        /*00b0*/ 	.word	0x00000000


	//----- nvinfo : EIATTR_CBANK_PARAM_SIZE
	.align		4
.L_857:
        /*00b4*/ 	.byte	0x03, 0x19
        /*00b6*/ 	.short	0x00b8


	//----- nvinfo : EIATTR_PARAM_CBANK
	.align		4
        /*00b8*/ 	.byte	0x04, 0x0a
        /*00ba*/ 	.short	(.L_859 - .L_858)
	.align		4
.L_858:
        /*00bc*/ 	.word	index@(.nv.constant0._Z35group_norm_nhwc_bwd_one_pass_kernelI11Fp16IOBf16WLi128ELi96ELi768EEv26Group_norm_nhwc_bwd_params)
        /*00c0*/ 	.short	0x0210
        /*00c2*/ 	.short	0x00b8


	//----- nvinfo : EIATTR_SW_WAR
	.align		4
.L_859:
        /*00c4*/ 	.byte	0x04, 0x36
        /*00c6*/ 	.short	(.L_861 - .L_860)
.L_860:
        /*00c8*/ 	.word	0x00000008
.L_861:


//--------------------- .nv.info._Z35group_norm_nhwc_bwd_one_pass_kernelI11Fp16IOBf16WLi256ELi96ELi768EEv26Group_norm_nhwc_bwd_params --------------------------
	.section	.nv.info._Z35group_norm_nhwc_bwd_one_pass_kernelI11Fp16IOBf16WLi256ELi96ELi768EEv26Group_norm_nhwc_bwd_params,"",@"SHT_CUDA_INFO"
	.sectionflags	@""
	.align	4


	//----- nvinfo : EIATTR_CUDA_API_VERSION
	.align		4
        /*0000*/ 	.byte	0x04, 0x37
        /*0002*/ 	.short	(.L_863 - .L_862)
.L_862:
        /*0004*/ 	.word	0x00000082


	//----- nvinfo : EIATTR_KPARAM_INFO
	.align		4
.L_863:
        /*0008*/ 	.byte	0x04, 0x17
        /*000a*/ 	.short	(.L_865 - .L_864)
.L_864:
        /*000c*/ 	.word	0x00000000
        /*0010*/ 	.short	0x0000
        /*0012*/ 	.short	0x0000
        /*0014*/ 	.byte	0x00, 0xf0, 0xe1, 0x02


	//----- nvinfo : EIATTR_SPARSE_MMA_MASK
	.align		4
.L_865:
        /*0018*/ 	.byte	0x03, 0x50
        /*001a*/ 	.short	0x0000


	//----- nvinfo : EIATTR_MAXREG_COUNT
	.align		4
        /*001c*/ 	.byte	0x03, 0x1b
        /*001e*/ 	.short	0x0050


	//----- nvinfo : EIATTR_NUM_BARRIERS
	.align		4
        /*0020*/ 	.byte	0x02, 0x4c
        /*0022*/ 	.byte	0x01
	.zero		1


	//----- nvinfo : EIATTR_MERCURY_ISA_VERSION
	.align		4
        /*0024*/ 	.byte	0x03, 0x5f
        /*0026*/ 	.short	0x0101


	//----- nvinfo : EIATTR_INT_WARP_WIDE_INSTR_OFFSETS
	.align		4
        /*0028*/ 	.byte	0x04, 0x31
        /*002a*/ 	.short	(.L_867 - .L_866)


	//   ....[0]....
.L_866:
        /*002c*/ 	.word	0x00005160


	//   ....[1]....
        /*0030*/ 	.word	0x000098c0


	//----- nvinfo : EIATTR_COOP_GROUP_MASK_REGIDS
	.align		4
.L_867:
        /*0034*/ 	.byte	0x04, 0x29
        /*0036*/ 	.short	(.L_869 - .L_868)


	//   ....[0]....
.L_868:
        /*0038*/ 	.word	0xffffffff


	//   ....[1]....
        /*003c*/ 	.word	0xffffffff


	//   ....[2]....
        /*0040*/ 	.word	0xffffffff


	//   ....[3]....
        /*0044*/ 	.word	0xffffffff


	//   ....[4]....
        /*0048*/ 	.word	0xffffffff


	//   ....[5]....
        /*004c*/ 	.word	0xffffffff


	//   ....[6]....
        /*0050*/ 	.word	0xffffffff


	//   ....[7]....
        /*0054*/ 	.word	0xffffffff


	//   ....[8]....
        /*0058*/ 	.word	0xffffffff


	//   ....[9]....
        /*005c*/ 	.word	0xffffffff


	//----- nvinfo : EIATTR_COOP_GROUP_INSTR_OFFSETS
	.align		4
.L_869:
        /*0060*/ 	.byte	0x04, 0x28
        /*0062*/ 	.short	(.L_871 - .L_870)


	//   ....[0]....
.L_870:
        /*0064*/ 	.word	0x00004410


	//   ....[1]....
        /*0068*/ 	.word	0x00004450


	//   ....[2]....
        /*006c*/ 	.word	0x000044f0


	//   ....[3]....
        /*0070*/ 	.word	0x00004510


	//   ....[4]....
        /*0074*/ 	.word	0x00004540


	//   ....[5]....
        /*0078*/ 	.word	0x00004560


	//   ....[6]....
        /*007c*/ 	.word	0x00004590


	//   ....[7]....
        /*0080*/ 	.word	0x000045b0


	//   ....[8]....
        /*0084*/ 	.word	0x000045e0


	//   ....[9]....
        /*0088*/ 	.word	0x00004600


	//----- nvinfo : EIATTR_EXIT_INSTR_OFFSETS
	.align		4
.L_871:
        /*008c*/ 	.byte	0x04, 0x1c
        /*008e*/ 	.short	(.L_873 - .L_872)


	//   ....[0]....
.L_872:
        /*0090*/ 	.word	0x000099b0


	//   ....[1]....
        /*0094*/ 	.word	0x00009af0


	//   ....[2]....
        /*0098*/ 	.word	0x00009d50


	//----- nvinfo : EIATTR_MAX_THREADS
	.align		4
.L_873:
        /*009c*/ 	.byte	0x04, 0x05
        /*009e*/ 	.short	(.L_875 - .L_874)
.L_874:
        /*00a0*/ 	.word	0x00000300
        /*00a4*/ 	.word	0x00000001
        /*00a8*/ 	.word	0x00000001


	//----- nvinfo : EIATTR_CRS_STACK_SIZE
	.align		4
.L_875:
        /*00ac*/ 	.byte	0x04, 0x1e
        /*00ae*/ 	.short	(.L_877 - .L_876)
.L_876:
        /*00b0*/ 	.word	0x00000000


	//----- nvinfo : EIATTR_CBANK_PARAM_SIZE
	.align		4
.L_877:
        /*00b4*/ 	.byte	0x03, 0x19
        /*00b6*/ 	.short	0x00b8


	//----- nvinfo : EIATTR_PARAM_CBANK
	.align		4
        /*00b8*/ 	.byte	0x04, 0x0a
        /*00ba*/ 	.short	(.L_879 - .L_878)
	.align		4
.L_878:
        /*00bc*/ 	.word	index@(.nv.constant0._Z35group_norm_nhwc_bwd_one_pass_kernelI11Fp16IOBf16WLi256ELi96ELi768EEv26Group_norm_nhwc_bwd_params)
        /*00c0*/ 	.short	0x0210
        /*00c2*/ 	.short	0x00b8


	//----- nvinfo : EIATTR_SW_WAR
	.align		4
.L_879:
        /*00c4*/ 	.byte	0x04, 0x36
        /*00c6*/ 	.short	(.L_881 - .L_880)
.L_880:
        /*00c8*/ 	.word	0x00000008
.L_881:


//--------------------- .nv.info._Z35group_norm_nhwc_bwd_one_pass_kernelI11Fp16IOBf16WLi512ELi96ELi768EEv26Group_norm_nhwc_bwd_params --------------------------
	.section	.nv.info._Z35group_norm_nhwc_bwd_one_pass_kernelI11Fp16IOBf16WLi512ELi96ELi768EEv26Group_norm_nhwc_bwd_params,"",@"SHT_CUDA_INFO"
	.sectionflags	@""
	.align	4


	//----- nvinfo : EIATTR_CUDA_API_VERSION
	.align		4
        /*0000*/ 	.byte	0x04, 0x37
        /*0002*/ 	.short	(.L_883 - .L_882)
.L_882:
        /*0004*/ 	.word	0x00000082


	//----- nvinfo : EIATTR_KPARAM_INFO
	.align		4
.L_883:
        /*0008*/ 	.byte	0x04, 0x17
        /*000a*/ 	.short	(.L_885 - .L_884)
.L_884:
        /*000c*/ 	.word	0x00000000
        /*0010*/ 	.short	0x0000
        /*0012*/ 	.short	0x0000
        /*0014*/ 	.byte	0x00, 0xf0, 0xe1, 0x02


	//----- nvinfo : EIATTR_SPARSE_MMA_MASK
	.align		4
.L_885:
        /*0018*/ 	.byte	0x03, 0x50
        /*001a*/ 	.short	0x0000


	//----- nvinfo : EIATTR_MAXREG_COUNT
	.align		4
        /*001c*/ 	.byte	0x03, 0x1b
        /*001e*/ 	.short	0x0050


	//----- nvinfo : EIATTR_NUM_BARRIERS
	.align		4
        /*0020*/ 	.byte	0x02, 0x4c
        /*0022*/ 	.byte	0x01
	.zero		1


	//----- nvinfo : EIATTR_ANNOTATIONS
	.align		4
        /*0024*/ 	.byte	0x04, 0x55
        /*0026*/ 	.short	(.L_887 - .L_886)


	//   ....[0]....
.L_886:
        /* <DEDUP_REMOVED lines=25> */


	//----- nvinfo : EIATTR_MERCURY_ISA_VERSION
	.align		4
.L_887:
        /*01a8*/ 	.byte	0x03, 0x5f
        /*01aa*/ 	.short	0x0101


	//----- nvinfo : EIATTR_INT_WARP_WIDE_INSTR_OFFSETS
	.align		4
        /*01ac*/ 	.byte	0x04, 0x31
        /*01ae*/ 	.short	(.L_889 - .L_888)


	//   ....[0]....
.L_888:
        /*01b0*/ 	.word	0x000091d0


	//   ....[1]....
        /*01b4*/ 	.word	0x000094b0


	//   ....[2]....
        /*01b8*/ 	.word	0x00009560


	//   ....[3]....
        /*01bc*/ 	.word	0x00009570


	//   ....[4]....
        /*01c0*/ 	.word	0x00009650


	//   ....[5]....
        /*01c4*/ 	.word	0x00009710


	//   ....[6]....
        /*01c8*/ 	.word	0x000097a0


	//   ....[7]....
        /*01cc*/ 	.word	0x00009830


	//   ....[8]....
        /*01d0*/ 	.word	0x000098f0


	//   ....[9]....
        /*01d4*/ 	.word	0x00009980


	//   ....[10]....
        /*01d8*/ 	.word	0x00009a10


	//   ....[11]....
        /*01dc*/ 	.word	0x00009ad0


	//   ....[12]....
        /*01e0*/ 	.word	0x00009b30


	//   ....[13]....
        /*01e4*/ 	.word	0x00009be0


	//   ....[14]....
        /*01e8*/ 	.word	0x00009ce0


	//   ....[15]....
        /*01ec*/ 	.word	0x00009d00


	//   ....[16]....
        /*01f0*/ 	.word	0x00009dc0


	//   ....[17]....
        /*01f4*/ 	.word	0x00009f30


	//   ....[18]....
        /*01f8*/ 	.word	0x00009ff0


	//   ....[19]....
        /*01fc*/ 	.word	0x0000a000


	//   ....[20]....
        /*0200*/ 	.word	0x0000a010


	//   ....[21]....
        /*0204*/ 	.word	0x0000a180


	//   ....[22]....
        /*0208*/ 	.word	0x0000a230


	//   ....[23]....
        /*020c*/ 	.word	0x0000a250


	//   ....[24]....
        /*0210*/ 	.word	0x0000a280


	//   ....[25]....
        /*0214*/ 	.word	0x0000a490


	//   ....[26]....
        /*0218*/ 	.word	0x0000a550


	//   ....[27]....
        /*021c*/ 	.word	0x0000a5b0


	//   ....[28]....
        /*0220*/ 	.word	0x0000a5e0


	//   ....[29]....
        /*0224*/ 	.word	0x0000a890


	//   ....[30]....
        /*0228*/ 	.word	0x0000a910


	//   ....[31]....
        /*022c*/ 	.word	0x00011be0


	//----- nvinfo : EIATTR_COOP_GROUP_MASK_REGIDS
	.align		4
.L_889:
        /*0230*/ 	.byte	0x04, 0x29
        /*0232*/ 	.short	(.L_891 - .L_890)


	//   ....[0]....
.L_890:
        /*0234*/ 	.word	0xffffffff


	//   ....[1]....
        /*0238*/ 	.word	0xffffffff


	//   ....[2]....
        /*023c*/ 	.word	0xffffffff


	//   ....[3]....
        /*0240*/ 	.word	0xffffffff


	//   ....[4]....
        /*0244*/ 	.word	0xffffffff


	//   ....[5]....
        /*0248*/ 	.word	0xffffffff


	//   ....[6]....
        /*024c*/ 	.word	0xffffffff


	//   ....[7]....
        /*0250*/ 	.word	0xffffffff


	//   ....[8]....
        /*0254*/ 	.word	0xffffffff


	//   ....[9]....
        /*0258*/ 	.word	0xffffffff


	//----- nvinfo : EIATTR_COOP_GROUP_INSTR_OFFSETS
	.align		4
.L_891:
        /*025c*/ 	.byte	0x04, 0x28
        /*025e*/ 	.short	(.L_893 - .L_892)


	//   ....[0]....
.L_892:
        /*0260*/ 	.word	0x00008350


	//   ....[1]....
        /*0264*/ 	.word	0x00008360


	//   ....[2]....
        /*0268*/ 	.word	0x000083b0


	//   ....[3]....
        /*026c*/ 	.word	0x000083c0


	//   ....[4]....
        /*0270*/ 	.word	0x000083f0


	//   ....[5]....
        /*0274*/ 	.word	0x00008410


	//   ....[6]....
        /*0278*/ 	.word	0x00008440


	//   ....[7]....
        /*027c*/ 	.word	0x00008460


	//   ....[8]....
        /*0280*/ 	.word	0x000084f0


	//   ....[9]....
        /*0284*/ 	.word	0x00008500


	//----- nvinfo : EIATTR_EXIT_INSTR_OFFSETS
	.align		4
.L_893:
        /*0288*/ 	.byte	0x04, 0x1c
        /*028a*/ 	.short	(.L_895 - .L_894)


	//   ....[0]....
.L_894:
        /*028c*/ 	.word	0x00011cd0


	//   ....[1]....
        /*0290*/ 	.word	0x00011e10


	//   ....[2]....
        /*0294*/ 	.word	0x00012080


	//----- nvinfo : EIATTR_MAX_THREADS
	.align		4
.L_895:
        /*0298*/ 	.byte	0x04, 0x05
        /*029a*/ 	.short	(.L_897 - .L_896)
.L_896:
        /*029c*/ 	.word	0x00000300
        /*02a0*/ 	.word	0x00000001
        /*02a4*/ 	.word	0x00000001


	//----- nvinfo : EIATTR_CRS_STACK_SIZE
	.align		4
.L_897:
        /*02a8*/ 	.byte	0x04, 0x1e
        /*02aa*/ 	.short	(.L_899 - .L_898)
.L_898:
        /*02ac*/ 	.word	0x00000000


	//----- nvinfo : EIATTR_CBANK_PARAM_SIZE
	.align		4
.L_899:
        /*02b0*/ 	.byte	0x03, 0x19
        /*02b2*/ 	.short	0x00b8


	//----- nvinfo : EIATTR_PARAM_CBANK
	.align		4
        /*02b4*/ 	.byte	0x04, 0x0a
        /*02b6*/ 	.short	(.L_901 - .L_900)
	.align		4
.L_900:
        /*02b8*/ 	.word	index@(.nv.constant0._Z35group_norm_nhwc_bwd_one_pass_kernelI11Fp16IOBf16WLi512ELi96ELi768EEv26Group_norm_nhwc_bwd_params)
        /*02bc*/ 	.short	0x0210
        /*02be*/ 	.short	0x00b8


	//----- nvinfo : EIATTR_SW_WAR
	.align		4
.L_901:
        /*02c0*/ 	.byte	0x04, 0x36
        /*02c2*/ 	.short	(.L_903 - .L_902)
.L_902:
        /*02c4*/ 	.word	0x00000008
.L_903:


//--------------------- .nv.info._Z35group_norm_nhwc_bwd_one_pass_kernelI11Fp16IOFp16WLi64ELi96ELi768EEv26Group_norm_nhwc_bwd_params --------------------------
	.section	.nv.info._Z35group_norm_nhwc_bwd_one_pass_kernelI11Fp16IOFp16WLi64ELi96ELi768EEv26Group_norm_nhwc_bwd_params,"",@"SHT_CUDA_INFO"
	.sectionflags	@""
	.align	4


	//----- nvinfo : EIATTR_CUDA_API_VERSION
	.align		4
        /*0000*/ 	.byte	0x04, 0x37
        /*0002*/ 	.short	(.L_905 - .L_904)
.L_904:
        /*0004*/ 	.word	0x00000082


	//----- nvinfo : EIATTR_KPARAM_INFO
	.align		4
.L_905:
        /*0008*/ 	.byte	0x04, 0x17
        /*000a*/ 	.short	(.L_907 - .L_906)
.L_906:
        /*000c*/ 	.word	0x00000000
        /*0010*/ 	.short	0x0000
        /*0012*/ 	.short	0x0000
        /*0014*/ 	.byte	0x00, 0xf0, 0xe1, 0x02


	//----- nvinfo : EIATTR_SPARSE_MMA_MASK
	.align		4
.L_907:
        /*0018*/ 	.byte	0x03, 0x50
        /*001a*/ 	.short	0x0000


	//----- nvinfo : EIATTR_MAXREG_COUNT
	.align		4
        /*001c*/ 	.byte	0x03, 0x1b
        /*001e*/ 	.short	0x0050


	//----- nvinfo : EIATTR_NUM_BARRIERS
	.align		4
        /*0020*/ 	.byte	0x02, 0x4c
        /*0022*/ 	.byte	0x01
	.zero		1


	//----- nvinfo : EIATTR_ANNOTATIONS
	.align		4
        /*0024*/ 	.byte	0x04, 0x55
        /*0026*/ 	.short	(.L_909 - .L_908)


	//   ....[0]....
.L_908:
        /*0028*/ 	.word	0x00000001
        /*002c*/ 	.byte	0xf0, 0x02, 0x00, 0x00, 0x01, 0x00, 0x00, 0x00, 0x50, 0x16, 0x00, 0x00, 0x01, 0x00, 0x00, 0x00
        /*003c*/ 	.byte	0xa0, 0x16, 0x00, 0x00, 0x01, 0x00, 0x00, 0x00, 0x50, 0x18, 0x00, 0x00


	//----- nvinfo : EIATTR_MERCURY_ISA_VERSION
	.align		4
.L_909:
        /*0048*/ 	.byte	0x03, 0x5f
        /*004a*/ 	.short	0x0101


	//----- nvinfo : EIATTR_INT_WARP_WIDE_INSTR_OFFSETS
	.align		4
        /*004c*/ 	.byte	0x04, 0x31
        /*004e*/ 	.short	(.L_911 - .L_910)


	//   ....[0]....
.L_910:
        /*0050*/ 	.word	0x000024a0


	//   ....[1]....
        /*0054*/ 	.word	0x000044d0


	//----- nvinfo : EIATTR_COOP_GROUP_MASK_REGIDS
	.align		4
.L_911:
        /*0058*/ 	.byte	0x04, 0x29
        /*005a*/ 	.short	(.L_913 - .L_912)


	//   ....[0]....
.L_912:
        /*005c*/ 	.word	0xffffffff


	//   ....[1]....
        /*0060*/ 	.word	0xffffffff


	//   ....[2]....
        /*0064*/ 	.word	0xffffffff


	//   ....[3]....
        /*0068*/ 	.word	0xffffffff


	//   ....[4]....
        /*006c*/ 	.word	0xffffffff


	//   ....[5]....
        /*0070*/ 	.word	0xffffffff


	//   ....[6]....
        /*0074*/ 	.word	0xffffffff


	//   ....[7]....
        /*0078*/ 	.word	0xffffffff


	//   ....[8]....
        /*007c*/ 	.word	0xffffffff


	//   ....[9]....
        /*0080*/ 	.word	0xffffffff


	//----- nvinfo : EIATTR_COOP_GROUP_INSTR_OFFSETS
	.align		4
.L_913:
        /*0084*/ 	.byte	0x04, 0x28
        /*0086*/ 	.short	(.L_915 - .L_914)


	//   ....[0]....
.L_914:
        /*0088*/ 	.word	0x000016f0


	//   ....[1]....
        /*008c*/ 	.word	0x00001700


	//   ....[2]....
        /*0090*/ 	.word	0x00001750


	//   ....[3]....
        /*0094*/ 	.word	0x00001760


	//   ....[4]....
        /*0098*/ 	.word	0x00001790


	//   ....[5]....
        /*009c*/ 	.word	0x000017b0


	//   ....[6]....
        /*00a0*/ 	.word	0x000017e0


	//   ....[7]....
        /*00a4*/ 	.word	0x00001800


	//   ....[8]....
        /*00a8*/ 	.word	0x00001870


	//   ....[9]....
        /*00ac*/ 	.word	0x00001880


	//----- nvinfo : EIATTR_EXIT_INSTR_OFFSETS
	.align		4
.L_915:
        /*00b0*/ 	.byte	0x04, 0x1c
        /*00b2*/ 	.short	(.L_917 - .L_916)


	//   ....[0]....
.L_916:
        /*00b4*/ 	.word	0x000045c0


	//   ....[1]....
        /*00b8*/ 	.word	0x00004700


	//   ....[2]....
        /*00bc*/ 	.word	0x00004970


	//----- nvinfo : EIATTR_MAX_THREADS
	.align		4
.L_917:
        /*00c0*/ 	.byte	0x04, 0x05
        /*00c2*/ 	.short	(.L_919 - .L_918)
.L_918:
        /*00c4*/ 	.word	0x00000300
        /*00c8*/ 	.word	0x00000001
        /*00cc*/ 	.word	0x00000001


	//----- nvinfo : EIATTR_CRS_STACK_SIZE
	.align		4
.L_919:
        /*00d0*/ 	.byte	0x04, 0x1e
        /*00d2*/ 	.short	(.L_921 - .L_920)
.L_920:
        /*00d4*/ 	.word	0x00000000


	//----- nvinfo : EIATTR_CBANK_PARAM_SIZE
	.align		4
.L_921:
        /*00d8*/ 	.byte	0x03, 0x19
        /*00da*/ 	.short	0x00b8


	//----- nvinfo : EIATTR_PARAM_CBANK
	.align		4
        /*00dc*/ 	.byte	0x04, 0x0a
        /*00de*/ 	.short	(.L_923 - .L_922)
	.align		4
.L_922:
        /*00e0*/ 	.word	index@(.nv.constant0._Z35group_norm_nhwc_bwd_one_pass_kernelI11Fp16IOFp16WLi64ELi96ELi768EEv26Group_norm_nhwc_bwd_params)
        /*00e4*/ 	.short	0x0210
        /*00e6*/ 	.short	0x00b8


	//----- nvinfo : EIATTR_SW_WAR
	.align		4
.L_923:
        /*00e8*/ 	.byte	0x04, 0x36
        /*00ea*/ 	.short	(.L_925 - .L_924)
.L_924:
        /*00ec*/ 	.word	0x00000008
.L_925:


//--------------------- .nv.info._Z35group_norm_nhwc_bwd_one_pass_kernelI11Fp16IOFp16WLi128ELi96ELi768EEv26Group_norm_nhwc_bwd_params --------------------------
	.section	.nv.info._Z35group_norm_nhwc_bwd_one_pass_kernelI11Fp16IOFp16WLi128ELi96ELi768EEv26Group_norm_nhwc_bwd_params,"",@"SHT_CUDA_INFO"
	.sectionflags	@""
	.align	4


	//----- nvinfo : EIATTR_CUDA_API_VERSION
	.align		4
        /*0000*/ 	.byte	0x04, 0x37
        /*0002*/ 	.short	(.L_927 - .L_926)
.L_926:
        /*0004*/ 	.word	0x00000082


	//----- nvinfo : EIATTR_KPARAM_INFO
	.align		4
.L_927:
        /*0008*/ 	.byte	0x04, 0x17
        /*000a*/ 	.short	(.L_929 - .L_928)
.L_928:
        /*000c*/ 	.word	0x00000000
        /*0010*/ 	.short	0x0000
        /*0012*/ 	.short	0x0000
        /*0014*/ 	.byte	0x00, 0xf0, 0xe1, 0x02


	//----- nvinfo : EIATTR_SPARSE_MMA_MASK
	.align		4
.L_929:
        /*0018*/ 	.byte	0x03, 0x50
        /*001a*/ 	.short	0x0000


	//----- nvinfo : EIATTR_MAXREG_COUNT
	.align		4
        /*001c*/ 	.byte	0x03, 0x1b
        /*001e*/ 	.short	0x0050


	//----- nvinfo : EIATTR_NUM_BARRIERS
	.align		4
        /*0020*/ 	.byte	0x02, 0x4c
        /*0022*/ 	.byte	0x01
	.zero		1


	//----- nvinfo : EIATTR_MERCURY_ISA_VERSION
	.align		4
        /*0024*/ 	.byte	0x03, 0x5f
        /*0026*/ 	.short	0x0101


	//----- nvinfo : EIATTR_INT_WARP_WIDE_INSTR_OFFSETS
	.align		4
        /*0028*/ 	.byte	0x04, 0x31
        /*002a*/ 	.short	(.L_931 - .L_930)


	//   ....[0]....
.L_930:
        /*002c*/ 	.word	0x000032b0


	//   ....[1]....
        /*0030*/ 	.word	0x00005ee0


	//----- nvinfo : EIATTR_COOP_GROUP_MASK_REGIDS
	.align		4
.L_931:
        /*0034*/ 	.byte	0x04, 0x29
        /*0036*/ 	.short	(.L_933 - .L_932)


	//   ....[0]....
.L_932:
        /*0038*/ 	.word	0xffffffff


	//   ....[1]....
        /*003c*/ 	.word	0xffffffff


	//   ....[2]....
        /*0040*/ 	.word	0xffffffff


	//   ....[3]....
        /*0044*/ 	.word	0xffffffff


	//   ....[4]....
        /*0048*/ 	.word	0xffffffff


	//   ....[5]....
        /*004c*/ 	.word	0xffffffff


	//   ....[6]....
        /*0050*/ 	.word	0xffffffff


	//   ....[7]....
        /*0054*/ 	.word	0xffffffff


	//   ....[8]....
        /*0058*/ 	.word	0xffffffff


	//   ....[9]....
        /*005c*/ 	.word	0xffffffff


	//----- nvinfo : EIATTR_COOP_GROUP_INSTR_OFFSETS
	.align		4
.L_933:
        /*0060*/ 	.byte	0x04, 0x28
        /*0062*/ 	.short	(.L_935 - .L_934)


	//   ....[0]....
.L_934:
        /*0064*/ 	.word	0x000025d0


	//   ....[1]....
        /*0068*/ 	.word	0x00002610


	//   ....[2]....
        /*006c*/ 	.word	0x00002660


	//   ....[3]....
        /*0070*/ 	.word	0x00002680


	//   ....[4]....
        /*0074*/ 	.word	0x000026b0


	//   ....[5]....
        /*0078*/ 	.word	0x000026d0


	//   ....[6]....
        /*007c*/ 	.word	0x00002700


	//   ....[7]....
        /*0080*/ 	.word	0x00002720


	//   ....[8]....
        /*0084*/ 	.word	0x00002750


	//   ....[9]....
        /*0088*/ 	.word	0x00002780


	//----- nvinfo : EIATTR_EXIT_INSTR_OFFSETS
	.align		4
.L_935:
        /*008c*/ 	.byte	0x04, 0x1c
        /*008e*/ 	.short	(.L_937 - .L_936)


	//   ....[0]....
.L_936:
        /*0090*/ 	.word	0x00005fd0


	//   ....[1]....
        /*0094*/ 	.word	0x00006110


	//   ....[2]....
        /*0098*/ 	.word	0x00006370


	//----- nvinfo : EIATTR_MAX_THREADS
	.align		4
.L_937:
        /*009c*/ 	.byte	0x04, 0x05
        /*009e*/ 	.short	(.L_939 - .L_938)
.L_938:
        /*00a0*/ 	.word	0x00000300
        /*00a4*/ 	.word	0x00000001
        /*00a8*/ 	.word	0x00000001


	//----- nvinfo : EIATTR_CRS_STACK_SIZE
	.align		4
.L_939:
        /*00ac*/ 	.byte	0x04, 0x1e
        /*00ae*/ 	.short	(.L_941 - .L_940)
.L_940:
        /*00b0*/ 	.word	0x00000000


	//----- nvinfo : EIATTR_CBANK_PARAM_SIZE
	.align		4
.L_941:
        /*00b4*/ 	.byte	0x03, 0x19
        /*00b6*/ 	.short	0x00b8


	//----- nvinfo : EIATTR_PARAM_CBANK
	.align		4
        /*00b8*/ 	.byte	0x04, 0x0a
        /*00ba*/ 	.short	(.L_943 - .L_942)
	.align		4
.L_942:
        /*00bc*/ 	.word	index@(.nv.constant0._Z35group_norm_nhwc_bwd_one_pass_kernelI11Fp16IOFp16WLi128ELi96ELi768EEv26Group_norm_nhwc_bwd_params)
        /*00c0*/ 	.short	0x0210
        /*00c2*/ 	.short	0x00b8


	//----- nvinfo : EIATTR_SW_WAR
	.align		4
.L_943:
        /*00c4*/ 	.byte	0x04, 0x36
        /*00c6*/ 	.short	(.L_945 - .L_944)
.L_944:
        /*00c8*/ 	.word	0x00000008
.L_945:


//--------------------- .nv.info._Z35group_norm_nhwc_bwd_one_pass_kernelI11Fp16IOFp16WLi256ELi96ELi768EEv26Group_norm_nhwc_bwd_params --------------------------
	.section	.nv.info._Z35group_norm_nhwc_bwd_one_pass_kernelI11Fp16IOFp16WLi256ELi96ELi768EEv26Group_norm_nhwc_bwd_params,"",@"SHT_CUDA_INFO"
	.sectionflags	@""
	.align	4


	//----- nvinfo : EIATTR_CUDA_API_VERSION
	.align		4
        /*0000*/ 	.byte	0x04, 0x37
        /*0002*/ 	.short	(.L_947 - .L_946)
.L_946:
        /*0004*/ 	.word	0x00000082


	//----- nvinfo : EIATTR_KPARAM_INFO
	.align		4
.L_947:
        /*0008*/ 	.byte	0x04, 0x17
        /*000a*/ 	.short	(.L_949 - .L_948)
.L_948:
        /*000c*/ 	.word	0x00000000
        /*0010*/ 	.short	0x0000
        /*0012*/ 	.short	0x0000
        /*0014*/ 	.byte	0x00, 0xf0, 0xe1, 0x02


	//----- nvinfo : EIATTR_SPARSE_MMA_MASK
	.align		4
.L_949:
        /*0018*/ 	.byte	0x03, 0x50
        /*001a*/ 	.short	0x0000


	//----- nvinfo : EIATTR_MAXREG_COUNT
	.align		4
        /*001c*/ 	.byte	0x03, 0x1b
        /*001e*/ 	.short	0x0050


	//----- nvinfo : EIATTR_NUM_BARRIERS
	.align		4
        /*0020*/ 	.byte	0x02, 0x4c
        /*0022*/ 	.byte	0x01
	.zero		1


	//----- nvinfo : EIATTR_MERCURY_ISA_VERSION
	.align		4
        /*0024*/ 	.byte	0x03, 0x5f
        /*0026*/ 	.short	0x0101


	//----- nvinfo : EIATTR_INT_WARP_WIDE_INSTR_OFFSETS
	.align		4
        /*0028*/ 	.byte	0x04, 0x31
        /*002a*/ 	.short	(.L_951 - .L_950)


	//   ....[0]....
.L_950:
        /*002c*/ 	.word	0x00005160


	//   ....[1]....
        /*0030*/ 	.word	0x000098c0


	//----- nvinfo : EIATTR_COOP_GROUP_MASK_REGIDS
	.align		4
.L_951:
        /*0034*/ 	.byte	0x04, 0x29
        /*0036*/ 	.short	(.L_953 - .L_952)


	//   ....[0]....
.L_952:
        /*0038*/ 	.word	0xffffffff


	//   ....[1]....
        /*003c*/ 	.word	0xffffffff


	//   ....[2]....
        /*0040*/ 	.word	0xffffffff


	//   ....[3]....
        /*0044*/ 	.word	0xffffffff


	//   ....[4]....
        /*0048*/ 	.word	0xffffffff


	//   ....[5]....
        /*004c*/ 	.word	0xffffffff


	//   ....[6]....
        /*0050*/ 	.word	0xffffffff


	//   ....[7]....
        /*0054*/ 	.word	0xffffffff


	//   ....[8]....
        /*0058*/ 	.word	0xffffffff


	//   ....[9]....
        /*005c*/ 	.word	0xffffffff


	//----- nvinfo : EIATTR_COOP_GROUP_INSTR_OFFSETS
	.align		4
.L_953:
        /*0060*/ 	.byte	0x04, 0x28
        /*0062*/ 	.short	(.L_955 - .L_954)


	//   ....[0]....
.L_954:
        /*0064*/ 	.word	0x00004410


	//   ....[1]....
        /*0068*/ 	.word	0x00004450


	//   ....[2]....
        /*006c*/ 	.word	0x000044f0


	//   ....[3]....
        /*0070*/ 	.word	0x00004510


	//   ....[4]....
        /*0074*/ 	.word	0x00004540


	//   ....[5]....
        /*0078*/ 	.word	0x00004560


	//   ....[6]....
        /*007c*/ 	.word	0x00004590


	//   ....[7]....
        /*0080*/ 	.word	0x000045b0


	//   ....[8]....
        /*0084*/ 	.word	0x000045e0


	//   ....[9]....
        /*0088*/ 	.word	0x00004600


	//----- nvinfo : EIATTR_EXIT_INSTR_OFFSETS
	.align		4
.L_955:
        /*008c*/ 	.byte	0x04, 0x1c
        /*008e*/ 	.short	(.L_957 - .L_956)


	//   ....[0]....
.L_956:
        /*0090*/ 	.word	0x000099b0


	//   ....[1]....
        /*0094*/ 	.word	0x00009af0


	//   ....[2]....
        /*0098*/ 	.word	0x00009d50


	//----- nvinfo : EIATTR_MAX_THREADS
	.align		4
.L_957:
        /*009c*/ 	.byte	0x04, 0x05
        /*009e*/ 	.short	(.L_959 - .L_958)
.L_958:
        /*00a0*/ 	.word	0x00000300
        /*00a4*/ 	.word	0x00000001
        /*00a8*/ 	.word	0x00000001


	//----- nvinfo : EIATTR_CRS_STACK_SIZE
	.align		4
.L_959:
        /*00ac*/ 	.byte	0x04, 0x1e
        /*00ae*/ 	.short	(.L_961 - .L_960)
.L_960:
        /*00b0*/ 	.word	0x00000000


	//----- nvinfo : EIATTR_CBANK_PARAM_SIZE
	.align		4
.L_961:
        /*00b4*/ 	.byte	0x03, 0x19
        /*00b6*/ 	.short	0x00b8


	//----- nvinfo : EIATTR_PARAM_CBANK
	.align		4
        /*00b8*/ 	.byte	0x04, 0x0a
        /*00ba*/ 	.short	(.L_963 - .L_962)
	.align		4
.L_962:
        /*00bc*/ 	.word	index@(.nv.constant0._Z35group_norm_nhwc_bwd_one_pass_kernelI11Fp16IOFp16WLi256ELi96ELi768EEv26Group_norm_nhwc_bwd_params)
        /*00c0*/ 	.short	0x0210
        /*00c2*/ 	.short	0x00b8


	//----- nvinfo : EIATTR_SW_WAR
	.align		4
.L_963:
        /*00c4*/ 	.byte	0x04, 0x36
        /*00c6*/ 	.short	(.L_965 - .L_964)
.L_964:
        /*00c8*/ 	.word	0x00000008
.L_965:


//--------------------- .nv.info._Z35group_norm_nhwc_bwd_one_pass_kernelI11Fp16IOFp16WLi512ELi96ELi768EEv26Group_norm_nhwc_bwd_params --------------------------
	.section	.nv.info._Z35group_norm_nhwc_bwd_one_pass_kernelI11Fp16IOFp16WLi512ELi96ELi768EEv26Group_norm_nhwc_bwd_params,"",@"SHT_CUDA_INFO"
	.sectionflags	@""
	.align	4


	//----- nvinfo : EIATTR_CUDA_API_VERSION
	.align		4
        /*0000*/ 	.byte	0x04, 0x37
        /*0002*/ 	.short	(.L_967 - .L_966)
.L_966:
        /*0004*/ 	.word	0x00000082


	//----- nvinfo : EIATTR_KPARAM_INFO
	.align		4
.L_967:
        /*0008*/ 	.byte	0x04, 0x17
        /*000a*/ 	.short	(.L_969 - .L_968)
.L_968:
        /*000c*/ 	.word	0x00000000
        /*0010*/ 	.short	0x0000
        /*0012*/ 	.short	0x0000
        /*0014*/ 	.byte	0x00, 0xf0, 0xe1, 0x02


	//----- nvinfo : EIATTR_SPARSE_MMA_MASK
	.align		4
.L_969:
        /*0018*/ 	.byte	0x03, 0x50
        /*001a*/ 	.short	0x0000


	//----- nvinfo : EIATTR_MAXREG_COUNT
	.align		4
        /*001c*/ 	.byte	0x03, 0x1b
        /*001e*/ 	.short	0x0050


	//----- nvinfo : EIATTR_NUM_BARRIERS
	.align		4
        /*0020*/ 	.byte	0x02, 0x4c
        /*0022*/ 	.byte	0x01
	.zero		1


	//----- nvinfo : EIATTR_ANNOTATIONS
	.align		4
        /*0024*/ 	.byte	0x04, 0x55
        /*0026*/ 	.short	(.L_971 - .L_970)


	//   ....[0]....
.L_970:
        /* <DEDUP_REMOVED lines=25> */


	//----- nvinfo : EIATTR_MERCURY_ISA_VERSION
	.align		4
.L_971:
        /*01a8*/ 	.byte	0x03, 0x5f
        /*01aa*/ 	.short	0x0101


	//----- nvinfo : EIATTR_INT_WARP_WIDE_INSTR_OFFSETS
	.align		4
        /*01ac*/ 	.byte	0x04, 0x31
        /*01ae*/ 	.short	(.L_973 - .L_972)


	//   ....[0]....
.L_972:
        /*01b0*/ 	.word	0x000091d0


	//   ....[1]....
        /*01b4*/ 	.word	0x000094b0


	//   ....[2]....
        /*01b8*/ 	.word	0x00009560


	//   ....[3]....
        /*01bc*/ 	.word	0x00009570


	//   ....[4]....
        /*01c0*/ 	.word	0x00009650


	//   ....[5]....
        /*01c4*/ 	.word	0x00009710


	//   ....[6]....
        /*01c8*/ 	.word	0x000097a0


	//   ....[7]....
        /*01cc*/ 	.word	0x00009830


	//   ....[8]....
        /*01d0*/ 	.word	0x000098f0


	//   ....[9]....
        /*01d4*/ 	.word	0x00009980


	//   ....[10]....
        /*01d8*/ 	.word	0x00009a10


	//   ....[11]....
        /*01dc*/ 	.word	0x00009ad0


	//   ....[12]....
        /*01e0*/ 	.word	0x00009b30


	//   ....[13]....
        /*01e4*/ 	.word	0x00009be0


	//   ....[14]....
        /*01e8*/ 	.word	0x00009ce0


	//   ....[15]....
        /*01ec*/ 	.word	0x00009d00


	//   ....[16]....
        /*01f0*/ 	.word	0x00009dc0


	//   ....[17]....
        /*01f4*/ 	.word	0x00009f30


	//   ....[18]....
        /*01f8*/ 	.word	0x00009ff0


	//   ....[19]....
        /*01fc*/ 	.word	0x0000a000


	//   ....[20]....
        /*0200*/ 	.word	0x0000a010


	//   ....[21]....
        /*0204*/ 	.word	0x0000a180


	//   ....[22]....
        /*0208*/ 	.word	0x0000a230


	//   ....[23]....
        /*020c*/ 	.word	0x0000a250


	//   ....[24]....
        /*0210*/ 	.word	0x0000a280


	//   ....[25]....
        /*0214*/ 	.word	0x0000a490


	//   ....[26]....
        /*0218*/ 	.word	0x0000a550


	//   ....[27]....
        /*021c*/ 	.word	0x0000a5b0


	//   ....[28]....
        /*0220*/ 	.word	0x0000a5e0


	//   ....[29]....
        /*0224*/ 	.word	0x0000a890


	//   ....[30]....
        /*0228*/ 	.word	0x0000a910


	//   ....[31]....
        /*022c*/ 	.word	0x00011be0


	//----- nvinfo : EIATTR_COOP_GROUP_MASK_REGIDS
	.align		4
.L_973:
        /*0230*/ 	.byte	0x04, 0x29
        /*0232*/ 	.short	(.L_975 - .L_974)


	//   ....[0]....
.L_974:
        /*0234*/ 	.word	0xffffffff


	//   ....[1]....
        /*0238*/ 	.word	0xffffffff


	//   ....[2]....
        /*023c*/ 	.word	0xffffffff


	//   ....[3]....
        /*0240*/ 	.word	0xffffffff


	//   ....[4]....
        /*0244*/ 	.word	0xffffffff


	//   ....[5]....
        /*0248*/ 	.word	0xffffffff


	//   ....[6]....
        /*024c*/ 	.word	0xffffffff


	//   ....[7]....
        /*0250*/ 	.word	0xffffffff


	//   ....[8]....
        /*0254*/ 	.word	0xffffffff


	//   ....[9]....
        /*0258*/ 	.word	0xffffffff


	//----- nvinfo : EIATTR_COOP_GROUP_INSTR_OFFSETS
	.align		4
.L_975:
        /*025c*/ 	.byte	0x04, 0x28
        /*025e*/ 	.short	(.L_977 - .L_976)


	//   ....[0]....
.L_976:
        /*0260*/ 	.word	0x00008350


	//   ....[1]....
        /*0264*/ 	.word	0x00008360


	//   ....[2]....
        /*0268*/ 	.word	0x000083b0


	//   ....[3]....
        /*026c*/ 	.word	0x000083c0


	//   ....[4]....
        /*0270*/ 	.word	0x000083f0


	//   ....[5]....
        /*0274*/ 	.word	0x00008410


	//   ....[6]....
        /*0278*/ 	.word	0x00008440


	//   ....[7]....
        /*027c*/ 	.word	0x00008460


	//   ....[8]....
        /*0280*/ 	.word	0x000084f0


	//   ....[9]....
        /*0284*/ 	.word	0x00008500


	//----- nvinfo : EIATTR_EXIT_INSTR_OFFSETS
	.align		4
.L_977:
        /*0288*/ 	.byte	0x04, 0x1c
        /*028a*/ 	.short	(.L_979 - .L_978)


	//   ....[0]....
.L_978:
        /*028c*/ 	.word	0x00011cd0


	//   ....[1]....
        /*0290*/ 	.word	0x00011e10


	//   ....[2]....
        /*0294*/ 	.word	0x00012080


	//----- nvinfo : EIATTR_MAX_THREADS
	.align		4
.L_979:
        /*0298*/ 	.byte	0x04, 0x05
        /*029a*/ 	.short	(.L_981 - .L_980)
.L_980:
        /*029c*/ 	.word	0x00000300
        /*02a0*/ 	.word	0x00000001
        /*02a4*/ 	.word	0x00000001


	//----- nvinfo : EIATTR_CRS_STACK_SIZE
	.align		4
.L_981:
        /*02a8*/ 	.byte	0x04, 0x1e
        /*02aa*/ 	.short	(.L_983 - .L_982)
.L_982:
        /*02ac*/ 	.word	0x00000000


	//----- nvinfo : EIATTR_CBANK_PARAM_SIZE
	.align		4
.L_983:
        /*02b0*/ 	.byte	0x03, 0x19
        /*02b2*/ 	.short	0x00b8


	//----- nvinfo : EIATTR_PARAM_CBANK
	.align		4
        /*02b4*/ 	.byte	0x04, 0x0a
        /*02b6*/ 	.short	(.L_985 - .L_984)
	.align		4
.L_984:
        /*02b8*/ 	.word	index@(.nv.constant0._Z35group_norm_nhwc_bwd_one_pass_kernelI11Fp16IOFp16WLi512ELi96ELi768EEv26Group_norm_nhwc_bwd_params)
        /*02bc*/ 	.short	0x0210
        /*02be*/ 	.short	0x00b8


	//----- nvinfo : EIATTR_SW_WAR
	.align		4
.L_985:
        /*02c0*/ 	.byte	0x04, 0x36
        /*02c2*/ 	.short	(.L_987 - .L_986)
.L_986:
        /*02c4*/ 	.word	0x00000008
.L_987:


//--------------------- .nv.info._Z35group_norm_nhwc_bwd_one_pass_kernelI11Fp32IOFp32WLi64ELi96ELi768EEv26Group_norm_nhwc_bwd_params --------------------------
	.section	.nv.info._Z35group_norm_nhwc_bwd_one_pass_kernelI11Fp32IOFp32WLi64ELi96ELi768EEv26Group_norm_nhwc_bwd_params,"",@"SHT_CUDA_INFO"
	.sectionflags	@""
	.align	4


	//----- nvinfo : EIATTR_CUDA_API_VERSION
	.align		4
        /*0000*/ 	.byte	0x04, 0x37
        /*0002*/ 	.short	(.L_989 - .L_988)
.L_988:
        /*0004*/ 	.word	0x00000082


	//----- nvinfo : EIATTR_KPARAM_INFO
	.align		4
.L_989:
        /*0008*/ 	.byte	0x04, 0x17
        /*000a*/ 	.short	(.L_991 - .L_990)
.L_990:
        /*000c*/ 	.word	0x00000000
        /*0010*/ 	.short	0x0000
        /*0012*/ 	.short	0x0000
        /*0014*/ 	.byte	0x00, 0xf0, 0xe1, 0x02


	//----- nvinfo : EIATTR_SPARSE_MMA_MASK
	.align		4
.L_991:
        /*0018*/ 	.byte	0x03, 0x50
        /*001a*/ 	.short	0x0000


	//----- nvinfo : EIATTR_MAXREG_COUNT
	.align		4
        /*001c*/ 	.byte	0x03, 0x1b
        /*001e*/ 	.short	0x0050


	//----- nvinfo : EIATTR_NUM_BARRIERS
	.align		4
        /*0020*/ 	.byte	0x02, 0x4c
        /*0022*/ 	.byte	0x01
	.zero		1


	//----- nvinfo : EIATTR_MERCURY_ISA_VERSION
	.align		4
        /*0024*/ 	.byte	0x03, 0x5f
        /*0026*/ 	.short	0x0101


	//----- nvinfo : EIATTR_INT_WARP_WIDE_INSTR_OFFSETS
	.align		4
        /*0028*/ 	.byte	0x04, 0x31
        /*002a*/ 	.short	(.L_993 - .L_992)


	//   ....[0]....
.L_992:
        /*002c*/ 	.word	0x000022d0


	//   ....[1]....
        /*0030*/ 	.word	0x00003ff0


	//----- nvinfo : EIATTR_COOP_GROUP_MASK_REGIDS
	.align		4
.L_993:
        /*0034*/ 	.byte	0x04, 0x29
        /*0036*/ 	.short	(.L_995 - .L_994)


	//   ....[0]....
.L_994:
        /*0038*/ 	.word	0xffffffff


	//   ....[1]....
        /*003c*/ 	.word	0xffffffff


	//   ....[2]....
        /*0040*/ 	.word	0xffffffff


	//   ....[3]....
        /*0044*/ 	.word	0xffffffff


	//   ....[4]....
        /*0048*/ 	.word	0xffffffff


	//   ....[5]....
        /*004c*/ 	.word	0xffffffff


	//   ....[6]....
        /*0050*/ 	.word	0xffffffff


	//   ....[7]....
        /*0054*/ 	.word	0xffffffff


	//   ....[8]....
        /*0058*/ 	.word	0xffffffff


	//   ....[9]....
        /*005c*/ 	.word	0xffffffff


	//----- nvinfo : EIATTR_COOP_GROUP_INSTR_OFFSETS
	.align		4
.L_995:
        /*0060*/ 	.byte	0x04, 0x28
        /*0062*/ 	.short	(.L_997 - .L_996)


	//   ....[0]....
.L_996:
        /*0064*/ 	.word	0x000014e0


	//   ....[1]....
        /*0068*/ 	.word	0x00001520


	//   ....[2]....
        /*006c*/ 	.word	0x00001650


	//   ....[3]....
        /*0070*/ 	.word	0x00001670


	//   ....[4]....
        /*0074*/ 	.word	0x000016b0


	//   ....[5]....
        /*0078*/ 	.word	0x000016d0


	//   ....[6]....
        /*007c*/ 	.word	0x00001700


	//   ....[7]....
        /*0080*/ 	.word	0x00001720


	//   ....[8]....
        /*0084*/ 	.word	0x00001750


	//   ....[9]....
        /*0088*/ 	.word	0x00001770


	//----- nvinfo : EIATTR_EXIT_INSTR_OFFSETS
	.align		4
.L_997:
        /*008c*/ 	.byte	0x04, 0x1c
        /*008e*/ 	.short	(.L_999 - .L_998)


	//   ....[0]....
.L_998:
        /*0090*/ 	.word	0x000040e0


	//   ....[1]....
        /*0094*/ 	.word	0x00004220


	//   ....[2]....
        /*0098*/ 	.word	0x00004460


	//----- nvinfo : EIATTR_MAX_THREADS
	.align		4
.L_999:
        /*009c*/ 	.byte	0x04, 0x05
        /*009e*/ 	.short	(.L_1001 - .L_1000)
.L_1000:
        /*00a0*/ 	.word	0x00000300
        /*00a4*/ 	.word	0x00000001
        /*00a8*/ 	.word	0x00000001


	//----- nvinfo : EIATTR_CRS_STACK_SIZE
	.align		4
.L_1001:
        /*00ac*/ 	.byte	0x04, 0x1e
        /*00ae*/ 	.short	(.L_1003 - .L_1002)
.L_1002:
        /*00b0*/ 	.word	0x00000000


	//----- nvinfo : EIATTR_CBANK_PARAM_SIZE
	.align		4
.L_1003:
        /*00b4*/ 	.byte	0x03, 0x19
        /*00b6*/ 	.short	0x00b8


	//----- nvinfo : EIATTR_PARAM_CBANK
	.align		4
        /*00b8*/ 	.byte	0x04, 0x0a
        /*00ba*/ 	.short	(.L_1005 - .L_1004)
	.align		4
.L_1004:
        /*00bc*/ 	.word	index@(.nv.constant0._Z35group_norm_nhwc_bwd_one_pass_kernelI11Fp32IOFp32WLi64ELi96ELi768EEv26Group_norm_nhwc_bwd_params)
        /*00c0*/ 	.short	0x0210
        /*00c2*/ 	.short	0x00b8


	//----- nvinfo : EIATTR_SW_WAR
	.align		4
.L_1005:
        /*00c4*/ 	.byte	0x04, 0x36
        /*00c6*/ 	.short	(.L_1007 - .L_1006)
.L_1006:
        /*00c8*/ 	.word	0x00000008
.L_1007:


//--------------------- .nv.info._Z35group_norm_nhwc_bwd_one_pass_kernelI11Fp32IOFp32WLi128ELi96ELi768EEv26Group_norm_nhwc_bwd_params --------------------------
	.section	.nv.info._Z35group_norm_nhwc_bwd_one_pass_kernelI11Fp32IOFp32WLi128ELi96ELi768EEv26Group_norm_nhwc_bwd_params,"",@"SHT_CUDA_INFO"
	.sectionflags	@""
	.align	4


	//----- nvinfo : EIATTR_CUDA_API_VERSION
	.align		4
        /*0000*/ 	.byte	0x04, 0x37
        /*0002*/ 	.short	(.L_1009 - .L_1008)
.L_1008:
        /*0004*/ 	.word	0x00000082


	//----- nvinfo : EIATTR_KPARAM_INFO
	.align		4
.L_1009:
        /*0008*/ 	.byte	0x04, 0x17
        /*000a*/ 	.short	(.L_1011 - .L_1010)
.L_1010:
        /*000c*/ 	.word	0x00000000
        /*0010*/ 	.short	0x0000
        /*0012*/ 	.short	0x0000
        /*0014*/ 	.byte	0x00, 0xf0, 0xe1, 0x02


	//----- nvinfo : EIATTR_SPARSE_MMA_MASK
	.align		4
.L_1011:
        /*0018*/ 	.byte	0x03, 0x50
        /*001a*/ 	.short	0x0000


	//----- nvinfo : EIATTR_MAXREG_COUNT
	.align		4
        /*001c*/ 	.byte	0x03, 0x1b
        /*001e*/ 	.short	0x0050


	//----- nvinfo : EIATTR_NUM_BARRIERS
	.align		4
        /*0020*/ 	.byte	0x02, 0x4c
        /*0022*/ 	.byte	0x01
	.zero		1


	//----- nvinfo : EIATTR_MERCURY_ISA_VERSION
	.align		4
        /*0024*/ 	.byte	0x03, 0x5f
        /*0026*/ 	.short	0x0101


	//----- nvinfo : EIATTR_INT_WARP_WIDE_INSTR_OFFSETS
	.align		4
        /*0028*/ 	.byte	0x04, 0x31
        /*002a*/ 	.short	(.L_1013 - .L_1012)


	//   ....[0]....
.L_1012:
        /*002c*/ 	.word	0x00003220


	//   ....[1]....
        /*0030*/ 	.word	0x00005a70


	//----- nvinfo : EIATTR_COOP_GROUP_MASK_REGIDS
	.align		4
.L_1013:
        /*0034*/ 	.byte	0x04, 0x29
        /*0036*/ 	.short	(.L_1015 - .L_1014)


	//   ....[0]....
.L_1014:
        /*0038*/ 	.word	0xffffffff


	//   ....[1]....
        /*003c*/ 	.word	0xffffffff


	//   ....[2]....
        /*0040*/ 	.word	0xffffffff


	//   ....[3]....
        /*0044*/ 	.word	0xffffffff


	//   ....[4]....
        /*0048*/ 	.word	0xffffffff


	//   ....[5]....
        /*004c*/ 	.word	0xffffffff


	//   ....[6]....
        /*0050*/ 	.word	0xffffffff


	//   ....[7]....
        /*0054*/ 	.word	0xffffffff


	//   ....[8]....
        /*0058*/ 	.word	0xffffffff


	//   ....[9]....
        /*005c*/ 	.word	0xffffffff


	//----- nvinfo : EIATTR_COOP_GROUP_INSTR_OFFSETS
	.align		4
.L_1015:
        /*0060*/ 	.byte	0x04, 0x28
        /*0062*/ 	.short	(.L_1017 - .L_1016)


	//   ....[0]....
.L_1016:
        /*0064*/ 	.word	0x000023e0


	//   ....[1]....
        /*0068*/ 	.word	0x00002420


	//   ....[2]....
        /*006c*/ 	.word	0x00002500


	//   ....[3]....
        /*0070*/ 	.word	0x00002520


	//   ....[4]....
        /*0074*/ 	.word	0x00002550


	//   ....[5]....
        /*0078*/ 	.word	0x00002570


	//   ....[6]....
        /*007c*/ 	.word	0x000025b0


	//   ....[7]....
        /*0080*/ 	.word	0x000025c0


	//   ....[8]....
        /*0084*/ 	.word	0x00002620


	//   ....[9]....
        /*0088*/ 	.word	0x00002660


	//----- nvinfo : EIATTR_EXIT_INSTR_OFFSETS
	.align		4
.L_1017:
        /*008c*/ 	.byte	0x04, 0x1c
        /*008e*/ 	.short	(.L_1019 - .L_1018)


	//   ....[0]....
.L_1018:
        /*0090*/ 	.word	0x00005b60


	//   ....[1]....
        /*0094*/ 	.word	0x00005ca0


	//   ....[2]....
        /*0098*/ 	.word	0x00005ee0


	//----- nvinfo : EIATTR_MAX_THREADS
	.align		4
.L_1019:
        /*009c*/ 	.byte	0x04, 0x05
        /*009e*/ 	.short	(.L_1021 - .L_1020)
.L_1020:
        /*00a0*/ 	.word	0x00000300
        /*00a4*/ 	.word	0x00000001
        /*00a8*/ 	.word	0x00000001


	//----- nvinfo : EIATTR_CRS_STACK_SIZE
	.align		4
.L_1021:
        /*00ac*/ 	.byte	0x04, 0x1e
        /*00ae*/ 	.short	(.L_1023 - .L_1022)
.L_1022:
        /*00b0*/ 	.word	0x00000000


	//----- nvinfo : EIATTR_CBANK_PARAM_SIZE
	.align		4
.L_1023:
        /*00b4*/ 	.byte	0x03, 0x19
        /*00b6*/ 	.short	0x00b8


	//----- nvinfo : EIATTR_PARAM_CBANK
	.align		4
        /*00b8*/ 	.byte	0x04, 0x0a
        /*00ba*/ 	.short	(.L_1025 - .L_1024)
	.align		4
.L_1024:
        /*00bc*/ 	.word	index@(.nv.constant0._Z35group_norm_nhwc_bwd_one_pass_kernelI11Fp32IOFp32WLi128ELi96ELi768EEv26Group_norm_nhwc_bwd_params)
        /*00c0*/ 	.short	0x0210
        /*00c2*/ 	.short	0x00b8


	//----- nvinfo : EIATTR_SW_WAR
	.align		4
.L_1025:
        /*00c4*/ 	.byte	0x04, 0x36
        /*00c6*/ 	.short	(.L_1027 - .L_1026)
.L_1026:
        /*00c8*/ 	.word	0x00000008
.L_1027:


//--------------------- .nv.info._Z35group_norm_nhwc_bwd_one_pass_kernelI11Fp32IOFp32WLi256ELi96ELi768EEv26Group_norm_nhwc_bwd_params --------------------------
	.section	.nv.info._Z35group_norm_nhwc_bwd_one_pass_kernelI11Fp32IOFp32WLi256ELi96ELi768EEv26Group_norm_nhwc_bwd_params,"",@"SHT_CUDA_INFO"
	.sectionflags	@""
	.align	4


	//----- nvinfo : EIATTR_CUDA_API_VERSION
	.align		4
        /*0000*/ 	.byte	0x04, 0x37
        /*0002*/ 	.short	(.L_1029 - .L_1028)
.L_1028:
        /*0004*/ 	.word	0x00000082


	//----- nvinfo : EIATTR_KPARAM_INFO
	.align		4
.L_1029:
        /*0008*/ 	.byte	0x04, 0x17
        /*000a*/ 	.short	(.L_1031 - .L_1030)
.L_1030:
        /*000c*/ 	.word	0x00000000
        /*0010*/ 	.short	0x0000
        /*0012*/ 	.short	0x0000
        /*0014*/ 	.byte	0x00, 0xf0, 0xe1, 0x02


	//----- nvinfo : EIATTR_SPARSE_MMA_MASK
	.align		4
.L_1031:
        /*0018*/ 	.byte	0x03, 0x50
        /*001a*/ 	.short	0x0000


	//----- nvinfo : EIATTR_MAXREG_COUNT
	.align		4
        /*001c*/ 	.byte	0x03, 0x1b
        /*001e*/ 	.short	0x0050


	//----- nvinfo : EIATTR_NUM_BARRIERS
	.align		4
        /*0020*/ 	.byte	0x02, 0x4c
        /*0022*/ 	.byte	0x01
	.zero		1


	//----- nvinfo : EIATTR_ANNOTATIONS
	.align		4
        /*0024*/ 	.byte	0x04, 0x55
        /*0026*/ 	.short	(.L_1033 - .L_1032)


	//   ....[0]....
.L_1032:
        /* <DEDUP_REMOVED lines=47> */


	//----- nvinfo : EIATTR_MERCURY_ISA_VERSION
	.align		4
.L_1033:
        /*0308*/ 	.byte	0x03, 0x5f
        /*030a*/ 	.short	0x0101


	//----- nvinfo : EIATTR_INT_WARP_WIDE_INSTR_OFFSETS
	.align		4
        /*030c*/ 	.byte	0x04, 0x31
        /*030e*/ 	.short	(.L_1035 - .L_1034)


	//   ....[0]....
.L_1034:
        /*0310*/ 	.word	0x00005580


	//   ....[1]....
        /*0314*/ 	.word	0x00005860


	//   ....[2]....
        /*0318*/ 	.word	0x00005910


	//   ....[3]....
        /*031c*/ 	.word	0x00005920


	//   ....[4]....
        /*0320*/ 	.word	0x000059e0


	//   ....[5]....
        /*0324*/ 	.word	0x00005ac0


	//   ....[6]....
        /*0328*/ 	.word	0x00005b80


	//   ....[7]....
        /*032c*/ 	.word	0x00005ba0


	//   ....[8]....
        /*0330*/ 	.word	0x00005ca0


	//   ....[9]....
        /*0334*/ 	.word	0x00005d60


	//   ....[10]....
        /*0338*/ 	.word	0x00005d80


	//   ....[11]....
        /*033c*/ 	.word	0x00005e80


	//   ....[12]....
        /*0340*/ 	.word	0x00005f40


	//   ....[13]....
        /*0344*/ 	.word	0x00005f50


	//   ....[14]....
        /*0348*/ 	.word	0x00006060


	//   ....[15]....
        /*034c*/ 	.word	0x00006120


	//   ....[16]....
        /*0350*/ 	.word	0x00006130


	//   ....[17]....
        /*0354*/ 	.word	0x000062e0


	//   ....[18]....
        /*0358*/ 	.word	0x000063a0


	//   ....[19]....
        /*035c*/ 	.word	0x000063b0


	//   ....[20]....
        /*0360*/ 	.word	0x000063f0


	//   ....[21]....
        /*0364*/ 	.word	0x00006530


	//   ....[22]....
        /*0368*/ 	.word	0x000065e0


	//   ....[23]....
        /*036c*/ 	.word	0x000065f0


	//   ....[24]....
        /*0370*/ 	.word	0x00006630


	//   ....[25]....
        /*0374*/ 	.word	0x00006840


	//   ....[26]....
        /*0378*/ 	.word	0x00006900


	//   ....[27]....
        /*037c*/ 	.word	0x00006960


	//   ....[28]....
        /*0380*/ 	.word	0x00006990


	//   ....[29]....
        /*0384*/ 	.word	0x00006c40


	//   ....[30]....
        /*0388*/ 	.word	0x00006cc0


	//   ....[31]....
        /*038c*/ 	.word	0x00009f20


	//----- nvinfo : EIATTR_COOP_GROUP_MASK_REGIDS
	.align		4
.L_1035:
        /*0390*/ 	.byte	0x04, 0x29
        /*0392*/ 	.short	(.L_1037 - .L_1036)


	//   ....[0]....
.L_1036:
        /*0394*/ 	.word	0xffffffff


	//   ....[1]....
        /*0398*/ 	.word	0xffffffff


	//   ....[2]....
        /*039c*/ 	.word	0xffffffff


	//   ....[3]....
        /*03a0*/ 	.word	0xffffffff


	//   ....[4]....
        /*03a4*/ 	.word	0xffffffff


	//   ....[5]....
        /*03a8*/ 	.word	0xffffffff


	//   ....[6]....
        /*03ac*/ 	.word	0xffffffff


	//   ....[7]....
        /*03b0*/ 	.word	0xffffffff


	//   ....[8]....
        /*03b4*/ 	.word	0xffffffff


	//   ....[9]....
        /*03b8*/ 	.word	0xffffffff


	//----- nvinfo : EIATTR_COOP_GROUP_INSTR_OFFSETS
	.align		4
.L_1037:
        /*03bc*/ 	.byte	0x04, 0x28
        /*03be*/ 	.short	(.L_1039 - .L_1038)


	//   ....[0]....
.L_1038:
        /*03c0*/ 	.word	0x00004740


	//   ....[1]....
        /*03c4*/ 	.word	0x00004780


	//   ....[2]....
        /*03c8*/ 	.word	0x00004860


	//   ....[3]....
        /*03cc*/ 	.word	0x00004870


	//   ....[4]....
        /*03d0*/ 	.word	0x000048a0


	//   ....[5]....
        /*03d4*/ 	.word	0x000048c0


	//   ....[6]....
        /*03d8*/ 	.word	0x000048f0


	//   ....[7]....
        /*03dc*/ 	.word	0x00004910


	//   ....[8]....
        /*03e0*/ 	.word	0x00004940


	//   ....[9]....
        /*03e4*/ 	.word	0x00004960


	//----- nvinfo : EIATTR_EXIT_INSTR_OFFSETS
	.align		4
.L_1039:
        /*03e8*/ 	.byte	0x04, 0x1c
        /*03ea*/ 	.short	(.L_1041 - .L_1040)


	//   ....[0]....
.L_1040:
        /*03ec*/ 	.word	0x0000a010


	//   ....[1]....
        /*03f0*/ 	.word	0x0000a150


	//   ....[2]....
        /*03f4*/ 	.word	0x0000a3a0


	//----- nvinfo : EIATTR_MAX_THREADS
	.align		4
.L_1041:
        /*03f8*/ 	.byte	0x04, 0x05
        /*03fa*/ 	.short	(.L_1043 - .L_1042)
.L_1042:
        /*03fc*/ 	.word	0x00000300
        /*0400*/ 	.word	0x00000001
        /*0404*/ 	.word	0x00000001


	//----- nvinfo : EIATTR_CRS_STACK_SIZE
	.align		4
.L_1043:
        /*0408*/ 	.byte	0x04, 0x1e
        /*040a*/ 	.short	(.L_1045 - .L_1044)
.L_1044:
        /*040c*/ 	.word	0x00000000


	//----- nvinfo : EIATTR_CBANK_PARAM_SIZE
	.align		4
.L_1045:
        /*0410*/ 	.byte	0x03, 0x19
        /*0412*/ 	.short	0x00b8


	//----- nvinfo : EIATTR_PARAM_CBANK
	.align		4
        /*0414*/ 	.byte	0x04, 0x0a
        /*0416*/ 	.short	(.L_1047 - .L_1046)
	.align		4
.L_1046:
        /*0418*/ 	.word	index@(.nv.constant0._Z35group_norm_nhwc_bwd_one_pass_kernelI11Fp32IOFp32WLi256ELi96ELi768EEv26Group_norm_nhwc_bwd_params)
        /*041c*/ 	.short	0x0210
        /*041e*/ 	.short	0x00b8


	//----- nvinfo : EIATTR_SW_WAR
	.align		4
.L_1047:
        /*0420*/ 	.byte	0x04, 0x36
        /*0422*/ 	.short	(.L_1049 - .L_1048)
.L_1048:
        /*0424*/ 	.word	0x00000008
.L_1049:


//--------------------- .nv.info._Z35group_norm_nhwc_bwd_one_pass_kernelI11Fp32IOFp32WLi512ELi96ELi768EEv26Group_norm_nhwc_bwd_params --------------------------
	.section	.nv.info._Z35group_norm_nhwc_bwd_one_pass_kernelI11Fp32IOFp32WLi512ELi96ELi768EEv26Group_norm_nhwc_bwd_params,"",@"SHT_CUDA_INFO"
	.sectionflags	@""
	.align	4


	//----- nvinfo : EIATTR_CUDA_API_VERSION
	.align		4
        /*0000*/ 	.byte	0x04, 0x37
        /*0002*/ 	.short	(.L_1051 - .L_1050)
.L_1050:
        /*0004*/ 	.word	0x00000082


	//----- nvinfo : EIATTR_KPARAM_INFO
	.align		4
.L_1051:
        /*0008*/ 	.byte	0x04, 0x17
        /*000a*/ 	.short	(.L_1053 - .L_1052)
.L_1052:
        /*000c*/ 	.word	0x00000000
        /*0010*/ 	.short	0x0000
        /*0012*/ 	.short	0x0000
        /*0014*/ 	.byte	0x00, 0xf0, 0xe1, 0x02


	//----- nvinfo : EIATTR_SPARSE_MMA_MASK
	.align		4
.L_1053:
        /*0018*/ 	.byte	0x03, 0x50
        /*001a*/ 	.short	0x0000


	//----- nvinfo : EIATTR_MAXREG_COUNT
	.align		4
        /*001c*/ 	.byte	0x03, 0x1b
        /*001e*/ 	.short	0x0050


	//----- nvinfo : EIATTR_NUM_BARRIERS
	.align		4
        /*0020*/ 	.byte	0x02, 0x4c
        /*0022*/ 	.byte	0x01
	.zero		1


	//----- nvinfo : EIATTR_ANNOTATIONS
	.align		4
        /*0024*/ 	.byte	0x04, 0x55
        /*0026*/ 	.short	(.L_1055 - .L_1054)


	//   ....[0]....
.L_1054:
        /* <DEDUP_REMOVED lines=316> */


	//----- nvinfo : EIATTR_MERCURY_ISA_VERSION
	.align		4
.L_1055:
        /*13d0*/ 	.byte	0x03, 0x5f
        /*13d2*/ 	.short	0x0101


	//----- nvinfo : EIATTR_INT_WARP_WIDE_INSTR_OFFSETS
	.align		4
        /*13d4*/ 	.byte	0x04, 0x31
        /*13d6*/ 	.short	(.L_1057 - .L_1056)


	//   ....[0]....
.L_1056:
        /*13d8*/ 	.word	0x0000a4e0


	//   ....[1]....
        /*13dc*/ 	.word	0x0000a7c0


	//   ....[2]....
        /*13e0*/ 	.word	0x0000a870


	//   ....[3]....
        /*13e4*/ 	.word	0x0000a880


	//   ....[4]....
        /*13e8*/ 	.word	0x0000a940


	//   ....[5]....
        /*13ec*/ 	.word	0x0000aa20


	//   ....[6]....
        /*13f0*/ 	.word	0x0000aae0


	//   ....[7]....
        /*13f4*/ 	.word	0x0000ab00


	//   ....[8]....
        /*13f8*/ 	.word	0x0000ac00


	//   ....[9]....
        /*13fc*/ 	.word	0x0000acc0


	//   ....[10]....
        /*1400*/ 	.word	0x0000ace0


	//   ....[11]....
        /*1404*/ 	.word	0x0000ade0


	//   ....[12]....
        /*1408*/ 	.word	0x0000aea0


	//   ....[13]....
        /*140c*/ 	.word	0x0000aeb0


	//   ....[14]....
        /*1410*/ 	.word	0x0000afc0


	//   ....[15]....
        /*1414*/ 	.word	0x0000b080


	//   ....[16]....
        /*1418*/ 	.word	0x0000b090


	//   ....[17]....
        /*141c*/ 	.word	0x0000b240


	//   ....[18]....
        /*1420*/ 	.word	0x0000b300


	//   ....[19]....
        /*1424*/ 	.word	0x0000b310


	//   ....[20]....
        /*1428*/ 	.word	0x0000b320


	//   ....[21]....
        /*142c*/ 	.word	0x0000b490


	//   ....[22]....
        /*1430*/ 	.word	0x0000b540


	//   ....[23]....
        /*1434*/ 	.word	0x0000b560


	//   ....[24]....
        /*1438*/ 	.word	0x0000b590


	//   ....[25]....
        /*143c*/ 	.word	0x0000b7a0


	//   ....[26]....
        /*1440*/ 	.word	0x0000b860


	//   ....[27]....
        /*1444*/ 	.word	0x0000b8c0


	//   ....[28]....
        /*1448*/ 	.word	0x0000b8f0


	//   ....[29]....
        /*144c*/ 	.word	0x0000bba0


	//   ....[30]....
        /*1450*/ 	.word	0x0000bc20


	//   ....[31]....
        /*1454*/ 	.word	0x00012b30


	//----- nvinfo : EIATTR_COOP_GROUP_MASK_REGIDS
	.align		4
.L_1057:
        /*1458*/ 	.byte	0x04, 0x29
        /*145a*/ 	.short	(.L_1059 - .L_1058)


	//   ....[0]....
.L_1058:
        /*145c*/ 	.word	0xffffffff


	//   ....[1]....
        /*1460*/ 	.word	0xffffffff


	//   ....[2]....
        /*1464*/ 	.word	0xffffffff


	//   ....[3]....
        /*1468*/ 	.word	0xffffffff


	//   ....[4]....
        /*146c*/ 	.word	0xffffffff


	//   ....[5]....
        /*1470*/ 	.word	0xffffffff


	//   ....[6]....
        /*1474*/ 	.word	0xffffffff


	//   ....[7]....
        /*1478*/ 	.word	0xffffffff


	//   ....[8]....
        /*147c*/ 	.word	0xffffffff


	//   ....[9]....
        /*1480*/ 	.word	0xffffffff


	//----- nvinfo : EIATTR_COOP_GROUP_INSTR_OFFSETS
	.align		4
.L_1059:
        /*1484*/ 	.byte	0x04, 0x28
        /*1486*/ 	.short	(.L_1061 - .L_1060)


	//   ....[0]....
.L_1060:
        /*1488*/ 	.word	0x00009550


	//   ....[1]....
        /*148c*/ 	.word	0x00009560


	//   ....[2]....
        /*1490*/ 	.word	0x00009590


	//   ....[3]....
        /*1494*/ 	.word	0x000095a0


	//   ....[4]....
        /*1498*/ 	.word	0x000095e0


	//   ....[5]....
        /*149c*/ 	.word	0x000095f0


	//   ....[6]....
        /*14a0*/ 	.word	0x00009630


	//   ....[7]....
        /*14a4*/ 	.word	0x00009710


	//   ....[8]....
        /*14a8*/ 	.word	0x000097c0


	//   ....[9]....
        /*14ac*/ 	.word	0x00009810


	//----- nvinfo : EIATTR_EXIT_INSTR_OFFSETS
	.align		4
.L_1061:
        /*14b0*/ 	.byte	0x04, 0x1c
        /*14b2*/ 	.short	(.L_1063 - .L_1062)


	//   ....[0]....
.L_1062:
        /*14b4*/ 	.word	0x00012c20


	//   ....[1]....
        /*14b8*/ 	.word	0x00012d60


	//   ....[2]....
        /*14bc*/ 	.word	0x00012fb0


	//----- nvinfo : EIATTR_MAX_THREADS
	.align		4
.L_1063:
        /*14c0*/ 	.byte	0x04, 0x05
        /*14c2*/ 	.short	(.L_1065 - .L_1064)
.L_1064:
        /*14c4*/ 	.word	0x00000300
        /*14c8*/ 	.word	0x00000001
        /*14cc*/ 	.word	0x00000001


	//----- nvinfo : EIATTR_CRS_STACK_SIZE
	.align		4
.L_1065:
        /*14d0*/ 	.byte	0x04, 0x1e
        /*14d2*/ 	.short	(.L_1067 - .L_1066)
.L_1066:
        /*14d4*/ 	.word	0x00000000


	//----- nvinfo : EIATTR_CBANK_PARAM_SIZE
	.align		4
.L_1067:
        /*14d8*/ 	.byte	0x03, 0x19
        /*14da*/ 	.short	0x00b8


	//----- nvinfo : EIATTR_PARAM_CBANK
	.align		4
        /*14dc*/ 	.byte	0x04, 0x0a
        /*14de*/ 	.short	(.L_1069 - .L_1068)
	.align		4
.L_1068:
        /*14e0*/ 	.word	index@(.nv.constant0._Z35group_norm_nhwc_bwd_one_pass_kernelI11Fp32IOFp32WLi512ELi96ELi768EEv26Group_norm_nhwc_bwd_params)
        /*14e4*/ 	.short	0x0210
        /*14e6*/ 	.short	0x00b8


	//----- nvinfo : EIATTR_SW_WAR
	.align		4
.L_1069:
        /*14e8*/ 	.byte	0x04, 0x36
        /*14ea*/ 	.short	(.L_1071 - .L_1070)
.L_1070:
        /*14ec*/ 	.word	0x00000008
.L_1071:


//--------------------- .nv.info._Z35group_norm_nhwc_bwd_one_pass_kernelI11Fp32IOBf16WLi64ELi96ELi768EEv26Group_norm_nhwc_bwd_params --------------------------
	.section	.nv.info._Z35group_norm_nhwc_bwd_one_pass_kernelI11Fp32IOBf16WLi64ELi96ELi768EEv26Group_norm_nhwc_bwd_params,"",@"SHT_CUDA_INFO"
	.sectionflags	@""
	.align	4


	//----- nvinfo : EIATTR_CUDA_API_VERSION
	.align		4
        /*0000*/ 	.byte	0x04, 0x37
        /*0002*/ 	.short	(.L_1073 - .L_1072)
.L_1072:
        /*0004*/ 	.word	0x00000082


	//----- nvinfo : EIATTR_KPARAM_INFO
	.align		4
.L_1073:
        /*0008*/ 	.byte	0x04, 0x17
        /*000a*/ 	.short	(.L_1075 - .L_1074)
.L_1074:
        /*000c*/ 	.word	0x00000000
        /*0010*/ 	.short	0x0000
        /*0012*/ 	.short	0x0000
        /*0014*/ 	.byte	0x00, 0xf0, 0xe1, 0x02


	//----- nvinfo : EIATTR_SPARSE_MMA_MASK
	.align		4
.L_1075:
        /*0018*/ 	.byte	0x03, 0x50
        /*001a*/ 	.short	0x0000


	//----- nvinfo : EIATTR_MAXREG_COUNT
	.align		4
        /*001c*/ 	.byte	0x03, 0x1b
        /*001e*/ 	.short	0x0050


	//----- nvinfo : EIATTR_NUM_BARRIERS
	.align		4
        /*0020*/ 	.byte	0x02, 0x4c
        /*0022*/ 	.byte	0x01
	.zero		1


	//----- nvinfo : EIATTR_MERCURY_ISA_VERSION
	.align		4
        /*0024*/ 	.byte	0x03, 0x5f
        /*0026*/ 	.short	0x0101


	//----- nvinfo : EIATTR_INT_WARP_WIDE_INSTR_OFFSETS
	.align		4
        /*0028*/ 	.byte	0x04, 0x31
        /*002a*/ 	.short	(.L_1077 - .L_1076)


	//   ....[0]....
.L_1076:
        /*002c*/ 	.word	0x00002350


	//   ....[1]....
        /*0030*/ 	.word	0x00004070


	//----- nvinfo : EIATTR_COOP_GROUP_MASK_REGIDS
	.align		4
.L_1077:
        /*0034*/ 	.byte	0x04, 0x29
        /*0036*/ 	.short	(.L_1079 - .L_1078)


	//   ....[0]....
.L_1078:
        /*0038*/ 	.word	0xffffffff


	//   ....[1]....
        /*003c*/ 	.word	0xffffffff


	//   ....[2]....
        /*0040*/ 	.word	0xffffffff


	//   ....[3]....
        /*0044*/ 	.word	0xffffffff


	//   ....[4]....
        /*0048*/ 	.word	0xffffffff


	//   ....[5]....
        /*004c*/ 	.word	0xffffffff


	//   ....[6]....
        /*0050*/ 	.word	0xffffffff


	//   ....[7]....
        /*0054*/ 	.word	0xffffffff


	//   ....[8]....
        /*0058*/ 	.word	0xffffffff


	//   ....[9]....
        /*005c*/ 	.word	0xffffffff


	//----- nvinfo : EIATTR_COOP_GROUP_INSTR_OFFSETS
	.align		4
.L_1079:
        /*0060*/ 	.byte	0x04, 0x28
        /*0062*/ 	.short	(.L_1081 - .L_1080)


	//   ....[0]....
.L_1080:
        /*0064*/ 	.word	0x00001560


	//   ....[1]....
        /*0068*/ 	.word	0x000015a0


	//   ....[2]....
        /*006c*/ 	.word	0x000016d0


	//   ....[3]....
        /*0070*/ 	.word	0x000016f0


	//   ....[4]....
        /*0074*/ 	.word	0x00001730


	//   ....[5]....
        /*0078*/ 	.word	0x00001750


	//   ....[6]....
        /*007c*/ 	.word	0x00001780


	//   ....[7]....
        /*0080*/ 	.word	0x000017a0


	//   ....[8]....
        /*0084*/ 	.word	0x000017d0


	//   ....[9]....
        /*0088*/ 	.word	0x000017f0


	//----- nvinfo : EIATTR_EXIT_INSTR_OFFSETS
	.align		4
.L_1081:
        /*008c*/ 	.byte	0x04, 0x1c
        /*008e*/ 	.short	(.L_1083 - .L_1082)


	//   ....[0]....
.L_1082:
        /*0090*/ 	.word	0x00004160


	//   ....[1]....
        /*0094*/ 	.word	0x000042a0


	//   ....[2]....
        /*0098*/ 	.word	0x00004500


	//----- nvinfo : EIATTR_MAX_THREADS
	.align		4
.L_1083:
        /*009c*/ 	.byte	0x04, 0x05
        /*009e*/ 	.short	(.L_1085 - .L_1084)
.L_1084:
        /*00a0*/ 	.word	0x00000300
        /*00a4*/ 	.word	0x00000001
        /*00a8*/ 	.word	0x00000001


	//----- nvinfo : EIATTR_CRS_STACK_SIZE
	.align		4
.L_1085:
        /*00ac*/ 	.byte	0x04, 0x1e
        /*00ae*/ 	.short	(.L_1087 - .L_1086)
.L_1086:
        /*00b0*/ 	.word	0x00000000


	//----- nvinfo : EIATTR_CBANK_PARAM_SIZE
	.align		4
.L_1087:
        /*00b4*/ 	.byte	0x03, 0x19
        /*00b6*/ 	.short	0x00b8


	//----- nvinfo : EIATTR_PARAM_CBANK
	.align		4
        /*00b8*/ 	.byte	0x04, 0x0a
        /*00ba*/ 	.short	(.L_1089 - .L_1088)
	.align		4
.L_1088:
        /*00bc*/ 	.word	index@(.nv.constant0._Z35group_norm_nhwc_bwd_one_pass_kernelI11Fp32IOBf16WLi64ELi96ELi768EEv26Group_norm_nhwc_bwd_params)
        /*00c0*/ 	.short	0x0210
        /*00c2*/ 	.short	0x00b8


	//----- nvinfo : EIATTR_SW_WAR
	.align		4
.L_1089:
        /*00c4*/ 	.byte	0x04, 0x36
        /*00c6*/ 	.short	(.L_1091 - .L_1090)
.L_1090:
        /*00c8*/ 	.word	0x00000008
.L_1091:


//--------------------- .nv.info._Z35group_norm_nhwc_bwd_one_pass_kernelI11Fp32IOBf16WLi128ELi96ELi768EEv26Group_norm_nhwc_bwd_params --------------------------
	.section	.nv.info._Z35group_norm_nhwc_bwd_one_pass_kernelI11Fp32IOBf16WLi128ELi96ELi768EEv26Group_norm_nhwc_bwd_params,"",@"SHT_CUDA_INFO"
	.sectionflags	@""
	.align	4


	//----- nvinfo : EIATTR_CUDA_API_VERSION
	.align		4
        /*0000*/ 	.byte	0x04, 0x37
        /*0002*/ 	.short	(.L_1093 - .L_1092)
.L_1092:
        /*0004*/ 	.word	0x00000082


	//----- nvinfo : EIATTR_KPARAM_INFO
	.align		4
.L_1093:
        /*0008*/ 	.byte	0x04, 0x17
        /*000a*/ 	.short	(.L_1095 - .L_1094)
.L_1094:
        /*000c*/ 	.word	0x00000000
        /*0010*/ 	.short	0x0000
        /*0012*/ 	.short	0x0000
        /*0014*/ 	.byte	0x00, 0xf0, 0xe1, 0x02


	//----- nvinfo : EIATTR_SPARSE_MMA_MASK
	.align		4
.L_1095:
        /*0018*/ 	.byte	0x03, 0x50
        /*001a*/ 	.short	0x0000


	//----- nvinfo : EIATTR_MAXREG_COUNT
	.align		4
        /*001c*/ 	.byte	0x03, 0x1b
        /*001e*/ 	.short	0x0050


	//----- nvinfo : EIATTR_NUM_BARRIERS
	.align		4
        /*0020*/ 	.byte	0x02, 0x4c
        /*0022*/ 	.byte	0x01
	.zero		1


	//----- nvinfo : EIATTR_MERCURY_ISA_VERSION
	.align		4
        /*0024*/ 	.byte	0x03, 0x5f
        /*0026*/ 	.short	0x0101


	//----- nvinfo : EIATTR_INT_WARP_WIDE_INSTR_OFFSETS
	.align		4
        /*0028*/ 	.byte	0x04, 0x31
        /*002a*/ 	.short	(.L_1097 - .L_1096)


	//   ....[0]....
.L_1096:
        /*002c*/ 	.word	0x00003280


	//   ....[1]....
        /*0030*/ 	.word	0x00005ad0


	//----- nvinfo : EIATTR_COOP_GROUP_MASK_REGIDS
	.align		4
.L_1097:
        /*0034*/ 	.byte	0x04, 0x29
        /*0036*/ 	.short	(.L_1099 - .L_1098)


	//   ....[0]....
.L_1098:
        /*0038*/ 	.word	0xffffffff


	//   ....[1]....
        /*003c*/ 	.word	0xffffffff


	//   ....[2]....
        /*0040*/ 	.word	0xffffffff


	//   ....[3]....
        /*0044*/ 	.word	0xffffffff


	//   ....[4]....
        /*0048*/ 	.word	0xffffffff


	//   ....[5]....
        /*004c*/ 	.word	0xffffffff


	//   ....[6]....
        /*0050*/ 	.word	0xffffffff


	//   ....[7]....
        /*0054*/ 	.word	0xffffffff


	//   ....[8]....
        /*0058*/ 	.word	0xffffffff


	//   ....[9]....
        /*005c*/ 	.word	0xffffffff


	//----- nvinfo : EIATTR_COOP_GROUP_INSTR_OFFSETS
	.align		4
.L_1099:
        /*0060*/ 	.byte	0x04, 0x28
        /*0062*/ 	.short	(.L_1101 - .L_1100)


	//   ....[0]....
.L_1100:
        /*0064*/ 	.word	0x00002430


	//   ....[1]....
        /*0068*/ 	.word	0x00002470


	//   ....[2]....
        /*006c*/ 	.word	0x00002510


	//   ....[3]....
        /*0070*/ 	.word	0x00002540


	//   ....[4]....
        /*0074*/ 	.word	0x00002570


	//   ....[5]....
        /*0078*/ 	.word	0x00002590


	//   ....[6]....
        /*007c*/ 	.word	0x000025c0


	//   ....[7]....
        /*0080*/ 	.word	0x000025e0


	//   ....[8]....
        /*0084*/ 	.word	0x00002620


	//   ....[9]....
        /*0088*/ 	.word	0x00002660


	//----- nvinfo : EIATTR_EXIT_INSTR_OFFSETS
	.align		4
.L_1101:
        /*008c*/ 	.byte	0x04, 0x1c
        /*008e*/ 	.short	(.L_1103 - .L_1102)


	//   ....[0]....
.L_1102:
        /*0090*/ 	.word	0x00005bc0


	//   ....[1]....
        /*0094*/ 	.word	0x00005d00


	//   ....[2]....
        /*0098*/ 	.word	0x00005f60


	//----- nvinfo : EIATTR_MAX_THREADS
	.align		4
.L_1103:
        /*009c*/ 	.byte	0x04, 0x05
        /*009e*/ 	.short	(.L_1105 - .L_1104)
.L_1104:
        /*00a0*/ 	.word	0x00000300
        /*00a4*/ 	.word	0x00000001
        /*00a8*/ 	.word	0x00000001


	//----- nvinfo : EIATTR_CRS_STACK_SIZE
	.align		4
.L_1105:
        /*00ac*/ 	.byte	0x04, 0x1e
        /*00ae*/ 	.short	(.L_1107 - .L_1106)
.L_1106:
        /*00b0*/ 	.word	0x00000000


	//----- nvinfo : EIATTR_CBANK_PARAM_SIZE
	.align		4
.L_1107:
        /*00b4*/ 	.byte	0x03, 0x19
        /*00b6*/ 	.short	0x00b8


	//----- nvinfo : EIATTR_PARAM_CBANK
	.align		4
        /*00b8*/ 	.byte	0x04, 0x0a
        /*00ba*/ 	.short	(.L_1109 - .L_1108)
	.align		4
.L_1108:
        /*00bc*/ 	.word	index@(.nv.constant0._Z35group_norm_nhwc_bwd_one_pass_kernelI11Fp32IOBf16WLi128ELi96ELi768EEv26Group_norm_nhwc_bwd_params)
        /*00c0*/ 	.short	0x0210
        /*00c2*/ 	.short	0x00b8


	//----- nvinfo : EIATTR_SW_WAR
	.align		4
.L_1109:
        /*00c4*/ 	.byte	0x04, 0x36
        /*00c6*/ 	.short	(.L_1111 - .L_1110)
.L_1110:
        /*00c8*/ 	.word	0x00000008
.L_1111:


//--------------------- .nv.info._Z35group_norm_nhwc_bwd_one_pass_kernelI11Fp32IOBf16WLi256ELi96ELi768EEv26Group_norm_nhwc_bwd_params --------------------------
	.section	.nv.info._Z35group_norm_nhwc_bwd_one_pass_kernelI11Fp32IOBf16WLi256ELi96ELi768EEv26Group_norm_nhwc_bwd_params,"",@"SHT_CUDA_INFO"
	.sectionflags	@""
	.align	4


	//----- nvinfo : EIATTR_CUDA_API_VERSION
	.align		4
        /*0000*/ 	.byte	0x04, 0x37
        /*0002*/ 	.short	(.L_1113 - .L_1112)
.L_1112:
        /*0004*/ 	.word	0x00000082


	//----- nvinfo : EIATTR_KPARAM_INFO
	.align		4
.L_1113:
        /*0008*/ 	.byte	0x04, 0x17
        /*000a*/ 	.short	(.L_1115 - .L_1114)
.L_1114:
        /*000c*/ 	.word	0x00000000
        /*0010*/ 	.short	0x0000
        /*0012*/ 	.short	0x0000
        /*0014*/ 	.byte	0x00, 0xf0, 0xe1, 0x02


	//----- nvinfo : EIATTR_SPARSE_MMA_MASK
	.align		4
.L_1115:
        /*0018*/ 	.byte	0x03, 0x50
        /*001a*/ 	.short	0x0000


	//----- nvinfo : EIATTR_MAXREG_COUNT
	.align		4
        /*001c*/ 	.byte	0x03, 0x1b
        /*001e*/ 	.short	0x0050


	//----- nvinfo : EIATTR_NUM_BARRIERS
	.align		4
        /*0020*/ 	.byte	0x02, 0x4c
        /*0022*/ 	.byte	0x01
	.zero		1


	//----- nvinfo : EIATTR_ANNOTATIONS
	.align		4
        /*0024*/ 	.byte	0x04, 0x55
        /*0026*/ 	.short	(.L_1117 - .L_1116)


	//   ....[0]....
.L_1116:
        /* <DEDUP_REMOVED lines=42> */


	//----- nvinfo : EIATTR_MERCURY_ISA_VERSION
	.align		4
.L_1117:
        /*02b0*/ 	.byte	0x03, 0x5f
        /*02b2*/ 	.short	0x0101


	//----- nvinfo : EIATTR_INT_WARP_WIDE_INSTR_OFFSETS
	.align		4
        /*02b4*/ 	.byte	0x04, 0x31
        /*02b6*/ 	.short	(.L_1119 - .L_1118)


	//   ....[0]....
.L_1118:
        /*02b8*/ 	.word	0x000055d0


	//   ....[1]....
        /*02bc*/ 	.word	0x000058b0


	//   ....[2]....
        /*02c0*/ 	.word	0x00005960


	//   ....[3]....
        /*02c4*/ 	.word	0x00005970


	//   ....[4]....
        /*02c8*/ 	.word	0x00005a30


	//   ....[5]....
        /*02cc*/ 	.word	0x00005b10


	//   ....[6]....
        /*02d0*/ 	.word	0x00005bd0


	//   ....[7]....
        /*02d4*/ 	.word	0x00005bf0


	//   ....[8]....
        /*02d8*/ 	.word	0x00005cf0


	//   ....[9]....
        /*02dc*/ 	.word	0x00005db0


	//   ....[10]....
        /*02e0*/ 	.word	0x00005dd0


	//   ....[11]....
        /*02e4*/ 	.word	0x00005ed0


	//   ....[12]....
        /*02e8*/ 	.word	0x00005f90


	//   ....[13]....
        /*02ec*/ 	.word	0x00005fa0


	//   ....[14]....
        /*02f0*/ 	.word	0x000060b0


	//   ....[15]....
        /*02f4*/ 	.word	0x00006170


	//   ....[16]....
        /*02f8*/ 	.word	0x00006180


	//   ....[17]....
        /*02fc*/ 	.word	0x00006330


	//   ....[18]....
        /*0300*/ 	.word	0x000063f0


	//   ....[19]....
        /*0304*/ 	.word	0x00006400


	//   ....[20]....
        /*0308*/ 	.word	0x00006440


	//   ....[21]....
        /*030c*/ 	.word	0x00006580


	//   ....[22]....
        /*0310*/ 	.word	0x00006630


	//   ....[23]....
        /*0314*/ 	.word	0x00006640


	//   ....[24]....
        /*0318*/ 	.word	0x00006680


	//   ....[25]....
        /*031c*/ 	.word	0x00006890


	//   ....[26]....
        /*0320*/ 	.word	0x00006950


	//   ....[27]....
        /*0324*/ 	.word	0x000069b0


	//   ....[28]....
        /*0328*/ 	.word	0x000069e0


	//   ....[29]....
        /*032c*/ 	.word	0x00006c90


	//   ....[30]....
        /*0330*/ 	.word	0x00006d10


	//   ....[31]....
        /*0334*/ 	.word	0x00009f10


	//----- nvinfo : EIATTR_COOP_GROUP_MASK_REGIDS
	.align		4
.L_1119:
        /*0338*/ 	.byte	0x04, 0x29
        /*033a*/ 	.short	(.L_1121 - .L_1120)


	//   ....[0]....
.L_1120:
        /*033c*/ 	.word	0xffffffff


	//   ....[1]....
        /*0340*/ 	.word	0xffffffff


	//   ....[2]....
        /*0344*/ 	.word	0xffffffff


	//   ....[3]....
        /*0348*/ 	.word	0xffffffff


	//   ....[4]....
        /*034c*/ 	.word	0xffffffff


	//   ....[5]....
        /*0350*/ 	.word	0xffffffff


	//   ....[6]....
        /*0354*/ 	.word	0xffffffff


	//   ....[7]....
        /*0358*/ 	.word	0xffffffff


	//   ....[8]....
        /*035c*/ 	.word	0xffffffff


	//   ....[9]....
        /*0360*/ 	.word	0xffffffff


	//----- nvinfo : EIATTR_COOP_GROUP_INSTR_OFFSETS
	.align		4
.L_1121:
        /*0364*/ 	.byte	0x04, 0x28
        /*0366*/ 	.short	(.L_1123 - .L_1122)


	//   ....[0]....
.L_1122:
        /*0368*/ 	.word	0x000046d0


	//   ....[1]....
        /*036c*/ 	.word	0x000046e0


	//   ....[2]....
        /*0370*/ 	.word	0x00004730


	//   ....[3]....
        /*0374*/ 	.word	0x00004740


	//   ....[4]....
        /*0378*/ 	.word	0x00004770


	//   ....[5]....
        /*037c*/ 	.word	0x00004790


	//   ....[6]....
        /*0380*/ 	.word	0x00004810


	//   ....[7]....
        /*0384*/ 	.word	0x00004840


	//   ....[8]....
        /*0388*/ 	.word	0x00004880


	//   ....[9]....
        /*038c*/ 	.word	0x000048a0


	//----- nvinfo : EIATTR_EXIT_INSTR_OFFSETS
	.align		4
.L_1123:
        /*0390*/ 	.byte	0x04, 0x1c
        /*0392*/ 	.short	(.L_1125 - .L_1124)


	//   ....[0]....
.L_1124:
        /*0394*/ 	.word	0x0000a000


	//   ....[1]....
        /*0398*/ 	.word	0x0000a140


	//   ....[2]....
        /*039c*/ 	.word	0x0000a3b0


	//----- nvinfo : EIATTR_MAX_THREADS
	.align		4
.L_1125:
        /*03a0*/ 	.byte	0x04, 0x05
        /*03a2*/ 	.short	(.L_1127 - .L_1126)
.L_1126:
        /*03a4*/ 	.word	0x00000300
        /*03a8*/ 	.word	0x00000001
        /*03ac*/ 	.word	0x00000001


	//----- nvinfo : EIATTR_CRS_STACK_SIZE
	.align		4
.L_1127:
        /*03b0*/ 	.byte	0x04, 0x1e
        /*03b2*/ 	.short	(.L_1129 - .L_1128)
.L_1128:
        /*03b4*/ 	.word	0x00000000


	//----- nvinfo : EIATTR_CBANK_PARAM_SIZE
	.align		4
.L_1129:
        /*03b8*/ 	.byte	0x03, 0x19
        /*03ba*/ 	.short	0x00b8


	//----- nvinfo : EIATTR_PARAM_CBANK
	.align		4
        /*03bc*/ 	.byte	0x04, 0x0a
        /*03be*/ 	.short	(.L_1131 - .L_1130)
	.align		4
.L_1130:
        /*03c0*/ 	.word	index@(.nv.constant0._Z35group_norm_nhwc_bwd_one_pass_kernelI11Fp32IOBf16WLi256ELi96ELi768EEv26Group_norm_nhwc_bwd_params)
        /*03c4*/ 	.short	0x0210
        /*03c6*/ 	.short	0x00b8


	//----- nvinfo : EIATTR_SW_WAR
	.align		4
.L_1131:
        /*03c8*/ 	.byte	0x04, 0x36
        /*03ca*/ 	.short	(.L_1133 - .L_1132)
.L_1132:
        /*03cc*/ 	.word	0x00000008
.L_1133:


//--------------------- .nv.info._Z35group_norm_nhwc_bwd_one_pass_kernelI11Fp32IOBf16WLi512ELi96ELi768EEv26Group_norm_nhwc_bwd_params --------------------------
	.section	.nv.info._Z35group_norm_nhwc_bwd_one_pass_kernelI11Fp32IOBf16WLi512ELi96ELi768EEv26Group_norm_nhwc_bwd_params,"",@"SHT_CUDA_INFO"
	.sectionflags	@""
	.align	4


	//----- nvinfo : EIATTR_CUDA_API_VERSION
	.align		4
        /*0000*/ 	.byte	0x04, 0x37
        /*0002*/ 	.short	(.L_1135 - .L_1134)
.L_1134:
        /*0004*/ 	.word	0x00000082


	//----- nvinfo : EIATTR_KPARAM_INFO
	.align		4
.L_1135:
        /*0008*/ 	.byte	0x04, 0x17
        /*000a*/ 	.short	(.L_1137 - .L_1136)
.L_1136:
        /*000c*/ 	.word	0x00000000
        /*0010*/ 	.short	0x0000
        /*0012*/ 	.short	0x0000
        /*0014*/ 	.byte	0x00, 0xf0, 0xe1, 0x02


	//----- nvinfo : EIATTR_SPARSE_MMA_MASK
	.align		4
.L_1137:
        /*0018*/ 	.byte	0x03, 0x50
        /*001a*/ 	.short	0x0000


	//----- nvinfo : EIATTR_MAXREG_COUNT
	.align		4
        /*001c*/ 	.byte	0x03, 0x1b
        /*001e*/ 	.short	0x0050


	//----- nvinfo : EIATTR_NUM_BARRIERS
	.align		4
        /*0020*/ 	.byte	0x02, 0x4c
        /*0022*/ 	.byte	0x01
	.zero		1


	//----- nvinfo : EIATTR_ANNOTATIONS
	.align		4
        /*0024*/ 	.byte	0x04, 0x55
        /*0026*/ 	.short	(.L_1139 - .L_1138)


	//   ....[0]....
.L_1138:
        /* <DEDUP_REMOVED lines=265> */


	//----- nvinfo : EIATTR_MERCURY_ISA_VERSION
	.align		4
.L_1139:
        /*10a8*/ 	.byte	0x03, 0x5f
        /*10aa*/ 	.short	0x0101


	//----- nvinfo : EIATTR_INT_WARP_WIDE_INSTR_OFFSETS
	.align		4
        /*10ac*/ 	.byte	0x04, 0x31
        /*10ae*/ 	.short	(.L_1141 - .L_1140)


	//   ....[0]....
.L_1140:
        /*10b0*/ 	.word	0x00009e30


	//   ....[1]....
        /*10b4*/ 	.word	0x0000a110


	//   ....[2]....
        /*10b8*/ 	.word	0x0000a1c0


	//   ....[3]....
        /*10bc*/ 	.word	0x0000a1d0


	//   ....[4]....
        /*10c0*/ 	.word	0x0000a290


	//   ....[5]....
        /*10c4*/ 	.word	0x0000a370


	//   ....[6]....
        /*10c8*/ 	.word	0x0000a430


	//   ....[7]....
        /*10cc*/ 	.word	0x0000a450


	//   ....[8]....
        /*10d0*/ 	.word	0x0000a550


	//   ....[9]....
        /*10d4*/ 	.word	0x0000a610


	//   ....[10]....
        /*10d8*/ 	.word	0x0000a630


	//   ....[11]....
        /*10dc*/ 	.word	0x0000a730


	//   ....[12]....
        /*10e0*/ 	.word	0x0000a7f0


	//   ....[13]....
        /*10e4*/ 	.word	0x0000a800


	//   ....[14]....
        /*10e8*/ 	.word	0x0000a910


	//   ....[15]....
        /*10ec*/ 	.word	0x0000a9c0


	//   ....[16]....
        /*10f0*/ 	.word	0x0000a9e0


	//   ....[17]....
        /*10f4*/ 	.word	0x0000ab90


	//   ....[18]....
        /*10f8*/ 	.word	0x0000ac50


	//   ....[19]....
        /*10fc*/ 	.word	0x0000ac60


	//   ....[20]....
        /*1100*/ 	.word	0x0000ac70


	//   ....[21]....
        /*1104*/ 	.word	0x0000ade0


	//   ....[22]....
        /*1108*/ 	.word	0x0000ae90


	//   ....[23]....
        /*110c*/ 	.word	0x0000aeb0


	//   ....[24]....
        /*1110*/ 	.word	0x0000aee0


	//   ....[25]....
        /*1114*/ 	.word	0x0000b0f0


	//   ....[26]....
        /*1118*/ 	.word	0x0000b1b0


	//   ....[27]....
        /*111c*/ 	.word	0x0000b210


	//   ....[28]....
        /*1120*/ 	.word	0x0000b240


	//   ....[29]....
        /*1124*/ 	.word	0x0000b4f0


	//   ....[30]....
        /*1128*/ 	.word	0x0000b590


	//   ....[31]....
        /*112c*/ 	.word	0x000124d0


	//----- nvinfo : EIATTR_COOP_GROUP_MASK_REGIDS
	.align		4
.L_1141:
        /*1130*/ 	.byte	0x04, 0x29
        /*1132*/ 	.short	(.L_1143 - .L_1142)


	//   ....[0]....
.L_1142:
        /*1134*/ 	.word	0xffffffff


	//   ....[1]....
        /*1138*/ 	.word	0xffffffff


	//   ....[2]....
        /*113c*/ 	.word	0xffffffff


	//   ....[3]....
        /*1140*/ 	.word	0xffffffff


	//   ....[4]....
        /*1144*/ 	.word	0xffffffff


	//   ....[5]....
        /*1148*/ 	.word	0xffffffff


	//   ....[6]....
        /*114c*/ 	.word	0xffffffff


	//   ....[7]....
        /*1150*/ 	.word	0xffffffff


	//   ....[8]....
        /*1154*/ 	.word	0xffffffff


	//   ....[9]....
        /*1158*/ 	.word	0xffffffff


	//----- nvinfo : EIATTR_COOP_GROUP_INSTR_OFFSETS
	.align		4
.L_1143:
        /*115c*/ 	.byte	0x04, 0x28
        /*115e*/ 	.short	(.L_1145 - .L_1144)


	//   ....[0]....
.L_1144:
        /*1160*/ 	.word	0x00008eb0


	//   ....[1]....
        /*1164*/ 	.word	0x00008ed0


	//   ....[2]....
        /*1168*/ 	.word	0x00008ef0


	//   ....[3]....
        /*116c*/ 	.word	0x00008f10


	//   ....[4]....
        /*1170*/ 	.word	0x00008f50


	//   ....[5]....
        /*1174*/ 	.word	0x00008f60


	//   ....[6]....
        /*1178*/ 	.word	0x00008fa0


	//   ....[7]....
        /*117c*/ 	.word	0x00009120


	//   ....[8]....
        /*1180*/ 	.word	0x00009160


	//   ....[9]....
        /*1184*/ 	.word	0x000091b0


	//----- nvinfo : EIATTR_EXIT_INSTR_OFFSETS
	.align		4
.L_1145:
        /*1188*/ 	.byte	0x04, 0x1c
        /*118a*/ 	.short	(.L_1147 - .L_1146)


	//   ....[0]....
.L_1146:
        /*118c*/ 	.word	0x000125c0


	//   ....[1]....
        /*1190*/ 	.word	0x00012700


	//   ....[2]....
        /*1194*/ 	.word	0x00012970


	//----- nvinfo : EIATTR_MAX_THREADS
	.align		4
.L_1147:
        /*1198*/ 	.byte	0x04, 0x05
        /*119a*/ 	.short	(.L_1149 - .L_1148)
.L_1148:
        /*119c*/ 	.word	0x00000300
        /*11a0*/ 	.word	0x00000001
        /*11a4*/ 	.word	0x00000001


	//----- nvinfo : EIATTR_CRS_STACK_SIZE
	.align		4
.L_1149:
        /*11a8*/ 	.byte	0x04, 0x1e
        /*11aa*/ 	.short	(.L_1151 - .L_1150)
.L_1150:
        /*11ac*/ 	.word	0x00000000


	//----- nvinfo : EIATTR_CBANK_PARAM_SIZE
	.align		4
.L_1151:
        /*11b0*/ 	.byte	0x03, 0x19
        /*11b2*/ 	.short	0x00b8


	//----- nvinfo : EIATTR_PARAM_CBANK
	.align		4
        /*11b4*/ 	.byte	0x04, 0x0a
        /*11b6*/ 	.short	(.L_1153 - .L_1152)
	.align		4
.L_1152:
        /*11b8*/ 	.word	index@(.nv.constant0._Z35group_norm_nhwc_bwd_one_pass_kernelI11Fp32IOBf16WLi512ELi96ELi768EEv26Group_norm_nhwc_bwd_params)
        /*11bc*/ 	.short	0x0210
        /*11be*/ 	.short	0x00b8


	//----- nvinfo : EIATTR_SW_WAR
	.align		4
.L_1153:
        /*11c0*/ 	.byte	0x04, 0x36
        /*11c2*/ 	.short	(.L_1155 - .L_1154)
.L_1154:
        /*11c4*/ 	.word	0x00000008
.L_1155:


//--------------------- .nv.info._Z35group_norm_nhwc_bwd_one_pass_kernelI11Fp32IOFp16WLi64ELi96ELi768EEv26Group_norm_nhwc_bwd_params --------------------------
	.section	.nv.info._Z35group_norm_nhwc_bwd_one_pass_kernelI11Fp32IOFp16WLi64ELi96ELi768EEv26Group_norm_nhwc_bwd_params,"",@"SHT_CUDA_INFO"
	.sectionflags	@""
	.align	4


	//----- nvinfo : EIATTR_CUDA_API_VERSION
	.align		4
        /*0000*/ 	.byte	0x04, 0x37
        /*0002*/ 	.short	(.L_1157 - .L_1156)
.L_1156:
        /*0004*/ 	.word	0x00000082


	//----- nvinfo : EIATTR_KPARAM_INFO
	.align		4
.L_1157:
        /*0008*/ 	.byte	0x04, 0x17
        /*000a*/ 	.short	(.L_1159 - .L_1158)
.L_1158:
        /*000c*/ 	.word	0x00000000
        /*0010*/ 	.short	0x0000
        /*0012*/ 	.short	0x0000
        /*0014*/ 	.byte	0x00, 0xf0, 0xe1, 0x02


	//----- nvinfo : EIATTR_SPARSE_MMA_MASK
	.align		4
.L_1159:
        /*0018*/ 	.byte	0x03, 0x50
        /*001a*/ 	.short	0x0000


	//----- nvinfo : EIATTR_MAXREG_COUNT
	.align		4
        /*001c*/ 	.byte	0x03, 0x1b
        /*001e*/ 	.short	0x0050


	//----- nvinfo : EIATTR_NUM_BARRIERS
	.align		4
        /*0020*/ 	.byte	0x02, 0x4c
        /*0022*/ 	.byte	0x01
	.zero		1


	//----- nvinfo : EIATTR_MERCURY_ISA_VERSION
	.align		4
        /*0024*/ 	.byte	0x03, 0x5f
        /*0026*/ 	.short	0x0101


	//----- nvinfo : EIATTR_INT_WARP_WIDE_INSTR_OFFSETS
	.align		4
        /*0028*/ 	.byte	0x04, 0x31
        /*002a*/ 	.short	(.L_1161 - .L_1160)


	//   ....[0]....
.L_1160:
        /*002c*/ 	.word	0x00002350


	//   ....[1]....
        /*0030*/ 	.word	0x00004070


	//----- nvinfo : EIATTR_COOP_GROUP_MASK_REGIDS
	.align		4
.L_1161:
        /*0034*/ 	.byte	0x04, 0x29
        /*0036*/ 	.short	(.L_1163 - .L_1162)


	//   ....[0]....
.L_1162:
        /*0038*/ 	.word	0xffffffff


	//   ....[1]....
        /*003c*/ 	.word	0xffffffff


	//   ....[2]....
        /*0040*/ 	.word	0xffffffff


	//   ....[3]....
        /*0044*/ 	.word	0xffffffff


	//   ....[4]....
        /*0048*/ 	.word	0xffffffff


	//   ....[5]....
        /*004c*/ 	.word	0xffffffff


	//   ....[6]....
        /*0050*/ 	.word	0xffffffff


	//   ....[7]....
        /*0054*/ 	.word	0xffffffff


	//   ....[8]....
        /*0058*/ 	.word	0xffffffff


	//   ....[9]....
        /*005c*/ 	.word	0xffffffff


	//----- nvinfo : EIATTR_COOP_GROUP_INSTR_OFFSETS
	.align		4
.L_1163:
        /*0060*/ 	.byte	0x04, 0x28
        /*0062*/ 	.short	(.L_1165 - .L_1164)


	//   ....[0]....
.L_1164:
        /*0064*/ 	.word	0x00001560


	//   ....[1]....
        /*0068*/ 	.word	0x000015a0


	//   ....[2]....
        /*006c*/ 	.word	0x000016d0


	//   ....[3]....
        /*0070*/ 	.word	0x000016f0


	//   ....[4]....
        /*0074*/ 	.word	0x00001730


	//   ....[5]....
        /*0078*/ 	.word	0x00001750


	//   ....[6]....
        /*007c*/ 	.word	0x00001780


	//   ....[7]....
        /*0080*/ 	.word	0x000017a0


	//   ....[8]....
        /*0084*/ 	.word	0x000017d0


	//   ....[9]....
        /*0088*/ 	.word	0x000017f0


	//----- nvinfo : EIATTR_EXIT_INSTR_OFFSETS
	.align		4
.L_1165:
        /*008c*/ 	.byte	0x04, 0x1c
        /*008e*/ 	.short	(.L_1167 - .L_1166)


	//   ....[0]....
.L_1166:
        /*0090*/ 	.word	0x00004160


	//   ....[1]....
        /*0094*/ 	.word	0x000042a0


	//   ....[2]....
        /*0098*/ 	.word	0x00004500


	//----- nvinfo : EIATTR_MAX_THREADS
	.align		4
.L_1167:
        /*009c*/ 	.byte	0x04, 0x05
        /*009e*/ 	.short	(.L_1169 - .L_1168)
.L_1168:
        /*00a0*/ 	.word	0x00000300
        /*00a4*/ 	.word	0x00000001
        /*00a8*/ 	.word	0x00000001


	//----- nvinfo : EIATTR_CRS_STACK_SIZE
	.align		4
.L_1169:
        /*00ac*/ 	.byte	0x04, 0x1e
        /*00ae*/ 	.short	(.L_1171 - .L_1170)
.L_1170:
        /*00b0*/ 	.word	0x00000000


	//----- nvinfo : EIATTR_CBANK_PARAM_SIZE
	.align		4
.L_1171:
        /*00b4*/ 	.byte	0x03, 0x19
        /*00b6*/ 	.short	0x00b8


	//----- nvinfo : EIATTR_PARAM_CBANK
	.align		4
        /*00b8*/ 	.byte	0x04, 0x0a
        /*00ba*/ 	.short	(.L_1173 - .L_1172)
	.align		4
.L_1172:
        /*00bc*/ 	.word	index@(.nv.constant0._Z35group_norm_nhwc_bwd_one_pass_kernelI11Fp32IOFp16WLi64ELi96ELi768EEv26Group_norm_nhwc_bwd_params)
        /*00c0*/ 	.short	0x0210
        /*00c2*/ 	.short	0x00b8


	//----- nvinfo : EIATTR_SW_WAR
	.align		4
.L_1173:
        /*00c4*/ 	.byte	0x04, 0x36
        /*00c6*/ 	.short	(.L_1175 - .L_1174)
.L_1174:
        /*00c8*/ 	.word	0x00000008
.L_1175:


//--------------------- .nv.info._Z35group_norm_nhwc_bwd_one_pass_kernelI11Fp32IOFp16WLi128ELi96ELi768EEv26Group_norm_nhwc_bwd_params --------------------------
	.section	.nv.info._Z35group_norm_nhwc_bwd_one_pass_kernelI11Fp32IOFp16WLi128ELi96ELi768EEv26Group_norm_nhwc_bwd_params,"",@"SHT_CUDA_INFO"
	.sectionflags	@""
	.align	4


	//----- nvinfo : EIATTR_CUDA_API_VERSION
	.align		4
        /*0000*/ 	.byte	0x04, 0x37
        /*0002*/ 	.short	(.L_1177 - .L_1176)
.L_1176:
        /*0004*/ 	.word	0x00000082


	//----- nvinfo : EIATTR_KPARAM_INFO
	.align		4
.L_1177:
        /*0008*/ 	.byte	0x04, 0x17
        /*000a*/ 	.short	(.L_1179 - .L_1178)
.L_1178:
        /*000c*/ 	.word	0x00000000
        /*0010*/ 	.short	0x0000
        /*0012*/ 	.short	0x0000
        /*0014*/ 	.byte	0x00, 0xf0, 0xe1, 0x02


	//----- nvinfo : EIATTR_SPARSE_MMA_MASK
	.align		4
.L_1179:
        /*0018*/ 	.byte	0x03, 0x50
        /*001a*/ 	.short	0x0000


	//----- nvinfo : EIATTR_MAXREG_COUNT
	.align		4
        /*001c*/ 	.byte	0x03, 0x1b
        /*001e*/ 	.short	0x0050


	//----- nvinfo : EIATTR_NUM_BARRIERS
	.align		4
        /*0020*/ 	.byte	0x02, 0x4c
        /*0022*/ 	.byte	0x01
	.zero		1


	//----- nvinfo : EIATTR_MERCURY_ISA_VERSION
	.align		4
        /*0024*/ 	.byte	0x03, 0x5f
        /*0026*/ 	.short	0x0101


	//----- nvinfo : EIATTR_INT_WARP_WIDE_INSTR_OFFSETS
	.align		4
        /*0028*/ 	.byte	0x04, 0x31
        /*002a*/ 	.short	(.L_1181 - .L_1180)


	//   ....[0]....
.L_1180:
        /*002c*/ 	.word	0x00003280


	//   ....[1]....
        /*0030*/ 	.word	0x00005ad0


	//----- nvinfo : EIATTR_COOP_GROUP_MASK_REGIDS
	.align		4
.L_1181:
        /*0034*/ 	.byte	0x04, 0x29
        /*0036*/ 	.short	(.L_1183 - .L_1182)


	//   ....[0]....
.L_1182:
        /*0038*/ 	.word	0xffffffff


	//   ....[1]....
        /*003c*/ 	.word	0xffffffff


	//   ....[2]....
        /*0040*/ 	.word	0xffffffff


	//   ....[3]....
        /*0044*/ 	.word	0xffffffff


	//   ....[4]....
        /*0048*/ 	.word	0xffffffff


	//   ....[5]....
        /*004c*/ 	.word	0xffffffff


	//   ....[6]....
        /*0050*/ 	.word	0xffffffff


	//   ....[7]....
        /*0054*/ 	.word	0xffffffff


	//   ....[8]....
        /*0058*/ 	.word	0xffffffff


	//   ....[9]....
        /*005c*/ 	.word	0xffffffff


	//----- nvinfo : EIATTR_COOP_GROUP_INSTR_OFFSETS
	.align		4
.L_1183:
        /*0060*/ 	.byte	0x04, 0x28
        /*0062*/ 	.short	(.L_1185 - .L_1184)


	//   ....[0]....
.L_1184:
        /*0064*/ 	.word	0x00002430


	//   ....[1]....
        /*0068*/ 	.word	0x00002470


	//   ....[2]....
        /*006c*/ 	.word	0x00002510


	//   ....[3]....
        /*0070*/ 	.word	0x00002540


	//   ....[4]....
        /*0074*/ 	.word	0x00002570


	//   ....[5]....
        /*0078*/ 	.word	0x00002590


	//   ....[6]....
        /*007c*/ 	.word	0x000025c0


	//   ....[7]....
        /*0080*/ 	.word	0x000025e0


	//   ....[8]....
        /*0084*/ 	.word	0x00002620


	//   ....[9]....
        /*0088*/ 	.word	0x00002660


	//----- nvinfo : EIATTR_EXIT_INSTR_OFFSETS
	.align		4
.L_1185:
        /*008c*/ 	.byte	0x04, 0x1c
        /*008e*/ 	.short	(.L_1187 - .L_1186)


	//   ....[0]....
.L_1186:
        /*0090*/ 	.word	0x00005bc0


	//   ....[1]....
        /*0094*/ 	.word	0x00005d00


	//   ....[2]....
        /*0098*/ 	.word	0x00005f60


	//----- nvinfo : EIATTR_MAX_THREADS
	.align		4
.L_1187:
        /*009c*/ 	.byte	0x04, 0x05
        /*009e*/ 	.short	(.L_1189 - .L_1188)
.L_1188:
        /*00a0*/ 	.word	0x00000300
        /*00a4*/ 	.word	0x00000001
        /*00a8*/ 	.word	0x00000001


	//----- nvinfo : EIATTR_CRS_STACK_SIZE
	.align		4
.L_1189:
        /*00ac*/ 	.byte	0x04, 0x1e
        /*00ae*/ 	.short	(.L_1191 - .L_1190)
.L_1190:
        /*00b0*/ 	.word	0x00000000


	//----- nvinfo : EIATTR_CBANK_PARAM_SIZE
	.align		4
.L_1191:
        /*00b4*/ 	.byte	0x03, 0x19
        /*00b6*/ 	.short	0x00b8


	//----- nvinfo : EIATTR_PARAM_CBANK
	.align		4
        /*00b8*/ 	.byte	0x04, 0x0a
        /*00ba*/ 	.short	(.L_1193 - .L_1192)
	.align		4
.L_1192:
        /*00bc*/ 	.word	index@(.nv.constant0._Z35group_norm_nhwc_bwd_one_pass_kernelI11Fp32IOFp16WLi128ELi96ELi768EEv26Group_norm_nhwc_bwd_params)
        /*00c0*/ 	.short	0x0210
        /*00c2*/ 	.short	0x00b8


	//----- nvinfo : EIATTR_SW_WAR
	.align		4
.L_1193:
        /*00c4*/ 	.byte	0x04, 0x36
        /*00c6*/ 	.short	(.L_1195 - .L_1194)
.L_1194:
        /*00c8*/ 	.word	0x00000008
.L_1195:


//--------------------- .nv.info._Z35group_norm_nhwc_bwd_one_pass_kernelI11Fp32IOFp16WLi256ELi96ELi768EEv26Group_norm_nhwc_bwd_params --------------------------
	.section	.nv.info._Z35group_norm_nhwc_bwd_one_pass_kernelI11Fp32IOFp16WLi256ELi96ELi768EEv26Group_norm_nhwc_bwd_params,"",@"SHT_CUDA_INFO"
	.sectionflags	@""
	.align	4


	//----- nvinfo : EIATTR_CUDA_API_VERSION
	.align		4
        /*0000*/ 	.byte	0x04, 0x37
        /*0002*/ 	.short	(.L_1197 - .L_1196)
.L_1196:
        /*0004*/ 	.word	0x00000082


	//----- nvinfo : EIATTR_KPARAM_INFO
	.align		4
.L_1197:
        /*0008*/ 	.byte	0x04, 0x17
        /*000a*/ 	.short	(.L_1199 - .L_1198)
.L_1198:
        /*000c*/ 	.word	0x00000000
        /*0010*/ 	.short	0x0000
        /*0012*/ 	.short	0x0000
        /*0014*/ 	.byte	0x00, 0xf0, 0xe1, 0x02


	//----- nvinfo : EIATTR_SPARSE_MMA_MASK
	.align		4
.L_1199:
        /*0018*/ 	.byte	0x03, 0x50
        /*001a*/ 	.short	0x0000


	//----- nvinfo : EIATTR_MAXREG_COUNT
	.align		4
        /*001c*/ 	.byte	0x03, 0x1b
        /*001e*/ 	.short	0x0050


	//----- nvinfo : EIATTR_NUM_BARRIERS
	.align		4
        /*0020*/ 	.byte	0x02, 0x4c
        /*0022*/ 	.byte	0x01
	.zero		1


	//----- nvinfo : EIATTR_ANNOTATIONS
	.align		4
        /*0024*/ 	.byte	0x04, 0x55
        /*0026*/ 	.short	(.L_1201 - .L_1200)


	//   ....[0]....
.L_1200:
        /* <DEDUP_REMOVED lines=42> */


	//----- nvinfo : EIATTR_MERCURY_ISA_VERSION
	.align		4
.L_1201:
        /*02b0*/ 	.byte	0x03, 0x5f
        /*02b2*/ 	.short	0x0101


	//----- nvinfo : EIATTR_INT_WARP_WIDE_INSTR_OFFSETS
	.align		4
        /*02b4*/ 	.byte	0x04, 0x31
        /*02b6*/ 	.short	(.L_1203 - .L_1202)


	//   ....[0]....
.L_1202:
        /*02b8*/ 	.word	0x000055d0


	//   ....[1]....
        /*02bc*/ 	.word	0x000058b0


	//   ....[2]....
        /*02c0*/ 	.word	0x00005960


	//   ....[3]....
        /*02c4*/ 	.word	0x00005970


	//   ....[4]....
        /*02c8*/ 	.word	0x00005a30


	//   ....[5]....
        /*02cc*/ 	.word	0x00005b10


	//   ....[6]....
        /*02d0*/ 	.word	0x00005bd0


	//   ....[7]....
        /*02d4*/ 	.word	0x00005bf0


	//   ....[8]....
        /*02d8*/ 	.word	0x00005cf0


	//   ....[9]....
        /*02dc*/ 	.word	0x00005db0


	//   ....[10]....
        /*02e0*/ 	.word	0x00005dd0


	//   ....[11]....
        /*02e4*/ 	.word	0x00005ed0


	//   ....[12]....
        /*02e8*/ 	.word	0x00005f90


	//   ....[13]....
        /*02ec*/ 	.word	0x00005fa0


	//   ....[14]....
        /*02f0*/ 	.word	0x000060b0


	//   ....[15]....
        /*02f4*/ 	.word	0x00006170


	//   ....[16]....
        /*02f8*/ 	.word	0x00006180


	//   ....[17]....
        /*02fc*/ 	.word	0x00006330


	//   ....[18]....
        /*0300*/ 	.word	0x000063f0


	//   ....[19]....
        /*0304*/ 	.word	0x00006400


	//   ....[20]....
        /*0308*/ 	.word	0x00006440


	//   ....[21]....
        /*030c*/ 	.word	0x00006580


	//   ....[22]....
        /*0310*/ 	.word	0x00006630


	//   ....[23]....
        /*0314*/ 	.word	0x00006640


	//   ....[24]....
        /*0318*/ 	.word	0x00006680


	//   ....[25]....
        /*031c*/ 	.word	0x00006890


	//   ....[26]....
        /*0320*/ 	.word	0x00006950


	//   ....[27]....
        /*0324*/ 	.word	0x000069b0


	//   ....[28]....
        /*0328*/ 	.word	0x000069e0


	//   ....[29]....
        /*032c*/ 	.word	0x00006c90


	//   ....[30]....
        /*0330*/ 	.word	0x00006d10


	//   ....[31]....
        /*0334*/ 	.word	0x00009f10


	//----- nvinfo : EIATTR_COOP_GROUP_MASK_REGIDS
	.align		4
.L_1203:
        /*0338*/ 	.byte	0x04, 0x29
        /*033a*/ 	.short	(.L_1205 - .L_1204)


	//   ....[0]....
.L_1204:
        /*033c*/ 	.word	0xffffffff


	//   ....[1]....
        /*0340*/ 	.word	0xffffffff


	//   ....[2]....
        /*0344*/ 	.word	0xffffffff


	//   ....[3]....
        /*0348*/ 	.word	0xffffffff


	//   ....[4]....
        /*034c*/ 	.word	0xffffffff


	//   ....[5]....
        /*0350*/ 	.word	0xffffffff


	//   ....[6]....
        /*0354*/ 	.word	0xffffffff


	//   ....[7]....
        /*0358*/ 	.word	0xffffffff


	//   ....[8]....
        /*035c*/ 	.word	0xffffffff


	//   ....[9]....
        /*0360*/ 	.word	0xffffffff


	//----- nvinfo : EIATTR_COOP_GROUP_INSTR_OFFSETS
	.align		4
.L_1205:
        /*0364*/ 	.byte	0x04, 0x28
        /*0366*/ 	.short	(.L_1207 - .L_1206)


	//   ....[0]....
.L_1206:
        /*0368*/ 	.word	0x000046d0


	//   ....[1]....
        /*036c*/ 	.word	0x000046e0


	//   ....[2]....
        /*0370*/ 	.word	0x00004730


	//   ....[3]....
        /*0374*/ 	.word	0x00004740


	//   ....[4]....
        /*0378*/ 	.word	0x00004770


	//   ....[5]....
        /*037c*/ 	.word	0x00004790


	//   ....[6]....
        /*0380*/ 	.word	0x00004810


	//   ....[7]....
        /*0384*/ 	.word	0x00004840


	//   ....[8]....
        /*0388*/ 	.word	0x00004880


	//   ....[9]....
        /*038c*/ 	.word	0x000048a0


	//----- nvinfo : EIATTR_EXIT_INSTR_OFFSETS
	.align		4
.L_1207:
        /*0390*/ 	.byte	0x04, 0x1c
        /*0392*/ 	.short	(.L_1209 - .L_1208)


	//   ....[0]....
.L_1208:
        /*0394*/ 	.word	0x0000a000


	//   ....[1]....
        /*0398*/ 	.word	0x0000a140


	//   ....[2]....
        /*039c*/ 	.word	0x0000a3b0


	//----- nvinfo : EIATTR_MAX_THREADS
	.align		4
.L_1209:
        /*03a0*/ 	.byte	0x04, 0x05
        /*03a2*/ 	.short	(.L_1211 - .L_1210)
.L_1210:
        /*03a4*/ 	.word	0x00000300
        /*03a8*/ 	.word	0x00000001
        /*03ac*/ 	.word	0x00000001


	//----- nvinfo : EIATTR_CRS_STACK_SIZE
	.align		4
.L_1211:
        /*03b0*/ 	.byte	0x04, 0x1e
        /*03b2*/ 	.short	(.L_1213 - .L_1212)
.L_1212:
        /*03b4*/ 	.word	0x00000000


	//----- nvinfo : EIATTR_CBANK_PARAM_SIZE
	.align		4
.L_1213:
        /*03b8*/ 	.byte	0x03, 0x19
        /*03ba*/ 	.short	0x00b8


	//----- nvinfo : EIATTR_PARAM_CBANK
	.align		4
        /*03bc*/ 	.byte	0x04, 0x0a
        /*03be*/ 	.short	(.L_1215 - .L_1214)
	.align		4
.L_1214:
        /*03c0*/ 	.word	index@(.nv.constant0._Z35group_norm_nhwc_bwd_one_pass_kernelI11Fp32IOFp16WLi256ELi96ELi768EEv26Group_norm_nhwc_bwd_params)
        /*03c4*/ 	.short	0x0210
        /*03c6*/ 	.short	0x00b8


	//----- nvinfo : EIATTR_SW_WAR
	.align		4
.L_1215:
        /*03c8*/ 	.byte	0x04, 0x36
        /*03ca*/ 	.short	(.L_1217 - .L_1216)
.L_1216:
        /*03cc*/ 	.word	0x00000008
.L_1217:


//--------------------- .nv.info._Z35group_norm_nhwc_bwd_one_pass_kernelI11Fp32IOFp16WLi512ELi96ELi768EEv26Group_norm_nhwc_bwd_params --------------------------
	.section	.nv.info._Z35group_norm_nhwc_bwd_one_pass_kernelI11Fp32IOFp16WLi512ELi96ELi768EEv26Group_norm_nhwc_bwd_params,"",@"SHT_CUDA_INFO"
	.sectionflags	@""
	.align	4


	//----- nvinfo : EIATTR_CUDA_API_VERSION
	.align		4
        /*0000*/ 	.byte	0x04, 0x37
        /*0002*/ 	.short	(.L_1219 - .L_1218)
.L_1218:
        /*0004*/ 	.word	0x00000082


	//----- nvinfo : EIATTR_KPARAM_INFO
	.align		4
.L_1219:
        /*0008*/ 	.byte	0x04, 0x17
        /*000a*/ 	.short	(.L_1221 - .L_1220)
.L_1220:
        /*000c*/ 	.word	0x00000000
        /*0010*/ 	.short	0x0000
        /*0012*/ 	.short	0x0000
        /*0014*/ 	.byte	0x00, 0xf0, 0xe1, 0x02


	//----- nvinfo : EIATTR_SPARSE_MMA_MASK
	.align		4
.L_1221:
        /*0018*/ 	.byte	0x03, 0x50
        /*001a*/ 	.short	0x0000


	//----- nvinfo : EIATTR_MAXREG_COUNT
	.align		4
        /*001c*/ 	.byte	0x03, 0x1b
        /*001e*/ 	.short	0x0050


	//----- nvinfo : EIATTR_NUM_BARRIERS
	.align		4
        /*0020*/ 	.byte	0x02, 0x4c
        /*0022*/ 	.byte	0x01
	.zero		1


	//----- nvinfo : EIATTR_ANNOTATIONS
	.align		4
        /*0024*/ 	.byte	0x04, 0x55
        /*0026*/ 	.short	(.L_1223 - .L_1222)


	//   ....[0]....
.L_1222:
        /* <DEDUP_REMOVED lines=265> */


	//----- nvinfo : EIATTR_MERCURY_ISA_VERSION
	.align		4
.L_1223:
        /*10a8*/ 	.byte	0x03, 0x5f
        /*10aa*/ 	.short	0x0101


	//----- nvinfo : EIATTR_INT_WARP_WIDE_INSTR_OFFSETS
	.align		4
        /*10ac*/ 	.byte	0x04, 0x31
        /*10ae*/ 	.short	(.L_1225 - .L_1224)


	//   ....[0]....
.L_1224:
        /*10b0*/ 	.word	0x00009e30


	//   ....[1]....
        /*10b4*/ 	.word	0x0000a110


	//   ....[2]....
        /*10b8*/ 	.word	0x0000a1c0


	//   ....[3]....
        /*10bc*/ 	.word	0x0000a1d0


	//   ....[4]....
        /*10c0*/ 	.word	0x0000a290


	//   ....[5]....
        /*10c4*/ 	.word	0x0000a370


	//   ....[6]....
        /*10c8*/ 	.word	0x0000a430


	//   ....[7]....
        /*10cc*/ 	.word	0x0000a450


	//   ....[8]....
        /*10d0*/ 	.word	0x0000a550


	//   ....[9]....
        /*10d4*/ 	.word	0x0000a610


	//   ....[10]....
        /*10d8*/ 	.word	0x0000a630


	//   ....[11]....
        /*10dc*/ 	.word	0x0000a730


	//   ....[12]....
        /*10e0*/ 	.word	0x0000a7f0


	//   ....[13]....
        /*10e4*/ 	.word	0x0000a800


	//   ....[14]....
        /*10e8*/ 	.word	0x0000a910


	//   ....[15]....
        /*10ec*/ 	.word	0x0000a9c0


	//   ....[16]....
        /*10f0*/ 	.word	0x0000a9e0


	//   ....[17]....
        /*10f4*/ 	.word	0x0000ab90


	//   ....[18]....
        /*10f8*/ 	.word	0x0000ac50


	//   ....[19]....
        /*10fc*/ 	.word	0x0000ac60


	//   ....[20]....
        /*1100*/ 	.word	0x0000ac70


	//   ....[21]....
        /*1104*/ 	.word	0x0000ade0


	//   ....[22]....
        /*1108*/ 	.word	0x0000ae90


	//   ....[23]....
        /*110c*/ 	.word	0x0000aeb0


	//   ....[24]....
        /*1110*/ 	.word	0x0000aee0


	//   ....[25]....
        /*1114*/ 	.word	0x0000b0f0


	//   ....[26]....
        /*1118*/ 	.word	0x0000b1b0


	//   ....[27]....
        /*111c*/ 	.word	0x0000b210


	//   ....[28]....
        /*1120*/ 	.word	0x0000b240


	//   ....[29]....
        /*1124*/ 	.word	0x0000b4f0


	//   ....[30]....
        /*1128*/ 	.word	0x0000b590


	//   ....[31]....
        /*112c*/ 	.word	0x000124d0


	//----- nvinfo : EIATTR_COOP_GROUP_MASK_REGIDS
	.align		4
.L_1225:
        /*1130*/ 	.byte	0x04, 0x29
        /*1132*/ 	.short	(.L_1227 - .L_1226)


	//   ....[0]....
.L_1226:
        /*1134*/ 	.word	0xffffffff


	//   ....[1]....
        /*1138*/ 	.word	0xffffffff


	//   ....[2]....
        /*113c*/ 	.word	0xffffffff


	//   ....[3]....
        /*1140*/ 	.word	0xffffffff


	//   ....[4]....
        /*1144*/ 	.word	0xffffffff


	//   ....[5]....
        /*1148*/ 	.word	0xffffffff


	//   ....[6]....
        /*114c*/ 	.word	0xffffffff


	//   ....[7]....
        /*1150*/ 	.word	0xffffffff


	//   ....[8]....
        /*1154*/ 	.word	0xffffffff


	//   ....[9]....
        /*1158*/ 	.word	0xffffffff


	//----- nvinfo : EIATTR_COOP_GROUP_INSTR_OFFSETS
	.align		4
.L_1227:
        /*115c*/ 	.byte	0x04, 0x28
        /*115e*/ 	.short	(.L_1229 - .L_1228)


	//   ....[0]....
.L_1228:
        /*1160*/ 	.word	0x00008eb0


	//   ....[1]....
        /*1164*/ 	.word	0x00008ed0


	//   ....[2]....
        /*1168*/ 	.word	0x00008ef0


	//   ....[3]....
        /*116c*/ 	.word	0x00008f10


	//   ....[4]....
        /*1170*/ 	.word	0x00008f50


	//   ....[5]....
        /*1174*/ 	.word	0x00008f60


	//   ....[6]....
        /*1178*/ 	.word	0x00008fa0


	//   ....[7]....
        /*117c*/ 	.word	0x00009120


	//   ....[8]....
        /*1180*/ 	.word	0x00009160


	//   ....[9]....
        /*1184*/ 	.word	0x000091b0


	//----- nvinfo : EIATTR_EXIT_INSTR_OFFSETS
	.align		4
.L_1229:
        /*1188*/ 	.byte	0x04, 0x1c
        /*118a*/ 	.short	(.L_1231 - .L_1230)


	//   ....[0]....
.L_1230:
        /*118c*/ 	.word	0x000125c0


	//   ....[1]....
        /*1190*/ 	.word	0x00012700


	//   ....[2]....
        /*1194*/ 	.word	0x00012970


	//----- nvinfo : EIATTR_MAX_THREADS
	.align		4
.L_1231:
        /*1198*/ 	.byte	0x04, 0x05
        /*119a*/ 	.short	(.L_1233 - .L_1232)
.L_1232:
        /*119c*/ 	.word	0x00000300
        /*11a0*/ 	.word	0x00000001
        /*11a4*/ 	.word	0x00000001


	//----- nvinfo : EIATTR_CRS_STACK_SIZE
	.align		4
.L_1233:
        /*11a8*/ 	.byte	0x04, 0x1e
        /*11aa*/ 	.short	(.L_1235 - .L_1234)
.L_1234:
        /*11ac*/ 	.word	0x00000000


	//----- nvinfo : EIATTR_CBANK_PARAM_SIZE
	.align		4
.L_1235:
        /*11b0*/ 	.byte	0x03, 0x19
        /*11b2*/ 	.short	0x00b8


	//----- nvinfo : EIATTR_PARAM_CBANK
	.align		4
        /*11b4*/ 	.byte	0x04, 0x0a
        /*11b6*/ 	.short	(.L_1237 - .L_1236)
	.align		4
.L_1236:
        /*11b8*/ 	.word	index@(.nv.constant0._Z35group_norm_nhwc_bwd_one_pass_kernelI11Fp32IOFp16WLi512ELi96ELi768EEv26Group_norm_nhwc_bwd_params)
        /*11bc*/ 	.short	0x0210
        /*11be*/ 	.short	0x00b8


	//----- nvinfo : EIATTR_SW_WAR
	.align		4
.L_1237:
        /*11c0*/ 	.byte	0x04, 0x36
        /*11c2*/ 	.short	(.L_1239 - .L_1238)
.L_1238:
        /*11c4*/ 	.word	0x00000008
.L_1239:


//--------------------- .nv.info._Z35group_norm_nhwc_fwd_one_pass_kernelI11Bf16IOFp32WLi64ELi96ELi768EEv26Group_norm_nhwc_fwd_params --------------------------
	.section	.nv.info._Z35group_norm_nhwc_fwd_one_pass_kernelI11Bf16IOFp32WLi64ELi96ELi768EEv26Group_norm_nhwc_fwd_params,"",@"SHT_CUDA_INFO"
	.sectionflags	@""
	.align	4


	//----- nvinfo : EIATTR_CUDA_API_VERSION
	.align		4
        /*0000*/ 	.byte	0x04, 0x37
        /*0002*/ 	.short	(.L_1241 - .L_1240)
.L_1240:
        /*0004*/ 	.word	0x00000082


	//----- nvinfo : EIATTR_KPARAM_INFO
	.align		4
.L_1241:
        /*0008*/ 	.byte	0x04, 0x17
        /*000a*/ 	.short	(.L_1243 - .L_1242)
.L_1242:
        /*000c*/ 	.word	0x00000000
        /*0010*/ 	.short	0x0000
        /*0012*/ 	.short	0x0000
        /*0014*/ 	.byte	0x00, 0xf0, 0x81, 0x02


	//----- nvinfo : EIATTR_SPARSE_MMA_MASK
	.align		4
.L_1243:
        /*0018*/ 	.byte	0x03, 0x50
        /*001a*/ 	.short	0x0000


	//----- nvinfo : EIATTR_MAXREG_COUNT
	.align		4
        /*001c*/ 	.byte	0x03, 0x1b
        /*001e*/ 	.short	0x0050


	//----- nvinfo : EIATTR_NUM_BARRIERS
	.align		4
        /*0020*/ 	.byte	0x02, 0x4c
        /*0022*/ 	.byte	0x01
	.zero		1


	//----- nvinfo : EIATTR_MERCURY_ISA_VERSION
	.align		4
        /*0024*/ 	.byte	0x03, 0x5f
        /*0026*/ 	.short	0x0101


	//----- nvinfo : EIATTR_COOP_GROUP_MASK_REGIDS
	.align		4
        /*0028*/ 	.byte	0x04, 0x29
        /*002a*/ 	.short	(.L_1245 - .L_1244)


	//   ....[0]....
.L_1244:
        /*002c*/ 	.word	0xffffffff


	//   ....[1]....
        /*0030*/ 	.word	0xffffffff


	//   ....[2]....
        /*0034*/ 	.word	0xffffffff


	//   ....[3]....
        /*0038*/ 	.word	0xffffffff


	//   ....[4]....
        /*003c*/ 	.word	0xffffffff


	//   ....[5]....
        /*0040*/ 	.word	0xffffffff


	//   ....[6]....
        /*0044*/ 	.word	0xffffffff


	//   ....[7]....
        /*0048*/ 	.word	0xffffffff


	//   ....[8]....
        /*004c*/ 	.word	0xffffffff


	//   ....[9]....
        /*0050*/ 	.word	0xffffffff


	//----- nvinfo : EIATTR_COOP_GROUP_INSTR_OFFSETS
	.align		4
.L_1245:
        /*0054*/ 	.byte	0x04, 0x28
        /*0056*/ 	.short	(.L_1247 - .L_1246)


	//   ....[0]....
.L_1246:
        /*0058*/ 	.word	0x00000a70


	//   ....[1]....
        /*005c*/ 	.word	0x00000a80


	//   ....[2]....
        /*0060*/ 	.word	0x00000ab0


	//   ....[3]....
        /*0064*/ 	.word	0x00000ac0


	//   ....[4]....
        /*0068*/ 	.word	0x00000b00


	//   ....[5]....
        /*006c*/ 	.word	0x00000b10


	//   ....[6]....
        /*0070*/ 	.word	0x00000b50


	//   ....[7]....
        /*0074*/ 	.word	0x00000b60


	//   ....[8]....
        /*0078*/ 	.word	0x00000ba0


	//   ....[9]....
        /*007c*/ 	.word	0x00000bb0


	//----- nvinfo : EIATTR_EXIT_INSTR_OFFSETS
	.align		4
.L_1247:
        /*0080*/ 	.byte	0x04, 0x1c
        /*0082*/ 	.short	(.L_1249 - .L_1248)


	//   ....[0]....
.L_1248:
        /*0084*/ 	.word	0x00000060


	//   ....[1]....
        /*0088*/ 	.word	0x000025e0


	//----- nvinfo : EIATTR_MAX_THREADS
	.align		4
.L_1249:
        /*008c*/ 	.byte	0x04, 0x05
        /*008e*/ 	.short	(.L_1251 - .L_1250)
.L_1250:
        /*0090*/ 	.word	0x00000300
        /*0094*/ 	.word	0x00000001
        /*0098*/ 	.word	0x00000001


	//----- nvinfo : EIATTR_CRS_STACK_SIZE
	.align		4
.L_1251:
        /*009c*/ 	.byte	0x04, 0x1e
        /*009e*/ 	.short	(.L_1253 - .L_1252)
.L_1252:
        /*00a0*/ 	.word	0x00000000


	//----- nvinfo : EIATTR_CBANK_PARAM_SIZE
	.align		4
.L_1253:
        /*00a4*/ 	.byte	0x03, 0x19
        /*00a6*/ 	.short	0x00a0


	//----- nvinfo : EIATTR_PARAM_CBANK
	.align		4
        /*00a8*/ 	.byte	0x04, 0x0a
        /*00aa*/ 	.short	(.L_1255 - .L_1254)
	.align		4
.L_1254:
        /*00ac*/ 	.word	index@(.nv.constant0._Z35group_norm_nhwc_fwd_one_pass_kernelI11Bf16IOFp32WLi64ELi96ELi768EEv26Group_norm_nhwc_fwd_params)
        /*00b0*/ 	.short	0x0210
        /*00b2*/ 	.short	0x00a0


	//----- nvinfo : EIATTR_SW_WAR
	.align		4
.L_1255:
        /*00b4*/ 	.byte	0x04, 0x36
        /*00b6*/ 	.short	(.L_1257 - .L_1256)
.L_1256:
        /*00b8*/ 	.word	0x00000008
.L_1257:


//--------------------- .nv.info._Z35group_norm_nhwc_fwd_one_pass_kernelI11Bf16IOFp32WLi128ELi96ELi768EEv26Group_norm_nhwc_fwd_params --------------------------
	.section	.nv.info._Z35group_norm_nhwc_fwd_one_pass_kernelI11Bf16IOFp32WLi128ELi96ELi768EEv26Group_norm_nhwc_fwd_params,"",@"SHT_CUDA_INFO"
	.sectionflags	@""
	.align	4


	//----- nvinfo : EIATTR_CUDA_API_VERSION
	.align		4
        /*0000*/ 	.byte	0x04, 0x37
        /*0002*/ 	.short	(.L_1259 - .L_1258)
.L_1258:
        /*0004*/ 	.word	0x00000082


	//----- nvinfo : EIATTR_KPARAM_INFO
	.align		4
.L_1259:
        /*0008*/ 	.byte	0x04, 0x17
        /*000a*/ 	.short	(.L_1261 - .L_1260)
.L_1260:
        /*000c*/ 	.word	0x00000000
        /*0010*/ 	.short	0x0000
        /*0012*/ 	.short	0x0000
        /*0014*/ 	.byte	0x00, 0xf0, 0x81, 0x02


	//----- nvinfo : EIATTR_SPARSE_MMA_MASK
	.align		4
.L_1261:
        /*0018*/ 	.byte	0x03, 0x50
        /*001a*/ 	.short	0x0000


	//----- nvinfo : EIATTR_MAXREG_COUNT
	.align		4
        /*001c*/ 	.byte	0x03, 0x1b
        /*001e*/ 	.short	0x0050


	//----- nvinfo : EIATTR_NUM_BARRIERS
	.align		4
        /*0020*/ 	.byte	0x02, 0x4c
        /*0022*/ 	.byte	0x01
	.zero		1


	//----- nvinfo : EIATTR_MERCURY_ISA_VERSION
	.align		4
        /*0024*/ 	.byte	0x03, 0x5f
        /*0026*/ 	.short	0x0101


	//----- nvinfo : EIATTR_COOP_GROUP_MASK_REGIDS
	.align		4
        /*0028*/ 	.byte	0x04, 0x29
        /*002a*/ 	.short	(.L_1263 - .L_1262)


	//   ....[0]....
.L_1262:
        /*002c*/ 	.word	0xffffffff


	//   ....[1]....
        /*0030*/ 	.word	0xffffffff


	//   ....[2]....
        /*0034*/ 	.word	0xffffffff


	//   ....[3]....
        /*0038*/ 	.word	0xffffffff


	//   ....[4]....
        /*003c*/ 	.word	0xffffffff


	//   ....[5]....
        /*0040*/ 	.word	0xffffffff


	//   ....[6]....
        /*0044*/ 	.word	0xffffffff


	//   ....[7]....
        /*0048*/ 	.word	0xffffffff


	//   ....[8]....
        /*004c*/ 	.word	0xffffffff


	//   ....[9]....
        /*0050*/ 	.word	0xffffffff


	//----- nvinfo : EIATTR_COOP_GROUP_INSTR_OFFSETS
	.align		4
.L_1263:
        /*0054*/ 	.byte	0x04, 0x28
        /*0056*/ 	.short	(.L_1265 - .L_1264)


	//   ....[0]....
.L_1264:
        /*0058*/ 	.word	0x00001070


	//   ....[1]....
        /*005c*/ 	.word	0x00001080


	//   ....[2]....
        /*0060*/ 	.word	0x000010b0


	//   ....[3]....
        /*0064*/ 	.word	0x000010c0


	//   ....[4]....
        /*0068*/ 	.word	0x00001100


	//   ....[5]....
        /*006c*/ 	.word	0x00001110


	//   ....[6]....
        /*0070*/ 	.word	0x00001150


	//   ....[7]....
        /*0074*/ 	.word	0x00001160


	//   ....[8]....
        /*0078*/ 	.word	0x000011a0


	//   ....[9]....
        /*007c*/ 	.word	0x000011b0


	//----- nvinfo : EIATTR_EXIT_INSTR_OFFSETS
	.align		4
.L_1265:
        /*0080*/ 	.byte	0x04, 0x1c
        /*0082*/ 	.short	(.L_1267 - .L_1266)


	//   ....[0]....
.L_1266:
        /*0084*/ 	.word	0x00000060


	//   ....[1]....
        /*0088*/ 	.word	0x00003580


	//----- nvinfo : EIATTR_MAX_THREADS
	.align		4
.L_1267:
        /*008c*/ 	.byte	0x04, 0x05
        /*008e*/ 	.short	(.L_1269 - .L_1268)
.L_1268:
        /*0090*/ 	.word	0x00000300
        /*0094*/ 	.word	0x00000001
        /*0098*/ 	.word	0x00000001


	//----- nvinfo : EIATTR_CRS_STACK_SIZE
	.align		4
.L_1269:
        /*009c*/ 	.byte	0x04, 0x1e
        /*009e*/ 	.short	(.L_1271 - .L_1270)
.L_1270:
        /*00a0*/ 	.word	0x00000000


	//----- nvinfo : EIATTR_CBANK_PARAM_SIZE
	.align		4
.L_1271:
        /*00a4*/ 	.byte	0x03, 0x19
        /*00a6*/ 	.short	0x00a0


	//----- nvinfo : EIATTR_PARAM_CBANK
	.align		4
        /*00a8*/ 	.byte	0x04, 0x0a
        /*00aa*/ 	.short	(.L_1273 - .L_1272)
	.align		4
.L_1272:
        /*00ac*/ 	.word	index@(.nv.constant0._Z35group_norm_nhwc_fwd_one_pass_kernelI11Bf16IOFp32WLi128ELi96ELi768EEv26Group_norm_nhwc_fwd_params)
        /*00b0*/ 	.short	0x0210
        /*00b2*/ 	.short	0x00a0


	//----- nvinfo : EIATTR_SW_WAR
	.align		4
.L_1273:
        /*00b4*/ 	.byte	0x04, 0x36
        /*00b6*/ 	.short	(.L_1275 - .L_1274)
.L_1274:
        /*00b8*/ 	.word	0x00000008
.L_1275:


//--------------------- .nv.info._Z35group_norm_nhwc_fwd_one_pass_kernelI11Bf16IOFp32WLi256ELi96ELi768EEv26Group_norm_nhwc_fwd_params --------------------------
	.section	.nv.info._Z35group_norm_nhwc_fwd_one_pass_kernelI11Bf16IOFp32WLi256ELi96ELi768EEv26Group_norm_nhwc_fwd_params,"",@"SHT_CUDA_INFO"
	.sectionflags	@""
	.align	4


	//----- nvinfo : EIATTR_CUDA_API_VERSION
	.align		4
        /*0000*/ 	.byte	0x04, 0x37
        /*0002*/ 	.short	(.L_1277 - .L_1276)
.L_1276:
        /*0004*/ 	.word	0x00000082


	//----- nvinfo : EIATTR_KPARAM_INFO
	.align		4
.L_1277:
        /*0008*/ 	.byte	0x04, 0x17
        /*000a*/ 	.short	(.L_1279 - .L_1278)
.L_1278:
        /*000c*/ 	.word	0x00000000
        /*0010*/ 	.short	0x0000
        /*0012*/ 	.short	0x0000
        /*0014*/ 	.byte	0x00, 0xf0, 0x81, 0x02


	//----- nvinfo : EIATTR_SPARSE_MMA_MASK
	.align		4
.L_1279:
        /*0018*/ 	.byte	0x03, 0x50
        /*001a*/ 	.short	0x0000


	//----- nvinfo : EIATTR_MAXREG_COUNT
	.align		4
        /*001c*/ 	.byte	0x03, 0x1b
        /*001e*/ 	.short	0x0050


	//----- nvinfo : EIATTR_NUM_BARRIERS
	.align		4
        /*0020*/ 	.byte	0x02, 0x4c
        /*0022*/ 	.byte	0x01
	.zero		1


	//----- nvinfo : EIATTR_MERCURY_ISA_VERSION
	.align		4
        /*0024*/ 	.byte	0x03, 0x5f
        /*0026*/ 	.short	0x0101


	//----- nvinfo : EIATTR_COOP_GROUP_MASK_REGIDS
	.align		4
        /*0028*/ 	.byte	0x04, 0x29
        /*002a*/ 	.short	(.L_1281 - .L_1280)


	//   ....[0]....
.L_1280:
        /*002c*/ 	.word	0xffffffff


	//   ....[1]....
        /*0030*/ 	.word	0xffffffff


	//   ....[2]....
        /*0034*/ 	.word	0xffffffff


	//   ....[3]....
        /*0038*/ 	.word	0xffffffff


	//   ....[4]....
        /*003c*/ 	.word	0xffffffff


	//   ....[5]....
        /*0040*/ 	.word	0xffffffff


	//   ....[6]....
        /*0044*/ 	.word	0xffffffff


	//   ....[7]....
        /*0048*/ 	.word	0xffffffff


	//   ....[8]....
        /*004c*/ 	.word	0xffffffff


	//   ....[9]....
        /*0050*/ 	.word	0xffffffff


	//----- nvinfo : EIATTR_COOP_GROUP_INSTR_OFFSETS
	.align		4
.L_1281:
        /*0054*/ 	.byte	0x04, 0x28
        /*0056*/ 	.short	(.L_1283 - .L_1282)


	//   ....[0]....
.L_1282:
        /*0058*/ 	.word	0x00001cc0


	//   ....[1]....
        /*005c*/ 	.word	0x00001cd0


	//   ....[2]....
        /*0060*/ 	.word	0x00001d10


	//   ....[3]....
        /*0064*/ 	.word	0x00001d20


	//   ....[4]....
        /*0068*/ 	.word	0x00001d60


	//   ....[5]....
        /*006c*/ 	.word	0x00001d70


	//   ....[6]....
        /*0070*/ 	.word	0x00001db0


	//   ....[7]....
        /*0074*/ 	.word	0x00001dc0


	//   ....[8]....
        /*0078*/ 	.word	0x00001e00


	//   ....[9]....
        /*007c*/ 	.word	0x00001e10


	//----- nvinfo : EIATTR_EXIT_INSTR_OFFSETS
	.align		4
.L_1283:
        /*0080*/ 	.byte	0x04, 0x1c
        /*0082*/ 	.short	(.L_1285 - .L_1284)


	//   ....[0]....
.L_1284:
        /*0084*/ 	.word	0x00000070


	//   ....[1]....
        /*0088*/ 	.word	0x00005670


	//----- nvinfo : EIATTR_MAX_THREADS
	.align		4
.L_1285:
        /*008c*/ 	.byte	0x04, 0x05
        /*008e*/ 	.short	(.L_1287 - .L_1286)
.L_1286:
        /*0090*/ 	.word	0x00000300
        /*0094*/ 	.word	0x00000001
        /*0098*/ 	.word	0x00000001


	//----- nvinfo : EIATTR_CRS_STACK_SIZE
	.align		4
.L_1287:
        /*009c*/ 	.byte	0x04, 0x1e
        /*009e*/ 	.short	(.L_1289 - .L_1288)
.L_1288:
        /*00a0*/ 	.word	0x00000000


	//----- nvinfo : EIATTR_CBANK_PARAM_SIZE
	.align		4
.L_1289:
        /*00a4*/ 	.byte	0x03, 0x19
        /*00a6*/ 	.short	0x00a0


	//----- nvinfo : EIATTR_PARAM_CBANK
	.align		4
        /*00a8*/ 	.byte	0x04, 0x0a
        /*00aa*/ 	.short	(.L_1291 - .L_1290)
	.align		4
.L_1290:
        /*00ac*/ 	.word	index@(.nv.constant0._Z35group_norm_nhwc_fwd_one_pass_kernelI11Bf16IOFp32WLi256ELi96ELi768EEv26Group_norm_nhwc_fwd_params)
        /*00b0*/ 	.short	0x0210
        /*00b2*/ 	.short	0x00a0


	//----- nvinfo : EIATTR_SW_WAR
	.align		4
.L_1291:
        /*00b4*/ 	.byte	0x04, 0x36
        /*00b6*/ 	.short	(.L_1293 - .L_1292)
.L_1292:
        /*00b8*/ 	.word	0x00000008
.L_1293:


//--------------------- .nv.info._Z35group_norm_nhwc_fwd_one_pass_kernelI11Bf16IOFp32WLi512ELi96ELi768EEv26Group_norm_nhwc_fwd_params --------------------------
	.section	.nv.info._Z35group_norm_nhwc_fwd_one_pass_kernelI11Bf16IOFp32WLi512ELi96ELi768EEv26Group_norm_nhwc_fwd_params,"",@"SHT_CUDA_INFO"
	.sectionflags	@""
	.align	4


	//----- nvinfo : EIATTR_CUDA_API_VERSION
	.align		4
        /*0000*/ 	.byte	0x04, 0x37
        /*0002*/ 	.short	(.L_1295 - .L_1294)
.L_1294:
        /*0004*/ 	.word	0x00000082


	//----- nvinfo : EIATTR_KPARAM_INFO
	.align		4
.L_1295:
        /*0008*/ 	.byte	0x04, 0x17
        /*000a*/ 	.short	(.L_1297 - .L_1296)
.L_1296:
        /*000c*/ 	.word	0x00000000
        /*0010*/ 	.short	0x0000
        /*0012*/ 	.short	0x0000
        /*0014*/ 	.byte	0x00, 0xf0, 0x81, 0x02


	//----- nvinfo : EIATTR_SPARSE_MMA_MASK
	.align		4
.L_1297:
        /*0018*/ 	.byte	0x03, 0x50
        /*001a*/ 	.short	0x0000


	//----- nvinfo : EIATTR_MAXREG_COUNT
	.align		4
        /*001c*/ 	.byte	0x03, 0x1b
        /*001e*/ 	.short	0x0050


	//----- nvinfo : EIATTR_NUM_BARRIERS
	.align		4
        /*0020*/ 	.byte	0x02, 0x4c
        /*0022*/ 	.byte	0x01
	.zero		1


	//----- nvinfo : EIATTR_MERCURY_ISA_VERSION
	.align		4
        /*0024*/ 	.byte	0x03, 0x5f
        /*0026*/ 	.short	0x0101


	//----- nvinfo : EIATTR_INT_WARP_WIDE_INSTR_OFFSETS
	.align		4
        /*0028*/ 	.byte	0x04, 0x31
        /*002a*/ 	.short	(.L_1299 - .L_1298)


	//   ....[0]....
.L_1298:
        /*002c*/ 	.word	0x00004860


	//----- nvinfo : EIATTR_COOP_GROUP_MASK_REGIDS
	.align		4
.L_1299:
        /*0030*/ 	.byte	0x04, 0x29
        /*0032*/ 	.short	(.L_1301 - .L_1300)


	//   ....[0]....
.L_1300:
        /*0034*/ 	.word	0xffffffff


	//   ....[1]....
        /*0038*/ 	.word	0xffffffff


	//   ....[2]....
        /*003c*/ 	.word	0xffffffff


	//   ....[3]....
        /*0040*/ 	.word	0xffffffff


	//   ....[4]....
        /*0044*/ 	.word	0xffffffff


	//   ....[5]....
        /*0048*/ 	.word	0xffffffff


	//   ....[6]....
        /*004c*/ 	.word	0xffffffff


	//   ....[7]....
        /*0050*/ 	.word	0xffffffff


	//   ....[8]....
        /*0054*/ 	.word	0xffffffff


	//   ....[9]....
        /*0058*/ 	.word	0xffffffff


	//----- nvinfo : EIATTR_COOP_GROUP_INSTR_OFFSETS
	.align		4
.L_1301:
        /*005c*/ 	.byte	0x04, 0x28
        /*005e*/ 	.short	(.L_1303 - .L_1302)


	//   ....[0]....
.L_1302:
        /*0060*/ 	.word	0x00003650


	//   ....[1]....
        /*0064*/ 	.word	0x00003660


	//   ....[2]....
        /*0068*/ 	.word	0x000036a0


	//   ....[3]....
        /*006c*/ 	.word	0x000036b0


	//   ....[4]....
        /*0070*/ 	.word	0x000036f0


	//   ....[5]....
        /*0074*/ 	.word	0x00003700


	//   ....[6]....
        /*0078*/ 	.word	0x00003740


	//   ....[7]....
        /*007c*/ 	.word	0x00003750


	//   ....[8]....
        /*0080*/ 	.word	0x000037b0


	//   ....[9]....
        /*0084*/ 	.word	0x000037c0


	//----- nvinfo : EIATTR_EXIT_INSTR_OFFSETS
	.align		4
.L_1303:
        /*0088*/ 	.byte	0x04, 0x1c
        /*008a*/ 	.short	(.L_1305 - .L_1304)


	//   ....[0]....
.L_1304:
        /*008c*/ 	.word	0x00000070


	//   ....[1]....
        /*0090*/ 	.word	0x00009b10


	//----- nvinfo : EIATTR_MAX_THREADS
	.align		4
.L_1305:
        /*0094*/ 	.byte	0x04, 0x05
        /*0096*/ 	.short	(.L_1307 - .L_1306)
.L_1306:
        /*0098*/ 	.word	0x00000300
        /*009c*/ 	.word	0x00000001
        /*00a0*/ 	.word	0x00000001


	//----- nvinfo : EIATTR_CRS_STACK_SIZE
	.align		4
.L_1307:
        /*00a4*/ 	.byte	0x04, 0x1e
        /*00a6*/ 	.short	(.L_1309 - .L_1308)
.L_1308:
        /*00a8*/ 	.word	0x00000000


	//----- nvinfo : EIATTR_CBANK_PARAM_SIZE
	.align		4
.L_1309:
        /*00ac*/ 	.byte	0x03, 0x19
        /*00ae*/ 	.short	0x00a0


	//----- nvinfo : EIATTR_PARAM_CBANK
	.align		4
        /*00b0*/ 	.byte	0x04, 0x0a
        /*00b2*/ 	.short	(.L_1311 - .L_1310)
	.align		4
.L_1310:
        /*00b4*/ 	.word	index@(.nv.constant0._Z35group_norm_nhwc_fwd_one_pass_kernelI11Bf16IOFp32WLi512ELi96ELi768EEv26Group_norm_nhwc_fwd_params)
        /*00b8*/ 	.short	0x0210
        /*00ba*/ 	.short	0x00a0


	//----- nvinfo : EIATTR_SW_WAR
	.align		4
.L_1311:
        /*00bc*/ 	.byte	0x04, 0x36
        /*00be*/ 	.short	(.L_1313 - .L_1312)
.L_1312:
        /*00c0*/ 	.word	0x00000008
.L_1313:


//--------------------- .nv.info._Z35group_norm_nhwc_fwd_one_pass_kernelI11Bf16IOBf16WLi64ELi96ELi768EEv26Group_norm_nhwc_fwd_params --------------------------
	.section	.nv.info._Z35group_norm_nhwc_fwd_one_pass_kernelI11Bf16IOBf16WLi64ELi96ELi768EEv26Group_norm_nhwc_fwd_params,"",@"SHT_CUDA_INFO"
	.sectionflags	@""
	.align	4


	//----- nvinfo : EIATTR_CUDA_API_VERSION
	.align		4
        /*0000*/ 	.byte	0x04, 0x37
        /*0002*/ 	.short	(.L_1315 - .L_1314)
.L_1314:
        /*0004*/ 	.word	0x00000082


	//----- nvinfo : EIATTR_KPARAM_INFO
	.align		4
.L_1315:
        /*0008*/ 	.byte	0x04, 0x17
        /*000a*/ 	.short	(.L_1317 - .L_1316)
.L_1316:
        /*000c*/ 	.word	0x00000000
        /*0010*/ 	.short	0x0000
        /*0012*/ 	.short	0x0000
        /*0014*/ 	.byte	0x00, 0xf0, 0x81, 0x02


	//----- nvinfo : EIATTR_SPARSE_MMA_MASK
	.align		4
.L_1317:
        /*0018*/ 	.byte	0x03, 0x50
        /*001a*/ 	.short	0x0000


	//----- nvinfo : EIATTR_MAXREG_COUNT
	.align		4
        /*001c*/ 	.byte	0x03, 0x1b
        /*001e*/ 	.short	0x0050


	//----- nvinfo : EIATTR_NUM_BARRIERS
	.align		4
        /*0020*/ 	.byte	0x02, 0x4c
        /*0022*/ 	.byte	0x01
	.zero		1


	//----- nvinfo : EIATTR_MERCURY_ISA_VERSION
	.align		4
        /*0024*/ 	.byte	0x03, 0x5f
        /*0026*/ 	.short	0x0101


	//----- nvinfo : EIATTR_COOP_GROUP_MASK_REGIDS
	.align		4
        /*0028*/ 	.byte	0x04, 0x29
        /*002a*/ 	.short	(.L_1319 - .L_1318)


	//   ....[0]....
.L_1318:
        /*002c*/ 	.word	0xffffffff


	//   ....[1]....
        /*0030*/ 	.word	0xffffffff


	//   ....[2]....
        /*0034*/ 	.word	0xffffffff


	//   ....[3]....
        /*0038*/ 	.word	0xffffffff


	//   ....[4]....
        /*003c*/ 	.word	0xffffffff


	//   ....[5]....
        /*0040*/ 	.word	0xffffffff


	//   ....[6]....
        /*0044*/ 	.word	0xffffffff


	//   ....[7]....
        /*0048*/ 	.word	0xffffffff


	//   ....[8]....
        /*004c*/ 	.word	0xffffffff


	//   ....[9]....
        /*0050*/ 	.word	0xffffffff


	//----- nvinfo : EIATTR_COOP_GROUP_INSTR_OFFSETS
	.align		4
.L_1319:
        /*0054*/ 	.byte	0x04, 0x28
        /*0056*/ 	.short	(.L_1321 - .L_1320)


	//   ....[0]....
.L_1320:
        /*0058*/ 	.word	0x00000a70


	//   ....[1]....
        /*005c*/ 	.word	0x00000a80


	//   ....[2]....
        /*0060*/ 	.word	0x00000ab0


	//   ....[3]....
        /*0064*/ 	.word	0x00000ac0


	//   ....[4]....
        /*0068*/ 	.word	0x00000b00


	//   ....[5]....
        /*006c*/ 	.word	0x00000b10


	//   ....[6]....
        /*0070*/ 	.word	0x00000b50


	//   ....[7]....
        /*0074*/ 	.word	0x00000b60


	//   ....[8]....
        /*0078*/ 	.word	0x00000ba0


	//   ....[9]....
        /*007c*/ 	.word	0x00000bb0


	//----- nvinfo : EIATTR_EXIT_INSTR_OFFSETS
	.align		4
.L_1321:
        /*0080*/ 	.byte	0x04, 0x1c
        /*0082*/ 	.short	(.L_1323 - .L_1322)


	//   ....[0]....
.L_1322:
        /*0084*/ 	.word	0x00000060


	//   ....[1]....
        /*0088*/ 	.word	0x00002640


	//----- nvinfo : EIATTR_MAX_THREADS
	.align		4
.L_1323:
        /*008c*/ 	.byte	0x04, 0x05
        /*008e*/ 	.short	(.L_1325 - .L_1324)
.L_1324:
        /*0090*/ 	.word	0x00000300
        /*0094*/ 	.word	0x00000001
        /*0098*/ 	.word	0x00000001


	//----- nvinfo : EIATTR_CRS_STACK_SIZE
	.align		4
.L_1325:
        /*009c*/ 	.byte	0x04, 0x1e
        /*009e*/ 	.short	(.L_1327 - .L_1326)
.L_1326:
        /*00a0*/ 	.word	0x00000000


	//----- nvinfo : EIATTR_CBANK_PARAM_SIZE
	.align		4
.L_1327:
        /*00a4*/ 	.byte	0x03, 0x19
        /*00a6*/ 	.short	0x00a0


	//----- nvinfo : EIATTR_PARAM_CBANK
	.align		4
        /*00a8*/ 	.byte	0x04, 0x0a
        /*00aa*/ 	.short	(.L_1329 - .L_1328)
	.align		4
.L_1328:
        /*00ac*/ 	.word	index@(.nv.constant0._Z35group_norm_nhwc_fwd_one_pass_kernelI11Bf16IOBf16WLi64ELi96ELi768EEv26Group_norm_nhwc_fwd_params)
        /*00b0*/ 	.short	0x0210
        /*00b2*/ 	.short	0x00a0


	//----- nvinfo : EIATTR_SW_WAR
	.align		4
.L_1329:
        /*00b4*/ 	.byte	0x04, 0x36
        /*00b6*/ 	.short	(.L_1331 - .L_1330)
.L_1330:
        /*00b8*/ 	.word	0x00000008
.L_1331:


//--------------------- .nv.info._Z35group_norm_nhwc_fwd_one_pass_kernelI11Bf16IOBf16WLi128ELi96ELi768EEv26Group_norm_nhwc_fwd_params --------------------------
	.section	.nv.info._Z35group_norm_nhwc_fwd_one_pass_kernelI11Bf16IOBf16WLi128ELi96ELi768EEv26Group_norm_nhwc_fwd_params,"",@"SHT_CUDA_INFO"
	.sectionflags	@""
	.align	4


	//----- nvinfo : EIATTR_CUDA_API_VERSION
	.align		4
        /*0000*/ 	.byte	0x04, 0x37
        /*0002*/ 	.short	(.L_1333 - .L_1332)
.L_1332:
        /*0004*/ 	.word	0x00000082


	//----- nvinfo : EIATTR_KPARAM_INFO
	.align		4
.L_1333:
        /*0008*/ 	.byte	0x04, 0x17
        /*000a*/ 	.short	(.L_1335 - .L_1334)
.L_1334:
        /*000c*/ 	.word	0x00000000
        /*0010*/ 	.short	0x0000
        /*0012*/ 	.short	0x0000
        /*0014*/ 	.byte	0x00, 0xf0, 0x81, 0x02


	//----- nvinfo : EIATTR_SPARSE_MMA_MASK
	.align		4
.L_1335:
        /*0018*/ 	.byte	0x03, 0x50
        /*001a*/ 	.short	0x0000


	//----- nvinfo : EIATTR_MAXREG_COUNT
	.align		4
        /*001c*/ 	.byte	0x03, 0x1b
        /*001e*/ 	.short	0x0050


	//----- nvinfo : EIATTR_NUM_BARRIERS
	.align		4
        /*0020*/ 	.byte	0x02, 0x4c
        /*0022*/ 	.byte	0x01
	.zero		1


	//----- nvinfo : EIATTR_MERCURY_ISA_VERSION
	.align		4
        /*0024*/ 	.byte	0x03, 0x5f
        /*0026*/ 	.short	0x0101


	//----- nvinfo : EIATTR_COOP_GROUP_MASK_REGIDS
	.align		4
        /*0028*/ 	.byte	0x04, 0x29
        /*002a*/ 	.short	(.L_1337 - .L_1336)


	//   ....[0]....
.L_1336:
        /*002c*/ 	.word	0xffffffff


	//   ....[1]....
        /*0030*/ 	.word	0xffffffff


	//   ....[2]....
        /*0034*/ 	.word	0xffffffff


	//   ....[3]....
        /*0038*/ 	.word	0xffffffff


	//   ....[4]....
        /*003c*/ 	.word	0xffffffff


	//   ....[5]....
        /*0040*/ 	.word	0xffffffff


	//   ....[6]....
        /*0044*/ 	.word	0xffffffff


	//   ....[7]....
        /*0048*/ 	.word	0xffffffff


	//   ....[8]....
        /*004c*/ 	.word	0xffffffff


	//   ....[9]....
        /*0050*/ 	.word	0xffffffff


	//----- nvinfo : EIATTR_COOP_GROUP_INSTR_OFFSETS
	.align		4
.L_1337:
        /*0054*/ 	.byte	0x04, 0x28
        /*0056*/ 	.short	(.L_1339 - .L_1338)


	//   ....[0]....
.L_1338:
        /*0058*/ 	.word	0x00001070


	//   ....[1]....
        /*005c*/ 	.word	0x00001080


	//   ....[2]....
        /*0060*/ 	.word	0x000010b0


	//   ....[3]....
        /*0064*/ 	.word	0x000010c0


	//   ....[4]....
        /*0068*/ 	.word	0x00001100


	//   ....[5]....
        /*006c*/ 	.word	0x00001110


	//   ....[6]....
        /*0070*/ 	.word	0x00001150


	//   ....[7]....
        /*0074*/ 	.word	0x00001160


	//   ....[8]....
        /*0078*/ 	.word	0x000011a0


	//   ....[9]....
        /*007c*/ 	.word	0x000011b0


	//----- nvinfo : EIATTR_EXIT_INSTR_OFFSETS
	.align		4
.L_1339:
        /*0080*/ 	.byte	0x04, 0x1c
        /*0082*/ 	.short	(.L_1341 - .L_1340)


	//   ....[0]....
.L_1340:
        /*0084*/ 	.word	0x00000060


	//   ....[1]....
        /*0088*/ 	.word	0x000035c0


	//----- nvinfo : EIATTR_MAX_THREADS
	.align		4
.L_1341:
        /*008c*/ 	.byte	0x04, 0x05
        /*008e*/ 	.short	(.L_1343 - .L_1342)
.L_1342:
        /*0090*/ 	.word	0x00000300
        /*0094*/ 	.word	0x00000001
        /*0098*/ 	.word	0x00000001


	//----- nvinfo : EIATTR_CRS_STACK_SIZE
	.align		4
.L_1343:
        /*009c*/ 	.byte	0x04, 0x1e
        /*009e*/ 	.short	(.L_1345 - .L_1344)
.L_1344:
        /*00a0*/ 	.word	0x00000000


	//----- nvinfo : EIATTR_CBANK_PARAM_SIZE
	.align		4
.L_1345:
        /*00a4*/ 	.byte	0x03, 0x19
        /*00a6*/ 	.short	0x00a0


	//----- nvinfo : EIATTR_PARAM_CBANK
	.align		4
        /*00a8*/ 	.byte	0x04, 0x0a
        /*00aa*/ 	.short	(.L_1347 - .L_1346)
	.align		4
.L_1346:
        /*00ac*/ 	.word	index@(.nv.constant0._Z35group_norm_nhwc_fwd_one_pass_kernelI11Bf16IOBf16WLi128ELi96ELi768EEv26Group_norm_nhwc_fwd_params)
        /*00b0*/ 	.short	0x0210
        /*00b2*/ 	.short	0x00a0


	//----- nvinfo : EIATTR_SW_WAR
	.align		4
.L_1347:
        /*00b4*/ 	.byte	0x04, 0x36
        /*00b6*/ 	.short	(.L_1349 - .L_1348)
.L_1348:
        /*00b8*/ 	.word	0x00000008
.L_1349:


//--------------------- .nv.info._Z35group_norm_nhwc_fwd_one_pass_kernelI11Bf16IOBf16WLi256ELi96ELi768EEv26Group_norm_nhwc_fwd_params --------------------------
	.section	.nv.info._Z35group_norm_nhwc_fwd_one_pass_kernelI11Bf16IOBf16WLi256ELi96ELi768EEv26Group_norm_nhwc_fwd_params,"",@"SHT_CUDA_INFO"
	.sectionflags	@""
	.align	4


	//----- nvinfo : EIATTR_CUDA_API_VERSION
	.align		4
        /*0000*/ 	.byte	0x04, 0x37
        /*0002*/ 	.short	(.L_1351 - .L_1350)
.L_1350:
        /*0004*/ 	.word	0x00000082


	//----- nvinfo : EIATTR_KPARAM_INFO
	.align		4
.L_1351:
        /*0008*/ 	.byte	0x04, 0x17
        /*000a*/ 	.short	(.L_1353 - .L_1352)
.L_1352:
        /*000c*/ 	.word	0x00000000
        /*0010*/ 	.short	0x0000
        /*0012*/ 	.short	0x0000
        /*0014*/ 	.byte	0x00, 0xf0, 0x81, 0x02


	//----- nvinfo : EIATTR_SPARSE_MMA_MASK
	.align		4
.L_1353:
        /*0018*/ 	.byte	0x03, 0x50
        /*001a*/ 	.short	0x0000


	//----- nvinfo : EIATTR_MAXREG_COUNT
	.align		4
        /*001c*/ 	.byte	0x03, 0x1b
        /*001e*/ 	.short	0x0050


	//----- nvinfo : EIATTR_NUM_BARRIERS
	.align		4
        /*0020*/ 	.byte	0x02, 0x4c
        /*0022*/ 	.byte	0x01
	.zero		1


	//----- nvinfo : EIATTR_MERCURY_ISA_VERSION
	.align		4
        /*0024*/ 	.byte	0x03, 0x5f
        /*0026*/ 	.short	0x0101


	//----- nvinfo : EIATTR_COOP_GROUP_MASK_REGIDS
	.align		4
        /*0028*/ 	.byte	0x04, 0x29
        /*002a*/ 	.short	(.L_1355 - .L_1354)


	//   ....[0]....
.L_1354:
        /*002c*/ 	.word	0xffffffff


	//   ....[1]....
        /*0030*/ 	.word	0xffffffff


	//   ....[2]....
        /*0034*/ 	.word	0xffffffff


	//   ....[3]....
        /*0038*/ 	.word	0xffffffff


	//   ....[4]....
        /*003c*/ 	.word	0xffffffff


	//   ....[5]....
        /*0040*/ 	.word	0xffffffff


	//   ....[6]....
        /*0044*/ 	.word	0xffffffff


	//   ....[7]....
        /*0048*/ 	.word	0xffffffff


	//   ....[8]....
        /*004c*/ 	.word	0xffffffff


	//   ....[9]....
        /*0050*/ 	.word	0xffffffff


	//----- nvinfo : EIATTR_COOP_GROUP_INSTR_OFFSETS
	.align		4
.L_1355:
        /*0054*/ 	.byte	0x04, 0x28
        /*0056*/ 	.short	(.L_1357 - .L_1356)


	//   ....[0]....
.L_1356:
        /*0058*/ 	.word	0x00001cd0


	//   ....[1]....
        /*005c*/ 	.word	0x00001ce0


	//   ....[2]....
        /*0060*/ 	.word	0x00001d20


	//   ....[3]....
        /*0064*/ 	.word	0x00001d30


	//   ....[4]....
        /*0068*/ 	.word	0x00001d70


	//   ....[5]....
        /*006c*/ 	.word	0x00001d80


	//   ....[6]....
        /*0070*/ 	.word	0x00001dc0


	//   ....[7]....
        /*0074*/ 	.word	0x00001dd0


	//   ....[8]....
        /*0078*/ 	.word	0x00001e10


	//   ....[9]....
        /*007c*/ 	.word	0x00001e20


	//----- nvinfo : EIATTR_EXIT_INSTR_OFFSETS
	.align		4
.L_1357:
        /*0080*/ 	.byte	0x04, 0x1c
        /*0082*/ 	.short	(.L_1359 - .L_1358)


	//   ....[0]....
.L_1358:
        /*0084*/ 	.word	0x00000070


	//   ....[1]....
        /*0088*/ 	.word	0x000056e0


	//----- nvinfo : EIATTR_MAX_THREADS
	.align		4
.L_1359:
        /*008c*/ 	.byte	0x04, 0x05
        /*008e*/ 	.short	(.L_1361 - .L_1360)
.L_1360:
        /*0090*/ 	.word	0x00000300
        /*0094*/ 	.word	0x00000001
        /*0098*/ 	.word	0x00000001


	//----- nvinfo : EIATTR_CRS_STACK_SIZE
	.align		4
.L_1361:
        /*009c*/ 	.byte	0x04, 0x1e
        /*009e*/ 	.short	(.L_1363 - .L_1362)
.L_1362:
        /*00a0*/ 	.word	0x00000000


	//----- nvinfo : EIATTR_CBANK_PARAM_SIZE
	.align		4
.L_1363:
        /*00a4*/ 	.byte	0x03, 0x19
        /*00a6*/ 	.short	0x00a0


	//----- nvinfo : EIATTR_PARAM_CBANK
	.align		4
        /*00a8*/ 	.byte	0x04, 0x0a
        /*00aa*/ 	.short	(.L_1365 - .L_1364)
	.align		4
.L_1364:
        /*00ac*/ 	.word	index@(.nv.constant0._Z35group_norm_nhwc_fwd_one_pass_kernelI11Bf16IOBf16WLi256ELi96ELi768EEv26Group_norm_nhwc_fwd_params)
        /*00b0*/ 	.short	0x0210
        /*00b2*/ 	.short	0x00a0


	//----- nvinfo : EIATTR_SW_WAR
	.align		4
.L_1365:
        /*00b4*/ 	.byte	0x04, 0x36
        /*00b6*/ 	.short	(.L_1367 - .L_1366)
.L_1366:
        /*00b8*/ 	.word	0x00000008
.L_1367:


//--------------------- .nv.info._Z35group_norm_nhwc_fwd_one_pass_kernelI11Bf16IOBf16WLi512ELi96ELi768EEv26Group_norm_nhwc_fwd_params --------------------------
	.section	.nv.info._Z35group_norm_nhwc_fwd_one_pass_kernelI11Bf16IOBf16WLi512ELi96ELi768EEv26Group_norm_nhwc_fwd_params,"",@"SHT_CUDA_INFO"
	.sectionflags	@""
	.align	4


	//----- nvinfo : EIATTR_CUDA_API_VERSION
	.align		4
        /*0000*/ 	.byte	0x04, 0x37
        /*0002*/ 	.short	(.L_1369 - .L_1368)
.L_1368:
        /*0004*/ 	.word	0x00000082


	//----- nvinfo : EIATTR_KPARAM_INFO
	.align		4
.L_1369:
        /*0008*/ 	.byte	0x04, 0x17
        /*000a*/ 	.short	(.L_1371 - .L_1370)
.L_1370:
        /*000c*/ 	.word	0x00000000
        /*0010*/ 	.short	0x0000
        /*0012*/ 	.short	0x0000
        /*0014*/ 	.byte	0x00, 0xf0, 0x81, 0x02


	//----- nvinfo : EIATTR_SPARSE_MMA_MASK
	.align		4
.L_1371:
        /*0018*/ 	.byte	0x03, 0x50
        /*001a*/ 	.short	0x0000


	//----- nvinfo : EIATTR_MAXREG_COUNT
	.align		4
        /*001c*/ 	.byte	0x03, 0x1b
        /*001e*/ 	.short	0x0050


	//----- nvinfo : EIATTR_NUM_BARRIERS
	.align		4
        /*0020*/ 	.byte	0x02, 0x4c
        /*0022*/ 	.byte	0x01
	.zero		1


	//----- nvinfo : EIATTR_MERCURY_ISA_VERSION
	.align		4
        /*0024*/ 	.byte	0x03, 0x5f
        /*0026*/ 	.short	0x0101


	//----- nvinfo : EIATTR_INT_WARP_WIDE_INSTR_OFFSETS
	.align		4
        /*0028*/ 	.byte	0x04, 0x31
        /*002a*/ 	.short	(.L_1373 - .L_1372)


	//   ....[0]....
.L_1372:
        /*002c*/ 	.word	0x00004860


	//----- nvinfo : EIATTR_COOP_GROUP_MASK_REGIDS
	.align		4
.L_1373:
        /*0030*/ 	.byte	0x04, 0x29
        /*0032*/ 	.short	(.L_1375 - .L_1374)


	//   ....[0]....
.L_1374:
        /*0034*/ 	.word	0xffffffff


	//   ....[1]....
        /*0038*/ 	.word	0xffffffff


	//   ....[2]....
        /*003c*/ 	.word	0xffffffff


	//   ....[3]....
        /*0040*/ 	.word	0xffffffff


	//   ....[4]....
        /*0044*/ 	.word	0xffffffff


	//   ....[5]....
        /*0048*/ 	.word	0xffffffff


	//   ....[6]....
        /*004c*/ 	.word	0xffffffff


	//   ....[7]....
        /*0050*/ 	.word	0xffffffff


	//   ....[8]....
        /*0054*/ 	.word	0xffffffff


	//   ....[9]....
        /*0058*/ 	.word	0xffffffff


	//----- nvinfo : EIATTR_COOP_GROUP_INSTR_OFFSETS
	.align		4
.L_1375:
        /*005c*/ 	.byte	0x04, 0x28
        /*005e*/ 	.short	(.L_1377 - .L_1376)


	//   ....[0]....
.L_1376:
        /*0060*/ 	.word	0x00003650


	//   ....[1]....
        /*0064*/ 	.word	0x00003660


	//   ....[2]....
        /*0068*/ 	.word	0x000036a0


	//   ....[3]....
        /*006c*/ 	.word	0x000036b0


	//   ....[4]....
        /*0070*/ 	.word	0x000036f0


	//   ....[5]....
        /*0074*/ 	.word	0x00003700


	//   ....[6]....
        /*0078*/ 	.word	0x00003740


	//   ....[7]....
        /*007c*/ 	.word	0x00003750


	//   ....[8]....
        /*0080*/ 	.word	0x000037b0


	//   ....[9]....
        /*0084*/ 	.word	0x000037c0


	//----- nvinfo : EIATTR_EXIT_INSTR_OFFSETS
	.align		4
.L_1377:
        /*0088*/ 	.byte	0x04, 0x1c
        /*008a*/ 	.short	(.L_1379 - .L_1378)


	//   ....[0]....
.L_1378:
        /*008c*/ 	.word	0x00000070


	//   ....[1]....
        /*0090*/ 	.word	0x00009b70


	//----- nvinfo : EIATTR_MAX_THREADS
	.align		4
.L_1379:
        /*0094*/ 	.byte	0x04, 0x05
        /*0096*/ 	.short	(.L_1381 - .L_1380)
.L_1380:
        /*0098*/ 	.word	0x00000300
        /*009c*/ 	.word	0x00000001
        /*00a0*/ 	.word	0x00000001


	//----- nvinfo : EIATTR_CRS_STACK_SIZE
	.align		4
.L_1381:
        /*00a4*/ 	.byte	0x04, 0x1e
        /*00a6*/ 	.short	(.L_1383 - .L_1382)
.L_1382:
        /*00a8*/ 	.word	0x00000000


	//----- nvinfo : EIATTR_CBANK_PARAM_SIZE
	.align		4
.L_1383:
        /*00ac*/ 	.byte	0x03, 0x19
        /*00ae*/ 	.short	0x00a0


	//----- nvinfo : EIATTR_PARAM_CBANK
	.align		4
        /*00b0*/ 	.byte	0x04, 0x0a
        /*00b2*/ 	.short	(.L_1385 - .L_1384)
	.align		4
.L_1384:
        /*00b4*/ 	.word	index@(.nv.constant0._Z35group_norm_nhwc_fwd_one_pass_kernelI11Bf16IOBf16WLi512ELi96ELi768EEv26Group_norm_nhwc_fwd_params)
        /*00b8*/ 	.short	0x0210
        /*00ba*/ 	.short	0x00a0


	//----- nvinfo : EIATTR_SW_WAR
	.align		4
.L_1385:
        /*00bc*/ 	.byte	0x04, 0x36
        /*00be*/ 	.short	(.L_1387 - .L_1386)
.L_1386:
        /*00c0*/ 	.word	0x00000008
.L_1387:


//--------------------- .nv.info._Z35group_norm_nhwc_fwd_one_pass_kernelI11Bf16IOFp16WLi64ELi96ELi768EEv26Group_norm_nhwc_fwd_params --------------------------
	.section	.nv.info._Z35group_norm_nhwc_fwd_one_pass_kernelI11Bf16IOFp16WLi64ELi96ELi768EEv26Group_norm_nhwc_fwd_params,"",@"SHT_CUDA_INFO"
	.sectionflags	@""
	.align	4


	//----- nvinfo : EIATTR_CUDA_API_VERSION
	.align		4
        /*0000*/ 	.byte	0x04, 0x37
        /*0002*/ 	.short	(.L_1389 - .L_1388)
.L_1388:
        /*0004*/ 	.word	0x00000082


	//----- nvinfo : EIATTR_KPARAM_INFO
	.align		4
.L_1389:
        /*0008*/ 	.byte	0x04, 0x17
        /*000a*/ 	.short	(.L_1391 - .L_1390)
.L_1390:
        /*000c*/ 	.word	0x00000000
        /*0010*/ 	.short	0x0000
        /*0012*/ 	.short	0x0000
        /*0014*/ 	.byte	0x00, 0xf0, 0x81, 0x02


	//----- nvinfo : EIATTR_SPARSE_MMA_MASK
	.align		4
.L_1391:
        /*0018*/ 	.byte	0x03, 0x50
        /*001a*/ 	.short	0x0000


	//----- nvinfo : EIATTR_MAXREG_COUNT
	.align		4
        /*001c*/ 	.byte	0x03, 0x1b
        /*001e*/ 	.short	0x0050


	//----- nvinfo : EIATTR_NUM_BARRIERS
	.align		4
        /*0020*/ 	.byte	0x02, 0x4c
        /*0022*/ 	.byte	0x01
	.zero		1


	//----- nvinfo : EIATTR_MERCURY_ISA_VERSION
	.align		4
        /*0024*/ 	.byte	0x03, 0x5f
        /*0026*/ 	.short	0x0101


	//----- nvinfo : EIATTR_COOP_GROUP_MASK_REGIDS
	.align		4
        /*0028*/ 	.byte	0x04, 0x29
        /*002a*/ 	.short	(.L_1393 - .L_1392)


	//   ....[0]....
.L_1392:
        /*002c*/ 	.word	0xffffffff


	//   ....[1]....
        /*0030*/ 	.word	0xffffffff


	//   ....[2]....
        /*0034*/ 	.word	0xffffffff


	//   ....[3]....
        /*0038*/ 	.word	0xffffffff


	//   ....[4]....
        /*003c*/ 	.word	0xffffffff


	//   ....[5]....
        /*0040*/ 	.word	0xffffffff


	//   ....[6]....
        /*0044*/ 	.word	0xffffffff


	//   ....[7]....
        /*0048*/ 	.word	0xffffffff


	//   ....[8]....
        /*004c*/ 	.word	0xffffffff


	//   ....[9]....
        /*0050*/ 	.word	0xffffffff


	//----- nvinfo : EIATTR_COOP_GROUP_INSTR_OFFSETS
	.align		4
.L_1393:
        /*0054*/ 	.byte	0x04, 0x28
        /*0056*/ 	.short	(.L_1395 - .L_1394)


	//   ....[0]....
.L_1394:
        /*0058*/ 	.word	0x00000a70


	//   ....[1]....
        /*005c*/ 	.word	0x00000a80


	//   ....[2]....
        /*0060*/ 	.word	0x00000ab0


	//   ....[3]....
        /*0064*/ 	.word	0x00000ac0


	//   ....[4]....
        /*0068*/ 	.word	0x00000b00


	//   ....[5]....
        /*006c*/ 	.word	0x00000b10


	//   ....[6]....
        /*0070*/ 	.word	0x00000b50


	//   ....[7]....
        /*0074*/ 	.word	0x00000b60


	//   ....[8]....
        /*0078*/ 	.word	0x00000ba0


	//   ....[9]....
        /*007c*/ 	.word	0x00000bb0


	//----- nvinfo : EIATTR_EXIT_INSTR_OFFSETS
	.align		4
.L_1395:
        /*0080*/ 	.byte	0x04, 0x1c
        /*0082*/ 	.short	(.L_1397 - .L_1396)


	//   ....[0]....
.L_1396:
        /*0084*/ 	.word	0x00000060


	//   ....[1]....
        /*0088*/ 	.word	0x00002640


	//----- nvinfo : EIATTR_MAX_THREADS
	.align		4
.L_1397:
        /*008c*/ 	.byte	0x04, 0x05
        /*008e*/ 	.short	(.L_1399 - .L_1398)
.L_1398:
        /*0090*/ 	.word	0x00000300
        /*0094*/ 	.word	0x00000001
        /*0098*/ 	.word	0x00000001


	//----- nvinfo : EIATTR_CRS_STACK_SIZE
	.align		4
.L_1399:
        /*009c*/ 	.byte	0x04, 0x1e
        /*009e*/ 	.short	(.L_1401 - .L_1400)
.L_1400:
        /*00a0*/ 	.word	0x00000000


	//----- nvinfo : EIATTR_CBANK_PARAM_SIZE
	.align		4
.L_1401:
        /*00a4*/ 	.byte	0x03, 0x19
        /*00a6*/ 	.short	0x00a0


	//----- nvinfo : EIATTR_PARAM_CBANK
	.align		4
        /*00a8*/ 	.byte	0x04, 0x0a
        /*00aa*/ 	.short	(.L_1403 - .L_1402)
	.align		4
.L_1402:
        /*00ac*/ 	.word	index@(.nv.constant0._Z35group_norm_nhwc_fwd_one_pass_kernelI11Bf16IOFp16WLi64ELi96ELi768EEv26Group_norm_nhwc_fwd_params)
        /*00b0*/ 	.short	0x0210
        /*00b2*/ 	.short	0x00a0


	//----- nvinfo : EIATTR_SW_WAR
	.align		4
.L_1403:
        /*00b4*/ 	.byte	0x04, 0x36
        /*00b6*/ 	.short	(.L_1405 - .L_1404)
.L_1404:
        /*00b8*/ 	.word	0x00000008
.L_1405:


//--------------------- .nv.info._Z35group_norm_nhwc_fwd_one_pass_kernelI11Bf16IOFp16WLi128ELi96ELi768EEv26Group_norm_nhwc_fwd_params --------------------------
	.section	.nv.info._Z35group_norm_nhwc_fwd_one_pass_kernelI11Bf16IOFp16WLi128ELi96ELi768EEv26Group_norm_nhwc_fwd_params,"",@"SHT_CUDA_INFO"
	.sectionflags	@""
	.align	4


	//----- nvinfo : EIATTR_CUDA_API_VERSION
	.align		4
        /*0000*/ 	.byte	0x04, 0x37
        /*0002*/ 	.short	(.L_1407 - .L_1406)
.L_1406:
        /*0004*/ 	.word	0x00000082


	//----- nvinfo : EIATTR_KPARAM_INFO
	.align		4
.L_1407:
        /*0008*/ 	.byte	0x04, 0x17
        /*000a*/ 	.short	(.L_1409 - .L_1408)
.L_1408:
        /*000c*/ 	.word	0x00000000
        /*0010*/ 	.short	0x0000
        /*0012*/ 	.short	0x0000
        /*0014*/ 	.byte	0x00, 0xf0, 0x81, 0x02


	//----- nvinfo : EIATTR_SPARSE_MMA_MASK
	.align		4
.L_1409:
        /*0018*/ 	.byte	0x03, 0x50
        /*001a*/ 	.short	0x0000


	//----- nvinfo : EIATTR_MAXREG_COUNT
	.align		4
        /*001c*/ 	.byte	0x03, 0x1b
        /*001e*/ 	.short	0x0050


	//----- nvinfo : EIATTR_NUM_BARRIERS
	.align		4
        /*0020*/ 	.byte	0x02, 0x4c
        /*0022*/ 	.byte	0x01
	.zero		1


	//----- nvinfo : EIATTR_MERCURY_ISA_VERSION
	.align		4
        /*0024*/ 	.byte	0x03, 0x5f
        /*0026*/ 	.short	0x0101


	//----- nvinfo : EIATTR_COOP_GROUP_MASK_REGIDS
	.align		4
        /*0028*/ 	.byte	0x04, 0x29
        /*002a*/ 	.short	(.L_1411 - .L_1410)


	//   ....[0]....
.L_1410:
        /*002c*/ 	.word	0xffffffff


	//   ....[1]....
        /*0030*/ 	.word	0xffffffff


	//   ....[2]....
        /*0034*/ 	.word	0xffffffff


	//   ....[3]....
        /*0038*/ 	.word	0xffffffff


	//   ....[4]....
        /*003c*/ 	.word	0xffffffff


	//   ....[5]....
        /*0040*/ 	.word	0xffffffff


	//   ....[6]....
        /*0044*/ 	.word	0xffffffff


	//   ....[7]....
        /*0048*/ 	.word	0xffffffff


	//   ....[8]....
        /*004c*/ 	.word	0xffffffff


	//   ....[9]....
        /*0050*/ 	.word	0xffffffff


	//----- nvinfo : EIATTR_COOP_GROUP_INSTR_OFFSETS
	.align		4
.L_1411:
        /*0054*/ 	.byte	0x04, 0x28
        /*0056*/ 	.short	(.L_1413 - .L_1412)


	//   ....[0]....
.L_1412:
        /*0058*/ 	.word	0x00001070


	//   ....[1]....
        /*005c*/ 	.word	0x00001080


	//   ....[2]....
        /*0060*/ 	.word	0x000010b0


	//   ....[3]....
        /*0064*/ 	.word	0x000010c0


	//   ....[4]....
        /*0068*/ 	.word	0x00001100


	//   ....[5]....
        /*006c*/ 	.word	0x00001110


	//   ....[6]....
        /*0070*/ 	.word	0x00001150


	//   ....[7]....
        /*0074*/ 	.word	0x00001160


	//   ....[8]....
        /*0078*/ 	.word	0x000011a0


	//   ....[9]....
        /*007c*/ 	.word	0x000011b0


	//----- nvinfo : EIATTR_EXIT_INSTR_OFFSETS
	.align		4
.L_1413:
        /*0080*/ 	.byte	0x04, 0x1c
        /*0082*/ 	.short	(.L_1415 - .L_1414)


	//   ....[0]....
.L_1414:
        /*0084*/ 	.word	0x00000060


	//   ....[1]....
        /*0088*/ 	.word	0x000035c0


	//----- nvinfo : EIATTR_MAX_THREADS
	.align		4
.L_1415:
        /*008c*/ 	.byte	0x04, 0x05
        /*008e*/ 	.short	(.L_1417 - .L_1416)
.L_1416:
        /*0090*/ 	.word	0x00000300
        /*0094*/ 	.word	0x00000001
        /*0098*/ 	.word	0x00000001


	//----- nvinfo : EIATTR_CRS_STACK_SIZE
	.align		4
.L_1417:
        /*009c*/ 	.byte	0x04, 0x1e
        /*009e*/ 	.short	(.L_1419 - .L_1418)
.L_1418:
        /*00a0*/ 	.word	0x00000000


	//----- nvinfo : EIATTR_CBANK_PARAM_SIZE
	.align		4
.L_1419:
        /*00a4*/ 	.byte	0x03, 0x19
        /*00a6*/ 	.short	0x00a0


	//----- nvinfo : EIATTR_PARAM_CBANK
	.align		4
        /*00a8*/ 	.byte	0x04, 0x0a
        /*00aa*/ 	.short	(.L_1421 - .L_1420)
	.align		4
.L_1420:
        /*00ac*/ 	.word	index@(.nv.constant0._Z35group_norm_nhwc_fwd_one_pass_kernelI11Bf16IOFp16WLi128ELi96ELi768EEv26Group_norm_nhwc_fwd_params)
        /*00b0*/ 	.short	0x0210
        /*00b2*/ 	.short	0x00a0


	//----- nvinfo : EIATTR_SW_WAR
	.align		4
.L_1421:
        /*00b4*/ 	.byte	0x04, 0x36
        /*00b6*/ 	.short	(.L_1423 - .L_1422)
.L_1422:
        /*00b8*/ 	.word	0x00000008
.L_1423:


//--------------------- .nv.info._Z35group_norm_nhwc_fwd_one_pass_kernelI11Bf16IOFp16WLi256ELi96ELi768EEv26Group_norm_nhwc_fwd_params --------------------------
	.section	.nv.info._Z35group_norm_nhwc_fwd_one_pass_kernelI11Bf16IOFp16WLi256ELi96ELi768EEv26Group_norm_nhwc_fwd_params,"",@"SHT_CUDA_INFO"
	.sectionflags	@""
	.align	4


	//----- nvinfo : EIATTR_CUDA_API_VERSION
	.align		4
        /*0000*/ 	.byte	0x04, 0x37
        /*0002*/ 	.short	(.L_1425 - .L_1424)
.L_1424:
        /*0004*/ 	.word	0x00000082


	//----- nvinfo : EIATTR_KPARAM_INFO
	.align		4
.L_1425:
        /*0008*/ 	.byte	0x04, 0x17
        /*000a*/ 	.short	(.L_1427 - .L_1426)
.L_1426:
        /*000c*/ 	.word	0x00000000
        /*0010*/ 	.short	0x0000
        /*0012*/ 	.short	0x0000
        /*0014*/ 	.byte	0x00, 0xf0, 0x81, 0x02


	//----- nvinfo : EIATTR_SPARSE_MMA_MASK
	.align		4
.L_1427:
        /*0018*/ 	.byte	0x03, 0x50
        /*001a*/ 	.short	0x0000


	//----- nvinfo : EIATTR_MAXREG_COUNT
	.align		4
        /*001c*/ 	.byte	0x03, 0x1b
        /*001e*/ 	.short	0x0050


	//----- nvinfo : EIATTR_NUM_BARRIERS
	.align		4
        /*0020*/ 	.byte	0x02, 0x4c
        /*0022*/ 	.byte	0x01
	.zero		1


	//----- nvinfo : EIATTR_MERCURY_ISA_VERSION
	.align		4
        /*0024*/ 	.byte	0x03, 0x5f
        /*0026*/ 	.short	0x0101


	//----- nvinfo : EIATTR_COOP_GROUP_MASK_REGIDS
	.align		4
        /*0028*/ 	.byte	0x04, 0x29
        /*002a*/ 	.short	(.L_1429 - .L_1428)


	//   ....[0]....
.L_1428:
        /*002c*/ 	.word	0xffffffff


	//   ....[1]....
        /*0030*/ 	.word	0xffffffff


	//   ....[2]....
        /*0034*/ 	.word	0xffffffff


	//   ....[3]....
        /*0038*/ 	.word	0xffffffff


	//   ....[4]....
        /*003c*/ 	.word	0xffffffff


	//   ....[5]....
        /*0040*/ 	.word	0xffffffff


	//   ....[6]....
        /*0044*/ 	.word	0xffffffff


	//   ....[7]....
        /*0048*/ 	.word	0xffffffff


	//   ....[8]....
        /*004c*/ 	.word	0xffffffff


	//   ....[9]....
        /*0050*/ 	.word	0xffffffff


	//----- nvinfo : EIATTR_COOP_GROUP_INSTR_OFFSETS
	.align		4
.L_1429:
        /*0054*/ 	.byte	0x04, 0x28
        /*0056*/ 	.short	(.L_1431 - .L_1430)


	//   ....[0]....
.L_1430:
        /*0058*/ 	.word	0x00001cd0


	//   ....[1]....
        /*005c*/ 	.word	0x00001ce0


	//   ....[2]....
        /*0060*/ 	.word	0x00001d20


	//   ....[3]....
        /*0064*/ 	.word	0x00001d30


	//   ....[4]....
        /*0068*/ 	.word	0x00001d70


	//   ....[5]....
        /*006c*/ 	.word	0x00001d80


	//   ....[6]....
        /*0070*/ 	.word	0x00001dc0


	//   ....[7]....
        /*0074*/ 	.word	0x00001dd0


	//   ....[8]....
        /*0078*/ 	.word	0x00001e10


	//   ....[9]....
        /*007c*/ 	.word	0x00001e20


	//----- nvinfo : EIATTR_EXIT_INSTR_OFFSETS
	.align		4
.L_1431:
        /*0080*/ 	.byte	0x04, 0x1c
        /*0082*/ 	.short	(.L_1433 - .L_1432)


	//   ....[0]....
.L_1432:
        /*0084*/ 	.word	0x00000070


	//   ....[1]....
        /*0088*/ 	.word	0x000056e0


	//----- nvinfo : EIATTR_MAX_THREADS
	.align		4
.L_1433:
        /*008c*/ 	.byte	0x04, 0x05
        /*008e*/ 	.short	(.L_1435 - .L_1434)
.L_1434:
        /*0090*/ 	.word	0x00000300
        /*0094*/ 	.word	0x00000001
        /*0098*/ 	.word	0x00000001


	//----- nvinfo : EIATTR_CRS_STACK_SIZE
	.align		4
.L_1435:
        /*009c*/ 	.byte	0x04, 0x1e
        /*009e*/ 	.short	(.L_1437 - .L_1436)
.L_1436:
        /*00a0*/ 	.word	0x00000000


	//----- nvinfo : EIATTR_CBANK_PARAM_SIZE
	.align		4
.L_1437:
        /*00a4*/ 	.byte	0x03, 0x19
        /*00a6*/ 	.short	0x00a0


	//----- nvinfo : EIATTR_PARAM_CBANK
	.align		4
        /*00a8*/ 	.byte	0x04, 0x0a
        /*00aa*/ 	.short	(.L_1439 - .L_1438)
	.align		4
.L_1438:
        /*00ac*/ 	.word	index@(.nv.constant0._Z35group_norm_nhwc_fwd_one_pass_kernelI11Bf16IOFp16WLi256ELi96ELi768EEv26Group_norm_nhwc_fwd_params)
        /*00b0*/ 	.short	0x0210
        /*00b2*/ 	.short	0x00a0


	//----- nvinfo : EIATTR_SW_WAR
	.align		4
.L_1439:
        /*00b4*/ 	.byte	0x04, 0x36
        /*00b6*/ 	.short	(.L_1441 - .L_1440)
.L_1440:
        /*00b8*/ 	.word	0x00000008
.L_1441:


//--------------------- .nv.info._Z35group_norm_nhwc_fwd_one_pass_kernelI11Bf16IOFp16WLi512ELi96ELi768EEv26Group_norm_nhwc_fwd_params --------------------------
	.section	.nv.info._Z35group_norm_nhwc_fwd_one_pass_kernelI11Bf16IOFp16WLi512ELi96ELi768EEv26Group_norm_nhwc_fwd_params,"",@"SHT_CUDA_INFO"
	.sectionflags	@""
	.align	4


	//----- nvinfo : EIATTR_CUDA_API_VERSION
	.align		4
        /*0000*/ 	.byte	0x04, 0x37
        /*0002*/ 	.short	(.L_1443 - .L_1442)
.L_1442:
        /*0004*/ 	.word	0x00000082


	//----- nvinfo : EIATTR_KPARAM_INFO
	.align		4
.L_1443:
        /*0008*/ 	.byte	0x04, 0x17
        /*000a*/ 	.short	(.L_1445 - .L_1444)
.L_1444:
        /*000c*/ 	.word	0x00000000
        /*0010*/ 	.short	0x0000
        /*0012*/ 	.short	0x0000
        /*0014*/ 	.byte	0x00, 0xf0, 0x81, 0x02


	//----- nvinfo : EIATTR_SPARSE_MMA_MASK
	.align		4
.L_1445:
        /*0018*/ 	.byte	0x03, 0x50
        /*001a*/ 	.short	0x0000


	//----- nvinfo : EIATTR_MAXREG_COUNT
	.align		4
        /*001c*/ 	.byte	0x03, 0x1b
        /*001e*/ 	.short	0x0050


	//----- nvinfo : EIATTR_NUM_BARRIERS
	.align		4
        /*0020*/ 	.byte	0x02, 0x4c
        /*0022*/ 	.byte	0x01
	.zero		1


	//----- nvinfo : EIATTR_MERCURY_ISA_VERSION
	.align		4
        /*0024*/ 	.byte	0x03, 0x5f
        /*0026*/ 	.short	0x0101


	//----- nvinfo : EIATTR_INT_WARP_WIDE_INSTR_OFFSETS
	.align		4
        /*0028*/ 	.byte	0x04, 0x31
        /*002a*/ 	.short	(.L_1447 - .L_1446)


	//   ....[0]....
.L_1446:
        /*002c*/ 	.word	0x00004860


	//----- nvinfo : EIATTR_COOP_GROUP_MASK_REGIDS
	.align		4
.L_1447:
        /*0030*/ 	.byte	0x04, 0x29
        /*0032*/ 	.short	(.L_1449 - .L_1448)


	//   ....[0]....
.L_1448:
        /*0034*/ 	.word	0xffffffff


	//   ....[1]....
        /*0038*/ 	.word	0xffffffff


	//   ....[2]....
        /*003c*/ 	.word	0xffffffff


	//   ....[3]....
        /*0040*/ 	.word	0xffffffff


	//   ....[4]....
        /*0044*/ 	.word	0xffffffff


	//   ....[5]....
        /*0048*/ 	.word	0xffffffff


	//   ....[6]....
        /*004c*/ 	.word	0xffffffff


	//   ....[7]....
        /*0050*/ 	.word	0xffffffff


	//   ....[8]....
        /*0054*/ 	.word	0xffffffff


	//   ....[9]....
        /*0058*/ 	.word	0xffffffff


	//----- nvinfo : EIATTR_COOP_GROUP_INSTR_OFFSETS
	.align		4
.L_1449:
        /*005c*/ 	.byte	0x04, 0x28
        /*005e*/ 	.short	(.L_1451 - .L_1450)


	//   ....[0]....
.L_1450:
        /*0060*/ 	.word	0x00003650


	//   ....[1]....
        /*0064*/ 	.word	0x00003660


	//   ....[2]....
        /*0068*/ 	.word	0x000036a0


	//   ....[3]....
        /*006c*/ 	.word	0x000036b0


	//   ....[4]....
        /*0070*/ 	.word	0x000036f0


	//   ....[5]....
        /*0074*/ 	.word	0x00003700


	//   ....[6]....
        /*0078*/ 	.word	0x00003740


	//   ....[7]....
        /*007c*/ 	.word	0x00003750


	//   ....[8]....
        /*0080*/ 	.word	0x000037b0


	//   ....[9]....
        /*0084*/ 	.word	0x000037c0


	//----- nvinfo : EIATTR_EXIT_INSTR_OFFSETS
	.align		4
.L_1451:
        /*0088*/ 	.byte	0x04, 0x1c
        /*008a*/ 	.short	(.L_1453 - .L_1452)


	//   ....[0]....
.L_1452:
        /*008c*/ 	.word	0x00000070


	//   ....[1]....
        /*0090*/ 	.word	0x00009b70


	//----- nvinfo : EIATTR_MAX_THREADS
	.align		4
.L_1453:
        /*0094*/ 	.byte	0x04, 0x05
        /*0096*/ 	.short	(.L_1455 - .L_1454)
.L_1454:
        /*0098*/ 	.word	0x00000300
        /*009c*/ 	.word	0x00000001
        /*00a0*/ 	.word	0x00000001


	//----- nvinfo : EIATTR_CRS_STACK_SIZE
	.align		4
.L_1455:
        /*00a4*/ 	.byte	0x04, 0x1e
        /*00a6*/ 	.short	(.L_1457 - .L_1456)
.L_1456:
        /*00a8*/ 	.word	0x00000000


	//----- nvinfo : EIATTR_CBANK_PARAM_SIZE
	.align		4
.L_1457:
        /*00ac*/ 	.byte	0x03, 0x19
        /*00ae*/ 	.short	0x00a0


	//----- nvinfo : EIATTR_PARAM_CBANK
	.align		4
        /*00b0*/ 	.byte	0x04, 0x0a
        /*00b2*/ 	.short	(.L_1459 - .L_1458)
	.align		4
.L_1458:
        /*00b4*/ 	.word	index@(.nv.constant0._Z35group_norm_nhwc_fwd_one_pass_kernelI11Bf16IOFp16WLi512ELi96ELi768EEv26Group_norm_nhwc_fwd_params)
        /*00b8*/ 	.short	0x0210
        /*00ba*/ 	.short	0x00a0


	//----- nvinfo : EIATTR_SW_WAR
	.align		4
.L_1459:
        /*00bc*/ 	.byte	0x04, 0x36
        /*00be*/ 	.short	(.L_1461 - .L_1460)
.L_1460:
        /*00c0*/ 	.word	0x00000008
.L_1461:


//--------------------- .nv.info._Z35group_norm_nhwc_fwd_one_pass_kernelI11Fp16IOFp32WLi64ELi96ELi768EEv26Group_norm_nhwc_fwd_params --------------------------
	.section	.nv.info._Z35group_norm_nhwc_fwd_one_pass_kernelI11Fp16IOFp32WLi64ELi96ELi768EEv26Group_norm_nhwc_fwd_params,"",@"SHT_CUDA_INFO"
	.sectionflags	@""
	.align	4


	//----- nvinfo : EIATTR_CUDA_API_VERSION
	.align		4
        /*0000*/ 	.byte	0x04, 0x37
        /*0002*/ 	.short	(.L_1463 - .L_1462)
.L_1462:
        /*0004*/ 	.word	0x00000082


	//----- nvinfo : EIATTR_KPARAM_INFO
	.align		4
.L_1463:
        /*0008*/ 	.byte	0x04, 0x17
        /*000a*/ 	.short	(.L_1465 - .L_1464)
.L_1464:
        /*000c*/ 	.word	0x00000000
        /*0010*/ 	.short	0x0000
        /*0012*/ 	.short	0x0000
        /*0014*/ 	.byte	0x00, 0xf0, 0x81, 0x02


	//----- nvinfo : EIATTR_SPARSE_MMA_MASK
	.align		4
.L_1465:
        /*0018*/ 	.byte	0x03, 0x50
        /*001a*/ 	.short	0x0000


	//----- nvinfo : EIATTR_MAXREG_COUNT
	.align		4
        /*001c*/ 	.byte	0x03, 0x1b
        /*001e*/ 	.short	0x0050


	//----- nvinfo : EIATTR_NUM_BARRIERS
	.align		4
        /*0020*/ 	.byte	0x02, 0x4c
        /*0022*/ 	.byte	0x01
	.zero		1


	//----- nvinfo : EIATTR_MERCURY_ISA_VERSION
	.align		4
        /*0024*/ 	.byte	0x03, 0x5f
        /*0026*/ 	.short	0x0101


	//----- nvinfo : EIATTR_COOP_GROUP_MASK_REGIDS
	.align		4
        /*0028*/ 	.byte	0x04, 0x29
        /*002a*/ 	.short	(.L_1467 - .L_1466)


	//   ....[0]....
.L_1466:
        /*002c*/ 	.word	0xffffffff


	//   ....[1]....
        /*0030*/ 	.word	0xffffffff


	//   ....[2]....
        /*0034*/ 	.word	0xffffffff


	//   ....[3]....
        /*0038*/ 	.word	0xffffffff


	//   ....[4]....
        /*003c*/ 	.word	0xffffffff


	//   ....[5]....
        /*0040*/ 	.word	0xffffffff


	//   ....[6]....
        /*0044*/ 	.word	0xffffffff


	//   ....[7]....
        /*0048*/ 	.word	0xffffffff


	//   ....[8]....
        /*004c*/ 	.word	0xffffffff


	//   ....[9]....
        /*0050*/ 	.word	0xffffffff


	//----- nvinfo : EIATTR_COOP_GROUP_INSTR_OFFSETS
	.align		4
.L_1467:
        /*0054*/ 	.byte	0x04, 0x28
        /*0056*/ 	.short	(.L_1469 - .L_1468)


	//   ....[0]....
.L_1468:
        /*0058*/ 	.word	0x00000a00


	//   ....[1]....
        /*005c*/ 	.word	0x00000a10


	//   ....[2]....
        /*0060*/ 	.word	0x00000a40


	//   ....[3]....
        /*0064*/ 	.word	0x00000a50


	//   ....[4]....
        /*0068*/ 	.word	0x00000a90


	//   ....[5]....
        /*006c*/ 	.word	0x00000aa0


	//   ....[6]....
        /*0070*/ 	.word	0x00000ae0


	//   ....[7]....
        /*0074*/ 	.word	0x00000af0


	//   ....[8]....
        /*0078*/ 	.word	0x00000b30


	//   ....[9]....
        /*007c*/ 	.word	0x00000b40


	//----- nvinfo : EIATTR_EXIT_INSTR_OFFSETS
	.align		4
.L_1469:
        /*0080*/ 	.byte	0x04, 0x1c
        /*0082*/ 	.short	(.L_1471 - .L_1470)


	//   ....[0]....
.L_1470:
        /*0084*/ 	.word	0x00000060


	//   ....[1]....
        /*0088*/ 	.word	0x00002520


	//----- nvinfo : EIATTR_MAX_THREADS
	.align		4
.L_1471:
        /*008c*/ 	.byte	0x04, 0x05
        /*008e*/ 	.short	(.L_1473 - .L_1472)
.L_1472:
        /*0090*/ 	.word	0x00000300
        /*0094*/ 	.word	0x00000001
        /*0098*/ 	.word	0x00000001


	//----- nvinfo : EIATTR_CRS_STACK_SIZE
	.align		4
.L_1473:
        /*009c*/ 	.byte	0x04, 0x1e
        /*009e*/ 	.short	(.L_1475 - .L_1474)
.L_1474:
        /*00a0*/ 	.word	0x00000000


	//----- nvinfo : EIATTR_CBANK_PARAM_SIZE
	.align		4
.L_1475:
        /*00a4*/ 	.byte	0x03, 0x19
        /*00a6*/ 	.short	0x00a0


	//----- nvinfo : EIATTR_PARAM_CBANK
	.align		4
        /*00a8*/ 	.byte	0x04, 0x0a
        /*00aa*/ 	.short	(.L_1477 - .L_1476)
	.align		4
.L_1476:
        /*00ac*/ 	.word	index@(.nv.constant0._Z35group_norm_nhwc_fwd_one_pass_kernelI11Fp16IOFp32WLi64ELi96ELi768EEv26Group_norm_nhwc_fwd_params)
        /*00b0*/ 	.short	0x0210
        /*00b2*/ 	.short	0x00a0


	//----- nvinfo : EIATTR_SW_WAR
	.align		4
.L_1477:
        /*00b4*/ 	.byte	0x04, 0x36
        /*00b6*/ 	.short	(.L_1479 - .L_1478)
.L_1478:
        /*00b8*/ 	.word	0x00000008
.L_1479:


//--------------------- .nv.info._Z35group_norm_nhwc_fwd_one_pass_kernelI11Fp16IOFp32WLi128ELi96ELi768EEv26Group_norm_nhwc_fwd_params --------------------------
	.section	.nv.info._Z35group_norm_nhwc_fwd_one_pass_kernelI11Fp16IOFp32WLi128ELi96ELi768EEv26Group_norm_nhwc_fwd_params,"",@"SHT_CUDA_INFO"
	.sectionflags	@""
	.align	4


	//----- nvinfo : EIATTR_CUDA_API_VERSION
	.align		4
        /*0000*/ 	.byte	0x04, 0x37
        /*0002*/ 	.short	(.L_1481 - .L_1480)
.L_1480:
        /*0004*/ 	.word	0x00000082


	//----- nvinfo : EIATTR_KPARAM_INFO
	.align		4
.L_1481:
        /*0008*/ 	.byte	0x04, 0x17
        /*000a*/ 	.short	(.L_1483 - .L_1482)
.L_1482:
        /*000c*/ 	.word	0x00000000
        /*0010*/ 	.short	0x0000
        /*0012*/ 	.short	0x0000
        /*0014*/ 	.byte	0x00, 0xf0, 0x81, 0x02


	//----- nvinfo : EIATTR_SPARSE_MMA_MASK
	.align		4
.L_1483:
        /*0018*/ 	.byte	0x03, 0x50
        /*001a*/ 	.short	0x0000


	//----- nvinfo : EIATTR_MAXREG_COUNT
	.align		4
        /*001c*/ 	.byte	0x03, 0x1b
        /*001e*/ 	.short	0x0050


	//----- nvinfo : EIATTR_NUM_BARRIERS
	.align		4
        /*0020*/ 	.byte	0x02, 0x4c
        /*0022*/ 	.byte	0x01
	.zero		1


	//----- nvinfo : EIATTR_MERCURY_ISA_VERSION
	.align		4
        /*0024*/ 	.byte	0x03, 0x5f
        /*0026*/ 	.short	0x0101


	//----- nvinfo : EIATTR_COOP_GROUP_MASK_REGIDS
	.align		4
        /*0028*/ 	.byte	0x04, 0x29
        /*002a*/ 	.short	(.L_1485 - .L_1484)


	//   ....[0]....
.L_1484:
        /*002c*/ 	.word	0xffffffff


	//   ....[1]....
        /*0030*/ 	.word	0xffffffff


	//   ....[2]....
        /*0034*/ 	.word	0xffffffff


	//   ....[3]....
        /*0038*/ 	.word	0xffffffff


	//   ....[4]....
        /*003c*/ 	.word	0xffffffff


	//   ....[5]....
        /*0040*/ 	.word	0xffffffff


	//   ....[6]....
        /*0044*/ 	.word	0xffffffff


	//   ....[7]....
        /*0048*/ 	.word	0xffffffff


	//   ....[8]....
        /*004c*/ 	.word	0xffffffff


	//   ....[9]....
        /*0050*/ 	.word	0xffffffff


	//----- nvinfo : EIATTR_COOP_GROUP_INSTR_OFFSETS
	.align		4
.L_1485:
        /*0054*/ 	.byte	0x04, 0x28
        /*0056*/ 	.short	(.L_1487 - .L_1486)


	//   ....[0]....
.L_1486:
        /*0058*/ 	.word	0x00001000


	//   ....[1]....
        /*005c*/ 	.word	0x00001010


	//   ....[2]....
        /*0060*/ 	.word	0x00001040


	//   ....[3]....
        /*0064*/ 	.word	0x00001050


	//   ....[4]....
        /*0068*/ 	.word	0x00001090


	//   ....[5]....
        /*006c*/ 	.word	0x000010a0


	//   ....[6]....
        /*0070*/ 	.word	0x000010e0


	//   ....[7]....
        /*0074*/ 	.word	0x000010f0


	//   ....[8]....
        /*0078*/ 	.word	0x00001130


	//   ....[9]....
        /*007c*/ 	.word	0x00001140


	//----- nvinfo : EIATTR_EXIT_INSTR_OFFSETS
	.align		4
.L_1487:
        /*0080*/ 	.byte	0x04, 0x1c
        /*0082*/ 	.short	(.L_1489 - .L_1488)


	//   ....[0]....
.L_1488:
        /*0084*/ 	.word	0x00000070


	//   ....[1]....
        /*0088*/ 	.word	0x00003590


	//----- nvinfo : EIATTR_MAX_THREADS
	.align		4
.L_1489:
        /*008c*/ 	.byte	0x04, 0x05
        /*008e*/ 	.short	(.L_1491 - .L_1490)
.L_1490:
        /*0090*/ 	.word	0x00000300
        /*0094*/ 	.word	0x00000001
        /*0098*/ 	.word	0x00000001


	//----- nvinfo : EIATTR_CRS_STACK_SIZE
	.align		4
.L_1491:
        /*009c*/ 	.byte	0x04, 0x1e
        /*009e*/ 	.short	(.L_1493 - .L_1492)
.L_1492:
        /*00a0*/ 	.word	0x00000000


	//----- nvinfo : EIATTR_CBANK_PARAM_SIZE
	.align		4
.L_1493:
        /*00a4*/ 	.byte	0x03, 0x19
        /*00a6*/ 	.short	0x00a0


	//----- nvinfo : EIATTR_PARAM_CBANK
	.align		4
        /*00a8*/ 	.byte	0x04, 0x0a
        /*00aa*/ 	.short	(.L_1495 - .L_1494)
	.align		4
.L_1494:
        /*00ac*/ 	.word	index@(.nv.constant0._Z35group_norm_nhwc_fwd_one_pass_kernelI11Fp16IOFp32WLi128ELi96ELi768EEv26Group_norm_nhwc_fwd_params)
        /*00b0*/ 	.short	0x0210
        /*00b2*/ 	.short	0x00a0


	//----- nvinfo : EIATTR_SW_WAR
	.align		4
.L_1495:
        /*00b4*/ 	.byte	0x04, 0x36
        /*00b6*/ 	.short	(.L_1497 - .L_1496)
.L_1496:
        /*00b8*/ 	.word	0x00000008
.L_1497:


//--------------------- .nv.info._Z35group_norm_nhwc_fwd_one_pass_kernelI11Fp16IOFp32WLi256ELi96ELi768EEv26Group_norm_nhwc_fwd_params --------------------------
	.section	.nv.info._Z35group_norm_nhwc_fwd_one_pass_kernelI11Fp16IOFp32WLi256ELi96ELi768EEv26Group_norm_nhwc_fwd_params,"",@"SHT_CUDA_INFO"
	.sectionflags	@""
	.align	4


	//----- nvinfo : EIATTR_CUDA_API_VERSION
	.align		4
        /*0000*/ 	.byte	0x04, 0x37
        /*0002*/ 	.short	(.L_1499 - .L_1498)
.L_1498:
        /*0004*/ 	.word	0x00000082


	//----- nvinfo : EIATTR_KPARAM_INFO
	.align		4
.L_1499:
        /*0008*/ 	.byte	0x04, 0x17
        /*000a*/ 	.short	(.L_1501 - .L_1500)
.L_1500:
        /*000c*/ 	.word	0x00000000
        /*0010*/ 	.short	0x0000
        /*0012*/ 	.short	0x0000
        /*0014*/ 	.byte	0x00, 0xf0, 0x81, 0x02


	//----- nvinfo : EIATTR_SPARSE_MMA_MASK
	.align		4
.L_1501:
        /*0018*/ 	.byte	0x03, 0x50
        /*001a*/ 	.short	0x0000


	//----- nvinfo : EIATTR_MAXREG_COUNT
	.align		4
        /*001c*/ 	.byte	0x03, 0x1b
        /*001e*/ 	.short	0x0050


	//----- nvinfo : EIATTR_NUM_BARRIERS
	.align		4
        /*0020*/ 	.byte	0x02, 0x4c
        /*0022*/ 	.byte	0x01
	.zero		1


	//----- nvinfo : EIATTR_MERCURY_ISA_VERSION
	.align		4
        /*0024*/ 	.byte	0x03, 0x5f
        /*0026*/ 	.short	0x0101


	//----- nvinfo : EIATTR_COOP_GROUP_MASK_REGIDS
	.align		4
        /*0028*/ 	.byte	0x04, 0x29
        /*002a*/ 	.short	(.L_1503 - .L_1502)


	//   ....[0]....
.L_1502:
        /*002c*/ 	.word	0xffffffff


	//   ....[1]....
        /*0030*/ 	.word	0xffffffff


	//   ....[2]....
        /*0034*/ 	.word	0xffffffff


	//   ....[3]....
        /*0038*/ 	.word	0xffffffff


	//   ....[4]....
        /*003c*/ 	.word	0xffffffff


	//   ....[5]....
        /*0040*/ 	.word	0xffffffff


	//   ....[6]....
        /*0044*/ 	.word	0xffffffff


	//   ....[7]....
        /*0048*/ 	.word	0xffffffff


	//   ....[8]....
        /*004c*/ 	.word	0xffffffff


	//   ....[9]....
        /*0050*/ 	.word	0xffffffff


	//----- nvinfo : EIATTR_COOP_GROUP_INSTR_OFFSETS
	.align		4
.L_1503:
        /*0054*/ 	.byte	0x04, 0x28
        /*0056*/ 	.short	(.L_1505 - .L_1504)


	//   ....[0]....
.L_1504:
        /*0058*/ 	.word	0x00001bd0


	//   ....[1]....
        /*005c*/ 	.word	0x00001be0


	//   ....[2]....
        /*0060*/ 	.word	0x00001c20


	//   ....[3]....
        /*0064*/ 	.word	0x00001c30


	//   ....[4]....
        /*0068*/ 	.word	0x00001c70


	//   ....[5]....
        /*006c*/ 	.word	0x00001c80


	//   ....[6]....
        /*0070*/ 	.word	0x00001cc0


	//   ....[7]....
        /*0074*/ 	.word	0x00001cd0


	//   ....[8]....
        /*0078*/ 	.word	0x00001d10


	//   ....[9]....
        /*007c*/ 	.word	0x00001d20


	//----- nvinfo : EIATTR_EXIT_INSTR_OFFSETS
	.align		4
.L_1505:
        /*0080*/ 	.byte	0x04, 0x1c
        /*0082*/ 	.short	(.L_1507 - .L_1506)


	//   ....[0]....
.L_1506:
        /*0084*/ 	.word	0x00000060


	//   ....[1]....
        /*0088*/ 	.word	0x000052d0


	//----- nvinfo : EIATTR_MAX_THREADS
	.align		4
.L_1507:
        /*008c*/ 	.byte	0x04, 0x05
        /*008e*/ 	.short	(.L_1509 - .L_1508)
.L_1508:
        /*0090*/ 	.word	0x00000300
        /*0094*/ 	.word	0x00000001
        /*0098*/ 	.word	0x00000001


	//----- nvinfo : EIATTR_CRS_STACK_SIZE
	.align		4
.L_1509:
        /*009c*/ 	.byte	0x04, 0x1e
        /*009e*/ 	.short	(.L_1511 - .L_1510)
.L_1510:
        /*00a0*/ 	.word	0x00000000


	//----- nvinfo : EIATTR_CBANK_PARAM_SIZE
	.align		4
.L_1511:
        /*00a4*/ 	.byte	0x03, 0x19
        /*00a6*/ 	.short	0x00a0


	//----- nvinfo : EIATTR_PARAM_CBANK
	.align		4
        /*00a8*/ 	.byte	0x04, 0x0a
        /*00aa*/ 	.short	(.L_1513 - .L_1512)
	.align		4
.L_1512:
        /*00ac*/ 	.word	index@(.nv.constant0._Z35group_norm_nhwc_fwd_one_pass_kernelI11Fp16IOFp32WLi256ELi96ELi768EEv26Group_norm_nhwc_fwd_params)
        /*00b0*/ 	.short	0x0210
        /*00b2*/ 	.short	0x00a0


	//----- nvinfo : EIATTR_SW_WAR
	.align		4
.L_1513:
        /*00b4*/ 	.byte	0x04, 0x36
        /*00b6*/ 	.short	(.L_1515 - .L_1514)
.L_1514:
        /*00b8*/ 	.word	0x00000008
.L_1515:


//--------------------- .nv.info._Z35group_norm_nhwc_fwd_one_pass_kernelI11Fp16IOFp32WLi512ELi96ELi768EEv26Group_norm_nhwc_fwd_params --------------------------
	.section	.nv.info._Z35group_norm_nhwc_fwd_one_pass_kernelI11Fp16IOFp32WLi512ELi96ELi768EEv26Group_norm_nhwc_fwd_params,"",@"SHT_CUDA_INFO"
	.sectionflags	@""
	.align	4


	//----- nvinfo : EIATTR_CUDA_API_VERSION
	.align		4
        /*0000*/ 	.byte	0x04, 0x37
        /*0002*/ 	.short	(.L_1517 - .L_1516)
.L_1516:
        /*0004*/ 	.word	0x00000082


	//----- nvinfo : EIATTR_KPARAM_INFO
	.align		4
.L_1517:
        /*0008*/ 	.byte	0x04, 0x17
        /*000a*/ 	.short	(.L_1519 - .L_1518)
.L_1518:
        /*000c*/ 	.word	0x00000000
        /*0010*/ 	.short	0x0000
        /*0012*/ 	.short	0x0000
        /*0014*/ 	.byte	0x00, 0xf0, 0x81, 0x02


	//----- nvinfo : EIATTR_SPARSE_MMA_MASK
	.align		4
.L_1519:
        /*0018*/ 	.byte	0x03, 0x50
        /*001a*/ 	.short	0x0000


	//----- nvinfo : EIATTR_MAXREG_COUNT
	.align		4
        /*001c*/ 	.byte	0x03, 0x1b
        /*001e*/ 	.short	0x0050


	//----- nvinfo : EIATTR_NUM_BARRIERS
	.align		4
        /*0020*/ 	.byte	0x02, 0x4c
        /*0022*/ 	.byte	0x01
	.zero		1


	//----- nvinfo : EIATTR_MERCURY_ISA_VERSION
	.align		4
        /*0024*/ 	.byte	0x03, 0x5f
        /*0026*/ 	.short	0x0101


	//----- nvinfo : EIATTR_INT_WARP_WIDE_INSTR_OFFSETS
	.align		4
        /*0028*/ 	.byte	0x04, 0x31
        /*002a*/ 	.short	(.L_1521 - .L_1520)


	//   ....[0]....
.L_1520:
        /*002c*/ 	.word	0x00004410


	//----- nvinfo : EIATTR_COOP_GROUP_MASK_REGIDS
	.align		4
.L_1521:
        /*0030*/ 	.byte	0x04, 0x29
        /*0032*/ 	.short	(.L_1523 - .L_1522)


	//   ....[0]....
.L_1522:
        /*0034*/ 	.word	0xffffffff


	//   ....[1]....
        /*0038*/ 	.word	0xffffffff


	//   ....[2]....
        /*003c*/ 	.word	0xffffffff


	//   ....[3]....
        /*0040*/ 	.word	0xffffffff


	//   ....[4]....
        /*0044*/ 	.word	0xffffffff


	//   ....[5]....
        /*0048*/ 	.word	0xffffffff


	//   ....[6]....
        /*004c*/ 	.word	0xffffffff


	//   ....[7]....
        /*0050*/ 	.word	0xffffffff


	//   ....[8]....
        /*0054*/ 	.word	0xffffffff


	//   ....[9]....
        /*0058*/ 	.word	0xffffffff


	//----- nvinfo : EIATTR_COOP_GROUP_INSTR_OFFSETS
	.align		4
.L_1523:
        /*005c*/ 	.byte	0x04, 0x28
        /*005e*/ 	.short	(.L_1525 - .L_1524)


	//   ....[0]....
.L_1524:
        /*0060*/ 	.word	0x000033b0


	//   ....[1]....
        /*0064*/ 	.word	0x000033c0


	//   ....[2]....
        /*0068*/ 	.word	0x00003400


	//   ....[3]....
        /*006c*/ 	.word	0x00003410


	//   ....[4]....
        /*0070*/ 	.word	0x00003450


	//   ....[5]....
        /*0074*/ 	.word	0x00003460


	//   ....[6]....
        /*0078*/ 	.word	0x000034a0


	//   ....[7]....
        /*007c*/ 	.word	0x000034b0


	//   ....[8]....
        /*0080*/ 	.word	0x00003500


	//   ....[9]....
        /*0084*/ 	.word	0x00003510


	//----- nvinfo : EIATTR_EXIT_INSTR_OFFSETS
	.align		4
.L_1525:
        /*0088*/ 	.byte	0x04, 0x1c
        /*008a*/ 	.short	(.L_1527 - .L_1526)


	//   ....[0]....
.L_1526:
        /*008c*/ 	.word	0x00000070


	//   ....[1]....
        /*0090*/ 	.word	0x00009400


	//----- nvinfo : EIATTR_MAX_THREADS
	.align		4
.L_1527:
        /*0094*/ 	.byte	0x04, 0x05
        /*0096*/ 	.short	(.L_1529 - .L_1528)
.L_1528:
        /*0098*/ 	.word	0x00000300
        /*009c*/ 	.word	0x00000001
        /*00a0*/ 	.word	0x00000001


	//----- nvinfo : EIATTR_CRS_STACK_SIZE
	.align		4
.L_1529:
        /*00a4*/ 	.byte	0x04, 0x1e
        /*00a6*/ 	.short	(.L_1531 - .L_1530)
.L_1530:
        /*00a8*/ 	.word	0x00000000


	//----- nvinfo : EIATTR_CBANK_PARAM_SIZE
	.align		4
.L_1531:
        /*00ac*/ 	.byte	0x03, 0x19
        /*00ae*/ 	.short	0x00a0


	//----- nvinfo : EIATTR_PARAM_CBANK
	.align		4
        /*00b0*/ 	.byte	0x04, 0x0a
        /*00b2*/ 	.short	(.L_1533 - .L_1532)
	.align		4
.L_1532:
        /*00b4*/ 	.word	index@(.nv.constant0._Z35group_norm_nhwc_fwd_one_pass_kernelI11Fp16IOFp32WLi512ELi96ELi768EEv26Group_norm_nhwc_fwd_params)
        /*00b8*/ 	.short	0x0210
        /*00ba*/ 	.short	0x00a0


	//----- nvinfo : EIATTR_SW_WAR
	.align		4
.L_1533:
        /*00bc*/ 	.byte	0x04, 0x36
        /*00be*/ 	.short	(.L_1535 - .L_1534)
.L_1534:
        /*00c0*/ 	.word	0x00000008
.L_1535:


//--------------------- .nv.info._Z35group_norm_nhwc_fwd_one_pass_kernelI11Fp16IOBf16WLi64ELi96ELi768EEv26Group_norm_nhwc_fwd_params --------------------------
	.section	.nv.info._Z35group_norm_nhwc_fwd_one_pass_kernelI11Fp16IOBf16WLi64ELi96ELi768EEv26Group_norm_nhwc_fwd_params,"",@"SHT_CUDA_INFO"
	.sectionflags	@""
	.align	4


	//----- nvinfo : EIATTR_CUDA_API_VERSION
	.align		4
        /*0000*/ 	.byte	0x04, 0x37
        /*0002*/ 	.short	(.L_1537 - .L_1536)
.L_1536:
        /*0004*/ 	.word	0x00000082


	//----- nvinfo : EIATTR_KPARAM_INFO
	.align		4
.L_1537:
        /*0008*/ 	.byte	0x04, 0x17
        /*000a*/ 	.short	(.L_1539 - .L_1538)
.L_1538:
        /*000c*/ 	.word	0x00000000
        /*0010*/ 	.short	0x0000
        /*0012*/ 	.short	0x0000
        /*0014*/ 	.byte	0x00, 0xf0, 0x81, 0x02


	//----- nvinfo : EIATTR_SPARSE_MMA_MASK
	.align		4
.L_1539:
        /*0018*/ 	.byte	0x03, 0x50
        /*001a*/ 	.short	0x0000


	//----- nvinfo : EIATTR_MAXREG_COUNT
	.align		4
        /*001c*/ 	.byte	0x03, 0x1b
        /*001e*/ 	.short	0x0050


	//----- nvinfo : EIATTR_NUM_BARRIERS
	.align		4
        /*0020*/ 	.byte	0x02, 0x4c
        /*0022*/ 	.byte	0x01
	.zero		1


	//----- nvinfo : EIATTR_MERCURY_ISA_VERSION
	.align		4
        /*0024*/ 	.byte	0x03, 0x5f
        /*0026*/ 	.short	0x0101


	//----- nvinfo : EIATTR_COOP_GROUP_MASK_REGIDS
	.align		4
        /*0028*/ 	.byte	0x04, 0x29
        /*002a*/ 	.short	(.L_1541 - .L_1540)


	//   ....[0]....
.L_1540:
        /*002c*/ 	.word	0xffffffff


	//   ....[1]....
        /*0030*/ 	.word	0xffffffff


	//   ....[2]....
        /*0034*/ 	.word	0xffffffff


	//   ....[3]....
        /*0038*/ 	.word	0xffffffff


	//   ....[4]....
        /*003c*/ 	.word	0xffffffff


	//   ....[5]....
        /*0040*/ 	.word	0xffffffff


	//   ....[6]....
        /*0044*/ 	.word	0xffffffff


	//   ....[7]....
        /*0048*/ 	.word	0xffffffff


	//   ....[8]....
        /*004c*/ 	.word	0xffffffff


	//   ....[9]....
        /*0050*/ 	.word	0xffffffff


	//----- nvinfo : EIATTR_COOP_GROUP_INSTR_OFFSETS
	.align		4
.L_1541:
        /*0054*/ 	.byte	0x04, 0x28
        /*0056*/ 	.short	(.L_1543 - .L_1542)


	//   ....[0]....
.L_1542:
        /*0058*/ 	.word	0x00000a00


	//   ....[1]....
        /*005c*/ 	.word	0x00000a10


	//   ....[2]....
        /*0060*/ 	.word	0x00000a40


	//   ....[3]....
        /*0064*/ 	.word	0x00000a50


	//   ....[4]....
        /*0068*/ 	.word	0x00000a90


	//   ....[5]....
        /*006c*/ 	.word	0x00000aa0


	//   ....[6]....
        /*0070*/ 	.word	0x00000ae0


	//   ....[7]....
        /*0074*/ 	.word	0x00000af0


	//   ....[8]....
        /*0078*/ 	.word	0x00000b30


	//   ....[9]....
        /*007c*/ 	.word	0x00000b40


	//----- nvinfo : EIATTR_EXIT_INSTR_OFFSETS
	.align		4
.L_1543:
        /*0080*/ 	.byte	0x04, 0x1c
        /*0082*/ 	.short	(.L_1545 - .L_1544)


	//   ....[0]....
.L_1544:
        /*0084*/ 	.word	0x00000060


	//   ....[1]....
        /*0088*/ 	.word	0x00002580


	//----- nvinfo : EIATTR_MAX_THREADS
	.align		4
.L_1545:
        /*008c*/ 	.byte	0x04, 0x05
        /*008e*/ 	.short	(.L_1547 - .L_1546)
.L_1546:
        /*0090*/ 	.word	0x00000300
        /*0094*/ 	.word	0x00000001
        /*0098*/ 	.word	0x00000001


	//----- nvinfo : EIATTR_CRS_STACK_SIZE
	.align		4
.L_1547:
        /*009c*/ 	.byte	0x04, 0x1e
        /*009e*/ 	.short	(.L_1549 - .L_1548)
.L_1548:
        /*00a0*/ 	.word	0x00000000


	//----- nvinfo : EIATTR_CBANK_PARAM_SIZE
	.align		4
.L_1549:
        /*00a4*/ 	.byte	0x03, 0x19
        /*00a6*/ 	.short	0x00a0


	//----- nvinfo : EIATTR_PARAM_CBANK
	.align		4
        /*00a8*/ 	.byte	0x04, 0x0a
        /*00aa*/ 	.short	(.L_1551 - .L_1550)
	.align		4
.L_1550:
        /*00ac*/ 	.word	index@(.nv.constant0._Z35group_norm_nhwc_fwd_one_pass_kernelI11Fp16IOBf16WLi64ELi96ELi768EEv26Group_norm_nhwc_fwd_params)
        /*00b0*/ 	.short	0x0210
        /*00b2*/ 	.short	0x00a0


	//----- nvinfo : EIATTR_SW_WAR
	.align		4
.L_1551:
        /*00b4*/ 	.byte	0x04, 0x36
        /*00b6*/ 	.short	(.L_1553 - .L_1552)
.L_1552:
        /*00b8*/ 	.word	0x00000008
.L_1553:


//--------------------- .nv.info._Z35group_norm_nhwc_fwd_one_pass_kernelI11Fp16IOBf16WLi128ELi96ELi768EEv26Group_norm_nhwc_fwd_params --------------------------
	.section	.nv.info._Z35group_norm_nhwc_fwd_one_pass_kernelI11Fp16IOBf16WLi128ELi96ELi768EEv26Group_norm_nhwc_fwd_params,"",@"SHT_CUDA_INFO"
	.sectionflags	@""
	.align	4


	//----- nvinfo : EIATTR_CUDA_API_VERSION
	.align		4
        /*0000*/ 	.byte	0x04, 0x37
        /*0002*/ 	.short	(.L_1555 - .L_1554)
.L_1554:
        /*0004*/ 	.word	0x00000082


	//----- nvinfo : EIATTR_KPARAM_INFO
	.align		4
.L_1555:
        /*0008*/ 	.byte	0x04, 0x17
        /*000a*/ 	.short	(.L_1557 - .L_1556)
.L_1556:
        /*000c*/ 	.word	0x00000000
        /*0010*/ 	.short	0x0000
        /*0012*/ 	.short	0x0000
        /*0014*/ 	.byte	0x00, 0xf0, 0x81, 0x02


	//----- nvinfo : EIATTR_SPARSE_MMA_MASK
	.align		4
.L_1557:
        /*0018*/ 	.byte	0x03, 0x50
        /*001a*/ 	.short	0x0000


	//----- nvinfo : EIATTR_MAXREG_COUNT
	.align		4
        /*001c*/ 	.byte	0x03, 0x1b
        /*001e*/ 	.short	0x0050


	//----- nvinfo : EIATTR_NUM_BARRIERS
	.align		4
        /*0020*/ 	.byte	0x02, 0x4c
        /*0022*/ 	.byte	0x01
	.zero		1


	//----- nvinfo : EIATTR_MERCURY_ISA_VERSION
	.align		4
        /*0024*/ 	.byte	0x03, 0x5f
        /*0026*/ 	.short	0x0101


	//----- nvinfo : EIATTR_COOP_GROUP_MASK_REGIDS
	.align		4
        /*0028*/ 	.byte	0x04, 0x29
        /*002a*/ 	.short	(.L_1559 - .L_1558)


	//   ....[0]....
.L_1558:
        /*002c*/ 	.word	0xffffffff


	//   ....[1]....
        /*0030*/ 	.word	0xffffffff


	//   ....[2]....
        /*0034*/ 	.word	0xffffffff


	//   ....[3]....
        /*0038*/ 	.word	0xffffffff


	//   ....[4]....
        /*003c*/ 	.word	0xffffffff


	//   ....[5]....
        /*0040*/ 	.word	0xffffffff


	//   ....[6]....
        /*0044*/ 	.word	0xffffffff


	//   ....[7]....
        /*0048*/ 	.word	0xffffffff


	//   ....[8]....
        /*004c*/ 	.word	0xffffffff


	//   ....[9]....
        /*0050*/ 	.word	0xffffffff


	//----- nvinfo : EIATTR_COOP_GROUP_INSTR_OFFSETS
	.align		4
.L_1559:
        /*0054*/ 	.byte	0x04, 0x28
        /*0056*/ 	.short	(.L_1561 - .L_1560)


	//   ....[0]....
.L_1560:
        /*0058*/ 	.word	0x00001000


	//   ....[1]....
        /*005c*/ 	.word	0x00001010


	//   ....[2]....
        /*0060*/ 	.word	0x00001040


	//   ....[3]....
        /*0064*/ 	.word	0x00001050


	//   ....[4]....
        /*0068*/ 	.word	0x00001090


	//   ....[5]....
        /*006c*/ 	.word	0x000010a0


	//   ....[6]....
        /*0070*/ 	.word	0x000010e0


	//   ....[7]....
        /*0074*/ 	.word	0x000010f0


	//   ....[8]....
        /*0078*/ 	.word	0x00001130


	//   ....[9]....
        /*007c*/ 	.word	0x00001140


	//----- nvinfo : EIATTR_EXIT_INSTR_OFFSETS
	.align		4
.L_1561:
        /*0080*/ 	.byte	0x04, 0x1c
        /*0082*/ 	.short	(.L_1563 - .L_1562)


	//   ....[0]....
.L_1562:
        /*0084*/ 	.word	0x00000070


	//   ....[1]....
        /*0088*/ 	.word	0x000035d0


	//----- nvinfo : EIATTR_MAX_THREADS
	.align		4
.L_1563:
        /*008c*/ 	.byte	0x04, 0x05
        /*008e*/ 	.short	(.L_1565 - .L_1564)
.L_1564:
        /*0090*/ 	.word	0x00000300
        /*0094*/ 	.word	0x00000001
        /*0098*/ 	.word	0x00000001


	//----- nvinfo : EIATTR_CRS_STACK_SIZE
	.align		4
.L_1565:
        /*009c*/ 	.byte	0x04, 0x1e
        /*009e*/ 	.short	(.L_1567 - .L_1566)
.L_1566:
        /*00a0*/ 	.word	0x00000000


	//----- nvinfo : EIATTR_CBANK_PARAM_SIZE
	.align		4
.L_1567:
        /*00a4*/ 	.byte	0x03, 0x19
        /*00a6*/ 	.short	0x00a0


	//----- nvinfo : EIATTR_PARAM_CBANK
	.align		4
        /*00a8*/ 	.byte	0x04, 0x0a
        /*00aa*/ 	.short	(.L_1569 - .L_1568)
	.align		4
.L_1568:
        /*00ac*/ 	.word	index@(.nv.constant0._Z35group_norm_nhwc_fwd_one_pass_kernelI11Fp16IOBf16WLi128ELi96ELi768EEv26Group_norm_nhwc_fwd_params)
        /*00b0*/ 	.short	0x0210
        /*00b2*/ 	.short	0x00a0


	//----- nvinfo : EIATTR_SW_WAR
	.align		4
.L_1569:
        /*00b4*/ 	.byte	0x04, 0x36
        /*00b6*/ 	.short	(.L_1571 - .L_1570)
.L_1570:
        /*00b8*/ 	.word	0x00000008
.L_1571:


//--------------------- .nv.info._Z35group_norm_nhwc_fwd_one_pass_kernelI11Fp16IOBf16WLi256ELi96ELi768EEv26Group_norm_nhwc_fwd_params --------------------------
	.section	.nv.info._Z35group_norm_nhwc_fwd_one_pass_kernelI11Fp16IOBf16WLi256ELi96ELi768EEv26Group_norm_nhwc_fwd_params,"",@"SHT_CUDA_INFO"
	.sectionflags	@""
	.align	4


	//----- nvinfo : EIATTR_CUDA_API_VERSION
	.align		4
        /*0000*/ 	.byte	0x04, 0x37
        /*0002*/ 	.short	(.L_1573 - .L_1572)
.L_1572:
        /*0004*/ 	.word	0x00000082


	//----- nvinfo : EIATTR_KPARAM_INFO
	.align		4
.L_1573:
        /*0008*/ 	.byte	0x04, 0x17
        /*000a*/ 	.short	(.L_1575 - .L_1574)
.L_1574:
        /*000c*/ 	.word	0x00000000
        /*0010*/ 	.short	0x0000
        /*0012*/ 	.short	0x0000
        /*0014*/ 	.byte	0x00, 0xf0, 0x81, 0x02


	//----- nvinfo : EIATTR_SPARSE_MMA_MASK
	.align		4
.L_1575:
        /*0018*/ 	.byte	0x03, 0x50
        /*001a*/ 	.short	0x0000


	//----- nvinfo : EIATTR_MAXREG_COUNT
	.align		4
        /*001c*/ 	.byte	0x03, 0x1b
        /*001e*/ 	.short	0x0050


	//----- nvinfo : EIATTR_NUM_BARRIERS
	.align		4
        /*0020*/ 	.byte	0x02, 0x4c
        /*0022*/ 	.byte	0x01
	.zero		1


	//----- nvinfo : EIATTR_MERCURY_ISA_VERSION
	.align		4
        /*0024*/ 	.byte	0x03, 0x5f
        /*0026*/ 	.short	0x0101


	//----- nvinfo : EIATTR_COOP_GROUP_MASK_REGIDS
	.align		4
        /*0028*/ 	.byte	0x04, 0x29
        /*002a*/ 	.short	(.L_1577 - .L_1576)


	//   ....[0]....
.L_1576:
        /*002c*/ 	.word	0xffffffff


	//   ....[1]....
        /*0030*/ 	.word	0xffffffff


	//   ....[2]....
        /*0034*/ 	.word	0xffffffff


	//   ....[3]....
        /*0038*/ 	.word	0xffffffff


	//   ....[4]....
        /*003c*/ 	.word	0xffffffff


	//   ....[5]....
        /*0040*/ 	.word	0xffffffff


	//   ....[6]....
        /*0044*/ 	.word	0xffffffff


	//   ....[7]....
        /*0048*/ 	.word	0xffffffff


	//   ....[8]....
        /*004c*/ 	.word	0xffffffff


	//   ....[9]....
        /*0050*/ 	.word	0xffffffff


	//----- nvinfo : EIATTR_COOP_GROUP_INSTR_OFFSETS
	.align		4
.L_1577:
        /*0054*/ 	.byte	0x04, 0x28
        /*0056*/ 	.short	(.L_1579 - .L_1578)


	//   ....[0]....
.L_1578:
        /*0058*/ 	.word	0x00001bd0


	//   ....[1]....
        /*005c*/ 	.word	0x00001be0


	//   ....[2]....
        /*0060*/ 	.word	0x00001c20


	//   ....[3]....
        /*0064*/ 	.word	0x00001c30


	//   ....[4]....
        /*0068*/ 	.word	0x00001c70


	//   ....[5]....
        /*006c*/ 	.word	0x00001c80


	//   ....[6]....
        /*0070*/ 	.word	0x00001cc0


	//   ....[7]....
        /*0074*/ 	.word	0x00001cd0


	//   ....[8]....
        /*0078*/ 	.word	0x00001d10


	//   ....[9]....
        /*007c*/ 	.word	0x00001d20


	//----- nvinfo : EIATTR_EXIT_INSTR_OFFSETS
	.align		4
.L_1579:
        /*0080*/ 	.byte	0x04, 0x1c
        /*0082*/ 	.short	(.L_1581 - .L_1580)


	//   ....[0]....
.L_1580:
        /*0084*/ 	.word	0x00000060


	//   ....[1]....
        /*0088*/ 	.word	0x00005330


	//----- nvinfo : EIATTR_MAX_THREADS
	.align		4
.L_1581:
        /*008c*/ 	.byte	0x04, 0x05
        /*008e*/ 	.short	(.L_1583 - .L_1582)
.L_1582:
        /*0090*/ 	.word	0x00000300
        /*0094*/ 	.word	0x00000001
        /*0098*/ 	.word	0x00000001


	//----- nvinfo : EIATTR_CRS_STACK_SIZE
	.align		4
.L_1583:
        /*009c*/ 	.byte	0x04, 0x1e
        /*009e*/ 	.short	(.L_1585 - .L_1584)
.L_1584:
        /*00a0*/ 	.word	0x00000000


	//----- nvinfo : EIATTR_CBANK_PARAM_SIZE
	.align		4
.L_1585:
        /*00a4*/ 	.byte	0x03, 0x19
        /*00a6*/ 	.short	0x00a0


	//----- nvinfo : EIATTR_PARAM_CBANK
	.align		4
        /*00a8*/ 	.byte	0x04, 0x0a
        /*00aa*/ 	.short	(.L_1587 - .L_1586)
	.align		4
.L_1586:
        /*00ac*/ 	.word	index@(.nv.constant0._Z35group_norm_nhwc_fwd_one_pass_kernelI11Fp16IOBf16WLi256ELi96ELi768EEv26Group_norm_nhwc_fwd_params)
        /*00b0*/ 	.short	0x0210
        /*00b2*/ 	.short	0x00a0


	//----- nvinfo : EIATTR_SW_WAR
	.align		4
.L_1587:
        /*00b4*/ 	.byte	0x04, 0x36
        /*00b6*/ 	.short	(.L_1589 - .L_1588)
.L_1588:
        /*00b8*/ 	.word	0x00000008
.L_1589:


//--------------------- .nv.info._Z35group_norm_nhwc_fwd_one_pass_kernelI11Fp16IOBf16WLi512ELi96ELi768EEv26Group_norm_nhwc_fwd_params --------------------------
	.section	.nv.info._Z35group_norm_nhwc_fwd_one_pass_kernelI11Fp16IOBf16WLi512ELi96ELi768EEv26Group_norm_nhwc_fwd_params,"",@"SHT_CUDA_INFO"
	.sectionflags	@""
	.align	4


	//----- nvinfo : EIATTR_CUDA_API_VERSION
	.align		4
        /*0000*/ 	.byte	0x04, 0x37
        /*0002*/ 	.short	(.L_1591 - .L_1590)
.L_1590:
        /*0004*/ 	.word	0x00000082


	//----- nvinfo : EIATTR_KPARAM_INFO
	.align		4
.L_1591:
        /*0008*/ 	.byte	0x04, 0x17
        /*000a*/ 	.short	(.L_1593 - .L_1592)
.L_1592:
        /*000c*/ 	.word	0x00000000
        /*0010*/ 	.short	0x0000
        /*0012*/ 	.short	0x0000
        /*0014*/ 	.byte	0x00, 0xf0, 0x81, 0x02


	//----- nvinfo : EIATTR_SPARSE_MMA_MASK
	.align		4
.L_1593:
        /*0018*/ 	.byte	0x03, 0x50
        /*001a*/ 	.short	0x0000


	//----- nvinfo : EIATTR_MAXREG_COUNT
	.align		4
        /*001c*/ 	.byte	0x03, 0x1b
        /*001e*/ 	.short	0x0050


	//----- nvinfo : EIATTR_NUM_BARRIERS
	.align		4
        /*0020*/ 	.byte	0x02, 0x4c
        /*0022*/ 	.byte	0x01
	.zero		1


	//----- nvinfo : EIATTR_MERCURY_ISA_VERSION
	.align		4
        /*0024*/ 	.byte	0x03, 0x5f
        /*0026*/ 	.short	0x0101


	//----- nvinfo : EIATTR_INT_WARP_WIDE_INSTR_OFFSETS
	.align		4
        /*0028*/ 	.byte	0x04, 0x31
        /*002a*/ 	.short	(.L_1595 - .L_1594)


	//   ....[0]....
.L_1594:
        /*002c*/ 	.word	0x00004410


	//----- nvinfo : EIATTR_COOP_GROUP_MASK_REGIDS
	.align		4
.L_1595:
        /*0030*/ 	.byte	0x04, 0x29
        /*0032*/ 	.short	(.L_1597 - .L_1596)


	//   ....[0]....
.L_1596:
        /*0034*/ 	.word	0xffffffff


	//   ....[1]....
        /*0038*/ 	.word	0xffffffff


	//   ....[2]....
        /*003c*/ 	.word	0xffffffff


	//   ....[3]....
        /*0040*/ 	.word	0xffffffff


	//   ....[4]....
        /*0044*/ 	.word	0xffffffff


	//   ....[5]....
        /*0048*/ 	.word	0xffffffff


	//   ....[6]....
        /*004c*/ 	.word	0xffffffff


	//   ....[7]....
        /*0050*/ 	.word	0xffffffff


	//   ....[8]....
        /*0054*/ 	.word	0xffffffff


	//   ....[9]....
        /*0058*/ 	.word	0xffffffff


	//----- nvinfo : EIATTR_COOP_GROUP_INSTR_OFFSETS
	.align		4
.L_1597:
        /*005c*/ 	.byte	0x04, 0x28
        /*005e*/ 	.short	(.L_1599 - .L_1598)


	//   ....[0]....
.L_1598:
        /*0060*/ 	.word	0x000033b0


	//   ....[1]....
        /*0064*/ 	.word	0x000033c0


	//   ....[2]....
        /*0068*/ 	.word	0x00003400


	//   ....[3]....
        /*006c*/ 	.word	0x00003410


	//   ....[4]....
        /*0070*/ 	.word	0x00003450


	//   ....[5]....
        /*0074*/ 	.word	0x00003460


	//   ....[6]....
        /*0078*/ 	.word	0x000034a0


	//   ....[7]....
        /*007c*/ 	.word	0x000034b0


	//   ....[8]....
        /*0080*/ 	.word	0x00003500


	//   ....[9]....
        /*0084*/ 	.word	0x00003510


	//----- nvinfo : EIATTR_EXIT_INSTR_OFFSETS
	.align		4
.L_1599:
        /*0088*/ 	.byte	0x04, 0x1c
        /*008a*/ 	.short	(.L_1601 - .L_1600)


	//   ....[0]....
.L_1600:
        /*008c*/ 	.word	0x00000070


	//   ....[1]....
        /*0090*/ 	.word	0x00009460


	//----- nvinfo : EIATTR_MAX_THREADS
	.align		4
.L_1601:
        /*0094*/ 	.byte	0x04, 0x05
        /*0096*/ 	.short	(.L_1603 - .L_1602)
.L_1602:
        /*0098*/ 	.word	0x00000300
        /*009c*/ 	.word	0x00000001
        /*00a0*/ 	.word	0x00000001


	//----- nvinfo : EIATTR_CRS_STACK_SIZE
	.align		4
.L_1603:
        /*00a4*/ 	.byte	0x04, 0x1e
        /*00a6*/ 	.short	(.L_1605 - .L_1604)
.L_1604:
        /*00a8*/ 	.word	0x00000000


	//----- nvinfo : EIATTR_CBANK_PARAM_SIZE
	.align		4
.L_1605:
        /*00ac*/ 	.byte	0x03, 0x19
        /*00ae*/ 	.short	0x00a0


	//----- nvinfo : EIATTR_PARAM_CBANK
	.align		4
        /*00b0*/ 	.byte	0x04, 0x0a
        /*00b2*/ 	.short	(.L_1607 - .L_1606)
	.align		4
.L_1606:
        /*00b4*/ 	.word	index@(.nv.constant0._Z35group_norm_nhwc_fwd_one_pass_kernelI11Fp16IOBf16WLi512ELi96ELi768EEv26Group_norm_nhwc_fwd_params)
        /*00b8*/ 	.short	0x0210
        /*00ba*/ 	.short	0x00a0


	//----- nvinfo : EIATTR_SW_WAR
	.align		4
.L_1607:
        /*00bc*/ 	.byte	0x04, 0x36
        /*00be*/ 	.short	(.L_1609 - .L_1608)
.L_1608:
        /*00c0*/ 	.word	0x00000008
.L_1609:


//--------------------- .nv.info._Z35group_norm_nhwc_fwd_one_pass_kernelI11Fp16IOFp16WLi64ELi96ELi768EEv26Group_norm_nhwc_fwd_params --------------------------
	.section	.nv.info._Z35group_norm_nhwc_fwd_one_pass_kernelI11Fp16IOFp16WLi64ELi96ELi768EEv26Group_norm_nhwc_fwd_params,"",@"SHT_CUDA_INFO"
	.sectionflags	@""
	.align	4


	//----- nvinfo : EIATTR_CUDA_API_VERSION
	.align		4
        /*0000*/ 	.byte	0x04, 0x37
        /*0002*/ 	.short	(.L_1611 - .L_1610)
.L_1610:
        /*0004*/ 	.word	0x00000082


	//----- nvinfo : EIATTR_KPARAM_INFO
	.align		4
.L_1611:
        /*0008*/ 	.byte	0x04, 0x17
        /*000a*/ 	.short	(.L_1613 - .L_1612)
.L_1612:
        /*000c*/ 	.word	0x00000000
        /*0010*/ 	.short	0x0000
        /*0012*/ 	.short	0x0000
        /*0014*/ 	.byte	0x00, 0xf0, 0x81, 0x02


	//----- nvinfo : EIATTR_SPARSE_MMA_MASK
	.align		4
.L_1613:
        /*0018*/ 	.byte	0x03, 0x50
        /*001a*/ 	.short	0x0000


	//----- nvinfo : EIATTR_MAXREG_COUNT
	.align		4
        /*001c*/ 	.byte	0x03, 0x1b
        /*001e*/ 	.short	0x0050


	//----- nvinfo : EIATTR_NUM_BARRIERS
	.align		4
        /*0020*/ 	.byte	0x02, 0x4c
        /*0022*/ 	.byte	0x01
	.zero		1


	//----- nvinfo : EIATTR_MERCURY_ISA_VERSION
	.align		4
        /*0024*/ 	.byte	0x03, 0x5f
        /*0026*/ 	.short	0x0101


	//----- nvinfo : EIATTR_COOP_GROUP_MASK_REGIDS
	.align		4
        /*0028*/ 	.byte	0x04, 0x29
        /*002a*/ 	.short	(.L_1615 - .L_1614)


	//   ....[0]....
.L_1614:
        /*002c*/ 	.word	0xffffffff


	//   ....[1]....
        /*0030*/ 	.word	0xffffffff


	//   ....[2]....
        /*0034*/ 	.word	0xffffffff


	//   ....[3]....
        /*0038*/ 	.word	0xffffffff


	//   ....[4]....
        /*003c*/ 	.word	0xffffffff


	//   ....[5]....
        /*0040*/ 	.word	0xffffffff


	//   ....[6]....
        /*0044*/ 	.word	0xffffffff


	//   ....[7]....
        /*0048*/ 	.word	0xffffffff


	//   ....[8]....
        /*004c*/ 	.word	0xffffffff


	//   ....[9]....
        /*0050*/ 	.word	0xffffffff


	//----- nvinfo : EIATTR_COOP_GROUP_INSTR_OFFSETS
	.align		4
.L_1615:
        /*0054*/ 	.byte	0x04, 0x28
        /*0056*/ 	.short	(.L_1617 - .L_1616)


	//   ....[0]....
.L_1616:
        /*0058*/ 	.word	0x00000a00


	//   ....[1]....
        /*005c*/ 	.word	0x00000a10


	//   ....[2]....
        /*0060*/ 	.word	0x00000a40


	//   ....[3]....
        /*0064*/ 	.word	0x00000a50


	//   ....[4]....
        /*0068*/ 	.word	0x00000a90


	//   ....[5]....
        /*006c*/ 	.word	0x00000aa0


	//   ....[6]....
        /*0070*/ 	.word	0x00000ae0


	//   ....[7]....
        /*0074*/ 	.word	0x00000af0


	//   ....[8]....
        /*0078*/ 	.word	0x00000b30


	//   ....[9]....
        /*007c*/ 	.word	0x00000b40


	//----- nvinfo : EIATTR_EXIT_INSTR_OFFSETS
	.align		4
.L_1617:
        /*0080*/ 	.byte	0x04, 0x1c
        /*0082*/ 	.short	(.L_1619 - .L_1618)


	//   ....[0]....
.L_1618:
        /*0084*/ 	.word	0x00000060


	//   ....[1]....
        /*0088*/ 	.word	0x00002580


	//----- nvinfo : EIATTR_MAX_THREADS
	.align		4
.L_1619:
        /*008c*/ 	.byte	0x04, 0x05
        /*008e*/ 	.short	(.L_1621 - .L_1620)
.L_1620:
        /*0090*/ 	.word	0x00000300
        /*0094*/ 	.word	0x00000001
        /*0098*/ 	.word	0x00000001


	//----- nvinfo : EIATTR_CRS_STACK_SIZE
	.align		4
.L_1621:
        /*009c*/ 	.byte	0x04, 0x1e
        /*009e*/ 	.short	(.L_1623 - .L_1622)
.L_1622:
        /*00a0*/ 	.word	0x00000000


	//----- nvinfo : EIATTR_CBANK_PARAM_SIZE
	.align		4
.L_1623:
        /*00a4*/ 	.byte	0x03, 0x19
        /*00a6*/ 	.short	0x00a0


	//----- nvinfo : EIATTR_PARAM_CBANK
	.align		4
        /*00a8*/ 	.byte	0x04, 0x0a
        /*00aa*/ 	.short	(.L_1625 - .L_1624)
	.align		4
.L_1624:
        /*00ac*/ 	.word	index@(.nv.constant0._Z35group_norm_nhwc_fwd_one_pass_kernelI11Fp16IOFp16WLi64ELi96ELi768EEv26Group_norm_nhwc_fwd_params)
        /*00b0*/ 	.short	0x0210
        /*00b2*/ 	.short	0x00a0


	//----- nvinfo : EIATTR_SW_WAR
	.align		4
.L_1625:
        /*00b4*/ 	.byte	0x04, 0x36
        /*00b6*/ 	.short	(.L_1627 - .L_1626)
.L_1626:
        /*00b8*/ 	.word	0x00000008
.L_1627:


//--------------------- .nv.info._Z35group_norm_nhwc_fwd_one_pass_kernelI11Fp16IOFp16WLi128ELi96ELi768EEv26Group_norm_nhwc_fwd_params --------------------------
	.section	.nv.info._Z35group_norm_nhwc_fwd_one_pass_kernelI11Fp16IOFp16WLi128ELi96ELi768EEv26Group_norm_nhwc_fwd_params,"",@"SHT_CUDA_INFO"
	.sectionflags	@""
	.align	4


	//----- nvinfo : EIATTR_CUDA_API_VERSION
	.align		4
        /*0000*/ 	.byte	0x04, 0x37
        /*0002*/ 	.short	(.L_1629 - .L_1628)
.L_1628:
        /*0004*/ 	.word	0x00000082


	//----- nvinfo : EIATTR_KPARAM_INFO
	.align		4
.L_1629:
        /*0008*/ 	.byte	0x04, 0x17
        /*000a*/ 	.short	(.L_1631 - .L_1630)
.L_1630:
        /*000c*/ 	.word	0x00000000
        /*0010*/ 	.short	0x0000
        /*0012*/ 	.short	0x0000
        /*0014*/ 	.byte	0x00, 0xf0, 0x81, 0x02


	//----- nvinfo : EIATTR_SPARSE_MMA_MASK
	.align		4
.L_1631:
        /*0018*/ 	.byte	0x03, 0x50
        /*001a*/ 	.short	0x0000


	//----- nvinfo : EIATTR_MAXREG_COUNT
	.align		4
        /*001c*/ 	.byte	0x03, 0x1b
        /*001e*/ 	.short	0x0050


	//----- nvinfo : EIATTR_NUM_BARRIERS
	.align		4
        /*0020*/ 	.byte	0x02, 0x4c
        /*0022*/ 	.byte	0x01
	.zero		1


	//----- nvinfo : EIATTR_MERCURY_ISA_VERSION
	.align		4
        /*0024*/ 	.byte	0x03, 0x5f
        /*0026*/ 	.short	0x0101


	//----- nvinfo : EIATTR_COOP_GROUP_MASK_REGIDS
	.align		4
        /*0028*/ 	.byte	0x04, 0x29
        /*002a*/ 	.short	(.L_1633 - .L_1632)


	//   ....[0]....
.L_1632:
        /*002c*/ 	.word	0xffffffff


	//   ....[1]....
        /*0030*/ 	.word	0xffffffff


	//   ....[2]....
        /*0034*/ 	.word	0xffffffff


	//   ....[3]....
        /*0038*/ 	.word	0xffffffff


	//   ....[4]....
        /*003c*/ 	.word	0xffffffff


	//   ....[5]....
        /*0040*/ 	.word	0xffffffff


	//   ....[6]....
        /*0044*/ 	.word	0xffffffff


	//   ....[7]....
        /*0048*/ 	.word	0xffffffff


	//   ....[8]....
        /*004c*/ 	.word	0xffffffff


	//   ....[9]....
        /*0050*/ 	.word	0xffffffff


	//----- nvinfo : EIATTR_COOP_GROUP_INSTR_OFFSETS
	.align		4
.L_1633:
        /*0054*/ 	.byte	0x04, 0x28
        /*0056*/ 	.short	(.L_1635 - .L_1634)


	//   ....[0]....
.L_1634:
        /*0058*/ 	.word	0x00001000


	//   ....[1]....
        /*005c*/ 	.word	0x00001010


	//   ....[2]....
        /*0060*/ 	.word	0x00001040


	//   ....[3]....
        /*0064*/ 	.word	0x00001050


	//   ....[4]....
        /*0068*/ 	.word	0x00001090


	//   ....[5]....
        /*006c*/ 	.word	0x000010a0


	//   ....[6]....
        /*0070*/ 	.word	0x000010e0


	//   ....[7]....
        /*0074*/ 	.word	0x000010f0


	//   ....[8]....
        /*0078*/ 	.word	0x00001130


	//   ....[9]....
        /*007c*/ 	.word	0x00001140


	//----- nvinfo : EIATTR_EXIT_INSTR_OFFSETS
	.align		4
.L_1635:
        /*0080*/ 	.byte	0x04, 0x1c
        /*0082*/ 	.short	(.L_1637 - .L_1636)


	//   ....[0]....
.L_1636:
        /*0084*/ 	.word	0x00000070


	//   ....[1]....
        /*0088*/ 	.word	0x000035d0


	//----- nvinfo : EIATTR_MAX_THREADS
	.align		4
.L_1637:
        /*008c*/ 	.byte	0x04, 0x05
        /*008e*/ 	.short	(.L_1639 - .L_1638)
.L_1638:
        /*0090*/ 	.word	0x00000300
        /*0094*/ 	.word	0x00000001
        /*0098*/ 	.word	0x00000001


	//----- nvinfo : EIATTR_CRS_STACK_SIZE
	.align		4
.L_1639:
        /*009c*/ 	.byte	0x04, 0x1e
        /*009e*/ 	.short	(.L_1641 - .L_1640)
.L_1640:
        /*00a0*/ 	.word	0x00000000


	//----- nvinfo : EIATTR_CBANK_PARAM_SIZE
	.align		4
.L_1641:
        /*00a4*/ 	.byte	0x03, 0x19
        /*00a6*/ 	.short	0x00a0


	//----- nvinfo : EIATTR_PARAM_CBANK
	.align		4
        /*00a8*/ 	.byte	0x04, 0x0a
        /*00aa*/ 	.short	(.L_1643 - .L_1642)
	.align		4
.L_1642:
        /*00ac*/ 	.word	index@(.nv.constant0._Z35group_norm_nhwc_fwd_one_pass_kernelI11Fp16IOFp16WLi128ELi96ELi768EEv26Group_norm_nhwc_fwd_params)
        /*00b0*/ 	.short	0x0210
        /*00b2*/ 	.short	0x00a0


	//----- nvinfo : EIATTR_SW_WAR
	.align		4
.L_1643:
        /*00b4*/ 	.byte	0x04, 0x36
        /*00b6*/ 	.short	(.L_1645 - .L_1644)
.L_1644:
        /*00b8*/ 	.word	0x00000008
.L_1645:


//--------------------- .nv.info._Z35group_norm_nhwc_fwd_one_pass_kernelI11Fp16IOFp16WLi256ELi96ELi768EEv26Group_norm_nhwc_fwd_params --------------------------
	.section	.nv.info._Z35group_norm_nhwc_fwd_one_pass_kernelI11Fp16IOFp16WLi256ELi96ELi768EEv26Group_norm_nhwc_fwd_params,"",@"SHT_CUDA_INFO"
	.sectionflags	@""
	.align	4


	//----- nvinfo : EIATTR_CUDA_API_VERSION
	.align		4
        /*0000*/ 	.byte	0x04, 0x37
        /*0002*/ 	.short	(.L_1647 - .L_1646)
.L_1646:
        /*0004*/ 	.word	0x00000082


	//----- nvinfo : EIATTR_KPARAM_INFO
	.align		4
.L_1647:
        /*0008*/ 	.byte	0x04, 0x17
        /*000a*/ 	.short	(.L_1649 - .L_1648)
.L_1648:
        /*000c*/ 	.word	0x00000000
        /*0010*/ 	.short	0x0000
        /*0012*/ 	.short	0x0000
        /*0014*/ 	.byte	0x00, 0xf0, 0x81, 0x02


	//----- nvinfo : EIATTR_SPARSE_MMA_MASK
	.align		4
.L_1649:
        /*0018*/ 	.byte	0x03, 0x50
        /*001a*/ 	.short	0x0000


	//----- nvinfo : EIATTR_MAXREG_COUNT
	.align		4
        /*001c*/ 	.byte	0x03, 0x1b
        /*001e*/ 	.short	0x0050


	//----- nvinfo : EIATTR_NUM_BARRIERS
	.align		4
        /*0020*/ 	.byte	0x02, 0x4c
        /*0022*/ 	.byte	0x01
	.zero		1


	//----- nvinfo : EIATTR_MERCURY_ISA_VERSION
	.align		4
        /*0024*/ 	.byte	0x03, 0x5f
        /*0026*/ 	.short	0x0101


	//----- nvinfo : EIATTR_COOP_GROUP_MASK_REGIDS
	.align		4
        /*0028*/ 	.byte	0x04, 0x29
        /*002a*/ 	.short	(.L_1651 - .L_1650)


	//   ....[0]....
.L_1650:
        /*002c*/ 	.word	0xffffffff


	//   ....[1]....
        /*0030*/ 	.word	0xffffffff


	//   ....[2]....
        /*0034*/ 	.word	0xffffffff


	//   ....[3]....
        /*0038*/ 	.word	0xffffffff


	//   ....[4]....
        /*003c*/ 	.word	0xffffffff


	//   ....[5]....
        /*0040*/ 	.word	0xffffffff


	//   ....[6]....
        /*0044*/ 	.word	0xffffffff


	//   ....[7]....
        /*0048*/ 	.word	0xffffffff


	//   ....[8]....
        /*004c*/ 	.word	0xffffffff


	//   ....[9]....
        /*0050*/ 	.word	0xffffffff


	//----- nvinfo : EIATTR_COOP_GROUP_INSTR_OFFSETS
	.align		4
.L_1651:
        /*0054*/ 	.byte	0x04, 0x28
        /*0056*/ 	.short	(.L_1653 - .L_1652)


	//   ....[0]....
.L_1652:
        /*0058*/ 	.word	0x00001bd0


	//   ....[1]....
        /*005c*/ 	.word	0x00001be0


	//   ....[2]....
        /*0060*/ 	.word	0x00001c20


	//   ....[3]....
        /*0064*/ 	.word	0x00001c30


	//   ....[4]....
        /*0068*/ 	.word	0x00001c70


	//   ....[5]....
        /*006c*/ 	.word	0x00001c80


	//   ....[6]....
        /*0070*/ 	.word	0x00001cc0


	//   ....[7]....
        /*0074*/ 	.word	0x00001cd0


	//   ....[8]....
        /*0078*/ 	.word	0x00001d10


	//   ....[9]....
        /*007c*/ 	.word	0x00001d20


	//----- nvinfo : EIATTR_EXIT_INSTR_OFFSETS
	.align		4
.L_1653:
        /*0080*/ 	.byte	0x04, 0x1c
        /*0082*/ 	.short	(.L_1655 - .L_1654)


	//   ....[0]....
.L_1654:
        /*0084*/ 	.word	0x00000060


	//   ....[1]....
        /*0088*/ 	.word	0x00005330


	//----- nvinfo : EIATTR_MAX_THREADS
	.align		4
.L_1655:
        /*008c*/ 	.byte	0x04, 0x05
        /*008e*/ 	.short	(.L_1657 - .L_1656)
.L_1656:
        /*0090*/ 	.word	0x00000300
        /*0094*/ 	.word	0x00000001
        /*0098*/ 	.word	0x00000001


	//----- nvinfo : EIATTR_CRS_STACK_SIZE
	.align		4
.L_1657:
        /*009c*/ 	.byte	0x04, 0x1e
        /*009e*/ 	.short	(.L_1659 - .L_1658)
.L_1658:
        /*00a0*/ 	.word	0x00000000


	//----- nvinfo : EIATTR_CBANK_PARAM_SIZE
	.align		4
.L_1659:
        /*00a4*/ 	.byte	0x03, 0x19
        /*00a6*/ 	.short	0x00a0


	//----- nvinfo : EIATTR_PARAM_CBANK
	.align		4
        /*00a8*/ 	.byte	0x04, 0x0a
        /*00aa*/ 	.short	(.L_1661 - .L_1660)
	.align		4
.L_1660:
        /*00ac*/ 	.word	index@(.nv.constant0._Z35group_norm_nhwc_fwd_one_pass_kernelI11Fp16IOFp16WLi256ELi96ELi768EEv26Group_norm_nhwc_fwd_params)
        /*00b0*/ 	.short	0x0210
        /*00b2*/ 	.short	0x00a0


	//----- nvinfo : EIATTR_SW_WAR
	.align		4
.L_1661:
        /*00b4*/ 	.byte	0x04, 0x36
        /*00b6*/ 	.short	(.L_1663 - .L_1662)
.L_1662:
        /*00b8*/ 	.word	0x00000008
.L_1663:


//--------------------- .nv.info._Z35group_norm_nhwc_fwd_one_pass_kernelI11Fp16IOFp16WLi512ELi96ELi768EEv26Group_norm_nhwc_fwd_params --------------------------
	.section	.nv.info._Z35group_norm_nhwc_fwd_one_pass_kernelI11Fp16IOFp16WLi512ELi96ELi768EEv26Group_norm_nhwc_fwd_params,"",@"SHT_CUDA_INFO"
	.sectionflags	@""
	.align	4


	//----- nvinfo : EIATTR_CUDA_API_VERSION
	.align		4
        /*0000*/ 	.byte	0x04, 0x37
        /*0002*/ 	.short	(.L_1665 - .L_1664)
.L_1664:
        /*0004*/ 	.word	0x00000082


	//----- nvinfo : EIATTR_KPARAM_INFO
	.align		4
.L_1665:
        /*0008*/ 	.byte	0x04, 0x17
        /*000a*/ 	.short	(.L_1667 - .L_1666)
.L_1666:
        /*000c*/ 	.word	0x00000000
        /*0010*/ 	.short	0x0000
        /*0012*/ 	.short	0x0000
        /*0014*/ 	.byte	0x00, 0xf0, 0x81, 0x02


	//----- nvinfo : EIATTR_SPARSE_MMA_MASK
	.align		4
.L_1667:
        /*0018*/ 	.byte	0x03, 0x50
        /*001a*/ 	.short	0x0000


	//----- nvinfo : EIATTR_MAXREG_COUNT
	.align		4
        /*001c*/ 	.byte	0x03, 0x1b
        /*001e*/ 	.short	0x0050


	//----- nvinfo : EIATTR_NUM_BARRIERS
	.align		4
        /*0020*/ 	.byte	0x02, 0x4c
        /*0022*/ 	.byte	0x01
	.zero		1


	//----- nvinfo : EIATTR_MERCURY_ISA_VERSION
	.align		4
        /*0024*/ 	.byte	0x03, 0x5f
        /*0026*/ 	.short	0x0101


	//----- nvinfo : EIATTR_INT_WARP_WIDE_INSTR_OFFSETS
	.align		4
        /*0028*/ 	.byte	0x04, 0x31
        /*002a*/ 	.short	(.L_1669 - .L_1668)


	//   ....[0]....
.L_1668:
        /*002c*/ 	.word	0x00004410


	//----- nvinfo : EIATTR_COOP_GROUP_MASK_REGIDS
	.align		4
.L_1669:
        /*0030*/ 	.byte	0x04, 0x29
        /*0032*/ 	.short	(.L_1671 - .L_1670)


	//   ....[0]....
.L_1670:
        /*0034*/ 	.word	0xffffffff


	//   ....[1]....
        /*0038*/ 	.word	0xffffffff


	//   ....[2]....
        /*003c*/ 	.word	0xffffffff


	//   ....[3]....
        /*0040*/ 	.word	0xffffffff


	//   ....[4]....
        /*0044*/ 	.word	0xffffffff


	//   ....[5]....
        /*0048*/ 	.word	0xffffffff


	//   ....[6]....
        /*004c*/ 	.word	0xffffffff


	//   ....[7]....
        /*0050*/ 	.word	0xffffffff


	//   ....[8]....
        /*0054*/ 	.word	0xffffffff


	//   ....[9]....
        /*0058*/ 	.word	0xffffffff


	//----- nvinfo : EIATTR_COOP_GROUP_INSTR_OFFSETS
	.align		4
.L_1671:
        /*005c*/ 	.byte	0x04, 0x28
        /*005e*/ 	.short	(.L_1673 - .L_1672)


	//   ....[0]....
.L_1672:
        /*0060*/ 	.word	0x000033b0


	//   ....[1]....
        /*0064*/ 	.word	0x000033c0


	//   ....[2]....
        /*0068*/ 	.word	0x00003400


	//   ....[3]....
        /*006c*/ 	.word	0x00003410


	//   ....[4]....
        /*0070*/ 	.word	0x00003450


	//   ....[5]....
        /*0074*/ 	.word	0x00003460


	//   ....[6]....
        /*0078*/ 	.word	0x000034a0


	//   ....[7]....
        /*007c*/ 	.word	0x000034b0


	//   ....[8]....
        /*0080*/ 	.word	0x00003500


	//   ....[9]....
        /*0084*/ 	.word	0x00003510


	//----- nvinfo : EIATTR_EXIT_INSTR_OFFSETS
	.align		4
.L_1673:
        /*0088*/ 	.byte	0x04, 0x1c
        /*008a*/ 	.short	(.L_1675 - .L_1674)


	//   ....[0]....
.L_1674:
        /*008c*/ 	.word	0x00000070


	//   ....[1]....
        /*0090*/ 	.word	0x00009460


	//----- nvinfo : EIATTR_MAX_THREADS
	.align		4
.L_1675:
        /*0094*/ 	.byte	0x04, 0x05
        /*0096*/ 	.short	(.L_1677 - .L_1676)
.L_1676:
        /*0098*/ 	.word	0x00000300
        /*009c*/ 	.word	0x00000001
        /*00a0*/ 	.word	0x00000001


	//----- nvinfo : EIATTR_CRS_STACK_SIZE
	.align		4
.L_1677:
        /*00a4*/ 	.byte	0x04, 0x1e
        /*00a6*/ 	.short	(.L_1679 - .L_1678)
.L_1678:
        /*00a8*/ 	.word	0x00000000


	//----- nvinfo : EIATTR_CBANK_PARAM_SIZE
	.align		4
.L_1679:
        /*00ac*/ 	.byte	0x03, 0x19
        /*00ae*/ 	.short	0x00a0


	//----- nvinfo : EIATTR_PARAM_CBANK
	.align		4
        /*00b0*/ 	.byte	0x04, 0x0a
        /*00b2*/ 	.short	(.L_1681 - .L_1680)
	.align		4
.L_1680:
        /*00b4*/ 	.word	index@(.nv.constant0._Z35group_norm_nhwc_fwd_one_pass_kernelI11Fp16IOFp16WLi512ELi96ELi768EEv26Group_norm_nhwc_fwd_params)
        /*00b8*/ 	.short	0x0210
        /*00ba*/ 	.short	0x00a0


	//----- nvinfo : EIATTR_SW_WAR
	.align		4
.L_1681:
        /*00bc*/ 	.byte	0x04, 0x36
        /*00be*/ 	.short	(.L_1683 - .L_1682)
.L_1682:
        /*00c0*/ 	.word	0x00000008
.L_1683:


//--------------------- .nv.info._Z35group_norm_nhwc_fwd_one_pass_kernelI11Fp32IOFp32WLi64ELi96ELi768EEv26Group_norm_nhwc_fwd_params --------------------------
	.section	.nv.info._Z35group_norm_nhwc_fwd_one_pass_kernelI11Fp32IOFp32WLi64ELi96ELi768EEv26Group_norm_nhwc_fwd_params,"",@"SHT_CUDA_INFO"
	.sectionflags	@""
	.align	4


	//----- nvinfo : EIATTR_CUDA_API_VERSION
	.align		4
        /*0000*/ 	.byte	0x04, 0x37
        /*0002*/ 	.short	(.L_1685 - .L_1684)
.L_1684:
        /*0004*/ 	.word	0x00000082


	//----- nvinfo : EIATTR_KPARAM_INFO
	.align		4
.L_1685:
        /*0008*/ 	.byte	0x04, 0x17
        /*000a*/ 	.short	(.L_1687 - .L_1686)
.L_1686:
        /*000c*/ 	.word	0x00000000
        /*0010*/ 	.short	0x0000
        /*0012*/ 	.short	0x0000
        /*0014*/ 	.byte	0x00, 0xf0, 0x81, 0x02


	//----- nvinfo : EIATTR_SPARSE_MMA_MASK
	.align		4
.L_1687:
        /*0018*/ 	.byte	0x03, 0x50
        /*001a*/ 	.short	0x0000


	//----- nvinfo : EIATTR_MAXREG_COUNT
	.align		4
        /*001c*/ 	.byte	0x03, 0x1b
        /*001e*/ 	.short	0x0050


	//----- nvinfo : EIATTR_NUM_BARRIERS
	.align		4
        /*0020*/ 	.byte	0x02, 0x4c
        /*0022*/ 	.byte	0x01
	.zero		1


	//----- nvinfo : EIATTR_MERCURY_ISA_VERSION
	.align		4
        /*0024*/ 	.byte	0x03, 0x5f
        /*0026*/ 	.short	0x0101


	//----- nvinfo : EIATTR_COOP_GROUP_MASK_REGIDS
	.align		4
        /*0028*/ 	.byte	0x04, 0x29
        /*002a*/ 	.short	(.L_1689 - .L_1688)


	//   ....[0]....
.L_1688:
        /*002c*/ 	.word	0xffffffff


	//   ....[1]....
        /*0030*/ 	.word	0xffffffff


	//   ....[2]....
        /*0034*/ 	.word	0xffffffff


	//   ....[3]....
        /*0038*/ 	.word	0xffffffff


	//   ....[4]....
        /*003c*/ 	.word	0xffffffff


	//   ....[5]....
        /*0040*/ 	.word	0xffffffff


	//   ....[6]....
        /*0044*/ 	.word	0xffffffff


	//   ....[7]....
        /*0048*/ 	.word	0xffffffff


	//   ....[8]....
        /*004c*/ 	.word	0xffffffff


	//   ....[9]....
        /*0050*/ 	.word	0xffffffff


	//----- nvinfo : EIATTR_COOP_GROUP_INSTR_OFFSETS
	.align		4
.L_1689:
        /*0054*/ 	.byte	0x04, 0x28
        /*0056*/ 	.short	(.L_1691 - .L_1690)


	//   ....[0]....
.L_1690:
        /*0058*/ 	.word	0x000009c0


	//   ....[1]....
        /*005c*/ 	.word	0x000009d0


	//   ....[2]....
        /*0060*/ 	.word	0x00000a00


	//   ....[3]....
        /*0064*/ 	.word	0x00000a10


	//   ....[4]....
        /*0068*/ 	.word	0x00000a50


	//   ....[5]....
        /*006c*/ 	.word	0x00000a60


	//   ....[6]....
        /*0070*/ 	.word	0x00000aa0


	//   ....[7]....
        /*0074*/ 	.word	0x00000ab0


	//   ....[8]....
        /*0078*/ 	.word	0x00000af0


	//   ....[9]....
        /*007c*/ 	.word	0x00000b00


	//----- nvinfo : EIATTR_EXIT_INSTR_OFFSETS
	.align		4
.L_1691:
        /*0080*/ 	.byte	0x04, 0x1c
        /*0082*/ 	.short	(.L_1693 - .L_1692)


	//   ....[0]....
.L_1692:
        /*0084*/ 	.word	0x00000060


	//   ....[1]....
        /*0088*/ 	.word	0x00002470


	//----- nvinfo : EIATTR_MAX_THREADS
	.align		4
.L_1693:
        /*008c*/ 	.byte	0x04, 0x05
        /*008e*/ 	.short	(.L_1695 - .L_1694)
.L_1694:
        /*0090*/ 	.word	0x00000300
        /*0094*/ 	.word	0x00000001
        /*0098*/ 	.word	0x00000001


	//----- nvinfo : EIATTR_CRS_STACK_SIZE
	.align		4
.L_1695:
        /*009c*/ 	.byte	0x04, 0x1e
        /*009e*/ 	.short	(.L_1697 - .L_1696)
.L_1696:
        /*00a0*/ 	.word	0x00000000


	//----- nvinfo : EIATTR_CBANK_PARAM_SIZE
	.align		4
.L_1697:
        /*00a4*/ 	.byte	0x03, 0x19
        /*00a6*/ 	.short	0x00a0


	//----- nvinfo : EIATTR_PARAM_CBANK
	.align		4
        /*00a8*/ 	.byte	0x04, 0x0a
        /*00aa*/ 	.short	(.L_1699 - .L_1698)
	.align		4
.L_1698:
        /*00ac*/ 	.word	index@(.nv.constant0._Z35group_norm_nhwc_fwd_one_pass_kernelI11Fp32IOFp32WLi64ELi96ELi768EEv26Group_norm_nhwc_fwd_params)
        /*00b0*/ 	.short	0x0210
        /*00b2*/ 	.short	0x00a0


	//----- nvinfo : EIATTR_SW_WAR
	.align		4
.L_1699:
        /*00b4*/ 	.byte	0x04, 0x36
        /*00b6*/ 	.short	(.L_1701 - .L_1700)
.L_1700:
        /*00b8*/ 	.word	0x00000008
.L_1701:


//--------------------- .nv.info._Z35group_norm_nhwc_fwd_one_pass_kernelI11Fp32IOFp32WLi128ELi96ELi768EEv26Group_norm_nhwc_fwd_params --------------------------
	.section	.nv.info._Z35group_norm_nhwc_fwd_one_pass_kernelI11Fp32IOFp32WLi128ELi96ELi768EEv26Group_norm_nhwc_fwd_params,"",@"SHT_CUDA_INFO"
	.sectionflags	@""
	.align	4


	//----- nvinfo : EIATTR_CUDA_API_VERSION
	.align		4
        /*0000*/ 	.byte	0x04, 0x37
        /*0002*/ 	.short	(.L_1703 - .L_1702)
.L_1702:
        /*0004*/ 	.word	0x00000082


	//----- nvinfo : EIATTR_KPARAM_INFO
	.align		4
.L_1703:
        /*0008*/ 	.byte	0x04, 0x17
        /*000a*/ 	.short	(.L_1705 - .L_1704)
.L_1704:
        /*000c*/ 	.word	0x00000000
        /*0010*/ 	.short	0x0000
        /*0012*/ 	.short	0x0000
        /*0014*/ 	.byte	0x00, 0xf0, 0x81, 0x02


	//----- nvinfo : EIATTR_SPARSE_MMA_MASK
	.align		4
.L_1705:
        /*0018*/ 	.byte	0x03, 0x50
        /*001a*/ 	.short	0x0000


	//----- nvinfo : EIATTR_MAXREG_COUNT
	.align		4
        /*001c*/ 	.byte	0x03, 0x1b
        /*001e*/ 	.short	0x0050


	//----- nvinfo : EIATTR_NUM_BARRIERS
	.align		4
        /*0020*/ 	.byte	0x02, 0x4c
        /*0022*/ 	.byte	0x01
	.zero		1


	//----- nvinfo : EIATTR_MERCURY_ISA_VERSION
	.align		4
        /*0024*/ 	.byte	0x03, 0x5f
        /*0026*/ 	.short	0x0101


	//----- nvinfo : EIATTR_COOP_GROUP_MASK_REGIDS
	.align		4
        /*0028*/ 	.byte	0x04, 0x29
        /*002a*/ 	.short	(.L_1707 - .L_1706)


	//   ....[0]....
.L_1706:
        /*002c*/ 	.word	0xffffffff


	//   ....[1]....
        /*0030*/ 	.word	0xffffffff


	//   ....[2]....
        /*0034*/ 	.word	0xffffffff


	//   ....[3]....
        /*0038*/ 	.word	0xffffffff


	//   ....[4]....
        /*003c*/ 	.word	0xffffffff


	//   ....[5]....
        /*0040*/ 	.word	0xffffffff


	//   ....[6]....
        /*0044*/ 	.word	0xffffffff


	//   ....[7]....
        /*0048*/ 	.word	0xffffffff


	//   ....[8]....
        /*004c*/ 	.word	0xffffffff


	//   ....[9]....
        /*0050*/ 	.word	0xffffffff


	//----- nvinfo : EIATTR_COOP_GROUP_INSTR_OFFSETS
	.align		4
.L_1707:
        /*0054*/ 	.byte	0x04, 0x28
        /*0056*/ 	.short	(.L_1709 - .L_1708)


	//   ....[0]....
.L_1708:
        /*0058*/ 	.word	0x00000f20


	//   ....[1]....
        /*005c*/ 	.word	0x00000f30


	//   ....[2]....
        /*0060*/ 	.word	0x00000f60


	//   ....[3]....
        /*0064*/ 	.word	0x00000f70


	//   ....[4]....
        /*0068*/ 	.word	0x00000fb0


	//   ....[5]....
        /*006c*/ 	.word	0x00000fc0


	//   ....[6]....
        /*0070*/ 	.word	0x00001000


	//   ....[7]....
        /*0074*/ 	.word	0x00001010


	//   ....[8]....
        /*0078*/ 	.word	0x00001050


	//   ....[9]....
        /*007c*/ 	.word	0x00001060


	//----- nvinfo : EIATTR_EXIT_INSTR_OFFSETS
	.align		4
.L_1709:
        /*0080*/ 	.byte	0x04, 0x1c
        /*0082*/ 	.short	(.L_1711 - .L_1710)


	//   ....[0]....
.L_1710:
        /*0084*/ 	.word	0x00000060


	//   ....[1]....
        /*0088*/ 	.word	0x00003210


	//----- nvinfo : EIATTR_MAX_THREADS
	.align		4
.L_1711:
        /*008c*/ 	.byte	0x04, 0x05
        /*008e*/ 	.short	(.L_1713 - .L_1712)
.L_1712:
        /*0090*/ 	.word	0x00000300
        /*0094*/ 	.word	0x00000001
        /*0098*/ 	.word	0x00000001


	//----- nvinfo : EIATTR_CRS_STACK_SIZE
	.align		4
.L_1713:
        /*009c*/ 	.byte	0x04, 0x1e
        /*009e*/ 	.short	(.L_1715 - .L_1714)
.L_1714:
        /*00a0*/ 	.word	0x00000000


	//----- nvinfo : EIATTR_CBANK_PARAM_SIZE
	.align		4
.L_1715:
        /*00a4*/ 	.byte	0x03, 0x19
        /*00a6*/ 	.short	0x00a0


	//----- nvinfo : EIATTR_PARAM_CBANK
	.align		4
        /*00a8*/ 	.byte	0x04, 0x0a
        /*00aa*/ 	.short	(.L_1717 - .L_1716)
	.align		4
.L_1716:
        /*00ac*/ 	.word	index@(.nv.constant0._Z35group_norm_nhwc_fwd_one_pass_kernelI11Fp32IOFp32WLi128ELi96ELi768EEv26Group_norm_nhwc_fwd_params)
        /*00b0*/ 	.short	0x0210
        /*00b2*/ 	.short	0x00a0


	//----- nvinfo : EIATTR_SW_WAR
	.align		4
.L_1717:
        /*00b4*/ 	.byte	0x04, 0x36
        /*00b6*/ 	.short	(.L_1719 - .L_1718)
.L_1718:
        /*00b8*/ 	.word	0x00000008
.L_1719:


//--------------------- .nv.info._Z35group_norm_nhwc_fwd_one_pass_kernelI11Fp32IOFp32WLi256ELi96ELi768EEv26Group_norm_nhwc_fwd_params --------------------------
	.section	.nv.info._Z35group_norm_nhwc_fwd_one_pass_kernelI11Fp32IOFp32WLi256ELi96ELi768EEv26Group_norm_nhwc_fwd_params,"",@"SHT_CUDA_INFO"
	.sectionflags	@""
	.align	4


	//----- nvinfo : EIATTR_CUDA_API_VERSION
	.align		4
        /*0000*/ 	.byte	0x04, 0x37
        /*0002*/ 	.short	(.L_1721 - .L_1720)
.L_1720:
        /*0004*/ 	.word	0x00000082


	//----- nvinfo : EIATTR_KPARAM_INFO
	.align		4
.L_1721:
        /*0008*/ 	.byte	0x04, 0x17
        /*000a*/ 	.short	(.L_1723 - .L_1722)
.L_1722:
        /*000c*/ 	.word	0x00000000
        /*0010*/ 	.short	0x0000
        /*0012*/ 	.short	0x0000
        /*0014*/ 	.byte	0x00, 0xf0, 0x81, 0x02


	//----- nvinfo : EIATTR_SPARSE_MMA_MASK
	.align		4
.L_1723:
        /*0018*/ 	.byte	0x03, 0x50
        /*001a*/ 	.short	0x0000


	//----- nvinfo : EIATTR_MAXREG_COUNT
	.align		4
        /*001c*/ 	.byte	0x03, 0x1b
        /*001e*/ 	.short	0x0050


	//----- nvinfo : EIATTR_NUM_BARRIERS
	.align		4
        /*0020*/ 	.byte	0x02, 0x4c
        /*0022*/ 	.byte	0x01
	.zero		1


	//----- nvinfo : EIATTR_MERCURY_ISA_VERSION
	.align		4
        /*0024*/ 	.byte	0x03, 0x5f
        /*0026*/ 	.short	0x0101


	//----- nvinfo : EIATTR_COOP_GROUP_MASK_REGIDS
	.align		4
        /*0028*/ 	.byte	0x04, 0x29
        /*002a*/ 	.short	(.L_1725 - .L_1724)


	//   ....[0]....
.L_1724:
        /*002c*/ 	.word	0xffffffff


	//   ....[1]....
        /*0030*/ 	.word	0xffffffff


	//   ....[2]....
        /*0034*/ 	.word	0xffffffff


	//   ....[3]....
        /*0038*/ 	.word	0xffffffff


	//   ....[4]....
        /*003c*/ 	.word	0xffffffff


	//   ....[5]....
        /*0040*/ 	.word	0xffffffff


	//   ....[6]....
        /*0044*/ 	.word	0xffffffff


	//   ....[7]....
        /*0048*/ 	.word	0xffffffff


	//   ....[8]....
        /*004c*/ 	.word	0xffffffff


	//   ....[9]....
        /*0050*/ 	.word	0xffffffff


	//----- nvinfo : EIATTR_COOP_GROUP_INSTR_OFFSETS
	.align		4
.L_1725:
        /*0054*/ 	.byte	0x04, 0x28
        /*0056*/ 	.short	(.L_1727 - .L_1726)


	//   ....[0]....
.L_1726:
        /*0058*/ 	.word	0x00001a20


	//   ....[1]....
        /*005c*/ 	.word	0x00001a30


	//   ....[2]....
        /*0060*/ 	.word	0x00001a60


	//   ....[3]....
        /*0064*/ 	.word	0x00001a70


	//   ....[4]....
        /*0068*/ 	.word	0x00001ab0


	//   ....[5]....
        /*006c*/ 	.word	0x00001ac0


	//   ....[6]....
        /*0070*/ 	.word	0x00001b00


	//   ....[7]....
        /*0074*/ 	.word	0x00001b10


	//   ....[8]....
        /*0078*/ 	.word	0x00001b50


	//   ....[9]....
        /*007c*/ 	.word	0x00001b60


	//----- nvinfo : EIATTR_EXIT_INSTR_OFFSETS
	.align		4
.L_1727:
        /*0080*/ 	.byte	0x04, 0x1c
        /*0082*/ 	.short	(.L_1729 - .L_1728)


	//   ....[0]....
.L_1728:
        /*0084*/ 	.word	0x00000070


	//   ....[1]....
        /*0088*/ 	.word	0x00004fe0


	//----- nvinfo : EIATTR_MAX_THREADS
	.align		4
.L_1729:
        /*008c*/ 	.byte	0x04, 0x05
        /*008e*/ 	.short	(.L_1731 - .L_1730)
.L_1730:
        /*0090*/ 	.word	0x00000300
        /*0094*/ 	.word	0x00000001
        /*0098*/ 	.word	0x00000001


	//----- nvinfo : EIATTR_CRS_STACK_SIZE
	.align		4
.L_1731:
        /*009c*/ 	.byte	0x04, 0x1e
        /*009e*/ 	.short	(.L_1733 - .L_1732)
.L_1732:
        /*00a0*/ 	.word	0x00000000


	//----- nvinfo : EIATTR_CBANK_PARAM_SIZE
	.align		4
.L_1733:
        /*00a4*/ 	.byte	0x03, 0x19
        /*00a6*/ 	.short	0x00a0


	//----- nvinfo : EIATTR_PARAM_CBANK
	.align		4
        /*00a8*/ 	.byte	0x04, 0x0a
        /*00aa*/ 	.short	(.L_1735 - .L_1734)
	.align		4
.L_1734:
        /*00ac*/ 	.word	index@(.nv.constant0._Z35group_norm_nhwc_fwd_one_pass_kernelI11Fp32IOFp32WLi256ELi96ELi768EEv26Group_norm_nhwc_fwd_params)
        /*00b0*/ 	.short	0x0210
        /*00b2*/ 	.short	0x00a0


	//----- nvinfo : EIATTR_SW_WAR
	.align		4
.L_1735:
        /*00b4*/ 	.byte	0x04, 0x36
        /*00b6*/ 	.short	(.L_1737 - .L_1736)
.L_1736:
        /*00b8*/ 	.word	0x00000008
.L_1737:


//--------------------- .nv.info._Z35group_norm_nhwc_fwd_one_pass_kernelI11Fp32IOFp32WLi512ELi96ELi768EEv26Group_norm_nhwc_fwd_params --------------------------
	.section	.nv.info._Z35group_norm_nhwc_fwd_one_pass_kernelI11Fp32IOFp32WLi512ELi96ELi768EEv26Group_norm_nhwc_fwd_params,"",@"SHT_CUDA_INFO"
	.sectionflags	@""
	.align	4


	//----- nvinfo : EIATTR_CUDA_API_VERSION
	.align		4
        /*0000*/ 	.byte	0x04, 0x37
        /*0002*/ 	.short	(.L_1739 - .L_1738)
.L_1738:
        /*0004*/ 	.word	0x00000082


	//----- nvinfo : EIATTR_KPARAM_INFO
	.align		4
.L_1739:
        /*0008*/ 	.byte	0x04, 0x17
        /*000a*/ 	.short	(.L_1741 - .L_1740)
.L_1740:
        /*000c*/ 	.word	0x00000000
        /*0010*/ 	.short	0x0000
        /*0012*/ 	.short	0x0000
        /*0014*/ 	.byte	0x00, 0xf0, 0x81, 0x02


	//----- nvinfo : EIATTR_SPARSE_MMA_MASK
	.align		4
.L_1741:
        /*0018*/ 	.byte	0x03, 0x50
        /*001a*/ 	.short	0x0000


	//----- nvinfo : EIATTR_MAXREG_COUNT
	.align		4
        /*001c*/ 	.byte	0x03, 0x1b
        /*001e*/ 	.short	0x0050


	//----- nvinfo : EIATTR_NUM_BARRIERS
	.align		4
        /*0020*/ 	.byte	0x02, 0x4c
        /*0022*/ 	.byte	0x01
	.zero		1


	//----- nvinfo : EIATTR_ANNOTATIONS
	.align		4
        /*0024*/ 	.byte	0x04, 0x55
        /*0026*/ 	.short	(.L_1743 - .L_1742)


	//   ....[0]....
.L_1742:
        /*0028*/ 	.word	0x00000001
        /*002c*/ 	.byte	0x90, 0x01, 0x00, 0x00, 0x01, 0x00, 0x00, 0x00, 0x70, 0x02, 0x00, 0x00, 0x01, 0x00, 0x00, 0x00
        /*003c*/ 	.byte	0x80, 0x48, 0x00, 0x00


	//----- nvinfo : EIATTR_MERCURY_ISA_VERSION
	.align		4
.L_1743:
        /*0040*/ 	.byte	0x03, 0x5f
        /*0042*/ 	.short	0x0101


	//----- nvinfo : EIATTR_INT_WARP_WIDE_INSTR_OFFSETS
	.align		4
        /*0044*/ 	.byte	0x04, 0x31
        /*0046*/ 	.short	(.L_1745 - .L_1744)


	//   ....[0]....
.L_1744:
        /*0048*/ 	.word	0x00004760


	//----- nvinfo : EIATTR_COOP_GROUP_MASK_REGIDS
	.align		4
.L_1745:
        /*004c*/ 	.byte	0x04, 0x29
        /*004e*/ 	.short	(.L_1747 - .L_1746)


	//   ....[0]....
.L_1746:
        /*0050*/ 	.word	0xffffffff


	//   ....[1]....
        /*0054*/ 	.word	0xffffffff


	//   ....[2]....
        /*0058*/ 	.word	0xffffffff


	//   ....[3]....
        /*005c*/ 	.word	0xffffffff


	//   ....[4]....
        /*0060*/ 	.word	0xffffffff


	//   ....[5]....
        /*0064*/ 	.word	0xffffffff


	//   ....[6]....
        /*0068*/ 	.word	0xffffffff


	//   ....[7]....
        /*006c*/ 	.word	0xffffffff


	//   ....[8]....
        /*0070*/ 	.word	0xffffffff


	//   ....[9]....
        /*0074*/ 	.word	0xffffffff


	//----- nvinfo : EIATTR_COOP_GROUP_INSTR_OFFSETS
	.align		4
.L_1747:
        /*0078*/ 	.byte	0x04, 0x28
        /*007a*/ 	.short	(.L_1749 - .L_1748)


	//   ....[0]....
.L_1748:
        /*007c*/ 	.word	0x00003700


	//   ....[1]....
        /*0080*/ 	.word	0x00003740


	//   ....[2]....
        /*0084*/ 	.word	0x00003760


	//   ....[3]....
        /*0088*/ 	.word	0x00003790


	//   ....[4]....
        /*008c*/ 	.word	0x000037b0


	//   ....[5]....
        /*0090*/ 	.word	0x000037e0


	//   ....[6]....
        /*0094*/ 	.word	0x00003800


	//   ....[7]....
        /*0098*/ 	.word	0x00003830


	//   ....[8]....
        /*009c*/ 	.word	0x00003860


	//   ....[9]....
        /*00a0*/ 	.word	0x00003890


	//----- nvinfo : EIATTR_EXIT_INSTR_OFFSETS
	.align		4
.L_1749:
        /*00a4*/ 	.byte	0x04, 0x1c
        /*00a6*/ 	.short	(.L_1751 - .L_1750)


	//   ....[0]....
.L_1750:
        /*00a8*/ 	.word	0x00000080


	//   ....[1]....
        /*00ac*/ 	.word	0x000094f0


	//----- nvinfo : EIATTR_MAX_THREADS
	.align		4
.L_1751:
        /*00b0*/ 	.byte	0x04, 0x05
        /*00b2*/ 	.short	(.L_1753 - .L_1752)
.L_1752:
        /*00b4*/ 	.word	0x00000300
        /*00b8*/ 	.word	0x00000001
        /*00bc*/ 	.word	0x00000001


	//----- nvinfo : EIATTR_CRS_STACK_SIZE
	.align		4
.L_1753:
        /*00c0*/ 	.byte	0x04, 0x1e
        /*00c2*/ 	.short	(.L_1755 - .L_1754)
.L_1754:
        /*00c4*/ 	.word	0x00000000


	//----- nvinfo : EIATTR_CBANK_PARAM_SIZE
	.align		4
.L_1755:
        /*00c8*/ 	.byte	0x03, 0x19
        /*00ca*/ 	.short	0x00a0


	//----- nvinfo : EIATTR_PARAM_CBANK
	.align		4
        /*00cc*/ 	.byte	0x04, 0x0a
        /*00ce*/ 	.short	(.L_1757 - .L_1756)
	.align		4
.L_1756:
        /*00d0*/ 	.word	index@(.nv.constant0._Z35group_norm_nhwc_fwd_one_pass_kernelI11Fp32IOFp32WLi512ELi96ELi768EEv26Group_norm_nhwc_fwd_params)
        /*00d4*/ 	.short	0x0210
        /*00d6*/ 	.short	0x00a0


	//----- nvinfo : EIATTR_SW_WAR
	.align		4
.L_1757:
        /*00d8*/ 	.byte	0x04, 0x36
        /*00da*/ 	.short	(.L_1759 - .L_1758)
.L_1758:
        /*00dc*/ 	.word	0x00000008
.L_1759:


//--------------------- .nv.info._Z35group_norm_nhwc_fwd_one_pass_kernelI11Fp32IOBf16WLi64ELi96ELi768EEv26Group_norm_nhwc_fwd_params --------------------------
	.section	.nv.info._Z35group_norm_nhwc_fwd_one_pass_kernelI11Fp32IOBf16WLi64ELi96ELi768EEv26Group_norm_nhwc_fwd_params,"",@"SHT_CUDA_INFO"
	.sectionflags	@""
	.align	4


	//----- nvinfo : EIATTR_CUDA_API_VERSION
	.align		4
        /*0000*/ 	.byte	0x04, 0x37
        /*0002*/ 	.short	(.L_1761 - .L_1760)
.L_1760:
        /*0004*/ 	.word	0x00000082


	//----- nvinfo : EIATTR_KPARAM_INFO
	.align		4
.L_1761:
        /*0008*/ 	.byte	0x04, 0x17
        /*000a*/ 	.short	(.L_1763 - .L_1762)
.L_1762:
        /*000c*/ 	.word	0x00000000
        /*0010*/ 	.short	0x0000
        /*0012*/ 	.short	0x0000
        /*0014*/ 	.byte	0x00, 0xf0, 0x81, 0x02


	//----- nvinfo : EIATTR_SPARSE_MMA_MASK
	.align		4
.L_1763:
        /*0018*/ 	.byte	0x03, 0x50
        /*001a*/ 	.short	0x0000


	//----- nvinfo : EIATTR_MAXREG_COUNT
	.align		4
        /*001c*/ 	.byte	0x03, 0x1b
        /*001e*/ 	.short	0x0050


	//----- nvinfo : EIATTR_NUM_BARRIERS
	.align		4
        /*0020*/ 	.byte	0x02, 0x4c
        /*0022*/ 	.byte	0x01
	.zero		1


	//----- nvinfo : EIATTR_MERCURY_ISA_VERSION
	.align		4
        /*0024*/ 	.byte	0x03, 0x5f
        /*0026*/ 	.short	0x0101


	//----- nvinfo : EIATTR_COOP_GROUP_MASK_REGIDS
	.align		4
        /*0028*/ 	.byte	0x04, 0x29
        /*002a*/ 	.short	(.L_1765 - .L_1764)


	//   ....[0]....
.L_1764:
        /*002c*/ 	.word	0xffffffff


	//   ....[1]....
        /*0030*/ 	.word	0xffffffff


	//   ....[2]....
        /*0034*/ 	.word	0xffffffff


	//   ....[3]....
        /*0038*/ 	.word	0xffffffff


	//   ....[4]....
        /*003c*/ 	.word	0xffffffff


	//   ....[5]....
        /*0040*/ 	.word	0xffffffff


	//   ....[6]....
        /*0044*/ 	.word	0xffffffff


	//   ....[7]....
        /*0048*/ 	.word	0xffffffff


	//   ....[8]....
        /*004c*/ 	.word	0xffffffff


	//   ....[9]....
        /*0050*/ 	.word	0xffffffff


	//----- nvinfo : EIATTR_COOP_GROUP_INSTR_OFFSETS
	.align		4
.L_1765:
        /*0054*/ 	.byte	0x04, 0x28
        /*0056*/ 	.short	(.L_1767 - .L_1766)


	//   ....[0]....
.L_1766:
        /*0058*/ 	.word	0x000009c0


	//   ....[1]....
        /*005c*/ 	.word	0x000009d0


	//   ....[2]....
        /*0060*/ 	.word	0x00000a00


	//   ....[3]....
        /*0064*/ 	.word	0x00000a10


	//   ....[4]....
        /*0068*/ 	.word	0x00000a50


	//   ....[5]....
        /*006c*/ 	.word	0x00000a60


	//   ....[6]....
        /*0070*/ 	.word	0x00000aa0


	//   ....[7]....
        /*0074*/ 	.word	0x00000ab0


	//   ....[8]....
        /*0078*/ 	.word	0x00000af0


	//   ....[9]....
        /*007c*/ 	.word	0x00000b00


	//----- nvinfo : EIATTR_EXIT_INSTR_OFFSETS
	.align		4
.L_1767:
        /*0080*/ 	.byte	0x04, 0x1c
        /*0082*/ 	.short	(.L_1769 - .L_1768)


	//   ....[0]....
.L_1768:
        /*0084*/ 	.word	0x00000060


	//   ....[1]....
        /*0088*/ 	.word	0x000024b0


	//----- nvinfo : EIATTR_MAX_THREADS
	.align		4
.L_1769:
        /*008c*/ 	.byte	0x04, 0x05
        /*008e*/ 	.short	(.L_1771 - .L_1770)
.L_1770:
        /*0090*/ 	.word	0x00000300
        /*0094*/ 	.word	0x00000001
        /*0098*/ 	.word	0x00000001


	//----- nvinfo : EIATTR_CRS_STACK_SIZE
	.align		4
.L_1771:
        /*009c*/ 	.byte	0x04, 0x1e
        /*009e*/ 	.short	(.L_1773 - .L_1772)
.L_1772:
        /*00a0*/ 	.word	0x00000000


	//----- nvinfo : EIATTR_CBANK_PARAM_SIZE
	.align		4
.L_1773:
        /*00a4*/ 	.byte	0x03, 0x19
        /*00a6*/ 	.short	0x00a0


	//----- nvinfo : EIATTR_PARAM_CBANK
	.align		4
        /*00a8*/ 	.byte	0x04, 0x0a
        /*00aa*/ 	.short	(.L_1775 - .L_1774)
	.align		4
.L_1774:
        /*00ac*/ 	.word	index@(.nv.constant0._Z35group_norm_nhwc_fwd_one_pass_kernelI11Fp32IOBf16WLi64ELi96ELi768EEv26Group_norm_nhwc_fwd_params)
        /*00b0*/ 	.short	0x0210
        /*00b2*/ 	.short	0x00a0


	//----- nvinfo : EIATTR_SW_WAR
	.align		4
.L_1775:
        /*00b4*/ 	.byte	0x04, 0x36
        /*00b6*/ 	.short	(.L_1777 - .L_1776)
.L_1776:
        /*00b8*/ 	.word	0x00000008
.L_1777:


//--------------------- .nv.info._Z35group_norm_nhwc_fwd_one_pass_kernelI11Fp32IOBf16WLi128ELi96ELi768EEv26Group_norm_nhwc_fwd_params --------------------------
	.section	.nv.info._Z35group_norm_nhwc_fwd_one_pass_kernelI11Fp32IOBf16WLi128ELi96ELi768EEv26Group_norm_nhwc_fwd_params,"",@"SHT_CUDA_INFO"
	.sectionflags	@""
	.align	4


	//----- nvinfo : EIATTR_CUDA_API_VERSION
	.align		4
        /*0000*/ 	.byte	0x04, 0x37
        /*0002*/ 	.short	(.L_1779 - .L_1778)
.L_1778:
        /*0004*/ 	.word	0x00000082


	//----- nvinfo : EIATTR_KPARAM_INFO
	.align		4
.L_1779:
        /*0008*/ 	.byte	0x04, 0x17
        /*000a*/ 	.short	(.L_1781 - .L_1780)
.L_1780:
        /*000c*/ 	.word	0x00000000
        /*0010*/ 	.short	0x0000
        /*0012*/ 	.short	0x0000
        /*0014*/ 	.byte	0x00, 0xf0, 0x81, 0x02


	//----- nvinfo : EIATTR_SPARSE_MMA_MASK
	.align		4
.L_1781:
        /*0018*/ 	.byte	0x03, 0x50
        /*001a*/ 	.short	0x0000


	//----- nvinfo : EIATTR_MAXREG_COUNT
	.align		4
        /*001c*/ 	.byte	0x03, 0x1b
        /*001e*/ 	.short	0x0050


	//----- nvinfo : EIATTR_NUM_BARRIERS
	.align		4
        /*0020*/ 	.byte	0x02, 0x4c
        /*0022*/ 	.byte	0x01
	.zero		1


	//----- nvinfo : EIATTR_MERCURY_ISA_VERSION
	.align		4
        /*0024*/ 	.byte	0x03, 0x5f
        /*0026*/ 	.short	0x0101


	//----- nvinfo : EIATTR_COOP_GROUP_MASK_REGIDS
	.align		4
        /*0028*/ 	.byte	0x04, 0x29
        /*002a*/ 	.short	(.L_1783 - .L_1782)


	//   ....[0]....
.L_1782:
        /*002c*/ 	.word	0xffffffff


	//   ....[1]....
        /*0030*/ 	.word	0xffffffff


	//   ....[2]....
        /*0034*/ 	.word	0xffffffff


	//   ....[3]....
        /*0038*/ 	.word	0xffffffff


	//   ....[4]....
        /*003c*/ 	.word	0xffffffff


	//   ....[5]....
        /*0040*/ 	.word	0xffffffff


	//   ....[6]....
        /*0044*/ 	.word	0xffffffff


	//   ....[7]....
        /*0048*/ 	.word	0xffffffff


	//   ....[8]....
        /*004c*/ 	.word	0xffffffff


	//   ....[9]....
        /*0050*/ 	.word	0xffffffff


	//----- nvinfo : EIATTR_COOP_GROUP_INSTR_OFFSETS
	.align		4
.L_1783:
        /*0054*/ 	.byte	0x04, 0x28
        /*0056*/ 	.short	(.L_1785 - .L_1784)


	//   ....[0]....
.L_1784:
        /*0058*/ 	.word	0x00000f20


	//   ....[1]....
        /*005c*/ 	.word	0x00000f30


	//   ....[2]....
        /*0060*/ 	.word	0x00000f60


	//   ....[3]....
        /*0064*/ 	.word	0x00000f70


	//   ....[4]....
        /*0068*/ 	.word	0x00000fb0


	//   ....[5]....
        /*006c*/ 	.word	0x00000fc0


	//   ....[6]....
        /*0070*/ 	.word	0x00001000


	//   ....[7]....
        /*0074*/ 	.word	0x00001010


	//   ....[8]....
        /*0078*/ 	.word	0x00001050


	//   ....[9]....
        /*007c*/ 	.word	0x00001060


	//----- nvinfo : EIATTR_EXIT_INSTR_OFFSETS
	.align		4
.L_1785:
        /*0080*/ 	.byte	0x04, 0x1c
        /*0082*/ 	.short	(.L_1787 - .L_1786)


	//   ....[0]....
.L_1786:
        /*0084*/ 	.word	0x00000060


	//   ....[1]....
        /*0088*/ 	.word	0x00003230


	//----- nvinfo : EIATTR_MAX_THREADS
	.align		4
.L_1787:
        /*008c*/ 	.byte	0x04, 0x05
        /*008e*/ 	.short	(.L_1789 - .L_1788)
.L_1788:
        /*0090*/ 	.word	0x00000300
        /*0094*/ 	.word	0x00000001
        /*0098*/ 	.word	0x00000001


	//----- nvinfo : EIATTR_CRS_STACK_SIZE
	.align		4
.L_1789:
        /*009c*/ 	.byte	0x04, 0x1e
        /*009e*/ 	.short	(.L_1791 - .L_1790)
.L_1790:
        /*00a0*/ 	.word	0x00000000


	//----- nvinfo : EIATTR_CBANK_PARAM_SIZE
	.align		4
.L_1791:
        /*00a4*/ 	.byte	0x03, 0x19
        /*00a6*/ 	.short	0x00a0


	//----- nvinfo : EIATTR_PARAM_CBANK
	.align		4
        /*00a8*/ 	.byte	0x04, 0x0a
        /*00aa*/ 	.short	(.L_1793 - .L_1792)
	.align		4
.L_1792:
        /*00ac*/ 	.word	index@(.nv.constant0._Z35group_norm_nhwc_fwd_one_pass_kernelI11Fp32IOBf16WLi128ELi96ELi768EEv26Group_norm_nhwc_fwd_params)
        /*00b0*/ 	.short	0x0210
        /*00b2*/ 	.short	0x00a0


	//----- nvinfo : EIATTR_SW_WAR
	.align		4
.L_1793:
        /*00b4*/ 	.byte	0x04, 0x36
        /*00b6*/ 	.short	(.L_1795 - .L_1794)
.L_1794:
        /*00b8*/ 	.word	0x00000008
.L_1795:


//--------------------- .nv.info._Z35group_norm_nhwc_fwd_one_pass_kernelI11Fp32IOBf16WLi256ELi96ELi768EEv26Group_norm_nhwc_fwd_params --------------------------
	.section	.nv.info._Z35group_norm_nhwc_fwd_one_pass_kernelI11Fp32IOBf16WLi256ELi96ELi768EEv26Group_norm_nhwc_fwd_params,"",@"SHT_CUDA_INFO"
	.sectionflags	@""
	.align	4


	//----- nvinfo : EIATTR_CUDA_API_VERSION
	.align		4
        /*0000*/ 	.byte	0x04, 0x37
        /*0002*/ 	.short	(.L_1797 - .L_1796)
.L_1796:
        /*0004*/ 	.word	0x00000082


	//----- nvinfo : EIATTR_KPARAM_INFO
	.align		4
.L_1797:
        /*0008*/ 	.byte	0x04, 0x17
        /*000a*/ 	.short	(.L_1799 - .L_1798)
.L_1798:
        /*000c*/ 	.word	0x00000000
        /*0010*/ 	.short	0x0000
        /*0012*/ 	.short	0x0000
        /*0014*/ 	.byte	0x00, 0xf0, 0x81, 0x02


	//----- nvinfo : EIATTR_SPARSE_MMA_MASK
	.align		4
.L_1799:
        /*0018*/ 	.byte	0x03, 0x50
        /*001a*/ 	.short	0x0000


	//----- nvinfo : EIATTR_MAXREG_COUNT
	.align		4
        /*001c*/ 	.byte	0x03, 0x1b
        /*001e*/ 	.short	0x0050


	//----- nvinfo : EIATTR_NUM_BARRIERS
	.align		4
        /*0020*/ 	.byte	0x02, 0x4c
        /*0022*/ 	.byte	0x01
	.zero		1


	//----- nvinfo : EIATTR_MERCURY_ISA_VERSION
	.align		4
        /*0024*/ 	.byte	0x03, 0x5f
        /*0026*/ 	.short	0x0101


	//----- nvinfo : EIATTR_COOP_GROUP_MASK_REGIDS
	.align		4
        /*0028*/ 	.byte	0x04, 0x29
        /*002a*/ 	.short	(.L_1801 - .L_1800)


	//   ....[0]....
.L_1800:
        /*002c*/ 	.word	0xffffffff


	//   ....[1]....
        /*0030*/ 	.word	0xffffffff


	//   ....[2]....
        /*0034*/ 	.word	0xffffffff


	//   ....[3]....
        /*0038*/ 	.word	0xffffffff


	//   ....[4]....
        /*003c*/ 	.word	0xffffffff


	//   ....[5]....
        /*0040*/ 	.word	0xffffffff


	//   ....[6]....
        /*0044*/ 	.word	0xffffffff


	//   ....[7]....
        /*0048*/ 	.word	0xffffffff


	//   ....[8]....
        /*004c*/ 	.word	0xffffffff


	//   ....[9]....
        /*0050*/ 	.word	0xffffffff


	//----- nvinfo : EIATTR_COOP_GROUP_INSTR_OFFSETS
	.align		4
.L_1801:
        /*0054*/ 	.byte	0x04, 0x28
        /*0056*/ 	.short	(.L_1803 - .L_1802)


	//   ....[0]....
.L_1802:
        /*0058*/ 	.word	0x00001a20


	//   ....[1]....
        /*005c*/ 	.word	0x00001a30


	//   ....[2]....
        /*0060*/ 	.word	0x00001a60


	//   ....[3]....
        /*0064*/ 	.word	0x00001a70


	//   ....[4]....
        /*0068*/ 	.word	0x00001ab0


	//   ....[5]....
        /*006c*/ 	.word	0x00001ac0


	//   ....[6]....
        /*0070*/ 	.word	0x00001b00


	//   ....[7]....
        /*0074*/ 	.word	0x00001b10


	//   ....[8]....
        /*0078*/ 	.word	0x00001b50


	//   ....[9]....
        /*007c*/ 	.word	0x00001b60


	//----- nvinfo : EIATTR_EXIT_INSTR_OFFSETS
	.align		4
.L_1803:
        /*0080*/ 	.byte	0x04, 0x1c
        /*0082*/ 	.short	(.L_1805 - .L_1804)


	//   ....[0]....
.L_1804:
        /*0084*/ 	.word	0x00000070


	//   ....[1]....
        /*0088*/ 	.word	0x00005040


	//----- nvinfo : EIATTR_MAX_THREADS
	.align		4
.L_1805:
        /*008c*/ 	.byte	0x04, 0x05
        /*008e*/ 	.short	(.L_1807 - .L_1806)
.L_1806:
        /*0090*/ 	.word	0x00000300
        /*0094*/ 	.word	0x00000001
        /*0098*/ 	.word	0x00000001


	//----- nvinfo : EIATTR_CRS_STACK_SIZE
	.align		4
.L_1807:
        /*009c*/ 	.byte	0x04, 0x1e
        /*009e*/ 	.short	(.L_1809 - .L_1808)
.L_1808:
        /*00a0*/ 	.word	0x00000000


	//----- nvinfo : EIATTR_CBANK_PARAM_SIZE
	.align		4
.L_1809:
        /*00a4*/ 	.byte	0x03, 0x19
        /*00a6*/ 	.short	0x00a0


	//----- nvinfo : EIATTR_PARAM_CBANK
	.align		4
        /*00a8*/ 	.byte	0x04, 0x0a
        /*00aa*/ 	.short	(.L_1811 - .L_1810)
	.align		4
.L_1810:
        /*00ac*/ 	.word	index@(.nv.constant0._Z35group_norm_nhwc_fwd_one_pass_kernelI11Fp32IOBf16WLi256ELi96ELi768EEv26Group_norm_nhwc_fwd_params)
        /*00b0*/ 	.short	0x0210
        /*00b2*/ 	.short	0x00a0


	//----- nvinfo : EIATTR_SW_WAR
	.align		4
.L_1811:
        /*00b4*/ 	.byte	0x04, 0x36
        /*00b6*/ 	.short	(.L_1813 - .L_1812)
.L_1812:
        /*00b8*/ 	.word	0x00000008
.L_1813:


//--------------------- .nv.info._Z35group_norm_nhwc_fwd_one_pass_kernelI11Fp32IOBf16WLi512ELi96ELi768EEv26Group_norm_nhwc_fwd_params --------------------------
	.section	.nv.info._Z35group_norm_nhwc_fwd_one_pass_kernelI11Fp32IOBf16WLi512ELi96ELi768EEv26Group_norm_nhwc_fwd_params,"",@"SHT_CUDA_INFO"
	.sectionflags	@""
	.align	4


	//----- nvinfo : EIATTR_CUDA_API_VERSION
	.align		4
        /*0000*/ 	.byte	0x04, 0x37
        /*0002*/ 	.short	(.L_1815 - .L_1814)
.L_1814:
        /*0004*/ 	.word	0x00000082


	//----- nvinfo : EIATTR_KPARAM_INFO
	.align		4
.L_1815:
        /*0008*/ 	.byte	0x04, 0x17
        /*000a*/ 	.short	(.L_1817 - .L_1816)
.L_1816:
        /*000c*/ 	.word	0x00000000
        /*0010*/ 	.short	0x0000
        /*0012*/ 	.short	0x0000
        /*0014*/ 	.byte	0x00, 0xf0, 0x81, 0x02


	//----- nvinfo : EIATTR_SPARSE_MMA_MASK
	.align		4
.L_1817:
        /*0018*/ 	.byte	0x03, 0x50
        /*001a*/ 	.short	0x0000


	//----- nvinfo : EIATTR_MAXREG_COUNT
	.align		4
        /*001c*/ 	.byte	0x03, 0x1b
        /*001e*/ 	.short	0x0050


	//----- nvinfo : EIATTR_NUM_BARRIERS
	.align		4
        /*0020*/ 	.byte	0x02, 0x4c
        /*0022*/ 	.byte	0x01
	.zero		1


	//----- nvinfo : EIATTR_ANNOTATIONS
	.align		4
        /*0024*/ 	.byte	0x04, 0x55
        /*0026*/ 	.short	(.L_1819 - .L_1818)


	//   ....[0]....
.L_1818:
        /*0028*/ 	.word	0x00000001
        /*002c*/ 	.byte	0x90, 0x01, 0x00, 0x00, 0x01, 0x00, 0x00, 0x00, 0x70, 0x02, 0x00, 0x00, 0x01, 0x00, 0x00, 0x00
        /*003c*/ 	.byte	0x80, 0x48, 0x00, 0x00


	//----- nvinfo : EIATTR_MERCURY_ISA_VERSION
	.align		4
.L_1819:
        /*0040*/ 	.byte	0x03, 0x5f
        /*0042*/ 	.short	0x0101


	//----- nvinfo : EIATTR_INT_WARP_WIDE_INSTR_OFFSETS
	.align		4
        /*0044*/ 	.byte	0x04, 0x31
        /*0046*/ 	.short	(.L_1821 - .L_1820)


	//   ....[0]....
.L_1820:
        /*0048*/ 	.word	0x00004760


	//----- nvinfo : EIATTR_COOP_GROUP_MASK_REGIDS
	.align		4
.L_1821:
        /*004c*/ 	.byte	0x04, 0x29
        /*004e*/ 	.short	(.L_1823 - .L_1822)


	//   ....[0]....
.L_1822:
        /*0050*/ 	.word	0xffffffff


	//   ....[1]....
        /*0054*/ 	.word	0xffffffff


	//   ....[2]....
        /*0058*/ 	.word	0xffffffff


	//   ....[3]....
        /*005c*/ 	.word	0xffffffff


	//   ....[4]....
        /*0060*/ 	.word	0xffffffff


	//   ....[5]....
        /*0064*/ 	.word	0xffffffff


	//   ....[6]....
        /*0068*/ 	.word	0xffffffff


	//   ....[7]....
        /*006c*/ 	.word	0xffffffff


	//   ....[8]....
        /*0070*/ 	.word	0xffffffff


	//   ....[9]....
        /*0074*/ 	.word	0xffffffff


	//----- nvinfo : EIATTR_COOP_GROUP_INSTR_OFFSETS
	.align		4
.L_1823:
        /*0078*/ 	.byte	0x04, 0x28
        /*007a*/ 	.short	(.L_1825 - .L_1824)


	//   ....[0]....
.L_1824:
        /*007c*/ 	.word	0x00003700


	//   ....[1]....
        /*0080*/ 	.word	0x00003740


	//   ....[2]....
        /*0084*/ 	.word	0x00003760


	//   ....[3]....
        /*0088*/ 	.word	0x00003790


	//   ....[4]....
        /*008c*/ 	.word	0x000037b0


	//   ....[5]....
        /*0090*/ 	.word	0x000037e0


	//   ....[6]....
        /*0094*/ 	.word	0x00003800


	//   ....[7]....
        /*0098*/ 	.word	0x00003830


	//   ....[8]....
        /*009c*/ 	.word	0x00003860


	//   ....[9]....
        /*00a0*/ 	.word	0x00003890


	//----- nvinfo : EIATTR_EXIT_INSTR_OFFSETS
	.align		4
.L_1825:
        /*00a4*/ 	.byte	0x04, 0x1c
        /*00a6*/ 	.short	(.L_1827 - .L_1826)


	//   ....[0]....
.L_1826:
        /*00a8*/ 	.word	0x00000080


	//   ....[1]....
        /*00ac*/ 	.word	0x00009590


	//----- nvinfo : EIATTR_MAX_THREADS
	.align		4
.L_1827:
        /*00b0*/ 	.byte	0x04, 0x05
        /*00b2*/ 	.short	(.L_1829 - .L_1828)
.L_1828:
        /*00b4*/ 	.word	0x00000300
        /*00b8*/ 	.word	0x00000001
        /*00bc*/ 	.word	0x00000001


	//----- nvinfo : EIATTR_CRS_STACK_SIZE
	.align		4
.L_1829:
        /*00c0*/ 	.byte	0x04, 0x1e
        /*00c2*/ 	.short	(.L_1831 - .L_1830)
.L_1830:
        /*00c4*/ 	.word	0x00000000


	//----- nvinfo : EIATTR_CBANK_PARAM_SIZE
	.align		4
.L_1831:
        /*00c8*/ 	.byte	0x03, 0x19
        /*00ca*/ 	.short	0x00a0


	//----- nvinfo : EIATTR_PARAM_CBANK
	.align		4
        /*00cc*/ 	.byte	0x04, 0x0a
        /*00ce*/ 	.short	(.L_1833 - .L_1832)
	.align		4
.L_1832:
        /*00d0*/ 	.word	index@(.nv.constant0._Z35group_norm_nhwc_fwd_one_pass_kernelI11Fp32IOBf16WLi512ELi96ELi768EEv26Group_norm_nhwc_fwd_params)
        /*00d4*/ 	.short	0x0210
        /*00d6*/ 	.short	0x00a0


	//----- nvinfo : EIATTR_SW_WAR
	.align		4
.L_1833:
        /*00d8*/ 	.byte	0x04, 0x36
        /*00da*/ 	.short	(.L_1835 - .L_1834)
.L_1834:
        /*00dc*/ 	.word	0x00000008
.L_1835:


//--------------------- .nv.info._Z35group_norm_nhwc_fwd_one_pass_kernelI11Fp32IOFp16WLi64ELi96ELi768EEv26Group_norm_nhwc_fwd_params --------------------------
	.section	.nv.info._Z35group_norm_nhwc_fwd_one_pass_kernelI11Fp32IOFp16WLi64ELi96ELi768EEv26Group_norm_nhwc_fwd_params,"",@"SHT_CUDA_INFO"
	.sectionflags	@""
	.align	4


	//----- nvinfo : EIATTR_CUDA_API_VERSION
	.align		4
        /*0000*/ 	.byte	0x04, 0x37
        /*0002*/ 	.short	(.L_1837 - .L_1836)
.L_1836:
        /*0004*/ 	.word	0x00000082


	//----- nvinfo : EIATTR_KPARAM_INFO
	.align		4
.L_1837:
        /*0008*/ 	.byte	0x04, 0x17
        /*000a*/ 	.short	(.L_1839 - .L_1838)
.L_1838:
        /*000c*/ 	.word	0x00000000
        /*0010*/ 	.short	0x0000
        /*0012*/ 	.short	0x0000
        /*0014*/ 	.byte	0x00, 0xf0, 0x81, 0x02


	//----- nvinfo : EIATTR_SPARSE_MMA_MASK
	.align		4
.L_1839:
        /*0018*/ 	.byte	0x03, 0x50
        /*001a*/ 	.short	0x0000


	//----- nvinfo : EIATTR_MAXREG_COUNT
	.align		4
        /*001c*/ 	.byte	0x03, 0x1b
        /*001e*/ 	.short	0x0050


	//----- nvinfo : EIATTR_NUM_BARRIERS
	.align		4
        /*0020*/ 	.byte	0x02, 0x4c
        /*0022*/ 	.byte	0x01
	.zero		1


	//----- nvinfo : EIATTR_MERCURY_ISA_VERSION
	.align		4
        /*0024*/ 	.byte	0x03, 0x5f
        /*0026*/ 	.short	0x0101


	//----- nvinfo : EIATTR_COOP_GROUP_MASK_REGIDS
	.align		4
        /*0028*/ 	.byte	0x04, 0x29
        /*002a*/ 	.short	(.L_1841 - .L_1840)


	//   ....[0]....
.L_1840:
        /*002c*/ 	.word	0xffffffff


	//   ....[1]....
        /*0030*/ 	.word	0xffffffff


	//   ....[2]....
        /*0034*/ 	.word	0xffffffff


	//   ....[3]....
        /*0038*/ 	.word	0xffffffff


	//   ....[4]....
        /*003c*/ 	.word	0xffffffff


	//   ....[5]....
        /*0040*/ 	.word	0xffffffff


	//   ....[6]....
        /*0044*/ 	.word	0xffffffff


	//   ....[7]....
        /*0048*/ 	.word	0xffffffff


	//   ....[8]....
        /*004c*/ 	.word	0xffffffff


	//   ....[9]....
        /*0050*/ 	.word	0xffffffff


	//----- nvinfo : EIATTR_COOP_GROUP_INSTR_OFFSETS
	.align		4
.L_1841:
        /*0054*/ 	.byte	0x04, 0x28
        /*0056*/ 	.short	(.L_1843 - .L_1842)


	//   ....[0]....
.L_1842:
        /*0058*/ 	.word	0x000009c0


	//   ....[1]....
        /*005c*/ 	.word	0x000009d0


	//   ....[2]....
        /*0060*/ 	.word	0x00000a00


	//   ....[3]....
        /*0064*/ 	.word	0x00000a10


	//   ....[4]....
        /*0068*/ 	.word	0x00000a50


	//   ....[5]....
        /*006c*/ 	.word	0x00000a60


	//   ....[6]....
        /*0070*/ 	.word	0x00000aa0


	//   ....[7]....
        /*0074*/ 	.word	0x00000ab0


	//   ....[8]....
        /*0078*/ 	.word	0x00000af0


	//   ....[9]....
        /*007c*/ 	.word	0x00000b00


	//----- nvinfo : EIATTR_EXIT_INSTR_OFFSETS
	.align		4
.L_1843:
        /*0080*/ 	.byte	0x04, 0x1c
        /*0082*/ 	.short	(.L_1845 - .L_1844)


	//   ....[0]....
.L_1844:
        /*0084*/ 	.word	0x00000060


	//   ....[1]....
        /*0088*/ 	.word	0x000024b0


	//----- nvinfo : EIATTR_MAX_THREADS
	.align		4
.L_1845:
        /*008c*/ 	.byte	0x04, 0x05
        /*008e*/ 	.short	(.L_1847 - .L_1846)
.L_1846:
        /*0090*/ 	.word	0x00000300
        /*0094*/ 	.word	0x00000001
        /*0098*/ 	.word	0x00000001


	//----- nvinfo : EIATTR_CRS_STACK_SIZE
	.align		4
.L_1847:
        /*009c*/ 	.byte	0x04, 0x1e
        /*009e*/ 	.short	(.L_1849 - .L_1848)
.L_1848:
        /*00a0*/ 	.word	0x00000000


	//----- nvinfo : EIATTR_CBANK_PARAM_SIZE
	.align		4
.L_1849:
        /*00a4*/ 	.byte	0x03, 0x19
        /*00a6*/ 	.short	0x00a0


	//----- nvinfo : EIATTR_PARAM_CBANK
	.align		4
        /*00a8*/ 	.byte	0x04, 0x0a
        /*00aa*/ 	.short	(.L_1851 - .L_1850)
	.align		4
.L_1850:
        /*00ac*/ 	.word	index@(.nv.constant0._Z35group_norm_nhwc_fwd_one_pass_kernelI11Fp32IOFp16WLi64ELi96ELi768EEv26Group_norm_nhwc_fwd_params)
        /*00b0*/ 	.short	0x0210
        /*00b2*/ 	.short	0x00a0


	//----- nvinfo : EIATTR_SW_WAR
	.align		4
.L_1851:
        /*00b4*/ 	.byte	0x04, 0x36
        /*00b6*/ 	.short	(.L_1853 - .L_1852)
.L_1852:
        /*00b8*/ 	.word	0x00000008
.L_1853:


//--------------------- .nv.info._Z35group_norm_nhwc_fwd_one_pass_kernelI11Fp32IOFp16WLi128ELi96ELi768EEv26Group_norm_nhwc_fwd_params --------------------------
	.section	.nv.info._Z35group_norm_nhwc_fwd_one_pass_kernelI11Fp32IOFp16WLi128ELi96ELi768EEv26Group_norm_nhwc_fwd_params,"",@"SHT_CUDA_INFO"
	.sectionflags	@""
	.align	4


	//----- nvinfo : EIATTR_CUDA_API_VERSION
	.align		4
        /*0000*/ 	.byte	0x04, 0x37
        /*0002*/ 	.short	(.L_1855 - .L_1854)
.L_1854:
        /*0004*/ 	.word	0x00000082


	//----- nvinfo : EIATTR_KPARAM_INFO
	.align		4
.L_1855:
        /*0008*/ 	.byte	0x04, 0x17
        /*000a*/ 	.short	(.L_1857 - .L_1856)
.L_1856:
        /*000c*/ 	.word	0x00000000
        /*0010*/ 	.short	0x0000
        /*0012*/ 	.short	0x0000
        /*0014*/ 	.byte	0x00, 0xf0, 0x81, 0x02


	//----- nvinfo : EIATTR_SPARSE_MMA_MASK
	.align		4
.L_1857:
        /*0018*/ 	.byte	0x03, 0x50
        /*001a*/ 	.short	0x0000


	//----- nvinfo : EIATTR_MAXREG_COUNT
	.align		4
        /*001c*/ 	.byte	0x03, 0x1b
        /*001e*/ 	.short	0x0050


	//----- nvinfo : EIATTR_NUM_BARRIERS
	.align		4
        /*0020*/ 	.byte	0x02, 0x4c
        /*0022*/ 	.byte	0x01
	.zero		1


	//----- nvinfo : EIATTR_MERCURY_ISA_VERSION
	.align		4
        /*0024*/ 	.byte	0x03, 0x5f
        /*0026*/ 	.short	0x0101


	//----- nvinfo : EIATTR_COOP_GROUP_MASK_REGIDS
	.align		4
        /*0028*/ 	.byte	0x04, 0x29
        /*002a*/ 	.short	(.L_1859 - .L_1858)


	//   ....[0]....
.L_1858:
        /*002c*/ 	.word	0xffffffff


	//   ....[1]....
        /*0030*/ 	.word	0xffffffff


	//   ....[2]....
        /*0034*/ 	.word	0xffffffff


	//   ....[3]....
        /*0038*/ 	.word	0xffffffff


	//   ....[4]....
        /*003c*/ 	.word	0xffffffff


	//   ....[5]....
        /*0040*/ 	.word	0xffffffff


	//   ....[6]....
        /*0044*/ 	.word	0xffffffff


	//   ....[7]....
        /*0048*/ 	.word	0xffffffff


	//   ....[8]....
        /*004c*/ 	.word	0xffffffff


	//   ....[9]....
        /*0050*/ 	.word	0xffffffff


	//----- nvinfo : EIATTR_COOP_GROUP_INSTR_OFFSETS
	.align		4
.L_1859:
        /*0054*/ 	.byte	0x04, 0x28
        /*0056*/ 	.short	(.L_1861 - .L_1860)


	//   ....[0]....
.L_1860:
        /*0058*/ 	.word	0x00000f20


	//   ....[1]....
        /*005c*/ 	.word	0x00000f30


	//   ....[2]....
        /*0060*/ 	.word	0x00000f60


	//   ....[3]....
        /*0064*/ 	.word	0x00000f70


	//   ....[4]....
        /*0068*/ 	.word	0x00000fb0


	//   ....[5]....
        /*006c*/ 	.word	0x00000fc0


	//   ....[6]....
        /*0070*/ 	.word	0x00001000


	//   ....[7]....
        /*0074*/ 	.word	0x00001010


	//   ....[8]....
        /*0078*/ 	.word	0x00001050


	//   ....[9]....
        /*007c*/ 	.word	0x00001060


	//----- nvinfo : EIATTR_EXIT_INSTR_OFFSETS
	.align		4
.L_1861:
        /*0080*/ 	.byte	0x04, 0x1c
        /*0082*/ 	.short	(.L_1863 - .L_1862)


	//   ....[0]....
.L_1862:
        /*0084*/ 	.word	0x00000060


	//   ....[1]....
        /*0088*/ 	.word	0x00003230


	//----- nvinfo : EIATTR_MAX_THREADS
	.align		4
.L_1863:
        /*008c*/ 	.byte	0x04, 0x05
        /*008e*/ 	.short	(.L_1865 - .L_1864)
.L_1864:
        /*0090*/ 	.word	0x00000300
        /*0094*/ 	.word	0x00000001
        /*0098*/ 	.word	0x00000001


	//----- nvinfo : EIATTR_CRS_STACK_SIZE
	.align		4
.L_1865:
        /*009c*/ 	.byte	0x04, 0x1e
        /*009e*/ 	.short	(.L_1867 - .L_1866)
.L_1866:
        /*00a0*/ 	.word	0x00000000


	//----- nvinfo : EIATTR_CBANK_PARAM_SIZE
	.align		4
.L_1867:
        /*00a4*/ 	.byte	0x03, 0x19
        /*00a6*/ 	.short	0x00a0


	//----- nvinfo : EIATTR_PARAM_CBANK
	.align		4
        /*00a8*/ 	.byte	0x04, 0x0a
        /*00aa*/ 	.short	(.L_1869 - .L_1868)
	.align		4
.L_1868:
        /*00ac*/ 	.word	index@(.nv.constant0._Z35group_norm_nhwc_fwd_one_pass_kernelI11Fp32IOFp16WLi128ELi96ELi768EEv26Group_norm_nhwc_fwd_params)
        /*00b0*/ 	.short	0x0210
        /*00b2*/ 	.short	0x00a0


	//----- nvinfo : EIATTR_SW_WAR
	.align		4
.L_1869:
        /*00b4*/ 	.byte	0x04, 0x36
        /*00b6*/ 	.short	(.L_1871 - .L_1870)
.L_1870:
        /*00b8*/ 	.word	0x00000008
.L_1871:


//--------------------- .nv.info._Z35group_norm_nhwc_fwd_one_pass_kernelI11Fp32IOFp16WLi256ELi96ELi768EEv26Group_norm_nhwc_fwd_params --------------------------
	.section	.nv.info._Z35group_norm_nhwc_fwd_one_pass_kernelI11Fp32IOFp16WLi256ELi96ELi768EEv26Group_norm_nhwc_fwd_params,"",@"SHT_CUDA_INFO"
	.sectionflags	@""
	.align	4


	//----- nvinfo : EIATTR_CUDA_API_VERSION
	.align		4
        /*0000*/ 	.byte	0x04, 0x37
        /*0002*/ 	.short	(.L_1873 - .L_1872)
.L_1872:
        /*0004*/ 	.word	0x00000082


	//----- nvinfo : EIATTR_KPARAM_INFO
	.align		4
.L_1873:
        /*0008*/ 	.byte	0x04, 0x17
        /*000a*/ 	.short	(.L_1875 - .L_1874)
.L_1874:
        /*000c*/ 	.word	0x00000000
        /*0010*/ 	.short	0x0000
        /*0012*/ 	.short	0x0000
        /*0014*/ 	.byte	0x00, 0xf0, 0x81, 0x02


	//----- nvinfo : EIATTR_SPARSE_MMA_MASK
	.align		4
.L_1875:
        /*0018*/ 	.byte	0x03, 0x50
        /*001a*/ 	.short	0x0000


	//----- nvinfo : EIATTR_MAXREG_COUNT
	.align		4
        /*001c*/ 	.byte	0x03, 0x1b
        /*001e*/ 	.short	0x0050


	//----- nvinfo : EIATTR_NUM_BARRIERS
	.align		4
        /*0020*/ 	.byte	0x02, 0x4c
        /*0022*/ 	.byte	0x01
	.zero		1


	//----- nvinfo : EIATTR_MERCURY_ISA_VERSION
	.align		4
        /*0024*/ 	.byte	0x03, 0x5f
        /*0026*/ 	.short	0x0101


	//----- nvinfo : EIATTR_COOP_GROUP_MASK_REGIDS
	.align		4
        /*0028*/ 	.byte	0x04, 0x29
        /*002a*/ 	.short	(.L_1877 - .L_1876)


	//   ....[0]....
.L_1876:
        /*002c*/ 	.word	0xffffffff


	//   ....[1]....
        /*0030*/ 	.word	0xffffffff


	//   ....[2]....
        /*0034*/ 	.word	0xffffffff


	//   ....[3]....
        /*0038*/ 	.word	0xffffffff


	//   ....[4]....
        /*003c*/ 	.word	0xffffffff


	//   ....[5]....
        /*0040*/ 	.word	0xffffffff


	//   ....[6]....
        /*0044*/ 	.word	0xffffffff


	//   ....[7]....
        /*0048*/ 	.word	0xffffffff


	//   ....[8]....
        /*004c*/ 	.word	0xffffffff


	//   ....[9]....
        /*0050*/ 	.word	0xffffffff


	//----- nvinfo : EIATTR_COOP_GROUP_INSTR_OFFSETS
	.align		4
.L_1877:
        /*0054*/ 	.byte	0x04, 0x28
        /*0056*/ 	.short	(.L_1879 - .L_1878)


	//   ....[0]....
.L_1878:
        /*0058*/ 	.word	0x00001a20


	//   ....[1]....
        /*005c*/ 	.word	0x00001a30


	//   ....[2]....
        /*0060*/ 	.word	0x00001a60


	//   ....[3]....
        /*0064*/ 	.word	0x00001a70


	//   ....[4]....
        /*0068*/ 	.word	0x00001ab0


	//   ....[5]....
        /*006c*/ 	.word	0x00001ac0


	//   ....[6]....
        /*0070*/ 	.word	0x00001b00


	//   ....[7]....
        /*0074*/ 	.word	0x00001b10


	//   ....[8]....
        /*0078*/ 	.word	0x00001b50


	//   ....[9]....
        /*007c*/ 	.word	0x00001b60


	//----- nvinfo : EIATTR_EXIT_INSTR_OFFSETS
	.align		4
.L_1879:
        /*0080*/ 	.byte	0x04, 0x1c
        /*0082*/ 	.short	(.L_1881 - .L_1880)


	//   ....[0]....
.L_1880:
        /*0084*/ 	.word	0x00000070


	//   ....[1]....
        /*0088*/ 	.word	0x00005040


	//----- nvinfo : EIATTR_MAX_THREADS
	.align		4
.L_1881:
        /*008c*/ 	.byte	0x04, 0x05
        /*008e*/ 	.short	(.L_1883 - .L_1882)
.L_1882:
        /*0090*/ 	.word	0x00000300
        /*0094*/ 	.word	0x00000001
        /*0098*/ 	.word	0x00000001


	//----- nvinfo : EIATTR_CRS_STACK_SIZE
	.align		4
.L_1883:
        /*009c*/ 	.byte	0x04, 0x1e
        /*009e*/ 	.short	(.L_1885 - .L_1884)
.L_1884:
        /*00a0*/ 	.word	0x00000000


	//----- nvinfo : EIATTR_CBANK_PARAM_SIZE
	.align		4
.L_1885:
        /*00a4*/ 	.byte	0x03, 0x19
        /*00a6*/ 	.short	0x00a0


	//----- nvinfo : EIATTR_PARAM_CBANK
	.align		4
        /*00a8*/ 	.byte	0x04, 0x0a
        /*00aa*/ 	.short	(.L_1887 - .L_1886)
	.align		4
.L_1886:
        /*00ac*/ 	.word	index@(.nv.constant0._Z35group_norm_nhwc_fwd_one_pass_kernelI11Fp32IOFp16WLi256ELi96ELi768EEv26Group_norm_nhwc_fwd_params)
        /*00b0*/ 	.short	0x0210
        /*00b2*/ 	.short	0x00a0


	//----- nvinfo : EIATTR_SW_WAR
	.align		4
.L_1887:
        /*00b4*/ 	.byte	0x04, 0x36
        /*00b6*/ 	.short	(.L_1889 - .L_1888)
.L_1888:
        /*00b8*/ 	.word	0x00000008
.L_1889:


//--------------------- .nv.info._Z35group_norm_nhwc_fwd_one_pass_kernelI11Fp32IOFp16WLi512ELi96ELi768EEv26Group_norm_nhwc_fwd_params --------------------------
	.section	.nv.info._Z35group_norm_nhwc_fwd_one_pass_kernelI11Fp32IOFp16WLi512ELi96ELi768EEv26Group_norm_nhwc_fwd_params,"",@"SHT_CUDA_INFO"
	.sectionflags	@""
	.align	4


	//----- nvinfo : EIATTR_CUDA_API_VERSION
	.align		4
        /*0000*/ 	.byte	0x04, 0x37
        /*0002*/ 	.short	(.L_1891 - .L_1890)
.L_1890:
        /*0004*/ 	.word	0x00000082


	//----- nvinfo : EIATTR_KPARAM_INFO
	.align		4
.L_1891:
        /*0008*/ 	.byte	0x04, 0x17
        /*000a*/ 	.short	(.L_1893 - .L_1892)
.L_1892:
        /*000c*/ 	.word	0x00000000
        /*0010*/ 	.short	0x0000
        /*0012*/ 	.short	0x0000
        /*0014*/ 	.byte	0x00, 0xf0, 0x81, 0x02


	//----- nvinfo : EIATTR_SPARSE_MMA_MASK
	.align		4
.L_1893:
        /*0018*/ 	.byte	0x03, 0x50
        /*001a*/ 	.short	0x0000


	//----- nvinfo : EIATTR_MAXREG_COUNT
	.align		4
        /*001c*/ 	.byte	0x03, 0x1b
        /*001e*/ 	.short	0x0050


	//----- nvinfo : EIATTR_NUM_BARRIERS
	.align		4
        /*0020*/ 	.byte	0x02, 0x4c
        /*0022*/ 	.byte	0x01
	.zero		1


	//----- nvinfo : EIATTR_ANNOTATIONS
	.align		4
        /*0024*/ 	.byte	0x04, 0x55
        /*0026*/ 	.short	(.L_1895 - .L_1894)


	//   ....[0]....
.L_1894:
        /*0028*/ 	.word	0x00000001
        /*002c*/ 	.byte	0x90, 0x01, 0x00, 0x00, 0x01, 0x00, 0x00, 0x00, 0x70, 0x02, 0x00, 0x00, 0x01, 0x00, 0x00, 0x00
        /*003c*/ 	.byte	0x80, 0x48, 0x00, 0x00


	//----- nvinfo : EIATTR_MERCURY_ISA_VERSION
	.align		4
.L_1895:
        /*0040*/ 	.byte	0x03, 0x5f
        /*0042*/ 	.short	0x0101


	//----- nvinfo : EIATTR_INT_WARP_WIDE_INSTR_OFFSETS
	.align		4
        /*0044*/ 	.byte	0x04, 0x31
        /*0046*/ 	.short	(.L_1897 - .L_1896)


	//   ....[0]....
.L_1896:
        /*0048*/ 	.word	0x00004760


	//----- nvinfo : EIATTR_COOP_GROUP_MASK_REGIDS
	.align		4
.L_1897:
        /*004c*/ 	.byte	0x04, 0x29
        /*004e*/ 	.short	(.L_1899 - .L_1898)


	//   ....[0]....
.L_1898:
        /*0050*/ 	.word	0xffffffff


	//   ....[1]....
        /*0054*/ 	.word	0xffffffff


	//   ....[2]....
        /*0058*/ 	.word	0xffffffff


	//   ....[3]....
        /*005c*/ 	.word	0xffffffff


	//   ....[4]....
        /*0060*/ 	.word	0xffffffff


	//   ....[5]....
        /*0064*/ 	.word	0xffffffff


	//   ....[6]....
        /*0068*/ 	.word	0xffffffff


	//   ....[7]....
        /*006c*/ 	.word	0xffffffff


	//   ....[8]....
        /*0070*/ 	.word	0xffffffff


	//   ....[9]....
        /*0074*/ 	.word	0xffffffff


	//----- nvinfo : EIATTR_COOP_GROUP_INSTR_OFFSETS
	.align		4
.L_1899:
        /*0078*/ 	.byte	0x04, 0x28
        /*007a*/ 	.short	(.L_1901 - .L_1900)


	//   ....[0]....
.L_1900:
        /*007c*/ 	.word	0x00003700


	//   ....[1]....
        /*0080*/ 	.word	0x00003740


	//   ....[2]....
        /*0084*/ 	.word	0x00003760


	//   ....[3]....
        /*0088*/ 	.word	0x00003790


	//   ....[4]....
        /*008c*/ 	.word	0x000037b0


	//   ....[5]....
        /*0090*/ 	.word	0x000037e0


	//   ....[6]....
        /*0094*/ 	.word	0x00003800


	//   ....[7]....
        /*0098*/ 	.word	0x00003830


	//   ....[8]....
        /*009c*/ 	.word	0x00003860


	//   ....[9]....
        /*00a0*/ 	.word	0x00003890


	//----- nvinfo : EIATTR_EXIT_INSTR_OFFSETS
	.align		4
.L_1901:
        /*00a4*/ 	.byte	0x04, 0x1c
        /*00a6*/ 	.short	(.L_1903 - .L_1902)


	//   ....[0]....
.L_1902:
        /*00a8*/ 	.word	0x00000080


	//   ....[1]....
        /*00ac*/ 	.word	0x00009590


	//----- nvinfo : EIATTR_MAX_THREADS
	.align		4
.L_1903:
        /*00b0*/ 	.byte	0x04, 0x05
        /*00b2*/ 	.short	(.L_1905 - .L_1904)
.L_1904:
        /*00b4*/ 	.word	0x00000300
        /*00b8*/ 	.word	0x00000001
        /*00bc*/ 	.word	0x00000001


	//----- nvinfo : EIATTR_CRS_STACK_SIZE
	.align		4
.L_1905:
        /*00c0*/ 	.byte	0x04, 0x1e
        /*00c2*/ 	.short	(.L_1907 - .L_1906)
.L_1906:
        /*00c4*/ 	.word	0x00000000


	//----- nvinfo : EIATTR_CBANK_PARAM_SIZE
	.align		4
.L_1907:
        /*00c8*/ 	.byte	0x03, 0x19
        /*00ca*/ 	.short	0x00a0


	//----- nvinfo : EIATTR_PARAM_CBANK
	.align		4
        /*00cc*/ 	.byte	0x04, 0x0a
        /*00ce*/ 	.short	(.L_1909 - .L_1908)
	.align		4
.L_1908:
        /*00d0*/ 	.word	index@(.nv.constant0._Z35group_norm_nhwc_fwd_one_pass_kernelI11Fp32IOFp16WLi512ELi96ELi768EEv26Group_norm_nhwc_fwd_params)
        /*00d4*/ 	.short	0x0210
        /*00d6*/ 	.short	0x00a0


	//----- nvinfo : EIATTR_SW_WAR
	.align		4
.L_1909:
        /*00d8*/ 	.byte	0x04, 0x36
        /*00da*/ 	.short	(.L_1911 - .L_1910)
.L_1910:
        /*00dc*/ 	.word	0x00000008
.L_1911:


//--------------------- .nv.callgraph             --------------------------
	.section	.nv.callgraph,"",@"SHT_CUDA_CALLGRAPH"
	.align	4
	.sectionentsize	8
	.align		4
        /*0000*/ 	.word	0x00000000
	.align		4
        /*0004*/ 	.word	0xffffffff
	.align		4
        /*0008*/ 	.word	0x00000000
	.align		4
        /*000c*/ 	.word	0xfffffffe
	.align		4
        /*0010*/ 	.word	0x00000000
	.align		4
        /*0014*/ 	.word	0xfffffffd
	.align		4
        /*0018*/ 	.word	0x00000000
	.align		4
        /*001c*/ 	.word	0xfffffffc


//--------------------- .nv.constant4             --------------------------
	.section	.nv.constant4,"a",@progbits
	.align	8
	.align		8
.nv.constant4:
        /*0000*/ 	.dword	_ZN61_INTERNAL_d4293f69_30_group_norm_nhwc_one_pass_96_cu_dccd85764cuda3std3__45__cpo5beginE
	.align		8
        /*0008*/ 	.dword	_ZN61_INTERNAL_d4293f69_30_group_norm_nhwc_one_pass_96_cu_dccd85764cuda3std3__45__cpo3endE
	.align		8
        /*0010*/ 	.dword	_ZN61_INTERNAL_d4293f69_30_group_norm_nhwc_one_pass_96_cu_dccd85764cuda3std3__45__cpo6cbeginE
	.align		8
        /*0018*/ 	.dword	_ZN61_INTERNAL_d4293f69_30_group_norm_nhwc_one_pass_96_cu_dccd85764cuda3std3__45__cpo4cendE
	.align		8
        /*0020*/ 	.dword	_ZN61_INTERNAL_d4293f69_30_group_norm_nhwc_one_pass_96_cu_dccd85764cuda3std3__45__cpo6rbeginE
	.align		8
        /*0028*/ 	.dword	_ZN61_INTERNAL_d4293f69_30_group_norm_nhwc_one_pass_96_cu_dccd85764cuda3std3__45__cpo4rendE
	.align		8
        /*0030*/ 	.dword	_ZN61_INTERNAL_d4293f69_30_group_norm_nhwc_one_pass_96_cu_dccd85764cuda3std3__45__cpo7crbeginE
	.align		8
        /*0038*/ 	.dword	_ZN61_INTERNAL_d4293f69_30_group_norm_nhwc_one_pass_96_cu_dccd85764cuda3std3__45__cpo5crendE
	.align		8
        /*0040*/ 	.dword	_ZN61_INTERNAL_d4293f69_30_group_norm_nhwc_one_pass_96_cu_dccd85764cuda3std3__463_GLOBAL__N__d4293f69_30_group_norm_nhwc_one_pass_96_cu_dccd85766ignoreE
	.align		8
        /*0048*/ 	.dword	_ZN61_INTERNAL_d4293f69_30_group_norm_nhwc_one_pass_96_cu_dccd85764cuda3std3__419piecewise_constructE
	.align		8
        /*0050*/ 	.dword	_ZN61_INTERNAL_d4293f69_30_group_norm_nhwc_one_pass_96_cu_dccd85764cuda3std3__48in_placeE
	.align		8
        /*0058*/ 	.dword	_ZN61_INTERNAL_d4293f69_30_group_norm_nhwc_one_pass_96_cu_dccd85764cuda3std3__420unreachable_sentinelE
	.align		8
        /*0060*/ 	.dword	_ZN61_INTERNAL_d4293f69_30_group_norm_nhwc_one_pass_96_cu_dccd85764cuda3std3__47nulloptE
	.align		8
        /*0068*/ 	.dword	_ZN61_INTERNAL_d4293f69_30_group_norm_nhwc_one_pass_96_cu_dccd85764cuda3std3__48unexpectE
	.align		8
        /*0070*/ 	.dword	_ZN61_INTERNAL_d4293f69_30_group_norm_nhwc_one_pass_96_cu_dccd85764cuda3std6ranges3__45__cpo4swapE
	.align		8
        /*0078*/ 	.dword	_ZN61_INTERNAL_d4293f69_30_group_norm_nhwc_one_pass_96_cu_dccd85764cuda3std6ranges3__45__cpo9iter_moveE
	.align		8
        /*0080*/ 	.dword	_ZN61_INTERNAL_d4293f69_30_group_norm_nhwc_one_pass_96_cu_dccd85764cuda3std6ranges3__45__cpo5beginE
	.align		8
        /*0088*/ 	.dword	_ZN61_INTERNAL_d4293f69_30_group_norm_nhwc_one_pass_96_cu_dccd85764cuda3std6ranges3__45__cpo3endE
	.align		8
        /*0090*/ 	.dword	_ZN61_INTERNAL_d4293f69_30_group_norm_nhwc_one_pass_96_cu_dccd85764cuda3std6ranges3__45__cpo6cbeginE
	.align		8
        /*0098*/ 	.dword	_ZN61_INTERNAL_d4293f69_30_group_norm_nhwc_one_pass_96_cu_dccd85764cuda3std6ranges3__45__cpo4cendE
	.align		8
        /*00a0*/ 	.dword	_ZN61_INTERNAL_d4293f69_30_group_norm_nhwc_one_pass_96_cu_dccd85764cuda3std6ranges3__45__cpo7advanceE
	.align		8
        /*00a8*/ 	.dword	_ZN61_INTERNAL_d4293f69_30_group_norm_nhwc_one_pass_96_cu_dccd85764cuda3std6ranges3__45__cpo9iter_swapE
	.align		8
        /*00b0*/ 	.dword	_ZN61_INTERNAL_d4293f69_30_group_norm_nhwc_one_pass_96_cu_dccd85764cuda3std6ranges3__45__cpo4nextE
	.align		8
        /*00b8*/ 	.dword	_ZN61_INTERNAL_d4293f69_30_group_norm_nhwc_one_pass_96_cu_dccd85764cuda3std6ranges3__45__cpo4prevE
	.align		8
        /*00c0*/ 	.dword	_ZN61_INTERNAL_d4293f69_30_group_norm_nhwc_one_pass_96_cu_dccd85764cuda3std6ranges3__45__cpo4dataE
	.align		8
        /*00c8*/ 	.dword	_ZN61_INTERNAL_d4293f69_30_group_norm_nhwc_one_pass_96_cu_dccd85764cuda3std6ranges3__45__cpo5cdataE
	.align		8
        /*00d0*/ 	.dword	_ZN61_INTERNAL_d4293f69_30_group_norm_nhwc_one_pass_96_cu_dccd85764cuda3std6ranges3__45__cpo4sizeE
	.align		8
        /*00d8*/ 	.dword	_ZN61_INTERNAL_d4293f69_30_group_norm_nhwc_one_pass_96_cu_dccd85764cuda3std6ranges3__45__cpo5ssizeE
	.align		8
        /*00e0*/ 	.dword	_ZN61_INTERNAL_d4293f69_30_group_norm_nhwc_one_pass_96_cu_dccd85764cuda3std6ranges3__45__cpo8distanceE
	.align		8
        /*00e8*/ 	.dword	_ZN61_INTERNAL_d4293f69_30_group_norm_nhwc_one_pass_96_cu_dccd85766thrust23THRUST_300001_SM_900_NS6system6detail10sequential3seqE
	.align		8
        /*00f0*/ 	.dword	_ZN61_INTERNAL_d4293f69_30_group_norm_nhwc_one_pass_96_cu_dccd85766thrust23THRUST_300001_SM_900_NS12placeholders2_1E
	.align		8
        /*00f8*/ 	.dword	_ZN61_INTERNAL_d4293f69_30_group_norm_nhwc_one_pass_96_cu_dccd85766thrust23THRUST_300001_SM_900_NS12placeholders2_2E
	.align		8
        /*0100*/ 	.dword	_ZN61_INTERNAL_d4293f69_30_group_norm_nhwc_one_pass_96_cu_dccd85766thrust23THRUST_300001_SM_900_NS12placeholders2_3E
	.align		8
        /*0108*/ 	.dword	_ZN61_INTERNAL_d4293f69_30_group_norm_nhwc_one_pass_96_cu_dccd85766thrust23THRUST_300001_SM_900_NS12placeholders2_4E
	.align		8
        /*0110*/ 	.dword	_ZN61_INTERNAL_d4293f69_30_group_norm_nhwc_one_pass_96_cu_dccd85766thrust23THRUST_300001_SM_900_NS12placeholders2_5E
	.align		8
        /*0118*/ 	.dword	_ZN61_INTERNAL_d4293f69_30_group_norm_nhwc_one_pass_96_cu_dccd85766thrust23THRUST_300001_SM_900_NS12placeholders2_6E
	.align		8
        /*0120*/ 	.dword	_ZN61_INTERNAL_d4293f69_30_group_norm_nhwc_one_pass_96_cu_dccd85766thrust23THRUST_300001_SM_900_NS12placeholders2_7E
	.align		8
        /*0128*/ 	.dword	_ZN61_INTERNAL_d4293f69_30_group_norm_nhwc_one_pass_96_cu_dccd85766thrust23THRUST_300001_SM_900_NS12placeholders2_8E
	.align		8
        /*0130*/ 	.dword	_ZN61_INTERNAL_d4293f69_30_group_norm_nhwc_one_pass_96_cu_dccd85766thrust23THRUST_300001_SM_900_NS12placeholders2_9E
	.align		8
        /*0138*/ 	.dword	_ZN61_INTERNAL_d4293f69_30_group_norm_nhwc_one_pass_96_cu_dccd85766thrust23THRUST_300001_SM_900_NS12placeholders3_10E


//--------------------- .text._ZN3cub17CUB_300001_SM_9006detail11EmptyKernelIvEEvv --------------------------
	.section	.text._ZN3cub17CUB_300001_SM_9006detail11EmptyKernelIvEEvv,"ax",@progbits
	.align	128
        .global         _ZN3cub17CUB_300001_SM_9006detail11EmptyKernelIvEEvv
        .type           _ZN3cub17CUB_300001_SM_9006detail11EmptyKernelIvEEvv,@function
        .size           _ZN3cub17CUB_300001_SM_9006detail11EmptyKernelIvEEvv,(.L_x_5113 - _ZN3cub17CUB_300001_SM_9006detail11EmptyKernelIvEEvv)
        .other          _ZN3cub17CUB_300001_SM_9006detail11EmptyKernelIvEEvv,@"STO_CUDA_ENTRY STV_DEFAULT"
_ZN3cub17CUB_300001_SM_9006detail11EmptyKernelIvEEvv:
.text._ZN3cub17CUB_300001_SM_9006detail11EmptyKernelIvEEvv:
[----:B------:R-:W-:Y:S01]  /*0000*/  LDC R1, c[0x0][0x28] ;  /* 0x00000a00ff017b82 */ /* 0x000fe20000000800 */
[----:B------:R-:W-:Y:S05]  /*0010*/  EXIT ;  /* 0x000000000000794d */ /* 0x000fea0003800000 */
.L_x_0:
[----:B------:R-:W-:-:S00]  /*0020*/  BRA `(.L_x_0) ;  /* 0xfffffffc00fc7947 */ /* 0x000fc0000383ffff */
[----:B------:R-:W-:-:S00]  /*0030*/  NOP ;  /* 0x0000000000007918 */ /* 0x000fc00000000000 */
        /* <DEDUP_REMOVED lines=12> */
.L_x_5113:


//--------------------- .text._Z35group_norm_nhwc_bwd_one_pass_kernelI11Bf16IOFp32WLi64ELi96ELi768EEv26Group_norm_nhwc_bwd_params --------------------------
	.section	.text._Z35group_norm_nhwc_bwd_one_pass_kernelI11Bf16IOFp32WLi64ELi96ELi768EEv26Group_norm_nhwc_bwd_params,"ax",@progbits
	.align	128
        .global         _Z35group_norm_nhwc_bwd_one_pass_kernelI11Bf16IOFp32WLi64ELi96ELi768EEv26Group_norm_nhwc_bwd_params
        .type           _Z35group_norm_nhwc_bwd_one_pass_kernelI11Bf16IOFp32WLi64ELi96ELi768EEv26Group_norm_nhwc_bwd_params,@function
        .size           _Z35group_norm_nhwc_bwd_one_pass_kernelI11Bf16IOFp32WLi64ELi96ELi768EEv26Group_norm_nhwc_bwd_params,(.L_x_5114 - _Z35group_norm_nhwc_bwd_one_pass_kernelI11Bf16IOFp32WLi64ELi96ELi768EEv26Group_norm_nhwc_bwd_params)
        .other          _Z35group_norm_nhwc_bwd_one_pass_kernelI11Bf16IOFp32WLi64ELi96ELi768EEv26Group_norm_nhwc_bwd_params,@"STO_CUDA_ENTRY STV_DEFAULT"
_Z35group_norm_nhwc_bwd_one_pass_kernelI11Bf16IOFp32WLi64ELi96ELi768EEv26Group_norm_nhwc_bwd_params:
.text._Z35group_norm_nhwc_bwd_one_pass_kernelI11Bf16IOFp32WLi64ELi96ELi768EEv26Group_norm_nhwc_bwd_params:
[----:B------:R-:W-:Y:S01]  /*0000*/  LDC R1, c[0x0][0x28] ;  /* 0x00000a00ff017b82 */ /* 0x000fe20000000800 */
[----:B------:R-:W0:Y:S01]  /*0010*/  S2R R53, SR_CTAID.Y ;  /* 0x0000000000357919 */ /* 0x000e220000002600 */
[----:B------:R-:W-:Y:S01]  /*0020*/  ULDC UR4, c[0x0][0x2a0] ;  /* 0x0000a80000047ab9 */ /* 0x000fe20000000800 */
[----:B------:R-:W-:Y:S01]  /*0030*/  ULDC UR5, c[0x0][0x270] ;  /* 0x00009c0000057ab9 */ /* 0x000fe20000000800 */
[----:B------:R-:W-:Y:S01]  /*0040*/  ULDC.64 UR8, c[0x0][0x208] ;  /* 0x0000820000087ab9 */ /* 0x000fe20000000a00 */
[----:B------:R-:W-:Y:S01]  /*0050*/  UIMAD UR4, UR4, UR5, URZ ;  /* 0x00000005040472a4 */ /* 0x000fe2000f8e023f */
[----:B------:R-:W1:Y:S05]  /*0060*/  S2R R54, SR_TID.X ;  /* 0x0000000000367919 */ /* 0x000e6a0000002100 */
[----:B0-----:R-:W-:-:S13]  /*0070*/  ISETP.GE.AND P0, PT, R53, UR4, PT ;  /* 0x0000000435007c0c */ /* 0x001fda000bf06270 */
[----:B-1----:R-:W-:Y:S05]  /*0080*/  @P0 BRA `(.L_x_1) ;  /* 0x0000004000880947 */ /* 0x002fea0003800000 */
[----:B------:R-:W0:Y:S01]  /*0090*/  LDC.64 R10, c[0x0][0x288] ;  /* 0x0000a200ff0a7b82 */ /* 0x000e220000000a00 */
[----:B------:R-:W-:Y:S01]  /*00a0*/  IMAD.WIDE.U32 R2, R54, -0x55555555, RZ ;  /* 0xaaaaaaab36027825 */ /* 0x000fe200078e00ff */
[----:B------:R-:W1:Y:S01]  /*00b0*/  S2R R8, SR_LANEID ;  /* 0x0000000000087919 */ /* 0x000e620000000000 */
[----:B------:R-:W-:Y:S01]  /*00c0*/  ULDC.64 UR10, c[0x0][0x290] ;  /* 0x0000a400000a7ab9 */ /* 0x000fe20000000a00 */
[----:B------:R-:W-:Y:S01]  /*00d0*/  UMOV UR5, 0x400 ;  /* 0x0000040000057882 */ /* 0x000fe20000000000 */
[----:B------:R-:W-:Y:S01]  /*00e0*/  HFMA2.MMA R48, -RZ, RZ, 0, 0 ;  /* 0x00000000ff307435 */ /* 0x000fe200000001ff */
[----:B------:R-:W-:Y:S02]  /*00f0*/  SHF.R.U32.HI R3, RZ, 0x5, R3 ;  /* 0x00000005ff037819 */ /* 0x000fe40000011603 */
[----:B------:R-:W2:Y:S03]  /*0100*/  S2UR UR7, SR_CTAID.X ;  /* 0x00000000000779c3 */ /* 0x000ea60000002500 */
[----:B------:R-:W-:-:S05]  /*0110*/  IMAD R55, R3, -0x30, R54 ;  /* 0xffffffd003377824 */ /* 0x000fca00078e0236 */
[----:B------:R-:W2:Y:S01]  /*0120*/  LDC R52, c[0x0][0x2ac] ;  /* 0x0000ab00ff347b82 */ /* 0x000ea20000000800 */
[----:B------:R-:W-:-:S07]  /*0130*/  SHF.L.U32 R55, R55, 0x1, RZ ;  /* 0x0000000137377819 */ /* 0x000fce00000006ff */
[----:B------:R-:W3:Y:S01]  /*0140*/  S2UR UR6, SR_CgaCtaId ;  /* 0x00000000000679c3 */ /* 0x000ee20000008800 */
[----:B0-----:R-:W-:Y:S01]  /*0150*/  IMAD.WIDE.U32 R4, R10, 0x3, RZ ;  /* 0x000000030a047825 */ /* 0x001fe200078e00ff */
[C---:B------:R-:W-:Y:S02]  /*0160*/  LEA R7, R11.reuse, R11, 0x1 ;  /* 0x0000000b0b077211 */ /* 0x040fe400078e08ff */
[----:B------:R-:W-:Y:S02]  /*0170*/  LEA.HI R2, P0, R11, R10, RZ, 0x1 ;  /* 0x0000000a0b027211 */ /* 0x000fe400078108ff */
[----:B------:R-:W-:Y:S02]  /*0180*/  IADD3 R7, R5, R7, RZ ;  /* 0x0000000705077210 */ /* 0x000fe40007ffe0ff */
[----:B------:R-:W-:Y:S02]  /*0190*/  SHF.R.S32.HI R5, RZ, 0x1f, R54 ;  /* 0x0000001fff057819 */ /* 0x000fe40000011436 */
[----:B------:R-:W-:-:S02]  /*01a0*/  LEA.HI R4, P2, R7, R4, RZ, 0x1 ;  /* 0x0000000407047211 */ /* 0x000fc400078508ff */
[----:B------:R-:W-:Y:S02]  /*01b0*/  LEA.HI R5, R5, R54, RZ, 0x5 ;  /* 0x0000003605057211 */ /* 0x000fe400078f28ff */
[----:B------:R-:W-:Y:S01]  /*01c0*/  IADD3.X R7, RZ, R7, RZ, P2, !PT ;  /* 0x00000007ff077210 */ /* 0x000fe200017fe4ff */
[----:B--2---:R-:W-:Y:S01]  /*01d0*/  IMAD R52, R52, UR7, R3 ;  /* 0x0000000734347c24 */ /* 0x004fe2000f8e0203 */
[----:B------:R-:W-:Y:S02]  /*01e0*/  IADD3.X R9, RZ, R11, RZ, P0, !PT ;  /* 0x0000000bff097210 */ /* 0x000fe400007fe4ff */
[----:B------:R-:W-:Y:S02]  /*01f0*/  SHF.R.S32.HI R0, RZ, 0x5, R5 ;  /* 0x00000005ff007819 */ /* 0x000fe40000011405 */
[----:B------:R-:W-:Y:S01]  /*0200*/  ISETP.GE.U32.AND P1, PT, R52, UR10, PT ;  /* 0x0000000a34007c0c */ /* 0x000fe2000bf26070 */
[----:B------:R-:W-:Y:S01]  /*0210*/  ULDC.U8 UR10, c[0x0][0x2a4] ;  /* 0x0000a900000a7ab9 */ /* 0x000fe20000000000 */
[----:B------:R-:W-:Y:S01]  /*0220*/  SHF.R.S32.HI R3, RZ, 0x1f, R52 ;  /* 0x0000001fff037819 */ /* 0x000fe20000011434 */
[----:B---3--:R-:W-:Y:S01]  /*0230*/  ULEA UR5, UR6, UR5, 0x18 ;  /* 0x0000000506057291 */ /* 0x008fe2000f8ec03f */
[----:B------:R-:W-:-:S02]  /*0240*/  SHF.R.S64 R4, R4, 0x1, R7 ;  /* 0x0000000104047819 */ /* 0x000fc40000001007 */
[----:B------:R-:W-:Y:S02]  /*0250*/  ISETP.GE.AND.EX P1, PT, R3, UR11, PT, P1 ;  /* 0x0000000b03007c0c */ /* 0x000fe4000bf26310 */
[--C-:B------:R-:W-:Y:S02]  /*0260*/  SHF.R.S64 R2, R2, 0x1, R9.reuse ;  /* 0x0000000102027819 */ /* 0x100fe40000001009 */
[----:B------:R-:W-:Y:S02]  /*0270*/  SHF.R.S32.HI R5, RZ, 0x1, R9 ;  /* 0x00000001ff057819 */ /* 0x000fe40000011409 */
[----:B------:R-:W-:Y:S02]  /*0280*/  SHF.R.S32.HI R7, RZ, 0x1, R7 ;  /* 0x00000001ff077819 */ /* 0x000fe40000011407 */
[----:B------:R-:W-:Y:S02]  /*0290*/  LEA R0, R0, UR5, 0x3 ;  /* 0x0000000500007c11 */ /* 0x000fe4000f8e18ff */
[----:B------:R-:W-:-:S02]  /*02a0*/  IADD3 R51, R52, 0x10, RZ ;  /* 0x0000001034337810 */ /* 0x000fc40007ffe0ff */
[----:B------:R-:W-:Y:S02]  /*02b0*/  ISETP.LT.U32.AND P1, PT, R54, 0x300, !P1 ;  /* 0x000003003600780c */ /* 0x000fe40004f21070 */
[C---:B------:R-:W-:Y:S02]  /*02c0*/  IADD3 R50, R52.reuse, 0x20, RZ ;  /* 0x0000002034327810 */ /* 0x040fe40007ffe0ff */
[----:B------:R-:W-:Y:S02]  /*02d0*/  IADD3 R49, R52, 0x30, RZ ;  /* 0x0000003034317810 */ /* 0x000fe40007ffe0ff */
[----:B------:R-:W-:Y:S02]  /*02e0*/  SHF.L.U64.HI R5, R2, 0x2, R5 ;  /* 0x0000000202057819 */ /* 0x000fe40000010205 */
[----:B-1----:R-:W-:-:S07]  /*02f0*/  SHF.L.U64.HI R6, R4, 0x2, R7 ;  /* 0x0000000204067819 */ /* 0x002fce0000010207 */
.L_x_36:
[----:B------:R-:W0:Y:S01]  /*0300*/  LDC R14, c[0x0][0x2a0] ;  /* 0x0000a800ff0e7b82 */ /* 0x000e220000000800 */
[----:B------:R-:W-:Y:S01]  /*0310*/  IABS R13, R53 ;  /* 0x00000035000d7213 */ /* 0x000fe20000000000 */
[----:B------:R-:W-:Y:S01]  /*0320*/  ULDC.64 UR14, c[0x0][0x290] ;  /* 0x0000a400000e7ab9 */ /* 0x000fe20000000a00 */
[----:B------:R-:W-:Y:S01]  /*0330*/  ISETP.GE.AND P3, PT, R53, RZ, PT ;  /* 0x000000ff3500720c */ /* 0x000fe20003f66270 */
[----:B------:R-:W-:Y:S01]  /*0340*/  ULDC.64 UR12, c[0x0][0x298] ;  /* 0x0000a600000c7ab9 */ /* 0x000fe20000000a00 */
[----:B------:R-:W-:Y:S02]  /*0350*/  SHF.R.S32.HI R15, RZ, 0x1f, R55 ;  /* 0x0000001fff0f7819 */ /* 0x000fe40000011437 */
[----:B------:R-:W-:Y:S01]  /*0360*/  CS2R R46, SRZ ;  /* 0x00000000002e7805 */ /* 0x000fe2000001ff00 */
[----:B------:R-:W1:Y:S08]  /*0370*/  @P1 LDC.64 R16, c[0x0][0x288] ;  /* 0x0000a200ff101b82 */ /* 0x000e700000000a00 */
[----:B------:R-:W2:Y:S01]  /*0380*/  @P1 LDC.64 R18, c[0x0][0x230] ;  /* 0x00008c00ff121b82 */ /* 0x000ea20000000a00 */
[----:B0-----:R-:W-:-:S07]  /*0390*/  IABS R12, R14 ;  /* 0x0000000e000c7213 */ /* 0x001fce0000000000 */
[----:B------:R-:W0:Y:S01]  /*03a0*/  @P1 LDC.64 R20, c[0x0][0x228] ;  /* 0x00008a00ff141b82 */ /* 0x000e220000000a00 */
[----:B------:R-:W3:Y:S07]  /*03b0*/  I2F.RP R7, R12 ;  /* 0x0000000c00077306 */ /* 0x000eee0000209400 */
[----:B------:R-:W4:Y:S01]  /*03c0*/  LDC.64 R22, c[0x0][0x248] ;  /* 0x00009200ff167b82 */ /* 0x000f220000000a00 */
[----:B---3--:R-:W3:Y:S02]  /*03d0*/  MUFU.RCP R7, R7 ;  /* 0x0000000700077308 */ /* 0x008ee40000001000 */
[----:B---3--:R-:W-:-:S06]  /*03e0*/  IADD3 R10, R7, 0xffffffe, RZ ;  /* 0x0ffffffe070a7810 */ /* 0x008fcc0007ffe0ff */
[----:B------:R3:W1:Y:S02]  /*03f0*/  F2I.FTZ.U32.TRUNC.NTZ R11, R10 ;  /* 0x0000000a000b7305 */ /* 0x000664000021f000 */
[----:B---3--:R-:W-:Y:S02]  /*0400*/  MOV R10, RZ ;  /* 0x000000ff000a7202 */ /* 0x008fe40000000f00 */
[----:B-1----:R-:W-:-:S05]  /*0410*/  IADD3 R9, RZ, -R11, RZ ;  /* 0x8000000bff097210 */ /* 0x002fca0007ffe0ff */
[----:B------:R-:W-:-:S04]  /*0420*/  IMAD R9, R9, R12, RZ ;  /* 0x0000000c09097224 */ /* 0x000fc800078e02ff */
[----:B------:R-:W-:Y:S01]  /*0430*/  IMAD.HI.U32 R11, R11, R9, R10 ;  /* 0x000000090b0b7227 */ /* 0x000fe200078e000a */
[----:B------:R-:W-:-:S05]  /*0440*/  MOV R9, R13 ;  /* 0x0000000d00097202 */ /* 0x000fca0000000f00 */
[----:B------:R-:W-:-:S05]  /*0450*/  IMAD.HI.U32 R11, R11, R9, RZ ;  /* 0x000000090b0b7227 */ /* 0x000fca00078e00ff */
[----:B------:R-:W-:-:S05]  /*0460*/  IADD3 R7, -R11, RZ, RZ ;  /* 0x000000ff0b077210 */ /* 0x000fca0007ffe1ff */
[----:B------:R-:W-:Y:S01]  /*0470*/  IMAD R7, R12, R7, R9 ;  /* 0x000000070c077224 */ /* 0x000fe200078e0209 */
[----:B------:R-:W-:-:S04]  /*0480*/  LOP3.LUT R9, R53, R14, RZ, 0x3c, !PT ;  /* 0x0000000e35097212 */ /* 0x000fc800078e3cff */
[----:B------:R-:W-:Y:S02]  /*0490*/  ISETP.GT.U32.AND P2, PT, R12, R7, PT ;  /* 0x000000070c00720c */ /* 0x000fe40003f44070 */
[----:B------:R-:W-:Y:S02]  /*04a0*/  ISETP.GE.AND P4, PT, R9, RZ, PT ;  /* 0x000000ff0900720c */ /* 0x000fe40003f86270 */
[----:B------:R-:W-:-:S09]  /*04b0*/  SHF.R.S32.HI R9, RZ, 0x1f, R51 ;  /* 0x0000001fff097819 */ /* 0x000fd20000011433 */
[-C--:B------:R-:W-:Y:S02]  /*04c0*/  @!P2 IADD3 R7, R7, -R12.reuse, RZ ;  /* 0x8000000c0707a210 */ /* 0x080fe40007ffe0ff */
[----:B------:R-:W-:Y:S02]  /*04d0*/  @!P2 IADD3 R11, R11, 0x1, RZ ;  /* 0x000000010b0ba810 */ /* 0x000fe40007ffe0ff */
[CC--:B------:R-:W-:Y:S02]  /*04e0*/  ISETP.GE.U32.AND P0, PT, R7.reuse, R12.reuse, PT ;  /* 0x0000000c0700720c */ /* 0x0c0fe40003f06070 */
[----:B------:R-:W-:Y:S02]  /*04f0*/  ISETP.GT.U32.AND P2, PT, R12, R7, PT ;  /* 0x000000070c00720c */ /* 0x000fe40003f44070 */
[----:B------:R-:W-:-:S04]  /*0500*/  IADD3 R10, R7, -R12, RZ ;  /* 0x8000000c070a7210 */ /* 0x000fc80007ffe0ff */
[----:B------:R-:W-:Y:S02]  /*0510*/  SEL R7, R10, R7, !P2 ;  /* 0x000000070a077207 */ /* 0x000fe40005000000 */
[----:B------:R-:W-:Y:S02]  /*0520*/  LOP3.LUT R10, RZ, R14, RZ, 0x33, !PT ;  /* 0x0000000eff0a7212 */ /* 0x000fe400078e33ff */
[----:B------:R-:W-:Y:S02]  /*0530*/  @!P3 IADD3 R7, -R7, RZ, RZ ;  /* 0x000000ff0707b210 */ /* 0x000fe40007ffe1ff */
[----:B------:R-:W-:Y:S02]  /*0540*/  @P0 IADD3 R11, R11, 0x1, RZ ;  /* 0x000000010b0b0810 */ /* 0x000fe40007ffe0ff */
[----:B------:R-:W-:Y:S02]  /*0550*/  ISETP.NE.AND P0, PT, R14, RZ, PT ;  /* 0x000000ff0e00720c */ /* 0x000fe40003f05270 */
[----:B------:R-:W-:-:S02]  /*0560*/  @!P4 IADD3 R11, -R11, RZ, RZ ;  /* 0x000000ff0b0bc210 */ /* 0x000fc40007ffe1ff */
[C---:B------:R-:W-:Y:S02]  /*0570*/  SEL R7, R10.reuse, R7, !P0 ;  /* 0x000000070a077207 */ /* 0x040fe40004000000 */
[----:B------:R-:W-:Y:S02]  /*0580*/  SEL R13, R10, R11, !P0 ;  /* 0x0000000b0a0d7207 */ /* 0x000fe40004000000 */
[----:B------:R-:W-:Y:S01]  /*0590*/  ISETP.GE.U32.AND P0, PT, R51, UR14, PT ;  /* 0x0000000e33007c0c */ /* 0x000fe2000bf06070 */
[----:B------:R-:W-:Y:S01]  /*05a0*/  IMAD R30, R7, 0x60, RZ ;  /* 0x00000060071e7824 */ /* 0x000fe200078e02ff */
[----:B------:R-:W-:Y:S02]  /*05b0*/  SHF.R.S32.HI R10, RZ, 0x1f, R13 ;  /* 0x0000001fff0a7819 */ /* 0x000fe4000001140d */
[----:B------:R-:W-:Y:S02]  /*05c0*/  ISETP.GE.AND.EX P0, PT, R9, UR15, PT, P0 ;  /* 0x0000000f09007c0c */ /* 0x000fe4000bf06300 */
[----:B------:R-:W-:Y:S01]  /*05d0*/  IADD3 R58, P2, R55, R30, RZ ;  /* 0x0000001e373a7210 */ /* 0x000fe20007f5e0ff */
[----:B------:R-:W-:Y:S01]  /*05e0*/  IMAD R10, R10, UR12, RZ ;  /* 0x0000000c0a0a7c24 */ /* 0x000fe2000f8e02ff */
[----:B------:R-:W-:-:S02]  /*05f0*/  ISETP.GT.U32.OR P0, PT, R54, 0x2ff, P0 ;  /* 0x000002ff3600780c */ /* 0x000fc40000704470 */
[----:B------:R-:W-:Y:S01]  /*0600*/  LEA.HI.X.SX32 R59, R30, R15, 0x1, P2 ;  /* 0x0000000f1e3b7211 */ /* 0x000fe200010f0eff */
[----:B------:R-:W-:Y:S01]  /*0610*/  IMAD R61, R13, UR13, R10 ;  /* 0x0000000d0d3d7c24 */ /* 0x000fe2000f8e020a */
[----:B------:R-:W-:Y:S01]  /*0620*/  SHF.R.S32.HI R11, RZ, 0x1f, R50 ;  /* 0x0000001fff0b7819 */ /* 0x000fe20000011432 */
[----:B------:R-:W-:Y:S01]  /*0630*/  @P1 IMAD R10, R3, R16, RZ ;  /* 0x00000010030a1224 */ /* 0x000fe200078e02ff */
[----:B------:R-:W-:Y:S01]  /*0640*/  ISETP.GE.U32.AND P2, PT, R50, UR14, PT ;  /* 0x0000000e32007c0c */ /* 0x000fe2000bf46070 */
[----:B------:R-:W-:Y:S01]  /*0650*/  IMAD.WIDE.U32 R58, R13, UR12, R58 ;  /* 0x0000000c0d3a7c25 */ /* 0x000fe2000f8e003a */
[----:B------:R-:W-:Y:S02]  /*0660*/  SHF.R.S32.HI R13, RZ, 0x1f, R49 ;  /* 0x0000001fff0d7819 */ /* 0x000fe40000011431 */
[----:B------:R-:W-:Y:S01]  /*0670*/  ISETP.GE.AND.EX P2, PT, R11, UR15, PT, P2 ;  /* 0x0000000f0b007c0c */ /* 0x000fe2000bf46320 */
[----:B------:R-:W-:Y:S01]  /*0680*/  @P1 IMAD R17, R52, R17, R10 ;  /* 0x0000001134111224 */ /* 0x000fe200078e020a */
[----:B------:R-:W-:Y:S01]  /*0690*/  IADD3 R61, R59, R61, RZ ;  /* 0x0000003d3b3d7210 */ /* 0x000fe20007ffe0ff */
[----:B------:R-:W1:Y:S01]  /*06a0*/  @!P0 LDC.64 R14, c[0x0][0x288] ;  /* 0x0000a200ff0e8b82 */ /* 0x000e620000000a00 */
[----:B------:R-:W-:-:S02]  /*06b0*/  ISETP.GT.U32.OR P2, PT, R54, 0x2ff, P2 ;  /* 0x000002ff3600780c */ /* 0x000fc40001744470 */
[----:B------:R-:W-:Y:S02]  /*06c0*/  @P1 MOV R60, R58 ;  /* 0x0000003a003c1202 */ /* 0x000fe40000000f00 */
[----:B------:R-:W-:-:S03]  /*06d0*/  ISETP.GE.U32.AND P3, PT, R49, UR14, PT ;  /* 0x0000000e31007c0c */ /* 0x000fc6000bf66070 */
[----:B------:R-:W-:Y:S01]  /*06e0*/  @P1 IMAD.WIDE.U32 R24, R52, R16, R60 ;  /* 0x0000001034181225 */ /* 0x000fe200078e003c */
[----:B------:R-:W-:-:S04]  /*06f0*/  ISETP.GE.AND.EX P3, PT, R13, UR15, PT, P3 ;  /* 0x0000000f0d007c0c */ /* 0x000fc8000bf66330 */
[----:B------:R-:W-:Y:S02]  /*0700*/  @P1 IADD3 R25, R25, R17, RZ ;  /* 0x0000001119191210 */ /* 0x000fe40007ffe0ff */
[C---:B------:R-:W-:Y:S01]  /*0710*/  @P1 SHF.L.U32 R27, R24.reuse, 0x1, RZ ;  /* 0x00000001181b1819 */ /* 0x040fe200000006ff */
[----:B------:R-:W3:Y:S01]  /*0720*/  @!P2 LDC.64 R16, c[0x0][0x288] ;  /* 0x0000a200ff10ab82 */ /* 0x000ee20000000a00 */
[----:B------:R-:W-:Y:S02]  /*0730*/  @P1 SHF.L.U64.HI R10, R24, 0x1, R25 ;  /* 0x00000001180a1819 */ /* 0x000fe40000010219 */
[----:B------:R-:W-:Y:S02]  /*0740*/  ISETP.GT.U32.OR P3, PT, R54, 0x2ff, P3 ;  /* 0x000002ff3600780c */ /* 0x000fe40001f64470 */
[----:B--2---:R-:W-:Y:S02]  /*0750*/  @P1 IADD3 R32, P4, R27, R18, RZ ;  /* 0x000000121b201210 */ /* 0x004fe40007f9e0ff */
[----:B------:R-:W-:Y:S01]  /*0760*/  @!P0 MOV R34, R58 ;  /* 0x0000003a00228202 */ /* 0x000fe20000000f00 */
[----:B------:R-:W2:Y:S01]  /*0770*/  @!P0 LDC.64 R24, c[0x0][0x230] ;  /* 0x00008c00ff188b82 */ /* 0x000ea20000000a00 */
[----:B------:R-:W-:-:S02]  /*0780*/  @P1 IADD3.X R33, R10, R19, RZ, P4, !PT ;  /* 0x000000130a211210 */ /* 0x000fc400027fe4ff */
[----:B0-----:R-:W-:Y:S01]  /*0790*/  @P1 IADD3 R20, P4, R27, R20, RZ ;  /* 0x000000141b141210 */ /* 0x001fe20007f9e0ff */
[-C--:B-1----:R-:W-:Y:S01]  /*07a0*/  @!P0 IMAD R12, R9, R14.reuse, RZ ;  /* 0x0000000e090c8224 */ /* 0x082fe200078e02ff */
[----:B------:R-:W-:Y:S01]  /*07b0*/  @!P0 MOV R35, R61 ;  /* 0x0000003d00238202 */ /* 0x000fe20000000f00 */
[----:B----4-:R-:W-:Y:S01]  /*07c0*/  IMAD.WIDE R18, R53, 0x8, R22 ;  /* 0x0000000835127825 */ /* 0x010fe200078e0216 */
[----:B------:R0:W5:Y:S01]  /*07d0*/  @P1 LDG.E R46, desc[UR8][R32.64] ;  /* 0x00000008202e1981 */ /* 0x000162000c1e1900 */
[----:B------:R-:W1:Y:S02]  /*07e0*/  @!P0 LDC.64 R26, c[0x0][0x228] ;  /* 0x00008a00ff1a8b82 */ /* 0x000e640000000a00 */
[C---:B------:R-:W-:Y:S02]  /*07f0*/  @!P0 IMAD R31, R51.reuse, R15, R12 ;  /* 0x0000000f331f8224 */ /* 0x040fe400078e020c */
[----:B------:R-:W-:Y:S02]  /*0800*/  @!P0 IMAD.WIDE.U32 R34, R51, R14, R34 ;  /* 0x0000000e33228225 */ /* 0x000fe400078e0022 */
[----:B------:R4:W2:Y:S02]  /*0810*/  LDG.E.64 R14, desc[UR8][R18.64] ;  /* 0x00000008120e7981 */ /* 0x0008a4000c1e1b00 */
[----:B------:R-:W1:Y:S01]  /*0820*/  @!P3 LDC.64 R28, c[0x0][0x288] ;  /* 0x0000a200ff1cbb82 */ /* 0x000e620000000a00 */
[----:B0-----:R-:W-:-:S02]  /*0830*/  @!P0 IADD3 R33, R35, R31, RZ ;  /* 0x0000001f23218210 */ /* 0x001fc40007ffe0ff */
[----:B------:R-:W-:Y:S02]  /*0840*/  CS2R R44, SRZ ;  /* 0x00000000002c7805 */ /* 0x000fe4000001ff00 */
[C---:B------:R-:W-:Y:S02]  /*0850*/  @!P0 SHF.L.U32 R31, R34.reuse, 0x1, RZ ;  /* 0x00000001221f8819 */ /* 0x040fe400000006ff */
[----:B------:R-:W-:Y:S01]  /*0860*/  @!P0 SHF.L.U64.HI R34, R34, 0x1, R33 ;  /* 0x0000000122228819 */ /* 0x000fe20000010221 */
[----:B------:R-:W0:Y:S01]  /*0870*/  @!P2 LDC.64 R22, c[0x0][0x230] ;  /* 0x00008c00ff16ab82 */ /* 0x000e220000000a00 */
[----:B------:R-:W-:Y:S01]  /*0880*/  @P1 IADD3.X R21, R10, R21, RZ, P4, !PT ;  /* 0x000000150a151210 */ /* 0x000fe200027fe4ff */
[----:B---3--:R-:W-:Y:S01]  /*0890*/  @!P2 IMAD R10, R11, R16, RZ ;  /* 0x000000100b0aa224 */ /* 0x008fe200078e02ff */
[----:B------:R-:W-:Y:S02]  /*08a0*/  @!P2 MOV R32, R58 ;  /* 0x0000003a0020a202 */ /* 0x000fe40000000f00 */
[----:B------:R-:W-:Y:S01]  /*08b0*/  @!P2 MOV R33, R61 ;  /* 0x0000003d0021a202 */ /* 0x000fe20000000f00 */
[----:B------:R3:W5:Y:S01]  /*08c0*/  @P1 LDG.E R45, desc[UR8][R20.64] ;  /* 0x00000008142d1981 */ /* 0x000762000c1e1900 */
[C---:B------:R-:W-:Y:S01]  /*08d0*/  @!P2 IMAD R35, R50.reuse, R17, R10 ;  /* 0x000000113223a224 */ /* 0x040fe200078e020a */
[----:B----4-:R-:W4:Y:S01]  /*08e0*/  @!P3 LDC.64 R18, c[0x0][0x230] ;  /* 0x00008c00ff12bb82 */ /* 0x010f220000000a00 */
[----:B------:R-:W-:Y:S01]  /*08f0*/  @!P2 IMAD.WIDE.U32 R32, R50, R16, R32 ;  /* 0x000000103220a225 */ /* 0x000fe200078e0020 */
[----:B--2---:R-:W-:-:S02]  /*0900*/  @!P0 IADD3 R24, P4, R31, R24, RZ ;  /* 0x000000181f188210 */ /* 0x004fc40007f9e0ff */
[----:B-1----:R-:W-:-:S04]  /*0910*/  @!P0 IADD3 R26, P5, R31, R26, RZ ;  /* 0x0000001a1f1a8210 */ /* 0x002fc80007fbe0ff */
[----:B---3--:R-:W1:Y:S01]  /*0920*/  @!P3 LDC.64 R20, c[0x0][0x228] ;  /* 0x00008a00ff14bb82 */ /* 0x008e620000000a00 */
[----:B------:R-:W-:Y:S02]  /*0930*/  @!P2 IADD3 R31, R33, R35, RZ ;  /* 0x00000023211fa210 */ /* 0x000fe40007ffe0ff */
[C---:B------:R-:W-:Y:S02]  /*0940*/  @!P2 SHF.L.U32 R35, R32.reuse, 0x1, RZ ;  /* 0x000000012023a819 */ /* 0x040fe400000006ff */
[----:B------:R-:W-:Y:S01]  /*0950*/  @!P2 SHF.L.U64.HI R12, R32, 0x1, R31 ;  /* 0x00000001200ca819 */ /* 0x000fe2000001021f */
[----:B------:R-:W-:Y:S01]  /*0960*/  @!P3 IMAD R10, R13, R28, RZ ;  /* 0x0000001c0d0ab224 */ /* 0x000fe200078e02ff */
[----:B------:R-:W-:Y:S02]  /*0970*/  @!P3 MOV R32, R58 ;  /* 0x0000003a0020b202 */ /* 0x000fe40000000f00 */
[----:B------:R-:W-:Y:S02]  /*0980*/  CS2R R42, SRZ ;  /* 0x00000000002a7805 */ /* 0x000fe4000001ff00 */
[----:B------:R-:W-:Y:S01]  /*0990*/  @!P3 MOV R33, R61 ;  /* 0x0000003d0021b202 */ /* 0x000fe20000000f00 */
[C---:B------:R-:W-:Y:S01]  /*09a0*/  @!P3 IMAD R31, R49.reuse, R29, R10 ;  /* 0x0000001d311fb224 */ /* 0x040fe200078e020a */
[----:B------:R-:W-:Y:S01]  /*09b0*/  @!P0 IADD3.X R25, R34, R25, RZ, P4, !PT ;  /* 0x0000001922198210 */ /* 0x000fe200027fe4ff */
[----:B------:R-:W2:Y:S01]  /*09c0*/  @!P2 LDC.64 R16, c[0x0][0x228] ;  /* 0x00008a00ff10ab82 */ /* 0x000ea20000000a00 */
[----:B------:R-:W-:Y:S01]  /*09d0*/  @!P3 IMAD.WIDE.U32 R32, R49, R28, R32 ;  /* 0x0000001c3120b225 */ /* 0x000fe200078e0020 */
[----:B0-----:R-:W-:-:S02]  /*09e0*/  @!P2 IADD3 R28, P4, R35, R22, RZ ;  /* 0x00000016231ca210 */ /* 0x001fc40007f9e0ff */
[----:B------:R0:W5:Y:S02]  /*09f0*/  @!P0 LDG.E R47, desc[UR8][R24.64] ;  /* 0x00000008182f8981 */ /* 0x000164000c1e1900 */
[----:B------:R-:W-:Y:S02]  /*0a00*/  @!P2 IADD3.X R29, R12, R23, RZ, P4, !PT ;  /* 0x000000170c1da210 */ /* 0x000fe400027fe4ff */
[----:B------:R-:W-:Y:S02]  /*0a10*/  @!P3 IADD3 R31, R33, R31, RZ ;  /* 0x0000001f211fb210 */ /* 0x000fe40007ffe0ff */
[----:B------:R-:W-:Y:S01]  /*0a20*/  @!P3 SHF.L.U32 R23, R32, 0x1, RZ ;  /* 0x000000012017b819 */ /* 0x000fe200000006ff */
[----:B------:R3:W5:Y:S01]  /*0a30*/  @!P2 LDG.E R42, desc[UR8][R28.64] ;  /* 0x000000081c2aa981 */ /* 0x000762000c1e1900 */
[----:B------:R-:W-:Y:S02]  /*0a40*/  @!P0 IADD3.X R27, R34, R27, RZ, P5, !PT ;  /* 0x0000001b221b8210 */ /* 0x000fe40002ffe4ff */
[----:B------:R-:W-:-:S02]  /*0a50*/  @!P3 SHF.L.U64.HI R10, R32, 0x1, R31 ;  /* 0x00000001200ab819 */ /* 0x000fc4000001021f */
[C---:B----4-:R-:W-:Y:S01]  /*0a60*/  @!P3 IADD3 R32, P4, R23.reuse, R18, RZ ;  /* 0x000000121720b210 */ /* 0x050fe20007f9e0ff */
[----:B------:R3:W5:Y:S01]  /*0a70*/  @!P0 LDG.E R44, desc[UR8][R26.64] ;  /* 0x000000081a2c8981 */ /* 0x000762000c1e1900 */
[----:B-1----:R-:W-:Y:S02]  /*0a80*/  @!P3 IADD3 R20, P5, R23, R20, RZ ;  /* 0x000000141714b210 */ /* 0x002fe40007fbe0ff */
[C---:B------:R-:W-:Y:S02]  /*0a90*/  @!P3 IADD3.X R33, R10.reuse, R19, RZ, P4, !PT ;  /* 0x000000130a21b210 */ /* 0x040fe400027fe4ff */
[----:B------:R-:W-:Y:S02]  /*0aa0*/  @!P3 IADD3.X R21, R10, R21, RZ, P5, !PT ;  /* 0x000000150a15b210 */ /* 0x000fe40002ffe4ff */
[----:B------:R-:W-:Y:S01]  /*0ab0*/  MOV R10, RZ ;  /* 0x000000ff000a7202 */ /* 0x000fe20000000f00 */
[----:B------:R3:W5:Y:S05]  /*0ac0*/  @!P3 LDG.E R43, desc[UR8][R32.64] ;  /* 0x00000008202bb981 */ /* 0x00076a000c1e1900 */
[----:B------:R3:W5:Y:S01]  /*0ad0*/  @!P3 LDG.E R10, desc[UR8][R20.64] ;  /* 0x00000008140ab981 */ /* 0x000762000c1e1900 */
[----:B--2---:R-:W-:-:S04]  /*0ae0*/  @!P2 IADD3 R22, P0, R35, R16, RZ ;  /* 0x000000102316a210 */ /* 0x004fc80007f1e0ff */
[----:B------:R-:W-:Y:S02]  /*0af0*/  @!P2 IADD3.X R23, R12, R17, RZ, P0, !PT ;  /* 0x000000110c17a210 */ /* 0x000fe400007fe4ff */
[----:B------:R-:W-:-:S06]  /*0b00*/  MOV R12, RZ ;  /* 0x000000ff000c7202 */ /* 0x000fcc0000000f00 */
[----:B------:R3:W5:Y:S01]  /*0b10*/  @!P2 LDG.E R12, desc[UR8][R22.64] ;  /* 0x00000008160ca981 */ /* 0x000762000c1e1900 */
[----:B------:R-:W-:Y:S01]  /*0b20*/  ISETP.GT.U32.AND P2, PT, R54, 0x2ff, PT ;  /* 0x000002ff3600780c */ /* 0x000fe20003f44070 */
[----:B------:R-:W-:Y:S01]  /*0b30*/  BSSY B0, `(.L_x_2) ;  /* 0x0000013000007945 */ /* 0x000fe20003800000 */
[----:B------:R-:W-:Y:S02]  /*0b40*/  CS2R R16, SRZ ;  /* 0x0000000000107805 */ /* 0x000fe4000001ff00 */
[----:B------:R-:W-:Y:S01]  /*0b50*/  CS2R R18, SRZ ;  /* 0x0000000000127805 */ /* 0x000fe2000001ff00 */
[----:B------:R-:W-:-:S05]  /*0b60*/  FFMA.FTZ R15, -R14, R14, R15 ;  /* 0x0000000e0e0f7223 */ /* 0x000fca000001010f */
[----:B------:R-:W-:-:S13]  /*0b70*/  FSETP.GTU.FTZ.AND P0, PT, R15, RZ, PT ;  /* 0x000000ff0f00720b */ /* 0x000fda0003f1c000 */
[----:B0-----:R-:W0:Y:S02]  /*0b80*/  @P0 LDC R24, c[0x0][0x250] ;  /* 0x00009400ff180b82 */ /* 0x001e240000000800 */
[----:B0-----:R-:W-:Y:S01]  /*0b90*/  @P0 FADD.FTZ R24, R15, R24 ;  /* 0x000000180f180221 */ /* 0x001fe20000010000 */
[----:B------:R-:W-:Y:S01]  /*0ba0*/  MOV R15, 0x3f800000 ;  /* 0x3f800000000f7802 */ /* 0x000fe20000000f00 */
[----:B---3--:R-:W-:Y:S06]  /*0bb0*/  @P2 BRA `(.L_x_3) ;  /* 0x0000000000282947 */ /* 0x008fec0003800000 */
[----:B------:R-:W-:Y:S01]  /*0bc0*/  ISETP.NE.AND P2, PT, RZ, UR10, PT ;  /* 0x0000000aff007c0c */ /* 0x000fe2000bf45270 */
[----:B------:R-:W0:Y:S01]  /*0bd0*/  LDC.64 R22, c[0x0][0x238] ;  /* 0x00008e00ff167b82 */ /* 0x000e220000000a00 */
[----:B------:R-:W-:-:S04]  /*0be0*/  IADD3 R21, R55, R30, RZ ;  /* 0x0000001e37157210 */ /* 0x000fc80007ffe0ff */
[----:B------:R-:W-:-:S07]  /*0bf0*/  SHF.R.S32.HI R26, RZ, 0x1f, R21 ;  /* 0x0000001fff1a7819 */ /* 0x000fce0000011415 */
[----:B------:R-:W1:Y:S01]  /*0c00*/  @P2 LDC.64 R16, c[0x0][0x240] ;  /* 0x00009000ff102b82 */ /* 0x000e620000000a00 */
[C---:B0-----:R-:W-:Y:S01]  /*0c10*/  IMAD.WIDE R22, R21.reuse, 0x4, R22 ;  /* 0x0000000415167825 */ /* 0x041fe200078e0216 */
[----:B-1----:R-:W-:-:S04]  /*0c20*/  @P2 LEA R20, P3, R21, R16, 0x2 ;  /* 0x0000001015142211 */ /* 0x002fc800078610ff */
[----:B------:R-:W-:Y:S02]  /*0c30*/  @P2 LEA.HI.X R21, R21, R17, R26, 0x2, P3 ;  /* 0x0000001115152211 */ /* 0x000fe400018f141a */
[----:B------:R0:W5:Y:S04]  /*0c40*/  LDG.E.64 R16, desc[UR8][R22.64] ;  /* 0x0000000816107981 */ /* 0x000168000c1e1b00 */
[----:B------:R0:W5:Y:S03]  /*0c50*/  @P2 LDG.E.64 R18, desc[UR8][R20.64] ;  /* 0x0000000814122981 */ /* 0x000166000c1e1b00 */
.L_x_3:
[----:B------:R-:W-:Y:S05]  /*0c60*/  BSYNC B0 ;  /* 0x0000000000007941 */ /* 0x000fea0003800000 */
.L_x_2:
[----:B------:R-:W1:Y:S01]  /*0c70*/  @P0 MUFU.RSQ R15, R24 ;  /* 0x00000018000f0308 */ /* 0x000e620000001400 */
[----:B------:R-:W-:Y:S02]  /*0c80*/  ISETP.NE.AND P4, PT, RZ, UR10, PT ;  /* 0x0000000aff007c0c */ /* 0x000fe4000bf85270 */
[C---:B0----5:R-:W-:Y:S02]  /*0c90*/  PRMT R20, R46.reuse, 0x7632, R20 ;  /* 0x000076322e147816 */ /* 0x061fe40000000014 */
[----:B------:R-:W-:Y:S02]  /*0ca0*/  SHF.L.U32 R21, R46, 0x10, RZ ;  /* 0x000000102e157819 */ /* 0x000fe400000006ff */
[C---:B------:R-:W-:Y:S02]  /*0cb0*/  PRMT R28, R47.reuse, 0x7632, R28 ;  /* 0x000076322f1c7816 */ /* 0x040fe4000000001c */
[----:B------:R-:W-:Y:S01]  /*0cc0*/  SHF.L.U32 R27, R20, 0x10, RZ ;  /* 0x00000010141b7819 */ /* 0x000fe200000006ff */
[----:B------:R-:W-:Y:S01]  /*0cd0*/  FADD.FTZ R20, -R14, R21 ;  /* 0x000000150e147221 */ /* 0x000fe20000010100 */
[----:B------:R-:W-:-:S02]  /*0ce0*/  SHF.L.U32 R29, R47, 0x10, RZ ;  /* 0x000000102f1d7819 */ /* 0x000fc400000006ff */
[----:B------:R-:W-:Y:S01]  /*0cf0*/  SHF.L.U32 R37, R28, 0x10, RZ ;  /* 0x000000101c257819 */ /* 0x000fe200000006ff */
[C---:B------:R-:W-:Y:S01]  /*0d00*/  FADD.FTZ R28, -R14.reuse, R27 ;  /* 0x0000001b0e1c7221 */ /* 0x040fe20000010100 */
[C---:B------:R-:W-:Y:S01]  /*0d10*/  PRMT R25, R45.reuse, 0x7632, R25 ;  /* 0x000076322d197816 */ /* 0x040fe20000000019 */
[----:B------:R-:W-:Y:S01]  /*0d20*/  FADD.FTZ R38, -R14, R29 ;  /* 0x0000001d0e267221 */ /* 0x000fe20000010100 */
[----:B------:R-:W-:Y:S01]  /*0d30*/  PRMT R30, R44, 0x7632, R30 ;  /* 0x000076322c1e7816 */ /* 0x000fe2000000001e */
[-C--:B-1----:R-:W-:Y:S01]  /*0d40*/  FMUL.FTZ R21, R20, R15.reuse ;  /* 0x0000000f14157220 */ /* 0x082fe20000410000 */
[----:B------:R-:W-:Y:S01]  /*0d50*/  SHF.L.U32 R22, R45, 0x10, RZ ;  /* 0x000000102d167819 */ /* 0x000fe200000006ff */
[----:B------:R-:W-:Y:S01]  /*0d60*/  FMUL.FTZ R20, R28, R15 ;  /* 0x0000000f1c147220 */ /* 0x000fe20000410000 */
[----:B------:R-:W-:Y:S02]  /*0d70*/  SHF.L.U32 R23, R44, 0x10, RZ ;  /* 0x000000102c177819 */ /* 0x000fe400000006ff */
[----:B------:R-:W-:-:S02]  /*0d80*/  PRMT R26, R42, 0x7632, R26 ;  /* 0x000076322a1a7816 */ /* 0x000fc4000000001a */
[----:B------:R-:W-:Y:S02]  /*0d90*/  SHF.L.U32 R25, R25, 0x10, RZ ;  /* 0x0000001019197819 */ /* 0x000fe400000006ff */
[----:B------:R-:W-:Y:S01]  /*0da0*/  SHF.L.U32 R24, R30, 0x10, RZ ;  /* 0x000000101e187819 */ /* 0x000fe200000006ff */
[----:B------:R-:W-:Y:S06]  /*0db0*/  @!P4 BRA `(.L_x_4) ;  /* 0x000000000048c947 */ /* 0x000fec0003800000 */
[----:B------:R-:W-:Y:S01]  /*0dc0*/  FFMA.FTZ R27, R21, R16, R18 ;  /* 0x00000010151b7223 */ /* 0x000fe20000010012 */
[----:B------:R-:W-:-:S03]  /*0dd0*/  FFMA.FTZ R28, R20, R17, R19 ;  /* 0x00000011141c7223 */ /* 0x000fc60000010013 */
[----:B------:R-:W-:Y:S01]  /*0de0*/  FMUL.FTZ R29, R27, -1.4426950216293334961 ;  /* 0xbfb8aa3b1b1d7820 */ /* 0x000fe20000410000 */
[----:B------:R-:W-:-:S05]  /*0df0*/  FMUL.FTZ R32, R28, -1.4426950216293334961 ;  /* 0xbfb8aa3b1c207820 */ /* 0x000fca0000410000 */
[----:B------:R-:W0:Y:S08]  /*0e00*/  MUFU.EX2 R29, R29 ;  /* 0x0000001d001d7308 */ /* 0x000e300000000800 */
[----:B------:R-:W1:Y:S01]  /*0e10*/  MUFU.EX2 R32, R32 ;  /* 0x0000002000207308 */ /* 0x000e620000000800 */
[----:B0-----:R-:W-:-:S07]  /*0e20*/  FADD.FTZ R30, R29, 1 ;  /* 0x3f8000001d1e7421 */ /* 0x001fce0000010000 */
[----:B------:R-:W0:Y:S01]  /*0e30*/  MUFU.RCP R31, R30 ;  /* 0x0000001e001f7308 */ /* 0x000e220000001000 */
[----:B-1----:R-:W-:-:S07]  /*0e40*/  FADD.FTZ R33, R32, 1 ;  /* 0x3f80000020217421 */ /* 0x002fce0000010000 */
[----:B------:R-:W1:Y:S01]  /*0e50*/  MUFU.RCP R34, R33 ;  /* 0x0000002100227308 */ /* 0x000e620000001000 */
[----:B0-----:R-:W-:Y:S01]  /*0e60*/  FADD.FTZ R36, -R31, 1 ;  /* 0x3f8000001f247421 */ /* 0x001fe20000010100 */
[----:B------:R-:W-:-:S03]  /*0e70*/  FMUL.FTZ R22, R22, R31 ;  /* 0x0000001f16167220 */ /* 0x000fc60000410000 */
[----:B------:R-:W-:Y:S01]  /*0e80*/  FFMA.FTZ R27, R27, R36, 1 ;  /* 0x3f8000001b1b7423 */ /* 0x000fe20000010024 */
[----:B-1----:R-:W-:Y:S01]  /*0e90*/  FADD.FTZ R35, -R34, 1 ;  /* 0x3f80000022237421 */ /* 0x002fe20000010100 */
[----:B------:R-:W-:Y:S02]  /*0ea0*/  FMUL.FTZ R25, R25, R34 ;  /* 0x0000002219197220 */ /* 0x000fe40000410000 */
[----:B------:R-:W-:Y:S01]  /*0eb0*/  FMUL.FTZ R22, R22, R27 ;  /* 0x0000001b16167220 */ /* 0x000fe20000410000 */
[----:B------:R-:W-:-:S04]  /*0ec0*/  FFMA.FTZ R28, R28, R35, 1 ;  /* 0x3f8000001c1c7423 */ /* 0x000fc80000010023 */
[----:B------:R-:W-:-:S07]  /*0ed0*/  FMUL.FTZ R25, R25, R28 ;  /* 0x0000001c19197220 */ /* 0x000fce0000410000 */
.L_x_4:
[----:B------:R-:W-:Y:S01]  /*0ee0*/  FMUL.FTZ R28, R22, R16 ;  /* 0x00000010161c7220 */ /* 0x000fe20000410000 */
[----:B------:R-:W-:Y:S01]  /*0ef0*/  FADD.FTZ R32, -R14, R37 ;  /* 0x000000250e207221 */ /* 0x000fe20000010100 */
[----:B------:R-:W-:Y:S01]  /*0f00*/  FMUL.FTZ R27, R38, R15 ;  /* 0x0000000f261b7220 */ /* 0x000fe20000410000 */
[----:B------:R-:W-:Y:S01]  /*0f10*/  FMUL.FTZ R30, R25, R17 ;  /* 0x00000011191e7220 */ /* 0x000fe20000410000 */
[----:B------:R-:W-:Y:S01]  /*0f20*/  FFMA.FTZ R29, R21, R28, RZ ;  /* 0x0000001c151d7223 */ /* 0x000fe200000100ff */
[----:B------:R-:W-:Y:S01]  /*0f30*/  FADD.FTZ R31, RZ, R28 ;  /* 0x0000001cff1f7221 */ /* 0x000fe20000010000 */
[----:B------:R-:W-:Y:S01]  /*0f40*/  FMUL.FTZ R28, R32, R15 ;  /* 0x0000000f201c7220 */ /* 0x000fe20000410000 */
        /* <DEDUP_REMOVED lines=19> */
.L_x_5:
[----:B------:R-:W-:Y:S01]  /*1080*/  FFMA.FTZ R34, R20, R30, R29 ;  /* 0x0000001e14227223 */ /* 0x000fe2000001001d */
[----:B------:R-:W-:Y:S01]  /*1090*/  FMUL.FTZ R32, R23, R16 ;  /* 0x0000001017207220 */ /* 0x000fe20000410000 */
[----:B------:R-:W-:Y:S01]  /*10a0*/  FADD.FTZ R35, R30, R31 ;  /* 0x0000001f1e237221 */ /* 0x000fe20000010000 */
[----:B------:R-:W-:Y:S02]  /*10b0*/  SHF.L.U32 R29, R42, 0x10, RZ ;  /* 0x000000102a1d7819 */ /* 0x000fe400000006ff */
[----:B------:R-:W-:Y:S01]  /*10c0*/  SHF.L.U32 R31, R26, 0x10, RZ ;  /* 0x000000101a1f7819 */ /* 0x000fe200000006ff */
[----:B------:R-:W-:Y:S01]  /*10d0*/  FFMA.FTZ R33, R27, R32, R34 ;  /* 0x000000201b217223 */ /* 0x000fe20000010022 */
[----:B------:R-:W-:Y:S01]  /*10e0*/  FADD.FTZ R35, R35, R32 ;  /* 0x0000002023237221 */ /* 0x000fe20000010000 */
[----:B------:R-:W-:Y:S01]  /*10f0*/  PRMT R30, R12, 0x7632, R30 ;  /* 0x000076320c1e7816 */ /* 0x000fe2000000001e */
[C---:B------:R-:W-:Y:S01]  /*1100*/  FADD.FTZ R32, -R14.reuse, R29 ;  /* 0x0000001d0e207221 */ /* 0x040fe20000010100 */
[----:B------:R-:W-:Y:S01]  /*1110*/  FADD.FTZ R34, -R14, R31 ;  /* 0x0000001f0e227221 */ /* 0x000fe20000010100 */
[----:B------:R-:W-:-:S02]  /*1120*/  SHF.L.U32 R26, R12, 0x10, RZ ;  /* 0x000000100c1a7819 */ /* 0x000fc400000006ff */
[----:B------:R-:W-:Y:S01]  /*1130*/  SHF.L.U32 R31, R30, 0x10, RZ ;  /* 0x000000101e1f7819 */ /* 0x000fe200000006ff */
[----:B------:R-:W-:Y:S01]  /*1140*/  FMUL.FTZ R29, R32, R15 ;  /* 0x0000000f201d7220 */ /* 0x000fe20000410000 */
[----:B------:R-:W-:Y:S01]  /*1150*/  FMUL.FTZ R32, R24, R17 ;  /* 0x0000001118207220 */ /* 0x000fe20000410000 */
        /* <DEDUP_REMOVED lines=12> */
[----:B0-----:R-:W-:Y:S01]  /*1220*/  FMUL.FTZ R26, R26, R39 ;  /* 0x000000271a1a7220 */ /* 0x001fe20000410000 */
[----:B------:R-:W-:-:S04]  /*1230*/  FADD.FTZ R39, -R39, 1 ;  /* 0x3f80000027277421 */ /* 0x000fc80000010100 */
[----:B------:R-:W-:Y:S01]  /*1240*/  FFMA.FTZ R39, R34, R39, 1 ;  /* 0x3f80000022277423 */ /* 0x000fe20000010027 */
[----:B-1----:R-:W-:Y:S01]  /*1250*/  FADD.FTZ R57, -R56, 1 ;  /* 0x3f80000038397421 */ /* 0x002fe20000010100 */
[----:B------:R-:W-:Y:S02]  /*1260*/  FMUL.FTZ R31, R31, R56 ;  /* 0x000000381f1f7220 */ /* 0x000fe40000410000 */
[----:B------:R-:W-:Y:S01]  /*1270*/  FMUL.FTZ R26, R26, R39 ;  /* 0x000000271a1a7220 */ /* 0x000fe20000410000 */
[----:B------:R-:W-:-:S04]  /*1280*/  FFMA.FTZ R36, R36, R57, 1 ;  /* 0x3f80000024247423 */ /* 0x000fc80000010039 */
[----:B------:R-:W-:-:S07]  /*1290*/  FMUL.FTZ R31, R31, R36 ;  /* 0x000000241f1f7220 */ /* 0x000fce0000410000 */
.L_x_6:
[----:B------:R-:W-:Y:S01]  /*12a0*/  FFMA.FTZ R36, R28, R32, R33 ;  /* 0x000000201c247223 */ /* 0x000fe20000010021 */
[----:B------:R-:W-:Y:S01]  /*12b0*/  FMUL.FTZ R34, R26, R16 ;  /* 0x000000101a227220 */ /* 0x000fe20000410000 */
[----:B------:R-:W-:Y:S01]  /*12c0*/  FADD.FTZ R35, R32, R35 ;  /* 0x0000002320237221 */ /* 0x000fe20000010000 */
[----:B------:R-:W-:Y:S01]  /*12d0*/  PRMT R32, R43, 0x7632, R32 ;  /* 0x000076322b207816 */ /* 0x000fe20000000020 */
[----:B------:R-:W-:Y:S01]  /*12e0*/  FMUL.FTZ R37, R31, R17 ;  /* 0x000000111f257220 */ /* 0x000fe20000410000 */
[----:B------:R-:W-:Y:S01]  /*12f0*/  FFMA.FTZ R33, R29, R34, R36 ;  /* 0x000000221d217223 */ /* 0x000fe20000010024 */
[----:B------:R-:W-:Y:S01]  /*1300*/  FADD.FTZ R34, R35, R34 ;  /* 0x0000002223227221 */ /* 0x000fe20000010000 */
[----:B------:R-:W-:Y:S02]  /*1310*/  SHF.L.U32 R35, R43, 0x10, RZ ;  /* 0x000000102b237819 */ /* 0x000fe400000006ff */
[----:B------:R-:W-:Y:S01]  /*1320*/  SHF.L.U32 R39, R32, 0x10, RZ ;  /* 0x0000001020277819 */ /* 0x000fe200000006ff */
[----:B------:R-:W-:Y:S01]  /*1330*/  FFMA.FTZ R32, R30, R37, R33 ;  /* 0x000000251e207223 */ /* 0x000fe20000010021 */
[--C-:B------:R-:W-:Y:S01]  /*1340*/  FADD.FTZ R37, R37, R34.reuse ;  /* 0x0000002225257221 */ /* 0x100fe20000010000 */
[----:B------:R-:W-:Y:S01]  /*1350*/  FADD.FTZ R36, -R14, R35 ;  /* 0x000000230e247221 */ /* 0x000fe20000010100 */
[----:B------:R-:W-:Y:S01]  /*1360*/  PRMT R34, R10, 0x7632, R34 ;  /* 0x000076320a227816 */ /* 0x000fe20000000022 */
[----:B------:R-:W-:Y:S01]  /*1370*/  FADD.FTZ R38, -R14, R39 ;  /* 0x000000270e267221 */ /* 0x000fe20000010100 */
[----:B------:R-:W-:Y:S01]  /*1380*/  SHF.L.U32 R33, R10, 0x10, RZ ;  /* 0x000000100a217819 */ /* 0x000fe200000006ff */
[-C--:B------:R-:W-:Y:S01]  /*1390*/  FMUL.FTZ R35, R36, R15.reuse ;  /* 0x0000000f24237220 */ /* 0x080fe20000410000 */
[----:B------:R-:W-:Y:S01]  /*13a0*/  SHF.L.U32 R34, R34, 0x10, RZ ;  /* 0x0000001022227819 */ /* 0x000fe200000006ff */
        /* <DEDUP_REMOVED lines=20> */
.L_x_7:
[----:B------:R-:W-:Y:S01]  /*14f0*/  FMUL.FTZ R38, R33, R16 ;  /* 0x0000001021267220 */ /* 0x000fe20000410000 */
[----:B------:R-:W-:Y:S01]  /*1500*/  FMUL.FTZ R41, R34, R17 ;  /* 0x0000001122297220 */ /* 0x000fe20000410000 */
[----:B------:R-:W-:Y:S01]  /*1510*/  ISETP.GT.AND P0, PT, R8, 0x1e, PT ;  /* 0x0000001e0800780c */ /* 0x000fe20003f04270 */
[----:B------:R-:W0:Y:S01]  /*1520*/  S2UR UR11, SR_CgaCtaId ;  /* 0x00000000000b79c3 */ /* 0x000e220000008800 */
[----:B------:R-:W-:Y:S01]  /*1530*/  FFMA.FTZ R39, R35, R38, R32 ;  /* 0x0000002623277223 */ /* 0x000fe20000010020 */
[----:B------:R-:W-:Y:S01]  /*1540*/  FADD.FTZ R38, R37, R38 ;  /* 0x0000002625267221 */ /* 0x000fe20000010000 */
[----:B------:R-:W-:Y:S01]  /*1550*/  UMOV UR6, 0x400 ;  /* 0x0000040000067882 */ /* 0x000fe20000000000 */
[----:B------:R-:W-:Y:S01]  /*1560*/  ISETP.NE.AND P2, PT, R54, RZ, PT ;  /* 0x000000ff3600720c */ /* 0x000fe20003f45270 */
[----:B------:R-:W-:Y:S01]  /*1570*/  FFMA.FTZ R40, R36, R41, R39 ;  /* 0x0000002924287223 */ /* 0x000fe20000010027 */
[----:B------:R-:W-:Y:S01]  /*1580*/  FADD.FTZ R41, R41, R38 ;  /* 0x0000002629297221 */ /* 0x000fe20000010000 */
[----:B------:R-:W-:Y:S01]  /*1590*/  FFMA.FTZ R38, R21, R22, RZ ;  /* 0x0000001615267223 */ /* 0x000fe200000100ff */
[----:B------:R-:W-:Y:S01]  /*15a0*/  FADD.FTZ R22, RZ, R22 ;  /* 0x00000016ff167221 */ /* 0x000fe20000010000 */
[----:B------:R-:W-:Y:S01]  /*15b0*/  FFMA.FTZ R21, R20, R25, RZ ;  /* 0x0000001914157223 */ /* 0x000fe200000100ff */
[----:B------:R-:W1:Y:S01]  /*15c0*/  SHFL.DOWN PT, R37, R40, 0x1, 0x1f ;  /* 0x08201f0028257f89 */ /* 0x000e6200000e0000 */
[----:B------:R-:W-:Y:S01]  /*15d0*/  FADD.FTZ R25, RZ, R25 ;  /* 0x00000019ff197221 */ /* 0x000fe20000010000 */
[----:B------:R-:W-:Y:S01]  /*15e0*/  FFMA.FTZ R38, R27, R23, R38 ;  /* 0x000000171b267223 */ /* 0x000fe20000010026 */
[----:B------:R-:W-:Y:S01]  /*15f0*/  UIADD3 UR5, UR6, 0xf0, URZ ;  /* 0x000000f006057890 */ /* 0x000fe2000fffe03f */
[----:B------:R-:W2:Y:S01]  /*1600*/  SHFL.DOWN PT, R32, R41, 0x1, 0x1f ;  /* 0x08201f0029207f89 */ /* 0x000ea200000e0000 */
[----:B------:R-:W-:Y:S01]  /*1610*/  FADD.FTZ R23, R22, R23 ;  /* 0x0000001716177221 */ /* 0x000fe20000010000 */
[----:B------:R-:W-:Y:S01]  /*1620*/  FFMA.FTZ R21, R28, R24, R21 ;  /* 0x000000181c157223 */ /* 0x000fe20000010015 */
[----:B------:R-:W-:Y:S01]  /*1630*/  FADD.FTZ R24, R25, R24 ;  /* 0x0000001819187221 */ /* 0x000fe20000010000 */
[----:B------:R-:W-:Y:S01]  /*1640*/  FFMA.FTZ R38, R29, R26, R38 ;  /* 0x0000001a1d267223 */ /* 0x000fe20000010026 */
[----:B------:R-:W-:Y:S01]  /*1650*/  FADD.FTZ R22, R23, R26 ;  /* 0x0000001a17167221 */ /* 0x000fe20000010000 */
[----:B------:R-:W-:Y:S01]  /*1660*/  FFMA.FTZ R21, R30, R31, R21 ;  /* 0x0000001f1e157223 */ /* 0x000fe20000010015 */
[----:B------:R-:W-:Y:S01]  /*1670*/  FADD.FTZ R23, R24, R31 ;  /* 0x0000001f18177221 */ /* 0x000fe20000010000 */
[----:B------:R-:W-:Y:S01]  /*1680*/  FFMA.FTZ R20, R35, R33, R38 ;  /* 0x0000002123147223 */ /* 0x000fe20000010026 */
[----:B------:R-:W-:Y:S01]  /*1690*/  FADD.FTZ R22, R22, R33 ;  /* 0x0000002116167221 */ /* 0x000fe20000010000 */
[----:B0-----:R-:W-:Y:S01]  /*16a0*/  ULEA UR5, UR11, UR5, 0x18 ;  /* 0x000000050b057291 */ /* 0x001fe2000f8ec03f */
[----:B------:R-:W-:Y:S01]  /*16b0*/  FFMA.FTZ R21, R36, R34, R21 ;  /* 0x0000002224157223 */ /* 0x000fe20000010015 */
[----:B------:R-:W-:Y:S01]  /*16c0*/  FADD.FTZ R23, R23, R34 ;  /* 0x0000002217177221 */ /* 0x000fe20000010000 */
[----:B------:R-:W-:Y:S01]  /*16d0*/  BSSY B0, `(.L_x_8) ;  /* 0x0000059000007945 */ /* 0x000fe20003800000 */
[----:B------:R-:W-:-:S02]  /*16e0*/  ISETP.GT.U32.AND P3, PT, R54, 0x2f, PT ;  /* 0x0000002f3600780c */ /* 0x000fc40003f64070 */
[----:B------:R-:W-:Y:S01]  /*16f0*/  LEA R56, R54, UR5, 0x4 ;  /* 0x0000000536387c11 */ /* 0x000fe2000f8e20ff */
[----:B-1----:R-:W-:-:S04]  /*1700*/  @!P0 FADD.FTZ R40, R40, R37 ;  /* 0x0000002528288221 */ /* 0x002fc80000010000 */
[----:B------:R-:W-:Y:S01]  /*1710*/  STS.128 [R56], R20 ;  /* 0x0000001438007388 */ /* 0x000fe20000000c00 */
[----:B--2---:R-:W-:-:S03]  /*1720*/  @!P0 FADD.FTZ R41, R41, R32 ;  /* 0x0000002029298221 */ /* 0x004fc60000010000 */
[----:B------:R-:W0:Y:S01]  /*1730*/  SHFL.DOWN PT, R37, R40, 0x2, 0x1f ;  /* 0x08401f0028257f89 */ /* 0x000e2200000e0000 */
[----:B------:R-:W-:-:S03]  /*1740*/  ISETP.GT.AND P0, PT, R8, 0x1d, PT ;  /* 0x0000001d0800780c */ /* 0x000fc60003f04270 */
[----:B------:R-:W1:Y:S10]  /*1750*/  SHFL.DOWN PT, R32, R41, 0x2, 0x1f ;  /* 0x08401f0029207f89 */ /* 0x000e7400000e0000 */
[----:B0-----:R-:W-:Y:S01]  /*1760*/  @!P0 FADD.FTZ R40, R40, R37 ;  /* 0x0000002528288221 */ /* 0x001fe20000010000 */
[----:B-1----:R-:W-:-:S04]  /*1770*/  @!P0 FADD.FTZ R41, R41, R32 ;  /* 0x0000002029298221 */ /* 0x002fc80000010000 */
        /* <DEDUP_REMOVED lines=14> */
[----:B-1----:R-:W-:Y:S01]  /*1860*/  @!P0 FADD.FTZ R41, R41, R32 ;  /* 0x0000002029298221 */ /* 0x002fe20000010000 */
[----:B------:R-:W-:-:S13]  /*1870*/  ISETP.NE.AND P0, PT, R8, RZ, PT ;  /* 0x000000ff0800720c */ /* 0x000fda0003f05270 */
[----:B------:R0:W-:Y:S01]  /*1880*/  @!P0 STS.64 [R0+0x18], R40 ;  /* 0x0000182800008388 */ /* 0x0001e20000000a00 */
[----:B------:R-:W-:Y:S06]  /*1890*/  BAR.SYNC.DEFER_BLOCKING 0x0 ;  /* 0x0000000000007b1d */ /* 0x000fec0000010000 */
[----:B------:R-:W-:Y:S05]  /*18a0*/  @P2 BRA `(.L_x_9) ;  /* 0x0000000000ec2947 */ /* 0x000fea0003800000 */
[----:B------:R-:W-:-:S09]  /*18b0*/  ULEA UR5, UR11, UR6, 0x18 ;  /* 0x000000060b057291 */ /* 0x000fd2000f8ec03f */
[----:B------:R-:W1:Y:S04]  /*18c0*/  LDS.128 R24, [UR5+0x20] ;  /* 0x00002005ff187984 */ /* 0x000e680008000c00 */
[----:B------:R-:W2:Y:S04]  /*18d0*/  LDS.128 R28, [UR5+0x30] ;  /* 0x00003005ff1c7984 */ /* 0x000ea80008000c00 */
[----:B------:R-:W3:Y:S04]  /*18e0*/  LDS.128 R32, [UR5+0x40] ;  /* 0x00004005ff207984 */ /* 0x000ee80008000c00 */
[----:B------:R-:W4:Y:S01]  /*18f0*/  LDS.128 R36, [UR5+0x50] ;  /* 0x00005005ff247984 */ /* 0x000f220008000c00 */
[----:B-1----:R-:W-:Y:S01]  /*1900*/  FADD.FTZ R57, R40, R24 ;  /* 0x0000001828397221 */ /* 0x002fe20000010000 */
[----:B------:R-:W-:-:S03]  /*1910*/  FADD.FTZ R24, R41, R25 ;  /* 0x0000001929187221 */ /* 0x000fc60000010000 */
[----:B------:R-:W-:Y:S01]  /*1920*/  FADD.FTZ R57, R57, R26 ;  /* 0x0000001a39397221 */ /* 0x000fe20000010000 */
[----:B0-----:R-:W-:Y:S02]  /*1930*/  FADD.FTZ R40, R24, R27 ;  /* 0x0000001b18287221 */ /* 0x001fe40000010000 */
[----:B------:R-:W0:Y:S01]  /*1940*/  LDS.128 R24, [UR5+0x60] ;  /* 0x00006005ff187984 */ /* 0x000e220008000c00 */
[----:B--2---:R-:W-:Y:S01]  /*1950*/  FADD.FTZ R57, R57, R28 ;  /* 0x0000001c39397221 */ /* 0x004fe20000010000 */
[----:B------:R-:W-:-:S03]  /*1960*/  FADD.FTZ R40, R40, R29 ;  /* 0x0000001d28287221 */ /* 0x000fc60000010000 */
[----:B------:R-:W-:Y:S01]  /*1970*/  FADD.FTZ R57, R57, R30 ;  /* 0x0000001e39397221 */ /* 0x000fe20000010000 */
[----:B------:R-:W-:Y:S02]  /*1980*/  FADD.FTZ R40, R40, R31 ;  /* 0x0000001f28287221 */ /* 0x000fe40000010000 */
[----:B------:R-:W-:Y:S01]  /*1990*/  LDS.128 R28, [UR5+0x80] ;  /* 0x00008005ff1c7984 */ /* 0x000fe20008000c00 */
[----:B---3--:R-:W-:Y:S01]  /*19a0*/  FADD.FTZ R57, R57, R32 ;  /* 0x0000002039397221 */ /* 0x008fe20000010000 */
[----:B------:R-:W-:-:S03]  /*19b0*/  FADD.FTZ R40, R40, R33 ;  /* 0x0000002128287221 */ /* 0x000fc60000010000 */
[----:B------:R-:W-:Y:S01]  /*19c0*/  FADD.FTZ R57, R57, R34 ;  /* 0x0000002239397221 */ /* 0x000fe20000010000 */
[----:B------:R-:W-:Y:S02]  /*19d0*/  FADD.FTZ R40, R40, R35 ;  /* 0x0000002328287221 */ /* 0x000fe40000010000 */
[----:B------:R-:W1:Y:S01]  /*19e0*/  LDS.128 R32, [UR5+0x70] ;  /* 0x00007005ff207984 */ /* 0x000e620008000c00 */
[----:B----4-:R-:W-:Y:S01]  /*19f0*/  FADD.FTZ R57, R57, R36 ;  /* 0x0000002439397221 */ /* 0x010fe20000010000 */
[----:B------:R-:W-:-:S03]  /*1a00*/  FADD.FTZ R40, R40, R37 ;  /* 0x0000002528287221 */ /* 0x000fc60000010000 */
[----:B------:R-:W-:Y:S01]  /*1a10*/  FADD.FTZ R57, R57, R38 ;  /* 0x0000002639397221 */ /* 0x000fe20000010000 */
[----:B------:R-:W-:Y:S02]  /*1a20*/  FADD.FTZ R40, R40, R39 ;  /* 0x0000002728287221 */ /* 0x000fe40000010000 */
[----:B------:R-:W2:Y:S01]  /*1a30*/  LDS.128 R36, [UR5+0x90] ;  /* 0x00009005ff247984 */ /* 0x000ea20008000c00 */
[----:B0-----:R-:W-:Y:S01]  /*1a40*/  FADD.FTZ R57, R57, R24 ;  /* 0x0000001839397221 */ /* 0x001fe20000010000 */
[----:B------:R-:W-:-:S03]  /*1a50*/  FADD.FTZ R40, R40, R25 ;  /* 0x0000001928287221 */ /* 0x000fc60000010000 */
[----:B------:R-:W-:Y:S01]  /*1a60*/  FADD.FTZ R57, R57, R26 ;  /* 0x0000001a39397221 */ /* 0x000fe20000010000 */
[----:B------:R-:W-:Y:S02]  /*1a70*/  FADD.FTZ R40, R40, R27 ;  /* 0x0000001b28287221 */ /* 0x000fe40000010000 */
[----:B------:R-:W0:Y:S01]  /*1a80*/  LDS.128 R24, [UR5+0xa0] ;  /* 0x0000a005ff187984 */ /* 0x000e220008000c00 */
[----:B-1----:R-:W-:Y:S01]  /*1a90*/  FADD.FTZ R57, R57, R32 ;  /* 0x0000002039397221 */ /* 0x002fe20000010000 */
[----:B------:R-:W-:-:S03]  /*1aa0*/  FADD.FTZ R40, R40, R33 ;  /* 0x0000002128287221 */ /* 0x000fc60000010000 */
[----:B------:R-:W-:Y:S01]  /*1ab0*/  FADD.FTZ R57, R57, R34 ;  /* 0x0000002239397221 */ /* 0x000fe20000010000 */
[----:B------:R-:W-:Y:S02]  /*1ac0*/  FADD.FTZ R40, R40, R35 ;  /* 0x0000002328287221 */ /* 0x000fe40000010000 */
[----:B------:R-:W-:Y:S01]  /*1ad0*/  LDS.128 R32, [UR5+0xc0] ;  /* 0x0000c005ff207984 */ /* 0x000fe20008000c00 */
[----:B------:R-:W-:Y:S01]  /*1ae0*/  FADD.FTZ R57, R57, R28 ;  /* 0x0000001c39397221 */ /* 0x000fe20000010000 */
[----:B------:R-:W-:-:S03]  /*1af0*/  FADD.FTZ R40, R40, R29 ;  /* 0x0000001d28287221 */ /* 0x000fc60000010000 */
[----:B------:R-:W-:Y:S01]  /*1b00*/  FADD.FTZ R57, R57, R30 ;  /* 0x0000001e39397221 */ /* 0x000fe20000010000 */
[----:B------:R-:W-:Y:S02]  /*1b10*/  FADD.FTZ R40, R40, R31 ;  /* 0x0000001f28287221 */ /* 0x000fe40000010000 */
[----:B------:R-:W1:Y:S01]  /*1b20*/  LDS.128 R28, [UR5+0xb0] ;  /* 0x0000b005ff1c7984 */ /* 0x000e620008000c00 */
[----:B--2---:R-:W-:Y:S01]  /*1b30*/  FADD.FTZ R57, R57, R36 ;  /* 0x0000002439397221 */ /* 0x004fe20000010000 */
[----:B------:R-:W-:Y:S02]  /*1b40*/  FADD.FTZ R36, R40, R37 ;  /* 0x0000002528247221 */ /* 0x000fe40000010000 */
[----:B------:R-:W2:Y:S01]  /*1b50*/  LDS.64 R40, [UR5+0xd0] ;  /* 0x0000d005ff287984 */ /* 0x000ea20008000a00 */
[----:B------:R-:W-:Y:S01]  /*1b60*/  FADD.FTZ R57, R57, R38 ;  /* 0x0000002639397221 */ /* 0x000fe20000010000 */
[----:B------:R-:W-:-:S03]  /*1b70*/  FADD.FTZ R36, R36, R39 ;  /* 0x0000002724247221 */ /* 0x000fc60000010000 */
[----:B0-----:R-:W-:Y:S01]  /*1b80*/  FADD.FTZ R57, R57, R24 ;  /* 0x0000001839397221 */ /* 0x001fe20000010000 */
[----:B------:R-:W-:-:S03]  /*1b90*/  FADD.FTZ R36, R36, R25 ;  /* 0x0000001924247221 */ /* 0x000fc60000010000 */
[----:B------:R-:W-:Y:S01]  /*1ba0*/  FADD.FTZ R57, R57, R26 ;  /* 0x0000001a39397221 */ /* 0x000fe20000010000 */
[----:B------:R-:W-:-:S03]  /*1bb0*/  FADD.FTZ R36, R36, R27 ;  /* 0x0000001b24247221 */ /* 0x000fc60000010000 */
[----:B-1----:R-:W-:Y:S01]  /*1bc0*/  FADD.FTZ R57, R57, R28 ;  /* 0x0000001c39397221 */ /* 0x002fe20000010000 */
[----:B------:R-:W-:-:S03]  /*1bd0*/  FADD.FTZ R36, R36, R29 ;  /* 0x0000001d24247221 */ /* 0x000fc60000010000 */
[----:B------:R-:W-:Y:S01]  /*1be0*/  FADD.FTZ R57, R57, R30 ;  /* 0x0000001e39397221 */ /* 0x000fe20000010000 */
[----:B------:R-:W-:-:S03]  /*1bf0*/  FADD.FTZ R36, R36, R31 ;  /* 0x0000001f24247221 */ /* 0x000fc60000010000 */
[----:B------:R-:W-:Y:S01]  /*1c00*/  FADD.FTZ R57, R57, R32 ;  /* 0x0000002039397221 */ /* 0x000fe20000010000 */
[----:B------:R-:W-:-:S03]  /*1c10*/  FADD.FTZ R36, R36, R33 ;  /* 0x0000002124247221 */ /* 0x000fc60000010000 */
[----:B------:R-:W-:Y:S01]  /*1c20*/  FADD.FTZ R57, R57, R34 ;  /* 0x0000002239397221 */ /* 0x000fe20000010000 */
[----:B------:R-:W-:-:S03]  /*1c30*/  FADD.FTZ R36, R36, R35 ;  /* 0x0000002324247221 */ /* 0x000fc60000010000 */
[----:B--2---:R-:W-:Y:S01]  /*1c40*/  FADD.FTZ R40, R57, R40 ;  /* 0x0000002839287221 */ /* 0x004fe20000010000 */
[----:B------:R-:W-:-:S07]  /*1c50*/  FADD.FTZ R41, R36, R41 ;  /* 0x0000002924297221 */ /* 0x000fce0000010000 */
.L_x_9:
[----:B------:R-:W-:Y:S05]  /*1c60*/  BSYNC B0 ;  /* 0x0000000000007941 */ /* 0x000fea0003800000 */
.L_x_8:
[----:B------:R-:W-:Y:S06]  /*1c70*/  BAR.SYNC.DEFER_BLOCKING 0x0 ;  /* 0x0000000000007b1d */ /* 0x000fec0000010000 */
[----:B------:R-:W-:Y:S04]  /*1c80*/  BSSY B0, `(.L_x_10) ;  /* 0x000004d000007945 */ /* 0x000fe80003800000 */
[----:B------:R-:W-:Y:S05]  /*1c90*/  @P3 BRA `(.L_x_11) ;  /* 0x00000004002c3947 */ /* 0x000fea0003800000 */
[----:B------:R-:W1:Y:S04]  /*1ca0*/  LDS.128 R24, [R56+0x300] ;  /* 0x0003000038187984 */ /* 0x000e680000000c00 */
[----:B------:R-:W2:Y:S04]  /*1cb0*/  LDS.128 R28, [R56+0x600] ;  /* 0x00060000381c7984 */ /* 0x000ea80000000c00 */
[----:B------:R-:W3:Y:S04]  /*1cc0*/  LDS.128 R32, [R56+0x900] ;  /* 0x0009000038207984 */ /* 0x000ee80000000c00 */
[----:B------:R-:W4:Y:S01]  /*1cd0*/  LDS.128 R36, [R56+0xc00] ;  /* 0x000c000038247984 */ /* 0x000f220000000c00 */
[----:B-1----:R-:W-:Y:S01]  /*1ce0*/  FADD.FTZ R57, R20, R24 ;  /* 0x0000001814397221 */ /* 0x002fe20000010000 */
[----:B------:R-:W-:Y:S01]  /*1cf0*/  FADD.FTZ R24, R21, R25 ;  /* 0x0000001915187221 */ /* 0x000fe20000010000 */
[----:B------:R-:W-:Y:S01]  /*1d00*/  FADD.FTZ R25, R22, R26 ;  /* 0x0000001a16197221 */ /* 0x000fe20000010000 */
[----:B------:R-:W-:Y:S01]  /*1d10*/  FADD.FTZ R26, R23, R27 ;  /* 0x0000001b171a7221 */ /* 0x000fe20000010000 */
[----:B--2---:R-:W-:Y:S01]  /*1d20*/  FADD.FTZ R57, R57, R28 ;  /* 0x0000001c39397221 */ /* 0x004fe20000010000 */
[----:B------:R-:W-:Y:S01]  /*1d30*/  FADD.FTZ R24, R24, R29 ;  /* 0x0000001d18187221 */ /* 0x000fe20000010000 */
[----:B------:R-:W1:Y:S01]  /*1d40*/  LDS.128 R20, [R56+0xf00] ;  /* 0x000f000038147984 */ /* 0x000e620000000c00 */
[----:B------:R-:W-:Y:S01]  /*1d50*/  FADD.FTZ R25, R25, R30 ;  /* 0x0000001e19197221 */ /* 0x000fe20000010000 */
[----:B------:R-:W-:Y:S01]  /*1d60*/  FADD.FTZ R26, R26, R31 ;  /* 0x0000001f1a1a7221 */ /* 0x000fe20000010000 */
[----:B---3--:R-:W-:Y:S01]  /*1d70*/  FADD.FTZ R57, R57, R32 ;  /* 0x0000002039397221 */ /* 0x008fe20000010000 */
[----:B------:R-:W-:Y:S01]  /*1d80*/  FADD.FTZ R24, R24, R33 ;  /* 0x0000002118187221 */ /* 0x000fe20000010000 */
[----:B------:R-:W2:Y:S01]  /*1d90*/  LDS.128 R28, [R56+0x1200] ;  /* 0x00120000381c7984 */ /* 0x000ea20000000c00 */
[----:B------:R-:W-:Y:S01]  /*1da0*/  FADD.FTZ R33, R25, R34 ;  /* 0x0000002219217221 */ /* 0x000fe20000010000 */
[----:B----4-:R-:W-:Y:S01]  /*1db0*/  FADD.FTZ R57, R57, R36 ;  /* 0x0000002439397221 */ /* 0x010fe20000010000 */
[----:B------:R-:W-:Y:S01]  /*1dc0*/  FADD.FTZ R32, R26, R35 ;  /* 0x000000231a207221 */ /* 0x000fe20000010000 */
[----:B------:R-:W-:Y:S01]  /*1dd0*/  FADD.FTZ R36, R24, R37 ;  /* 0x0000002518247221 */ /* 0x000fe20000010000 */
[----:B------:R-:W-:Y:S01]  /*1de0*/  FADD.FTZ R37, R33, R38 ;  /* 0x0000002621257221 */ /* 0x000fe20000010000 */
[----:B------:R-:W3:Y:S01]  /*1df0*/  LDS.128 R24, [R56+0x1500] ;  /* 0x0015000038187984 */ /* 0x000ee20000000c00 */
[----:B------:R-:W-:-:S03]  /*1e00*/  FADD.FTZ R38, R32, R39 ;  /* 0x0000002720267221 */ /* 0x000fc60000010000 */
[----:B------:R-:W4:Y:S01]  /*1e10*/  LDS.128 R32, [R56+0x1800] ;  /* 0x0018000038207984 */ /* 0x000f220000000c00 */
[----:B-1----:R-:W-:Y:S01]  /*1e20*/  FADD.FTZ R57, R57, R20 ;  /* 0x0000001439397221 */ /* 0x002fe20000010000 */
[----:B------:R-:W-:Y:S01]  /*1e30*/  FADD.FTZ R36, R36, R21 ;  /* 0x0000001524247221 */ /* 0x000fe20000010000 */
[----:B------:R-:W-:Y:S01]  /*1e40*/  FADD.FTZ R37, R37, R22 ;  /* 0x0000001625257221 */ /* 0x000fe20000010000 */
[----:B------:R-:W-:Y:S01]  /*1e50*/  FADD.FTZ R38, R38, R23 ;  /* 0x0000001726267221 */ /* 0x000fe20000010000 */
[----:B--2---:R-:W-:Y:S01]  /*1e60*/  FADD.FTZ R57, R57, R28 ;  /* 0x0000001c39397221 */ /* 0x004fe20000010000 */
[----:B------:R-:W-:Y:S01]  /*1e70*/  FADD.FTZ R36, R36, R29 ;  /* 0x0000001d24247221 */ /* 0x000fe20000010000 */
[----:B------:R-:W-:Y:S01]  /*1e80*/  FADD.FTZ R37, R37, R30 ;  /* 0x0000001e25257221 */ /* 0x000fe20000010000 */
[----:B------:R-:W-:Y:S01]  /*1e90*/  FADD.FTZ R38, R38, R31 ;  /* 0x0000001f26267221 */ /* 0x000fe20000010000 */
[----:B------:R-:W1:Y:S01]  /*1ea0*/  LDS.128 R20, [R56+0x1b00] ;  /* 0x001b000038147984 */ /* 0x000e620000000c00 */
[----:B---3--:R-:W-:Y:S01]  /*1eb0*/  FADD.FTZ R57, R57, R24 ;  /* 0x0000001839397221 */ /* 0x008fe20000010000 */
[----:B------:R-:W-:Y:S01]  /*1ec0*/  FADD.FTZ R36, R36, R25 ;  /* 0x0000001924247221 */ /* 0x000fe20000010000 */
[----:B------:R-:W-:Y:S01]  /*1ed0*/  FADD.FTZ R37, R37, R26 ;  /* 0x0000001a25257221 */ /* 0x000fe20000010000 */
[----:B------:R-:W-:Y:S01]  /*1ee0*/  FADD.FTZ R38, R38, R27 ;  /* 0x0000001b26267221 */ /* 0x000fe20000010000 */
[----:B------:R-:W-:Y:S01]  /*1ef0*/  LDS.128 R28, [R56+0x2100] ;  /* 0x00210000381c7984 */ /* 0x000fe20000000c00 */
[----:B----4-:R-:W-:Y:S01]  /*1f00*/  FADD.FTZ R57, R57, R32 ;  /* 0x0000002039397221 */ /* 0x010fe20000010000 */
[----:B------:R-:W-:Y:S01]  /*1f10*/  FADD.FTZ R36, R36, R33 ;  /* 0x0000002124247221 */ /* 0x000fe20000010000 */
[----:B------:R-:W-:Y:S01]  /*1f20*/  FADD.FTZ R37, R37, R34 ;  /* 0x0000002225257221 */ /* 0x000fe20000010000 */
[----:B------:R-:W2:Y:S01]  /*1f30*/  LDS.128 R24, [R56+0x1e00] ;  /* 0x001e000038187984 */ /* 0x000ea20000000c00 */
[----:B------:R-:W-:-:S03]  /*1f40*/  FADD.FTZ R38, R38, R35 ;  /* 0x0000002326267221 */ /* 0x000fc60000010000 */
[----:B------:R-:W-:Y:S01]  /*1f50*/  LDS.128 R32, [R56+0x2d00] ;  /* 0x002d000038207984 */ /* 0x000fe20000000c00 */
[----:B-1----:R-:W-:Y:S01]  /*1f60*/  FADD.FTZ R57, R57, R20 ;  /* 0x0000001439397221 */ /* 0x002fe20000010000 */
[----:B------:R-:W-:Y:S01]  /*1f70*/  FADD.FTZ R36, R36, R21 ;  /* 0x0000001524247221 */ /* 0x000fe20000010000 */
[----:B------:R-:W-:Y:S01]  /*1f80*/  FADD.FTZ R37, R37, R22 ;  /* 0x0000001625257221 */ /* 0x000fe20000010000 */
[----:B------:R-:W-:Y:S02]  /*1f90*/  FADD.FTZ R38, R38, R23 ;  /* 0x0000001726267221 */ /* 0x000fe40000010000 */
[----:B------:R-:W1:Y:S01]  /*1fa0*/  LDS.128 R20, [R56+0x2400] ;  /* 0x0024000038147984 */ /* 0x000e620000000c00 */
[----:B--2---:R-:W-:Y:S01]  /*1fb0*/  FADD.FTZ R57, R57, R24 ;  /* 0x0000001839397221 */ /* 0x004fe20000010000 */
[----:B------:R-:W-:Y:S01]  /*1fc0*/  FADD.FTZ R36, R36, R25 ;  /* 0x0000001924247221 */ /* 0x000fe20000010000 */
[----:B------:R-:W-:Y:S01]  /*1fd0*/  FADD.FTZ R37, R37, R26 ;  /* 0x0000001a25257221 */ /* 0x000fe20000010000 */
[----:B------:R-:W-:Y:S01]  /*1fe0*/  FADD.FTZ R38, R38, R27 ;  /* 0x0000001b26267221 */ /* 0x000fe20000010000 */
[----:B------:R-:W-:Y:S01]  /*1ff0*/  FADD.FTZ R57, R57, R28 ;  /* 0x0000001c39397221 */ /* 0x000fe20000010000 */
[----:B------:R-:W2:Y:S01]  /*2000*/  LDS.128 R24, [R56+0x2700] ;  /* 0x0027000038187984 */ /* 0x000ea20000000c00 */
[----:B------:R-:W-:Y:S01]  /*2010*/  FADD.FTZ R36, R36, R29 ;  /* 0x0000001d24247221 */ /* 0x000fe20000010000 */
[----:B------:R-:W-:Y:S01]  /*2020*/  FADD.FTZ R37, R37, R30 ;  /* 0x0000001e25257221 */ /* 0x000fe20000010000 */
[----:B------:R-:W-:-:S02]  /*2030*/  FADD.FTZ R38, R38, R31 ;  /* 0x0000001f26267221 */ /* 0x000fc40000010000 */
[----:B------:R-:W3:Y:S01]  /*2040*/  LDS.128 R28, [R56+0x2a00] ;  /* 0x002a0000381c7984 */ /* 0x000ee20000000c00 */
        /* <DEDUP_REMOVED lines=8> */
[----:B---3--:R-:W-:Y:S01]  /*20d0*/  FADD.FTZ R57, R57, R28 ;  /* 0x0000001c39397221 */ /* 0x008fe20000010000 */
[----:B------:R-:W-:Y:S01]  /*20e0*/  FADD.FTZ R36, R36, R29 ;  /* 0x0000001d24247221 */ /* 0x000fe20000010000 */
[----:B------:R-:W-:Y:S01]  /*20f0*/  FADD.FTZ R37, R37, R30 ;  /* 0x0000001e25257221 */ /* 0x000fe20000010000 */
[----:B------:R-:W-:Y:S01]  /*2100*/  FADD.FTZ R38, R38, R31 ;  /* 0x0000001f26267221 */ /* 0x000fe20000010000 */
[----:B------:R-:W-:Y:S01]  /*2110*/  FADD.FTZ R20, R57, R32 ;  /* 0x0000002039147221 */ /* 0x000fe20000010000 */
[----:B------:R-:W-:Y:S01]  /*2120*/  FADD.FTZ R21, R36, R33 ;  /* 0x0000002124157221 */ /* 0x000fe20000010000 */
[----:B------:R-:W-:Y:S01]  /*2130*/  FADD.FTZ R22, R37, R34 ;  /* 0x0000002225167221 */ /* 0x000fe20000010000 */
[----:B------:R-:W-:-:S07]  /*2140*/  FADD.FTZ R23, R38, R35 ;  /* 0x0000002326177221 */ /* 0x000fce0000010000 */
.L_x_11:
[----:B------:R-:W-:Y:S05]  /*2150*/  BSYNC B0 ;  /* 0x0000000000007941 */ /* 0x000fea0003800000 */
.L_x_10:
[----:B------:R-:W1:Y:S01]  /*2160*/  LDC R33, c[0x0][0xc] ;  /* 0x00000300ff217b82 */ /* 0x000e620000000800 */
[----:B------:R-:W-:Y:S01]  /*2170*/  IMAD R25, R7, 0x30, R54 ;  /* 0x0000003007197824 */ /* 0x000fe200078e0236 */
[----:B------:R-:W-:Y:S01]  /*2180*/  BSSY B0, `(.L_x_12) ;  /* 0x0000011000007945 */ /* 0x000fe20003800000 */
[----:B------:R-:W-:-:S05]  /*2190*/  PRMT R7, R46, 0x7632, R7 ;  /* 0x000076322e077816 */ /* 0x000fca0000000007 */
[----:B------:R-:W2:Y:S01]  /*21a0*/  LDC.64 R26, c[0x0][0x268] ;  /* 0x00009a00ff1a7b82 */ /* 0x000ea20000000a00 */
[----:B-1----:R-:W-:Y:S01]  /*21b0*/  ISETP.GE.U32.AND P0, PT, R33, 0x2, PT ;  /* 0x000000022100780c */ /* 0x002fe20003f06070 */
[----:B--2---:R-:W-:Y:S01]  /*21c0*/  IMAD.WIDE R26, R25, 0x4, R26 ;  /* 0x00000004191a7825 */ /* 0x004fe200078e021a */
[----:B------:R-:W-:Y:S11]  /*21d0*/  @P3 BRA `(.L_x_13) ;  /* 0x00000000002c3947 */ /* 0x000ff60003800000 */
[----:B------:R-:W1:Y:S01]  /*21e0*/  LDC.64 R24, c[0x0][0x288] ;  /* 0x0000a200ff187b82 */ /* 0x000e620000000a00 */
[-C--:B------:R-:W-:Y:S01]  /*21f0*/  LEA R34, P3, R2, R26.reuse, 0x2 ;  /* 0x0000001a02227211 */ /* 0x080fe200078610ff */
[----:B------:R2:W-:Y:S01]  /*2200*/  REDG.E.ADD.F32.FTZ.RN.STRONG.GPU desc[UR8][R26.64], R20 ;  /* 0x000000141a0079a6 */ /* 0x0005e2000c10f388 */
[----:B------:R-:W-:Y:S02]  /*2210*/  LEA R28, P6, R4, R26, 0x2 ;  /* 0x0000001a041c7211 */ /* 0x000fe400078c10ff */
[C---:B------:R-:W-:Y:S02]  /*2220*/  IADD3.X R35, R27.reuse, R5, RZ, P3, !PT ;  /* 0x000000051b237210 */ /* 0x040fe40001ffe4ff */
[----:B------:R-:W-:-:S03]  /*2230*/  IADD3.X R29, R27, R6, RZ, P6, !PT ;  /* 0x000000061b1d7210 */ /* 0x000fc600037fe4ff */
[----:B------:R2:W-:Y:S01]  /*2240*/  REDG.E.ADD.F32.FTZ.RN.STRONG.GPU desc[UR8][R34.64], R21 ;  /* 0x00000015220079a6 */ /* 0x0005e2000c10f388 */
[----:B-1----:R-:W-:-:S04]  /*2250*/  LEA R30, P5, R24, R26, 0x2 ;  /* 0x0000001a181e7211 */ /* 0x002fc800078a10ff */
[----:B------:R-:W-:-:S05]  /*2260*/  LEA.HI.X R31, R24, R27, R25, 0x2, P5 ;  /* 0x0000001b181f7211 */ /* 0x000fca00028f1419 */
[----:B------:R2:W-:Y:S04]  /*2270*/  REDG.E.ADD.F32.FTZ.RN.STRONG.GPU desc[UR8][R30.64], R22 ;  /* 0x000000161e0079a6 */ /* 0x0005e8000c10f388 */
[----:B------:R2:W-:Y:S02]  /*2280*/  REDG.E.ADD.F32.FTZ.RN.STRONG.GPU desc[UR8][R28.64], R23 ;  /* 0x000000171c0079a6 */ /* 0x0005e4000c10f388 */
.L_x_13:
[----:B------:R-:W-:Y:S05]  /*2290*/  BSYNC B0 ;  /* 0x0000000000007941 */ /* 0x000fea0003800000 */
.L_x_12:
[----:B------:R-:W-:Y:S02]  /*22a0*/  PRMT R32, R45, 0x7632, R32 ;  /* 0x000076322d207816 */ /* 0x000fe40000000020 */
[----:B--2---:R-:W-:Y:S02]  /*22b0*/  PRMT R31, R47, 0x7632, R31 ;  /* 0x000076322f1f7816 */ /* 0x004fe4000000001f */
[----:B------:R-:W-:Y:S02]  /*22c0*/  PRMT R30, R44, 0x7632, R30 ;  /* 0x000076322c1e7816 */ /* 0x000fe4000000001e */
[----:B------:R-:W-:Y:S02]  /*22d0*/  PRMT R29, R42, 0x7632, R29 ;  /* 0x000076322a1d7816 */ /* 0x000fe4000000001d */
[----:B------:R-:W-:Y:S02]  /*22e0*/  PRMT R28, R12, 0x7632, R28 ;  /* 0x000076320c1c7816 */ /* 0x000fe4000000001c */
[----:B------:R-:W-:-:S02]  /*22f0*/  PRMT R21, R43, 0x7632, R21 ;  /* 0x000076322b157816 */ /* 0x000fc40000000015 */
[----:B------:R-:W-:Y:S01]  /*2300*/  PRMT R20, R10, 0x7632, R20 ;  /* 0x000076320a147816 */ /* 0x000fe20000000014 */
[----:B------:R-:W-:Y:S06]  /*2310*/  @!P0 BRA `(.L_x_14) ;  /* 0x0000001000888947 */ /* 0x000fec0003800000 */
[----:B------:R-:W1:Y:S01]  /*2320*/  LDC R35, c[0x0][0x10] ;  /* 0x00000400ff237b82 */ /* 0x000e620000000800 */
[----:B------:R-:W2:Y:S01]  /*2330*/  S2R R34, SR_CTAID.Y ;  /* 0x0000000000227919 */ /* 0x000ea20000002600 */
[----:B------:R-:W-:-:S06]  /*2340*/  LOP3.LUT R24, R48, 0x1, RZ, 0xc0, !PT ;  /* 0x0000000130187812 */ /* 0x000fcc00078ec0ff */
[----:B------:R-:W3:Y:S08]  /*2350*/  LDC.64 R22, c[0x0][0x258] ;  /* 0x00009600ff167b82 */ /* 0x000ef00000000a00 */
[----:B------:R-:W4:Y:S01]  /*2360*/  LDC.64 R38, c[0x0][0x260] ;  /* 0x00009800ff267b82 */ /* 0x000f220000000a00 */
[----:B-1----:R-:W-:-:S04]  /*2370*/  IMAD R24, R24, R35, RZ ;  /* 0x0000002318187224 */ /* 0x002fc800078e02ff */
[C---:B------:R-:W-:Y:S01]  /*2380*/  IMAD R26, R24.reuse, R33, RZ ;  /* 0x00000021181a7224 */ /* 0x040fe200078e02ff */
[----:B--2---:R-:W-:-:S04]  /*2390*/  IADD3 R25, R24, R34, RZ ;  /* 0x0000002218197210 */ /* 0x004fc80007ffe0ff */
[----:B------:R-:W-:Y:S01]  /*23a0*/  SHF.L.U32 R27, R26, 0x1, RZ ;  /* 0x000000011a1b7819 */ /* 0x000fe200000006ff */
[----:B---3--:R-:W-:-:S04]  /*23b0*/  IMAD.WIDE.U32 R22, R25, 0x4, R22 ;  /* 0x0000000419167825 */ /* 0x008fc800078e0016 */
[----:B----4-:R-:W-:Y:S01]  /*23c0*/  IMAD.WIDE R38, R27, 0x4, R38 ;  /* 0x000000041b267825 */ /* 0x010fe200078e0226 */
[----:B------:R-:W-:Y:S06]  /*23d0*/  @P2 BRA `(.L_x_15) ;  /* 0x0000000000602947 */ /* 0x000fec0003800000 */
[----:B------:R-:W1:Y:S01]  /*23e0*/  S2R R8, SR_LANEID ;  /* 0x0000000000087919 */ /* 0x000e620000000000 */
[----:B------:R-:W-:Y:S01]  /*23f0*/  VOTEU.ANY UR5, UPT, PT ;  /* 0x0000000000057886 */ /* 0x000fe200038e0100 */
[----:B------:R-:W-:Y:S01]  /*2400*/  LOP3.LUT P0, RZ, R48, 0x2, RZ, 0xc0, !PT ;  /* 0x0000000230ff7812 */ /* 0x000fe2000780c0ff */
[----:B------:R-:W-:Y:S01]  /*2410*/  UFLO.U32 UR6, UR5 ;  /* 0x00000005000672bd */ /* 0x000fe200080e0000 */
[----:B------:R-:W-:Y:S01]  /*2420*/  MOV R26, 0x1 ;  /* 0x00000001001a7802 */ /* 0x000fe20000000f00 */
[----:B------:R-:W-:Y:S01]  /*2430*/  UPOPC UR5, UR5 ;  /* 0x00000005000572bf */ /* 0x000fe20008000000 */
[----:B------:R-:W-:Y:S01]  /*2440*/  SEL R37, R33, RZ, !P0 ;  /* 0x000000ff21257207 */ /* 0x000fe20004000000 */
[----:B------:R-:W-:Y:S01]  /*2450*/  IMAD R25, R35, UR7, R34 ;  /* 0x0000000723197c24 */ /* 0x000fe2000f8e0222 */
[----:B------:R-:W-:Y:S02]  /*2460*/  SEL R26, R26, 0xffffffff, !P0 ;  /* 0xffffffff1a1a7807 */ /* 0x000fe40004000000 */
[----:B------:R-:W-:Y:S01]  /*2470*/  ISETP.NE.AND P0, PT, R37, -0x1, PT ;  /* 0xffffffff2500780c */ /* 0x000fe20003f05270 */
[----:B------:R-:W-:-:S04]  /*2480*/  IMAD.WIDE.U32 R24, R25, 0x8, R38 ;  /* 0x0000000819187825 */ /* 0x000fc800078e0026 */
[----:B------:R-:W-:Y:S01]  /*2490*/  IMAD R27, R26, UR5, RZ ;  /* 0x000000051a1b7c24 */ /* 0x000fe2000f8e02ff */
[----:B------:R2:W-:Y:S01]  /*24a0*/  STG.E.64 desc[UR8][R24.64], R40 ;  /* 0x0000002818007986 */ /* 0x0005e2000c101b08 */
[----:B-1----:R-:W-:-:S13]  /*24b0*/  ISETP.EQ.U32.AND P3, PT, R8, UR6, PT ;  /* 0x0000000608007c0c */ /* 0x002fda000bf62070 */
[----:B------:R-:W-:Y:S06]  /*24c0*/  @P3 MEMBAR.ALL.GPU ;  /* 0x0000000000003992 */ /* 0x000fec000000a000 */
[----:B------:R-:W-:-:S00]  /*24d0*/  @P3 ERRBAR ;  /* 0x00000000000039ab */ /* 0x000fc00000000000 */
[----:B------:R-:W-:Y:S06]  /*24e0*/  @P3 CGAERRBAR ;  /* 0x00000000000035ab */ /* 0x000fec0000000000 */
[----:B------:R2:W-:Y:S01]  /*24f0*/  @P3 REDG.E.ADD.S32.STRONG.GPU desc[UR8][R22.64], R27 ;  /* 0x0000001b1600398e */ /* 0x0005e2000c10e388 */
[----:B------:R-:W-:Y:S05]  /*2500*/  @!P0 BRA `(.L_x_15) ;  /* 0x0000000000148947 */ /* 0x000fea0003800000 */
.L_x_16:
[----:B--2---:R-:W2:Y:S04]  /*2510*/  LDG.E.STRONG.GPU R24, desc[UR8][R22.64] ;  /* 0x0000000816187981 */ /* 0x004ea8000c1ef900 */
[----:B--2---:R-:W-:Y:S01]  /*2520*/  CCTL.IVALL ;  /* 0x00000000ff00798f */ /* 0x004fe20002000000 */
[----:B------:R-:W-:Y:S05]  /*2530*/  YIELD ;  /* 0x0000000000007946 */ /* 0x000fea0003800000 */
[----:B------:R-:W-:-:S13]  /*2540*/  ISETP.NE.AND P0, PT, R24, R37, PT ;  /* 0x000000251800720c */ /* 0x000fda0003f05270 */
[----:B------:R-:W-:Y:S05]  /*2550*/  @P0 BRA `(.L_x_16) ;  /* 0xfffffffc00ec0947 */ /* 0x000fea000383ffff */
.L_x_15:
[----:B------:R-:W-:Y:S01]  /*2560*/  ISETP.NE.AND P0, PT, R33, RZ, PT ;  /* 0x000000ff2100720c */ /* 0x000fe20003f05270 */
[----:B------:R-:W-:Y:S05]  /*2570*/  WARPSYNC.ALL ;  /* 0x0000000000007948 */ /* 0x000fea0003800000 */
[----:B------:R-:W-:Y:S07]  /*2580*/  BAR.SYNC.DEFER_BLOCKING 0x0 ;  /* 0x0000000000007b1d */ /* 0x000fee0000010000 */
[----:B------:R-:W-:Y:S05]  /*2590*/  @!P0 BRA `(.L_x_14) ;  /* 0x0000000c00e88947 */ /* 0x000fea0003800000 */
[----:B--2---:R-:W-:Y:S01]  /*25a0*/  IADD3 R22, R33, -0x1, RZ ;  /* 0xffffffff21167810 */ /* 0x004fe20007ffe0ff */
[----:B------:R-:W-:-:S03]  /*25b0*/  HFMA2.MMA R37, -RZ, RZ, 0, 0 ;  /* 0x00000000ff257435 */ /* 0x000fc600000001ff */
[----:B------:R-:W-:-:S13]  /*25c0*/  ISETP.GE.U32.AND P0, PT, R22, 0x3, PT ;  /* 0x000000031600780c */ /* 0x000fda0003f06070 */
[----:B------:R-:W-:Y:S05]  /*25d0*/  @!P0 BRA `(.L_x_17) ;  /* 0x0000000c00688947 */ /* 0x000fea0003800000 */
[----:B------:R-:W-:Y:S02]  /*25e0*/  LOP3.LUT R36, R33, 0x3, RZ, 0xc0, !PT ;  /* 0x0000000321247812 */ /* 0x000fe400078ec0ff */
[----:B------:R-:W-:Y:S02]  /*25f0*/  MOV R37, RZ ;  /* 0x000000ff00257202 */ /* 0x000fe40000000f00 */
[----:B------:R-:W-:-:S04]  /*2600*/  IADD3 R36, -R36, R33, RZ ;  /* 0x0000002124247210 */ /* 0x000fc80007ffe1ff */
[----:B------:R-:W-:-:S13]  /*2610*/  ISETP.GT.AND P0, PT, R36, RZ, PT ;  /* 0x000000ff2400720c */ /* 0x000fda0003f04270 */
[----:B------:R-:W-:Y:S05]  /*2620*/  @!P0 BRA `(.L_x_18) ;  /* 0x0000000800d88947 */ /* 0x000fea0003800000 */
[----:B------:R-:W-:Y:S02]  /*2630*/  ISETP.GT.AND P3, PT, R36, 0xc, PT ;  /* 0x0000000c2400780c */ /* 0x000fe40003f64270 */
[----:B------:R-:W-:-:S11]  /*2640*/  PLOP3.LUT P0, PT, PT, PT, PT, 0x80, 0x0 ;  /* 0x000000000000781c */ /* 0x000fd60003f0f070 */
[----:B------:R-:W-:Y:S05]  /*2650*/  @!P3 BRA `(.L_x_19) ;  /* 0x0000000400d0b947 */ /* 0x000fea0003800000 */
[----:B------:R-:W-:-:S13]  /*2660*/  PLOP3.LUT P0, PT, PT, PT, PT, 0x8, 0x0 ;  /* 0x000000000000781c */ /* 0x000fda0003f0e170 */
.L_x_20:
[----:B------:R-:W-:-:S13]  /*2670*/  ISETP.EQ.OR P3, PT, R37, UR7, P2 ;  /* 0x0000000725007c0c */ /* 0x000fda0009762670 */
[----:B------:R-:W-:-:S04]  /*2680*/  @!P3 IMAD R23, R35, R37, R34 ;  /* 0x000000252317b224 */ /* 0x000fc800078e0222 */
[----:B------:R-:W-:-:S06]  /*2690*/  @!P3 IMAD.WIDE.U32 R22, R23, 0x8, R38 ;  /* 0x000000081716b825 */ /* 0x000fcc00078e0026 */
[----:B------:R-:W0:Y:S01]  /*26a0*/  @!P3 LDG.E.64 R22, desc[UR8][R22.64] ;  /* 0x000000081616b981 */ /* 0x000e22000c1e1b00 */
[C---:B------:R-:W-:Y:S02]  /*26b0*/  IADD3 R25, R37.reuse, 0x1, RZ ;  /* 0x0000000125197810 */ /* 0x040fe40007ffe0ff */
[C---:B------:R-:W-:Y:S02]  /*26c0*/  IADD3 R27, R37.reuse, 0x2, RZ ;  /* 0x00000002251b7810 */ /* 0x040fe40007ffe0ff */
[----:B------:R-:W-:Y:S02]  /*26d0*/  IADD3 R26, R37, 0x3, RZ ;  /* 0x00000003251a7810 */ /* 0x000fe40007ffe0ff */
[----:B------:R-:W-:Y:S02]  /*26e0*/  ISETP.EQ.OR P5, PT, R27, UR7, P2 ;  /* 0x000000071b007c0c */ /* 0x000fe400097a2670 */
[----:B------:R-:W-:-:S11]  /*26f0*/  ISETP.EQ.OR P6, PT, R26, UR7, P2 ;  /* 0x000000071a007c0c */ /* 0x000fd600097c2670 */
[----:B------:R-:W-:Y:S02]  /*2700*/  @!P5 IMAD R27, R35, R27, R34 ;  /* 0x0000001b231bd224 */ /* 0x000fe400078e0222 */
[----:B0-----:R-:W-:Y:S01]  /*2710*/  @!P3 FADD.FTZ R40, R40, R22 ;  /* 0x000000162828b221 */ /* 0x001fe20000010000 */
[----:B------:R-:W-:Y:S01]  /*2720*/  @!P3 FADD.FTZ R41, R41, R23 ;  /* 0x000000172929b221 */ /* 0x000fe20000010000 */
[----:B------:R-:W-:-:S13]  /*2730*/  ISETP.EQ.OR P3, PT, R25, UR7, P2 ;  /* 0x0000000719007c0c */ /* 0x000fda0009762670 */
[----:B------:R-:W-:-:S04]  /*2740*/  @!P3 IMAD R25, R35, R25, R34 ;  /* 0x000000192319b224 */ /* 0x000fc800078e0222 */
[----:B------:R-:W-:-:S04]  /*2750*/  @!P3 IMAD.WIDE.U32 R22, R25, 0x8, R38 ;  /* 0x000000081916b825 */ /* 0x000fc800078e0026 */
[----:B------:R-:W-:Y:S02]  /*2760*/  @!P5 IMAD.WIDE.U32 R24, R27, 0x8, R38 ;  /* 0x000000081b18d825 */ /* 0x000fe400078e0026 */
[----:B------:R-:W2:Y:S02]  /*2770*/  @!P3 LDG.E.64 R22, desc[UR8][R22.64] ;  /* 0x000000081616b981 */ /* 0x000ea4000c1e1b00 */
[----:B------:R-:W-:Y:S02]  /*2780*/  @!P6 IMAD R27, R35, R26, R34 ;  /* 0x0000001a231be224 */ /* 0x000fe400078e0222 */
[----:B------:R-:W3:Y:S02]  /*2790*/  @!P5 LDG.E.64 R24, desc[UR8][R24.64] ;  /* 0x000000081818d981 */ /* 0x000ee4000c1e1b00 */
[----:B------:R-:W-:-:S06]  /*27a0*/  @!P6 IMAD.WIDE.U32 R26, R27, 0x8, R38 ;  /* 0x000000081b1ae825 */ /* 0x000fcc00078e0026 */
[----:B------:R-:W4:Y:S01]  /*27b0*/  @!P6 LDG.E.64 R26, desc[UR8][R26.64] ;  /* 0x000000081a1ae981 */ /* 0x000f22000c1e1b00 */
[----:B------:R-:W-:Y:S01]  /*27c0*/  IADD3 R56, R37, 0x4, RZ ;  /* 0x0000000425387810 */ /* 0x000fe20007ffe0ff */
[----:B--2---:R-:W-:Y:S01]  /*27d0*/  @!P3 FADD.FTZ R41, R41, R23 ;  /* 0x000000172929b221 */ /* 0x004fe20000010000 */
[----:B------:R-:W-:Y:S01]  /*27e0*/  @!P3 FADD.FTZ R40, R40, R22 ;  /* 0x000000162828b221 */ /* 0x000fe20000010000 */
[----:B------:R-:W-:Y:S02]  /*27f0*/  IADD3 R22, R37, 0x5, RZ ;  /* 0x0000000525167810 */ /* 0x000fe40007ffe0ff */
[----:B---3--:R-:W-:Y:S01]  /*2800*/  @!P5 FADD.FTZ R41, R41, R25 ;  /* 0x000000192929d221 */ /* 0x008fe20000010000 */
[----:B------:R-:W-:Y:S01]  /*2810*/  ISETP.EQ.OR P3, PT, R56, UR7, P2 ;  /* 0x0000000738007c0c */ /* 0x000fe20009762670 */
[----:B------:R-:W-:Y:S01]  /*2820*/  @!P5 FADD.FTZ R40, R40, R24 ;  /* 0x000000182828d221 */ /* 0x000fe20000010000 */
[----:B------:R-:W-:Y:S01]  /*2830*/  ISETP.EQ.OR P5, PT, R22, UR7, P2 ;  /* 0x0000000716007c0c */ /* 0x000fe200097a2670 */
[----:B----4-:R-:W-:Y:S01]  /*2840*/  @!P6 FADD.FTZ R41, R41, R27 ;  /* 0x0000001b2929e221 */ /* 0x010fe20000010000 */
[----:B------:R-:W-:Y:S01]  /*2850*/  IADD3 R27, R37, 0x6, RZ ;  /* 0x00000006251b7810 */ /* 0x000fe20007ffe0ff */
[----:B------:R-:W-:-:S03]  /*2860*/  @!P6 FADD.FTZ R40, R40, R26 ;  /* 0x0000001a2828e221 */ /* 0x000fc60000010000 */
[----:B------:R-:W-:-:S05]  /*2870*/  ISETP.EQ.OR P6, PT, R27, UR7, P2 ;  /* 0x000000071b007c0c */ /* 0x000fca00097c2670 */
[C-C-:B------:R-:W-:Y:S02]  /*2880*/  @!P3 IMAD R23, R35.reuse, R56, R34.reuse ;  /* 0x000000382317b224 */ /* 0x140fe400078e0222 */
[----:B------:R-:W-:Y:S02]  /*2890*/  @!P5 IMAD R25, R35, R22, R34 ;  /* 0x000000162319d224 */ /* 0x000fe400078e0222 */
        /* <DEDUP_REMOVED lines=32> */
[----:B------:R-:W-:Y:S01]  /*2aa0*/  ISETP.EQ.OR P3, PT, R56, UR7, P2 ;  /* 0x0000000738007c0c */ /* 0x000fe20009762670 */
[----:B---3--:R-:W-:Y:S01]  /*2ab0*/  @!P5 FADD.FTZ R40, R40, R24 ;  /* 0x000000182828d221 */ /* 0x008fe20000010000 */
[----:B------:R-:W-:Y:S01]  /*2ac0*/  @!P5 FADD.FTZ R41, R41, R25 ;  /* 0x000000192929d221 */ /* 0x000fe20000010000 */
[----:B------:R-:W-:Y:S02]  /*2ad0*/  IADD3 R24, R37, 0xc, RZ ;  /* 0x0000000c25187810 */ /* 0x000fe40007ffe0ff */
[----:B------:R-:W-:Y:S01]  /*2ae0*/  ISETP.EQ.OR P5, PT, R22, UR7, P2 ;  /* 0x0000000716007c0c */ /* 0x000fe200097a2670 */
[----:B----4-:R-:W-:Y:S01]  /*2af0*/  @!P6 FADD.FTZ R40, R40, R26 ;  /* 0x0000001a2828e221 */ /* 0x010fe20000010000 */
[----:B------:R-:W-:Y:S01]  /*2b00*/  @!P6 FADD.FTZ R41, R41, R27 ;  /* 0x0000001b2929e221 */ /* 0x000fe20000010000 */
[----:B------:R-:W-:-:S05]  /*2b10*/  ISETP.EQ.OR P6, PT, R24, UR7, P2 ;  /* 0x0000000718007c0c */ /* 0x000fca00097c2670 */
[----:B------:R-:W-:-:S05]  /*2b20*/  @!P3 IMAD R23, R35, R56, R34 ;  /* 0x000000382317b224 */ /* 0x000fca00078e0222 */
[----:B------:R-:W-:Y:S02]  /*2b30*/  @!P5 IMAD R25, R35, R22, R34 ;  /* 0x000000162319d224 */ /* 0x000fe400078e0222 */
[----:B------:R-:W-:-:S04]  /*2b40*/  @!P3 IMAD.WIDE.U32 R22, R23, 0x8, R38 ;  /* 0x000000081716b825 */ /* 0x000fc800078e0026 */
[----:B------:R-:W-:Y:S02]  /*2b50*/  @!P6 IMAD R27, R35, R24, R34 ;  /* 0x00000018231be224 */ /* 0x000fe400078e0222 */
[--C-:B------:R-:W-:Y:S01]  /*2b60*/  @!P5 IMAD.WIDE.U32 R24, R25, 0x8, R38.reuse ;  /* 0x000000081918d825 */ /* 0x100fe200078e0026 */
[----:B------:R-:W2:Y:S05]  /*2b70*/  @!P3 LDG.E.64 R22, desc[UR8][R22.64] ;  /* 0x000000081616b981 */ /* 0x000eaa000c1e1b00 */
[----:B------:R-:W3:Y:S01]  /*2b80*/  @!P5 LDG.E.64 R24, desc[UR8][R24.64] ;  /* 0x000000081818d981 */ /* 0x000ee2000c1e1b00 */
[----:B------:R-:W-:-:S06]  /*2b90*/  @!P6 IMAD.WIDE.U32 R26, R27, 0x8, R38 ;  /* 0x000000081b1ae825 */ /* 0x000fcc00078e0026 */
[----:B------:R-:W4:Y:S01]  /*2ba0*/  @!P6 LDG.E.64 R26, desc[UR8][R26.64] ;  /* 0x000000081a1ae981 */ /* 0x000f22000c1e1b00 */
[C---:B------:R-:W-:Y:S02]  /*2bb0*/  IADD3 R56, R37.reuse, 0xd, RZ ;  /* 0x0000000d25387810 */ /* 0x040fe40007ffe0ff */
[----:B------:R-:W-:Y:S01]  /*2bc0*/  IADD3 R57, R37, 0xe, RZ ;  /* 0x0000000e25397810 */ /* 0x000fe20007ffe0ff */
[----:B--2---:R-:W-:Y:S01]  /*2bd0*/  @!P3 FADD.FTZ R40, R40, R22 ;  /* 0x000000162828b221 */ /* 0x004fe20000010000 */
[----:B------:R-:W-:-:S03]  /*2be0*/  @!P3 FADD.FTZ R41, R41, R23 ;  /* 0x000000172929b221 */ /* 0x000fc60000010000 */
[----:B---3--:R-:W-:Y:S01]  /*2bf0*/  @!P5 FADD.FTZ R40, R40, R24 ;  /* 0x000000182828d221 */ /* 0x008fe20000010000 */
[----:B------:R-:W-:Y:S01]  /*2c00*/  @!P5 FADD.FTZ R41, R41, R25 ;  /* 0x000000192929d221 */ /* 0x000fe20000010000 */
[----:B------:R-:W-:Y:S02]  /*2c10*/  ISETP.EQ.OR P5, PT, R56, UR7, P2 ;  /* 0x0000000738007c0c */ /* 0x000fe400097a2670 */
[----:B------:R-:W-:Y:S01]  /*2c20*/  ISETP.EQ.OR P3, PT, R57, UR7, P2 ;  /* 0x0000000739007c0c */ /* 0x000fe20009762670 */
[----:B----4-:R-:W-:Y:S01]  /*2c30*/  @!P6 FADD.FTZ R41, R41, R27 ;  /* 0x0000001b2929e221 */ /* 0x010fe20000010000 */
[----:B------:R-:W-:Y:S01]  /*2c40*/  IADD3 R27, R37, 0xf, RZ ;  /* 0x0000000f251b7810 */ /* 0x000fe20007ffe0ff */
[----:B------:R-:W-:-:S08]  /*2c50*/  @!P6 FADD.FTZ R40, R40, R26 ;  /* 0x0000001a2828e221 */ /* 0x000fd00000010000 */
[C-C-:B------:R-:W-:Y:S02]  /*2c60*/  @!P5 IMAD R23, R35.reuse, R56, R34.reuse ;  /* 0x000000382317d224 */ /* 0x140fe400078e0222 */
[----:B------:R-:W-:Y:S02]  /*2c70*/  @!P3 IMAD R25, R35, R57, R34 ;  /* 0x000000392319b224 */ /* 0x000fe400078e0222 */
[----:B------:R-:W-:Y:S01]  /*2c80*/  @!P5 IMAD.WIDE.U32 R22, R23, 0x8, R38 ;  /* 0x000000081716d825 */ /* 0x000fe200078e0026 */
[----:B------:R-:W-:-:S03]  /*2c90*/  ISETP.EQ.OR P6, PT, R27, UR7, P2 ;  /* 0x000000071b007c0c */ /* 0x000fc600097c2670 */
[----:B------:R-:W-:Y:S02]  /*2ca0*/  @!P3 IMAD.WIDE.U32 R24, R25, 0x8, R38 ;  /* 0x000000081918b825 */ /* 0x000fe400078e0026 */
[----:B------:R-:W2:Y:S04]  /*2cb0*/  @!P5 LDG.E.64 R22, desc[UR8][R22.64] ;  /* 0x000000081616d981 */ /* 0x000ea8000c1e1b00 */
[----:B------:R-:W3:Y:S04]  /*2cc0*/  @!P3 LDG.E.64 R24, desc[UR8][R24.64] ;  /* 0x000000081818b981 */ /* 0x000ee8000c1e1b00 */
[----:B------:R-:W-:-:S04]  /*2cd0*/  @!P6 IMAD R27, R35, R27, R34 ;  /* 0x0000001b231be224 */ /* 0x000fc800078e0222 */
[----:B------:R-:W-:-:S06]  /*2ce0*/  @!P6 IMAD.WIDE.U32 R26, R27, 0x8, R38 ;  /* 0x000000081b1ae825 */ /* 0x000fcc00078e0026 */
[----:B------:R-:W4:Y:S01]  /*2cf0*/  @!P6 LDG.E.64 R26, desc[UR8][R26.64] ;  /* 0x000000081a1ae981 */ /* 0x000f22000c1e1b00 */
[----:B------:R-:W-:Y:S02]  /*2d00*/  IADD3 R36, R36, -0x10, RZ ;  /* 0xfffffff024247810 */ /* 0x000fe40007ffe0ff */
[----:B------:R-:W-:Y:S01]  /*2d10*/  IADD3 R37, R37, 0x10, RZ ;  /* 0x0000001025257810 */ /* 0x000fe20007ffe0ff */
[----:B--2---:R-:W-:Y:S01]  /*2d20*/  @!P5 FADD.FTZ R40, R40, R22 ;  /* 0x000000162828d221 */ /* 0x004fe20000010000 */
[----:B------:R-:W-:-:S03]  /*2d30*/  @!P5 FADD.FTZ R41, R41, R23 ;  /* 0x000000172929d221 */ /* 0x000fc60000010000 */
[----:B---3--:R-:W-:Y:S01]  /*2d40*/  @!P3 FADD.FTZ R40, R40, R24 ;  /* 0x000000182828b221 */ /* 0x008fe20000010000 */
[----:B------:R-:W-:Y:S01]  /*2d50*/  @!P3 FADD.FTZ R41, R41, R25 ;  /* 0x000000192929b221 */ /* 0x000fe20000010000 */
[----:B------:R-:W-:Y:S02]  /*2d60*/  ISETP.GT.AND P3, PT, R36, 0xc, PT ;  /* 0x0000000c2400780c */ /* 0x000fe40003f64270 */
[----:B----4-:R-:W-:Y:S01]  /*2d70*/  @!P6 FADD.FTZ R40, R40, R26 ;  /* 0x0000001a2828e221 */ /* 0x010fe20000010000 */
[----:B------:R-:W-:-:S10]  /*2d80*/  @!P6 FADD.FTZ R41, R41, R27 ;  /* 0x0000001b2929e221 */ /* 0x000fd40000010000 */
[----:B------:R-:W-:Y:S05]  /*2d90*/  @P3 BRA `(.L_x_20) ;  /* 0xfffffff800343947 */ /* 0x000fea000383ffff */
.L_x_19:
[----:B------:R-:W-:-:S13]  /*2da0*/  ISETP.GT.AND P3, PT, R36, 0x4, PT ;  /* 0x000000042400780c */ /* 0x000fda0003f64270 */
[----:B------:R-:W-:Y:S05]  /*2db0*/  @!P3 BRA `(.L_x_21) ;  /* 0x0000000000ecb947 */ /* 0x000fea0003800000 */
[C---:B------:R-:W-:Y:S02]  /*2dc0*/  ISETP.EQ.OR P0, PT, R37.reuse, UR7, P2 ;  /* 0x0000000725007c0c */ /* 0x040fe40009702670 */
[----:B------:R-:W-:-:S04]  /*2dd0*/  IADD3 R27, R37, 0x1, RZ ;  /* 0x00000001251b7810 */ /* 0x000fc80007ffe0ff */
[----:B------:R-:W-:-:S07]  /*2de0*/  ISETP.EQ.OR P3, PT, R27, UR7, P2 ;  /* 0x000000071b007c0c */ /* 0x000fce0009762670 */
[----:B------:R-:W-:-:S04]  /*2df0*/  @!P0 IMAD R23, R37, R35, R34 ;  /* 0x0000002325178224 */ /* 0x000fc800078e0222 */
[----:B------:R-:W-:-:S06]  /*2e00*/  @!P0 IMAD.WIDE.U32 R22, R23, 0x8, R38 ;  /* 0x0000000817168825 */ /* 0x000fcc00078e0026 */
[----:B------:R-:W0:Y:S01]  /*2e10*/  @!P0 LDG.E.64 R22, desc[UR8][R22.64] ;  /* 0x0000000816168981 */ /* 0x000e22000c1e1b00 */
[----:B------:R-:W-:-:S04]  /*2e20*/  @!P3 IMAD R27, R35, R27, R34 ;  /* 0x0000001b231bb224 */ /* 0x000fc800078e0222 */
[----:B------:R-:W-:-:S06]  /*2e30*/  @!P3 IMAD.WIDE.U32 R26, R27, 0x8, R38 ;  /* 0x000000081b1ab825 */ /* 0x000fcc00078e0026 */
[----:B------:R-:W2:Y:S01]  /*2e40*/  @!P3 LDG.E.64 R26, desc[UR8][R26.64] ;  /* 0x000000081a1ab981 */ /* 0x000ea2000c1e1b00 */
[C---:B------:R-:W-:Y:S02]  /*2e50*/  IADD3 R25, R37.reuse, 0x2, RZ ;  /* 0x0000000225197810 */ /* 0x040fe40007ffe0ff */
[----:B------:R-:W-:Y:S02]  /*2e60*/  IADD3 R56, R37, 0x3, RZ ;  /* 0x0000000325387810 */ /* 0x000fe40007ffe0ff */
[----:B------:R-:W-:Y:S02]  /*2e70*/  ISETP.EQ.OR P5, PT, R25, UR7, P2 ;  /* 0x0000000719007c0c */ /* 0x000fe400097a2670 */
[----:B------:R-:W-:Y:S02]  /*2e80*/  ISETP.EQ.OR P6, PT, R56, UR7, P2 ;  /* 0x0000000738007c0c */ /* 0x000fe400097c2670 */
[----:B------:R-:W-:-:S09]  /*2e90*/  IADD3 R37, R37, 0x4, RZ ;  /* 0x0000000425257810 */ /* 0x000fd20007ffe0ff */
[----:B------:R-:W-:-:S04]  /*2ea0*/  @!P5 IMAD R25, R35, R25, R34 ;  /* 0x000000192319d224 */ /* 0x000fc800078e0222 */
[----:B------:R-:W-:-:S06]  /*2eb0*/  @!P5 IMAD.WIDE.U32 R24, R25, 0x8, R38 ;  /* 0x000000081918d825 */ /* 0x000fcc00078e0026 */
[----:B------:R-:W3:Y:S01]  /*2ec0*/  @!P5 LDG.E.64 R24, desc[UR8][R24.64] ;  /* 0x000000081818d981 */ /* 0x000ee2000c1e1b00 */
[----:B0-----:R-:W-:Y:S01]  /*2ed0*/  @!P0 FADD.FTZ R41, R41, R23 ;  /* 0x0000001729298221 */ /* 0x001fe20000010000 */
[----:B------:R-:W-:Y:S02]  /*2ee0*/  @!P6 IMAD R23, R35, R56, R34 ;  /* 0x000000382317e224 */ /* 0x000fe400078e0222 */
[----:B------:R-:W-:Y:S01]  /*2ef0*/  @!P0 FADD.FTZ R40, R40, R22 ;  /* 0x0000001628288221 */ /* 0x000fe20000010000 */
[----:B------:R-:W-:Y:S01]  /*2f00*/  ISETP.EQ.OR P0, PT, R37, UR7, P2 ;  /* 0x0000000725007c0c */ /* 0x000fe20009702670 */
[----:B------:R-:W-:-:S06]  /*2f10*/  @!P6 IMAD.WIDE.U32 R22, R23, 0x8, R38 ;  /* 0x000000081716e825 */ /* 0x000fcc00078e0026 */
[----:B------:R-:W4:Y:S01]  /*2f20*/  @!P6 LDG.E.64 R22, desc[UR8][R22.64] ;  /* 0x000000081616e981 */ /* 0x000f22000c1e1b00 */
[----:B--2---:R-:W-:Y:S01]  /*2f30*/  @!P3 FADD.FTZ R41, R41, R27 ;  /* 0x0000001b2929b221 */ /* 0x004fe20000010000 */
[----:B------:R-:W-:-:S04]  /*2f40*/  @!P3 FADD.FTZ R40, R40, R26 ;  /* 0x0000001a2828b221 */ /* 0x000fc80000010000 */
[----:B------:R-:W-:-:S04]  /*2f50*/  @!P0 IMAD R27, R35, R37, R34 ;  /* 0x00000025231b8224 */ /* 0x000fc800078e0222 */
[----:B------:R-:W-:-:S06]  /*2f60*/  @!P0 IMAD.WIDE.U32 R26, R27, 0x8, R38 ;  /* 0x000000081b1a8825 */ /* 0x000fcc00078e0026 */
[----:B------:R-:W2:Y:S01]  /*2f70*/  @!P0 LDG.E.64 R26, desc[UR8][R26.64] ;  /* 0x000000081a1a8981 */ /* 0x000ea2000c1e1b00 */
[C---:B------:R-:W-:Y:S01]  /*2f80*/  IADD3 R56, R37.reuse, 0x3, RZ ;  /* 0x0000000325387810 */ /* 0x040fe20007ffe0ff */
[----:B---3--:R-:W-:Y:S01]  /*2f90*/  @!P5 FADD.FTZ R40, R40, R24 ;  /* 0x000000182828d221 */ /* 0x008fe20000010000 */
[----:B------:R-:W-:Y:S01]  /*2fa0*/  IADD3 R24, R37, 0x1, RZ ;  /* 0x0000000125187810 */ /* 0x000fe20007ffe0ff */
[----:B------:R-:W-:Y:S01]  /*2fb0*/  @!P5 FADD.FTZ R41, R41, R25 ;  /* 0x000000192929d221 */ /* 0x000fe20000010000 */
[----:B------:R-:W-:Y:S02]  /*2fc0*/  IADD3 R25, R37, 0x2, RZ ;  /* 0x0000000225197810 */ /* 0x000fe40007ffe0ff */
[----:B------:R-:W-:Y:S02]  /*2fd0*/  ISETP.EQ.OR P5, PT, R24, UR7, P2 ;  /* 0x0000000718007c0c */ /* 0x000fe400097a2670 */
[----:B------:R-:W-:Y:S01]  /*2fe0*/  ISETP.EQ.OR P3, PT, R56, UR7, P2 ;  /* 0x0000000738007c0c */ /* 0x000fe20009762670 */
[----:B----4-:R-:W-:Y:S01]  /*2ff0*/  @!P6 FADD.FTZ R40, R40, R22 ;  /* 0x000000162828e221 */ /* 0x010fe20000010000 */
[----:B------:R-:W-:Y:S01]  /*3000*/  @!P6 FADD.FTZ R41, R41, R23 ;  /* 0x000000172929e221 */ /* 0x000fe20000010000 */
[----:B------:R-:W-:-:S08]  /*3010*/  ISETP.EQ.OR P6, PT, R25, UR7, P2 ;  /* 0x0000000719007c0c */ /* 0x000fd000097c2670 */
[----:B------:R-:W-:-:S04]  /*3020*/  @!P5 IMAD R23, R35, R24, R34 ;  /* 0x000000182317d224 */ /* 0x000fc800078e0222 */
[----:B------:R-:W-:-:S06]  /*3030*/  @!P5 IMAD.WIDE.U32 R22, R23, 0x8, R38 ;  /* 0x000000081716d825 */ /* 0x000fcc00078e0026 */
[----:B------:R-:W3:Y:S01]  /*3040*/  @!P5 LDG.E.64 R22, desc[UR8][R22.64] ;  /* 0x000000081616d981 */ /* 0x000ee2000c1e1b00 */
[--C-:B------:R-:W-:Y:S02]  /*3050*/  @!P6 IMAD R25, R35, R25, R34.reuse ;  /* 0x000000192319e224 */ /* 0x100fe400078e0222 */
[----:B--2---:R-:W-:Y:S01]  /*3060*/  @!P0 FADD.FTZ R41, R41, R27 ;  /* 0x0000001b29298221 */ /* 0x004fe20000010000 */
[----:B------:R-:W-:Y:S02]  /*3070*/  @!P3 IMAD R27, R35, R56, R34 ;  /* 0x00000038231bb224 */ /* 0x000fe400078e0222 */
[----:B------:R-:W-:-:S04]  /*3080*/  @!P6 IMAD.WIDE.U32 R24, R25, 0x8, R38 ;  /* 0x000000081918e825 */ /* 0x000fc800078e0026 */
[----:B------:R-:W-:Y:S01]  /*3090*/  @!P0 FADD.FTZ R40, R40, R26 ;  /* 0x0000001a28288221 */ /* 0x000fe20000010000 */
[----:B------:R-:W-:Y:S01]  /*30a0*/  @!P3 IMAD.WIDE.U32 R26, R27, 0x8, R38 ;  /* 0x000000081b1ab825 */ /* 0x000fe200078e0026 */
[----:B------:R-:W2:Y:S05]  /*30b0*/  @!P6 LDG.E.64 R24, desc[UR8][R24.64] ;  /* 0x000000081818e981 */ /* 0x000eaa000c1e1b00 */
[----:B------:R-:W4:Y:S01]  /*30c0*/  @!P3 LDG.E.64 R26, desc[UR8][R26.64] ;  /* 0x000000081a1ab981 */ /* 0x000f22000c1e1b00 */
[----:B------:R-:W-:Y:S02]  /*30d0*/  IADD3 R36, R36, -0x4, RZ ;  /* 0xfffffffc24247810 */ /* 0x000fe40007ffe0ff */
[----:B------:R-:W-:-:S02]  /*30e0*/  PLOP3.LUT P0, PT, PT, PT, PT, 0x8, 0x0 ;  /* 0x000000000000781c */ /* 0x000fc40003f0e170 */
[----:B------:R-:W-:Y:S02]  /*30f0*/  IADD3 R36, R36, -0x4, RZ ;  /* 0xfffffffc24247810 */ /* 0x000fe40007ffe0ff */
[----:B------:R-:W-:Y:S01]  /*3100*/  IADD3 R37, R37, 0x4, RZ ;  /* 0x0000000425257810 */ /* 0x000fe20007ffe0ff */
[----:B---3--:R-:W-:Y:S01]  /*3110*/  @!P5 FADD.FTZ R40, R40, R22 ;  /* 0x000000162828d221 */ /* 0x008fe20000010000 */
[----:B------:R-:W-:-:S03]  /*3120*/  @!P5 FADD.FTZ R41, R41, R23 ;  /* 0x000000172929d221 */ /* 0x000fc60000010000 */
[----:B--2---:R-:W-:Y:S01]  /*3130*/  @!P6 FADD.FTZ R40, R40, R24 ;  /* 0x000000182828e221 */ /* 0x004fe20000010000 */
[----:B------:R-:W-:-:S03]  /*3140*/  @!P6 FADD.FTZ R41, R41, R25 ;  /* 0x000000192929e221 */ /* 0x000fc60000010000 */
[----:B----4-:R-:W-:Y:S01]  /*3150*/  @!P3 FADD.FTZ R40, R40, R26 ;  /* 0x0000001a2828b221 */ /* 0x010fe20000010000 */
[----:B------:R-:W-:-:S07]  /*3160*/  @!P3 FADD.FTZ R41, R41, R27 ;  /* 0x0000001b2929b221 */ /* 0x000fce0000010000 */
.L_x_21:
[----:B------:R-:W-:-:S13]  /*3170*/  ISETP.NE.OR P0, PT, R36, RZ, P0 ;  /* 0x000000ff2400720c */ /* 0x000fda0000705670 */
[----:B------:R-:W-:Y:S05]  /*3180*/  @!P0 BRA `(.L_x_17) ;  /* 0x00000000007c8947 */ /* 0x000fea0003800000 */
.L_x_18:
[----:B------:R-:W-:-:S13]  /*3190*/  ISETP.EQ.OR P3, PT, R37, UR7, P2 ;  /* 0x0000000725007c0c */ /* 0x000fda0009762670 */
[----:B------:R-:W-:-:S04]  /*31a0*/  @!P3 IMAD R27, R35, R37, R34 ;  /* 0x00000025231bb224 */ /* 0x000fc800078e0222 */
[----:B------:R-:W-:-:S06]  /*31b0*/  @!P3 IMAD.WIDE.U32 R26, R27, 0x8, R38 ;  /* 0x000000081b1ab825 */ /* 0x000fcc00078e0026 */
[----:B------:R-:W0:Y:S01]  /*31c0*/  @!P3 LDG.E.64 R26, desc[UR8][R26.64] ;  /* 0x000000081a1ab981 */ /* 0x000e22000c1e1b00 */
[C---:B------:R-:W-:Y:S02]  /*31d0*/  IADD3 R25, R37.reuse, 0x1, RZ ;  /* 0x0000000125197810 */ /* 0x040fe40007ffe0ff */
[----:B------:R-:W-:Y:S02]  /*31e0*/  IADD3 R23, R37, 0x2, RZ ;  /* 0x0000000225177810 */ /* 0x000fe40007ffe0ff */
[----:B------:R-:W-:Y:S02]  /*31f0*/  ISETP.EQ.OR P5, PT, R25, UR7, P2 ;  /* 0x0000000719007c0c */ /* 0x000fe400097a2670 */
[----:B------:R-:W-:Y:S02]  /*3200*/  ISETP.EQ.OR P6, PT, R23, UR7, P2 ;  /* 0x0000000717007c0c */ /* 0x000fe400097c2670 */
[----:B------:R-:W-:-:S04]  /*3210*/  IADD3 R57, R37, 0x3, RZ ;  /* 0x0000000325397810 */ /* 0x000fc80007ffe0ff */
[----:B------:R-:W-:-:S05]  /*3220*/  ISETP.EQ.OR P0, PT, R57, UR7, P2 ;  /* 0x0000000739007c0c */ /* 0x000fca0009702670 */
[C-C-:B------:R-:W-:Y:S02]  /*3230*/  @!P5 IMAD R25, R35.reuse, R25, R34.reuse ;  /* 0x000000192319d224 */ /* 0x140fe400078e0222 */
[----:B------:R-:W-:Y:S02]  /*3240*/  @!P6 IMAD R23, R35, R23, R34 ;  /* 0x000000172317e224 */ /* 0x000fe400078e0222 */
[----:B------:R-:W-:-:S04]  /*3250*/  @!P5 IMAD.WIDE.U32 R24, R25, 0x8, R38 ;  /* 0x000000081918d825 */ /* 0x000fc800078e0026 */
[----:B------:R-:W-:Y:S02]  /*3260*/  @!P6 IMAD.WIDE.U32 R22, R23, 0x8, R38 ;  /* 0x000000081716e825 */ /* 0x000fe400078e0026 */
[----:B------:R-:W2:Y:S02]  /*3270*/  @!P5 LDG.E.64 R24, desc[UR8][R24.64] ;  /* 0x000000081818d981 */ /* 0x000ea4000c1e1b00 */
[----:B------:R-:W-:Y:S02]  /*3280*/  @!P0 IMAD R57, R35, R57, R34 ;  /* 0x0000003923398224 */ /* 0x000fe400078e0222 */
[----:B------:R-:W3:Y:S01]  /*3290*/  @!P6 LDG.E.64 R22, desc[UR8][R22.64] ;  /* 0x000000081616e981 */ /* 0x000ee2000c1e1b00 */
[----:B0-----:R-:W-:Y:S01]  /*32a0*/  @!P3 FADD.FTZ R40, R40, R26 ;  /* 0x0000001a2828b221 */ /* 0x001fe20000010000 */
[----:B------:R-:W-:Y:S01]  /*32b0*/  @!P3 FADD.FTZ R41, R41, R27 ;  /* 0x0000001b2929b221 */ /* 0x000fe20000010000 */
[----:B------:R-:W-:-:S06]  /*32c0*/  @!P0 IMAD.WIDE.U32 R26, R57, 0x8, R38 ;  /* 0x00000008391a8825 */ /* 0x000fcc00078e0026 */
[----:B------:R-:W4:Y:S01]  /*32d0*/  @!P0 LDG.E.64 R26, desc[UR8][R26.64] ;  /* 0x000000081a1a8981 */ /* 0x000f22000c1e1b00 */
[----:B------:R-:W-:-:S04]  /*32e0*/  IADD3 R36, R36, -0x4, RZ ;  /* 0xfffffffc24247810 */ /* 0x000fc80007ffe0ff */
[----:B------:R-:W-:Y:S02]  /*32f0*/  ISETP.NE.AND P3, PT, R36, RZ, PT ;  /* 0x000000ff2400720c */ /* 0x000fe40003f65270 */
[----:B------:R-:W-:Y:S01]  /*3300*/  IADD3 R37, R37, 0x4, RZ ;  /* 0x0000000425257810 */ /* 0x000fe20007ffe0ff */
[----:B--2---:R-:W-:Y:S01]  /*3310*/  @!P5 FADD.FTZ R40, R40, R24 ;  /* 0x000000182828d221 */ /* 0x004fe20000010000 */
[----:B------:R-:W-:-:S03]  /*3320*/  @!P5 FADD.FTZ R41, R41, R25 ;  /* 0x000000192929d221 */ /* 0x000fc60000010000 */
[----:B---3--:R-:W-:Y:S01]  /*3330*/  @!P6 FADD.FTZ R40, R40, R22 ;  /* 0x000000162828e221 */ /* 0x008fe20000010000 */
[----:B------:R-:W-:-:S03]  /*3340*/  @!P6 FADD.FTZ R41, R41, R23 ;  /* 0x000000172929e221 */ /* 0x000fc60000010000 */
[----:B----4-:R-:W-:Y:S01]  /*3350*/  @!P0 FADD.FTZ R40, R40, R26 ;  /* 0x0000001a28288221 */ /* 0x010fe20000010000 */
[----:B------:R-:W-:Y:S01]  /*3360*/  @!P0 FADD.FTZ R41, R41, R27 ;  /* 0x0000001b29298221 */ /* 0x000fe20000010000 */
[----:B------:R-:W-:Y:S06]  /*3370*/  @P3 BRA `(.L_x_18) ;  /* 0xfffffffc00843947 */ /* 0x000fec000383ffff */
.L_x_17:
[----:B------:R-:W-:-:S13]  /*3380*/  LOP3.LUT P0, R33, R33, 0x3, RZ, 0xc0, !PT ;  /* 0x0000000321217812 */ /* 0x000fda000780c0ff */
[----:B------:R-:W-:Y:S05]  /*3390*/  @!P0 BRA `(.L_x_14) ;  /* 0x0000000000688947 */ /* 0x000fea0003800000 */
[----:B------:R-:W-:Y:S01]  /*33a0*/  ISETP.EQ.OR P0, PT, R37, UR7, P2 ;  /* 0x0000000725007c0c */ /* 0x000fe20009702670 */
[----:B------:R-:W-:Y:S01]  /*33b0*/  BSSY B0, `(.L_x_22) ;  /* 0x0000008000007945 */ /* 0x000fe20003800000 */
[----:B------:R-:W-:-:S11]  /*33c0*/  ISETP.NE.AND P3, PT, R33, 0x1, PT ;  /* 0x000000012100780c */ /* 0x000fd60003f65270 */
[----:B------:R-:W-:Y:S05]  /*33d0*/  @P0 BRA `(.L_x_23) ;  /* 0x0000000000140947 */ /* 0x000fea0003800000 */
[----:B------:R-:W-:-:S04]  /*33e0*/  IMAD R23, R35, R37, R34 ;  /* 0x0000002523177224 */ /* 0x000fc800078e0222 */
[----:B------:R-:W-:-:S06]  /*33f0*/  IMAD.WIDE.U32 R22, R23, 0x8, R38 ;  /* 0x0000000817167825 */ /* 0x000fcc00078e0026 */
[----:B------:R-:W0:Y:S02]  /*3400*/  LDG.E.64 R22, desc[UR8][R22.64] ;  /* 0x0000000816167981 */ /* 0x000e24000c1e1b00 */
[----:B0-----:R-:W-:Y:S01]  /*3410*/  FADD.FTZ R40, R40, R22 ;  /* 0x0000001628287221 */ /* 0x001fe20000010000 */
[----:B------:R-:W-:-:S07]  /*3420*/  FADD.FTZ R41, R41, R23 ;  /* 0x0000001729297221 */ /* 0x000fce0000010000 */
.L_x_23:
[----:B------:R-:W-:Y:S05]  /*3430*/  BSYNC B0 ;  /* 0x0000000000007941 */ /* 0x000fea0003800000 */
.L_x_22:
[----:B------:R-:W-:Y:S05]  /*3440*/  @!P3 BRA `(.L_x_14) ;  /* 0x00000000003cb947 */ /* 0x000fea0003800000 */
[C---:B------:R-:W-:Y:S02]  /*3450*/  IADD3 R25, R37.reuse, 0x2, RZ ;  /* 0x0000000225197810 */ /* 0x040fe40007ffe0ff */
[----:B------:R-:W-:Y:S02]  /*3460*/  IADD3 R23, R37, 0x1, RZ ;  /* 0x0000000125177810 */ /* 0x000fe40007ffe0ff */
[----:B------:R-:W-:Y:S02]  /*3470*/  ISETP.EQ.OR P0, PT, R25, UR7, P2 ;  /* 0x0000000719007c0c */ /* 0x000fe40009702670 */
[----:B------:R-:W-:Y:S02]  /*3480*/  ISETP.EQ.OR P3, PT, R23, UR7, P2 ;  /* 0x0000000717007c0c */ /* 0x000fe40009762670 */
[----:B------:R-:W-:-:S11]  /*3490*/  ISETP.EQ.OR P0, PT, R33, 0x2, P0 ;  /* 0x000000022100780c */ /* 0x000fd60000702670 */
[-CC-:B------:R-:W-:Y:S02]  /*34a0*/  @!P3 IMAD R23, R23, R35.reuse, R34.reuse ;  /* 0x000000231717b224 */ /* 0x180fe400078e0222 */
[----:B------:R-:W-:Y:S02]  /*34b0*/  @!P0 IMAD R25, R25, R35, R34 ;  /* 0x0000002319198224 */ /* 0x000fe400078e0222 */
[----:B------:R-:W-:-:S04]  /*34c0*/  @!P3 IMAD.WIDE.U32 R22, R23, 0x8, R38 ;  /* 0x000000081716b825 */ /* 0x000fc800078e0026 */
[----:B------:R-:W-:Y:S02]  /*34d0*/  @!P0 IMAD.WIDE.U32 R24, R25, 0x8, R38 ;  /* 0x0000000819188825 */ /* 0x000fe400078e0026 */
[----:B------:R-:W0:Y:S04]  /*34e0*/  @!P3 LDG.E.64 R22, desc[UR8][R22.64] ;  /* 0x000000081616b981 */ /* 0x000e28000c1e1b00 */
[----:B------:R-:W2:Y:S01]  /*34f0*/  @!P0 LDG.E.64 R24, desc[UR8][R24.64] ;  /* 0x0000000818188981 */ /* 0x000ea2000c1e1b00 */
[----:B0-----:R-:W-:Y:S01]  /*3500*/  @!P3 FADD.FTZ R40, R40, R22 ;  /* 0x000000162828b221 */ /* 0x001fe20000010000 */
[----:B------:R-:W-:-:S03]  /*3510*/  @!P3 FADD.FTZ R41, R41, R23 ;  /* 0x000000172929b221 */ /* 0x000fc60000010000 */
[----:B--2---:R-:W-:Y:S01]  /*3520*/  @!P0 FADD.FTZ R40, R40, R24 ;  /* 0x0000001828288221 */ /* 0x004fe20000010000 */
[----:B------:R-:W-:-:S07]  /*3530*/  @!P0 FADD.FTZ R41, R41, R25 ;  /* 0x0000001929298221 */ /* 0x000fce0000010000 */
.L_x_14:
[----:B------:R-:W1:Y:S01]  /*3540*/  S2UR UR6, SR_CgaCtaId ;  /* 0x00000000000679c3 */ /* 0x000e620000008800 */
[----:B------:R-:W-:Y:S01]  /*3550*/  UMOV UR5, 0x400 ;  /* 0x0000040000057882 */ /* 0x000fe20000000000 */
[----:B------:R-:W-:Y:S01]  /*3560*/  ULDC.64 UR12, c[0x0][0x290] ;  /* 0x0000a400000c7ab9 */ /* 0x000fe20000000a00 */
[----:B--2---:R-:W-:Y:S02]  /*3570*/  SHF.L.U32 R25, R46, 0x10, RZ ;  /* 0x000000102e197819 */ /* 0x004fe400000006ff */
[----:B------:R-:W-:Y:S02]  /*3580*/  SHF.L.U32 R7, R7, 0x10, RZ ;  /* 0x0000001007077819 */ /* 0x000fe400000006ff */
[----:B------:R-:W-:Y:S01]  /*3590*/  ISETP.GE.U32.AND P0, PT, R51, UR12, PT ;  /* 0x0000000c33007c0c */ /* 0x000fe2000bf06070 */
[C---:B------:R-:W-:Y:S01]  /*35a0*/  FADD.FTZ R46, -R14.reuse, R25 ;  /* 0x000000190e2e7221 */ /* 0x040fe20000010100 */
[----:B------:R-:W-:Y:S01]  /*35b0*/  ISETP.GE.U32.AND P3, PT, R49, UR12, PT ;  /* 0x0000000c31007c0c */ /* 0x000fe2000bf66070 */
[----:B------:R-:W-:Y:S01]  /*35c0*/  FADD.FTZ R24, -R14, R7 ;  /* 0x000000070e187221 */ /* 0x000fe20000010100 */
[----:B------:R-:W-:-:S02]  /*35d0*/  SHF.L.U32 R47, R47, 0x10, RZ ;  /* 0x000000102f2f7819 */ /* 0x000fc400000006ff */
[----:B------:R-:W-:Y:S01]  /*35e0*/  SHF.L.U32 R31, R31, 0x10, RZ ;  /* 0x000000101f1f7819 */ /* 0x000fe200000006ff */
[-C--:B------:R-:W-:Y:S01]  /*35f0*/  FMUL.FTZ R56, R24, R15.reuse ;  /* 0x0000000f18387220 */ /* 0x080fe20000410000 */
[----:B------:R-:W-:Y:S02]  /*3600*/  SHF.L.U32 R27, R42, 0x10, RZ ;  /* 0x000000102a1b7819 */ /* 0x000fe400000006ff */
[----:B------:R-:W-:Y:S01]  /*3610*/  SHF.L.U32 R29, R29, 0x10, RZ ;  /* 0x000000101d1d7819 */ /* 0x000fe200000006ff */
[C---:B------:R-:W-:Y:S01]  /*3620*/  FADD.FTZ R42, -R14.reuse, R31 ;  /* 0x0000001f0e2a7221 */ /* 0x040fe20000010100 */
[----:B------:R-:W-:Y:S01]  /*3630*/  SHF.L.U32 R43, R43, 0x10, RZ ;  /* 0x000000102b2b7819 */ /* 0x000fe200000006ff */
[C---:B------:R-:W-:Y:S01]  /*3640*/  FADD.FTZ R36, -R14.reuse, R27 ;  /* 0x0000001b0e247221 */ /* 0x040fe20000010100 */
[----:B------:R-:W-:Y:S01]  /*3650*/  SHF.L.U32 R21, R21, 0x10, RZ ;  /* 0x0000001015157819 */ /* 0x000fe200000006ff */
[C---:B------:R-:W-:Y:S01]  /*3660*/  FADD.FTZ R38, -R14.reuse, R29 ;  /* 0x0000001d0e267221 */ /* 0x040fe20000010100 */
[----:B------:R-:W-:Y:S01]  /*3670*/  ISETP.GE.AND.EX P0, PT, R9, UR13, PT, P0 ;  /* 0x0000000d09007c0c */ /* 0x000fe2000bf06300 */
[----:B-1----:R-:W-:Y:S01]  /*3680*/  ULEA UR5, UR6, UR5, 0x18 ;  /* 0x0000000506057291 */ /* 0x002fe2000f8ec03f */
[----:B------:R-:W-:Y:S01]  /*3690*/  ISETP.GE.AND.EX P3, PT, R13, UR13, PT, P3 ;  /* 0x0000000d0d007c0c */ /* 0x000fe2000bf66330 */
[----:B------:R-:W-:Y:S01]  /*36a0*/  FADD.FTZ R26, -R14, R43 ;  /* 0x0000002b0e1a7221 */ /* 0x000fe20000010100 */
[----:B------:R-:W-:Y:S01]  /*36b0*/  ISETP.GT.U32.OR P0, PT, R54, 0x2ff, P0 ;  /* 0x000002ff3600780c */ /* 0x000fe20000704470 */
[----:B------:R-:W-:Y:S01]  /*36c0*/  FMUL.FTZ R31, R46, R15 ;  /* 0x0000000f2e1f7220 */ /* 0x000fe20000410000 */
[----:B------:R-:W-:-:S02]  /*36d0*/  ISETP.GT.U32.OR P3, PT, R54, 0x2ff, P3 ;  /* 0x000002ff3600780c */ /* 0x000fc40001f64470 */
[----:B------:R-:W-:Y:S02]  /*36e0*/  SHF.L.U32 R45, R45, 0x10, RZ ;  /* 0x000000102d2d7819 */ /* 0x000fe400000006ff */
[----:B------:R0:W-:Y:S01]  /*36f0*/  @!P2 STS.64 [UR5+0xe0], R40 ;  /* 0x0000e028ff00a988 */ /* 0x0001e20008000a05 */
[----:B------:R-:W-:Y:S01]  /*3700*/  BAR.SYNC.DEFER_BLOCKING 0x0 ;  /* 0x0000000000007b1d */ /* 0x000fe20000010000 */
[----:B------:R-:W-:Y:S02]  /*3710*/  ISETP.GE.U32.AND P2, PT, R50, UR12, PT ;  /* 0x0000000c32007c0c */ /* 0x000fe4000bf46070 */
[----:B------:R-:W-:Y:S02]  /*3720*/  SHF.L.U32 R32, R32, 0x10, RZ ;  /* 0x0000001020207819 */ /* 0x000fe400000006ff */
[----:B------:R-:W-:Y:S01]  /*3730*/  ISETP.GE.AND.EX P2, PT, R11, UR13, PT, P2 ;  /* 0x0000000d0b007c0c */ /* 0x000fe2000bf46320 */
[C---:B0-----:R-:W-:Y:S01]  /*3740*/  FADD.FTZ R40, -R14.reuse, R47 ;  /* 0x0000002f0e287221 */ /* 0x041fe20000010100 */
[----:B------:R-:W-:-:S02]  /*3750*/  FADD.FTZ R14, -R14, R21 ;  /* 0x000000150e0e7221 */ /* 0x000fc40000010100 */
[----:B------:R-:W-:Y:S01]  /*3760*/  ISETP.GT.U32.OR P2, PT, R54, 0x2ff, P2 ;  /* 0x000002ff3600780c */ /* 0x000fe20001744470 */
[----:B------:R-:W0:Y:S01]  /*3770*/  LDS.64 R22, [UR5+0xe0] ;  /* 0x0000e005ff167984 */ /* 0x000e220008000a00 */
[----:B------:R-:W-:Y:S02]  /*3780*/  ULDC UR5, c[0x0][0x2bc] ;  /* 0x0000af0000057ab9 */ /* 0x000fe40000000800 */
[----:B0-----:R-:W-:Y:S01]  /*3790*/  FMUL.FTZ R7, R22, UR5 ;  /* 0x0000000516077c20 */ /* 0x001fe20008410000 */
[----:B------:R-:W-:Y:S01]  /*37a0*/  FMUL.FTZ R34, R23, UR5 ;  /* 0x0000000517227c20 */ /* 0x000fe20008410000 */
[----:B------:R-:W-:Y:S07]  /*37b0*/  @!P4 BRA `(.L_x_24) ;  /* 0x000000000048c947 */ /* 0x000fee0003800000 */
        /* <DEDUP_REMOVED lines=18> */
.L_x_24:
[----:B------:R-:W-:Y:S04]  /*38e0*/  BSSY B0, `(.L_x_25) ;  /* 0x0000014000007945 */ /* 0x000fe80003800000 */
[----:B------:R-:W-:Y:S05]  /*38f0*/  @!P1 BRA `(.L_x_26) ;  /* 0x0000000000489947 */ /* 0x000fea0003800000 */
[C-C-:B------:R-:W-:Y:S01]  /*3900*/  FFMA.FTZ R22, R7.reuse, R31, R34.reuse ;  /* 0x0000001f07167223 */ /* 0x140fe20000010022 */
[----:B------:R-:W-:Y:S01]  /*3910*/  ULDC.64 UR12, c[0x0][0x288] ;  /* 0x0000a200000c7ab9 */ /* 0x000fe20000000a00 */
[----:B------:R-:W-:Y:S01]  /*3920*/  MOV R23, R61 ;  /* 0x0000003d00177202 */ /* 0x000fe20000000f00 */
[----:B------:R-:W-:Y:S01]  /*3930*/  FFMA.FTZ R21, R7, R56, R34 ;  /* 0x0000003807157223 */ /* 0x000fe20000010022 */
[----:B------:R-:W-:Y:S01]  /*3940*/  FFMA.FTZ R24, R45, R16, -R22 ;  /* 0x000000102d187223 */ /* 0x000fe20000010816 */
[----:B------:R-:W-:Y:S01]  /*3950*/  MOV R22, R58 ;  /* 0x0000003a00167202 */ /* 0x000fe20000000f00 */
[----:B------:R-:W-:Y:S02]  /*3960*/  IMAD R25, R3, UR12, RZ ;  /* 0x0000000c03197c24 */ /* 0x000fe4000f8e02ff */
[----:B------:R-:W-:Y:S01]  /*3970*/  FFMA.FTZ R46, R32, R17, -R21 ;  /* 0x00000011202e7223 */ /* 0x000fe20000010815 */
[----:B------:R-:W-:Y:S01]  /*3980*/  FMUL.FTZ R32, R24, R15 ;  /* 0x0000000f18207220 */ /* 0x000fe20000410000 */
[----:B------:R-:W-:-:S04]  /*3990*/  IMAD.WIDE.U32 R22, R52, UR12, R22 ;  /* 0x0000000c34167c25 */ /* 0x000fc8000f8e0016 */
[----:B------:R-:W-:Y:S01]  /*39a0*/  FMUL.FTZ R21, R46, R15 ;  /* 0x0000000f2e157220 */ /* 0x000fe20000410000 */
[----:B------:R-:W-:Y:S01]  /*39b0*/  IMAD R25, R52, UR13, R25 ;  /* 0x0000000d34197c24 */ /* 0x000fe2000f8e0219 */
[----:B------:R-:W-:-:S03]  /*39c0*/  ULDC.64 UR12, c[0x0][0x210] ;  /* 0x00008400000c7ab9 */ /* 0x000fc60000000a00 */
[----:B------:R-:W-:Y:S02]  /*39d0*/  F2FP.BF16.F32.PACK_AB R21, R21, R32 ;  /* 0x000000201515723e */ /* 0x000fe400000010ff */
[----:B------:R-:W-:Y:S02]  /*39e0*/  LEA R24, P5, R22, UR12, 0x1 ;  /* 0x0000000c16187c11 */ /* 0x000fe4000f8a08ff */
[----:B------:R-:W-:-:S04]  /*39f0*/  IADD3 R25, R23, R25, RZ ;  /* 0x0000001917197210 */ /* 0x000fc80007ffe0ff */
[----:B------:R-:W-:-:S05]  /*3a00*/  LEA.HI.X R25, R22, UR13, R25, 0x1, P5 ;  /* 0x0000000d16197c11 */ /* 0x000fca000a8f0c19 */
[----:B------:R0:W-:Y:S02]  /*3a10*/  STG.E desc[UR8][R24.64], R21 ;  /* 0x0000001518007986 */ /* 0x0001e4000c101908 */
.L_x_26:
[----:B------:R-:W-:Y:S05]  /*3a20*/  BSYNC B0 ;  /* 0x0000000000007941 */ /* 0x000fea0003800000 */
.L_x_25:
[----:B0-----:R-:W-:Y:S01]  /*3a30*/  SHF.L.U32 R21, R44, 0x10, RZ ;  /* 0x000000102c157819 */ /* 0x001fe200000006ff */
        /* <DEDUP_REMOVED lines=22> */
.L_x_27:
[----:B------:R-:W-:Y:S04]  /*3ba0*/  BSSY B0, `(.L_x_28) ;  /* 0x0000014000007945 */ /* 0x000fe80003800000 */
[----:B------:R-:W-:Y:S05]  /*3bb0*/  @P0 BRA `(.L_x_29) ;  /* 0x0000000000480947 */ /* 0x000fea0003800000 */
[C-C-:B------:R-:W-:Y:S01]  /*3bc0*/  FFMA.FTZ R22, R7.reuse, R33, R34.reuse ;  /* 0x0000002107167223 */ /* 0x140fe20000010022 */
[----:B------:R-:W-:Y:S01]  /*3bd0*/  FFMA.FTZ R23, R7, R42, R34 ;  /* 0x0000002a07177223 */ /* 0x000fe20000010022 */
[----:B------:R-:W-:Y:S02]  /*3be0*/  ULDC.64 UR12, c[0x0][0x288] ;  /* 0x0000a200000c7ab9 */ /* 0x000fe40000000a00 */
[----:B------:R-:W-:Y:S01]  /*3bf0*/  FFMA.FTZ R24, R21, R16, -R22 ;  /* 0x0000001015187223 */ /* 0x000fe20000010816 */
[----:B------:R-:W-:Y:S01]  /*3c00*/  FFMA.FTZ R32, R30, R17, -R23 ;  /* 0x000000111e207223 */ /* 0x000fe20000010817 */
[----:B------:R-:W-:Y:S01]  /*3c10*/  MOV R22, R58 ;  /* 0x0000003a00167202 */ /* 0x000fe20000000f00 */
[----:B------:R-:W-:Y:S01]  /*3c20*/  IMAD R40, R9, UR12, RZ ;  /* 0x0000000c09287c24 */ /* 0x000fe2000f8e02ff */
[----:B------:R-:W-:Y:S01]  /*3c30*/  MOV R23, R61 ;  /* 0x0000003d00177202 */ /* 0x000fe20000000f00 */
[-C--:B------:R-:W-:Y:S01]  /*3c40*/  FMUL.FTZ R30, R24, R15.reuse ;  /* 0x0000000f181e7220 */ /* 0x080fe20000410000 */
[----:B------:R-:W-:Y:S01]  /*3c50*/  FMUL.FTZ R9, R32, R15 ;  /* 0x0000000f20097220 */ /* 0x000fe20000410000 */
[----:B------:R-:W-:-:S02]  /*3c60*/  IMAD R21, R51, UR13, R40 ;  /* 0x0000000d33157c24 */ /* 0x000fc4000f8e0228 */
[----:B------:R-:W-:Y:S01]  /*3c70*/  IMAD.WIDE.U32 R22, R51, UR12, R22 ;  /* 0x0000000c33167c25 */ /* 0x000fe2000f8e0016 */
[----:B------:R-:W-:Y:S01]  /*3c80*/  ULDC.64 UR12, c[0x0][0x210] ;  /* 0x00008400000c7ab9 */ /* 0x000fe20000000a00 */
[----:B------:R-:W-:Y:S02]  /*3c90*/  F2FP.BF16.F32.PACK_AB R9, R9, R30 ;  /* 0x0000001e0909723e */ /* 0x000fe400000010ff */
[----:B------:R-:W-:Y:S02]  /*3ca0*/  LEA R24, P0, R22, UR12, 0x1 ;  /* 0x0000000c16187c11 */ /* 0x000fe4000f8008ff */
[----:B------:R-:W-:-:S04]  /*3cb0*/  IADD3 R21, R23, R21, RZ ;  /* 0x0000001517157210 */ /* 0x000fc80007ffe0ff */
[----:B------:R-:W-:-:S05]  /*3cc0*/  LEA.HI.X R25, R22, UR13, R21, 0x1, P0 ;  /* 0x0000000d16197c11 */ /* 0x000fca00080f0c15 */
[----:B------:R0:W-:Y:S02]  /*3cd0*/  STG.E desc[UR8][R24.64], R9 ;  /* 0x0000000918007986 */ /* 0x0001e4000c101908 */
.L_x_29:
[----:B------:R-:W-:Y:S05]  /*3ce0*/  BSYNC B0 ;  /* 0x0000000000007941 */ /* 0x000fea0003800000 */
.L_x_28:
        /* <DEDUP_REMOVED lines=23> */
.L_x_30:
[----:B------:R-:W-:Y:S04]  /*3e60*/  BSSY B0, `(.L_x_31) ;  /* 0x0000014000007945 */ /* 0x000fe80003800000 */
[----:B------:R-:W-:Y:S05]  /*3e70*/  @P2 BRA `(.L_x_32) ;  /* 0x0000000000482947 */ /* 0x000fea0003800000 */
[----:B------:R-:W-:Y:S01]  /*3e80*/  ULDC.64 UR12, c[0x0][0x288] ;  /* 0x0000a200000c7ab9 */ /* 0x000fe20000000a00 */
[----:B------:R-:W-:Y:S01]  /*3e90*/  MOV R22, R58 ;  /* 0x0000003a00167202 */ /* 0x000fe20000000f00 */
[C-C-:B------:R-:W-:Y:S01]  /*3ea0*/  FFMA.FTZ R12, R7.reuse, R31, R34.reuse ;  /* 0x0000001f070c7223 */ /* 0x140fe20000010022 */
[----:B------:R-:W-:Y:S01]  /*3eb0*/  MOV R23, R61 ;  /* 0x0000003d00177202 */ /* 0x000fe20000000f00 */
[----:B------:R-:W-:Y:S01]  /*3ec0*/  FFMA.FTZ R21, R7, R38, R34 ;  /* 0x0000002607157223 */ /* 0x000fe20000010022 */
[----:B------:R-:W-:Y:S02]  /*3ed0*/  IMAD R11, R11, UR12, RZ ;  /* 0x0000000c0b0b7c24 */ /* 0x000fe4000f8e02ff */
[----:B------:R-:W-:Y:S01]  /*3ee0*/  FFMA.FTZ R12, R9, R16, -R12 ;  /* 0x00000010090c7223 */ /* 0x000fe2000001080c */
[----:B------:R-:W-:Y:S01]  /*3ef0*/  FFMA.FTZ R28, R28, R17, -R21 ;  /* 0x000000111c1c7223 */ /* 0x000fe20000010815 */
[----:B------:R-:W-:-:S04]  /*3f00*/  IMAD.WIDE.U32 R24, R50, UR12, R22 ;  /* 0x0000000c32187c25 */ /* 0x000fc8000f8e0016 */
[-C--:B------:R-:W-:Y:S01]  /*3f10*/  FMUL.FTZ R12, R12, R15.reuse ;  /* 0x0000000f0c0c7220 */ /* 0x080fe20000410000 */
[----:B------:R-:W-:Y:S01]  /*3f20*/  FMUL.FTZ R9, R28, R15 ;  /* 0x0000000f1c097220 */ /* 0x000fe20000410000 */
[----:B------:R-:W-:Y:S01]  /*3f30*/  IMAD R11, R50, UR13, R11 ;  /* 0x0000000d320b7c24 */ /* 0x000fe2000f8e020b */
[----:B------:R-:W-:Y:S02]  /*3f40*/  ULDC.64 UR12, c[0x0][0x210] ;  /* 0x00008400000c7ab9 */ /* 0x000fe40000000a00 */
[C---:B------:R-:W-:Y:S02]  /*3f50*/  LEA R22, P0, R24.reuse, UR12, 0x1 ;  /* 0x0000000c18167c11 */ /* 0x040fe4000f8008ff */
[----:B------:R-:W-:Y:S02]  /*3f60*/  IADD3 R11, R25, R11, RZ ;  /* 0x0000000b190b7210 */ /* 0x000fe40007ffe0ff */
[----:B------:R-:W-:Y:S02]  /*3f70*/  F2FP.BF16.F32.PACK_AB R9, R9, R12 ;  /* 0x0000000c0909723e */ /* 0x000fe400000010ff */
[----:B------:R-:W-:-:S05]  /*3f80*/  LEA.HI.X R23, R24, UR13, R11, 0x1, P0 ;  /* 0x0000000d18177c11 */ /* 0x000fca00080f0c0b */
[----:B------:R0:W-:Y:S02]  /*3f90*/  STG.E desc[UR8][R22.64], R9 ;  /* 0x0000000916007986 */ /* 0x0001e4000c101908 */
.L_x_32:
[----:B------:R-:W-:Y:S05]  /*3fa0*/  BSYNC B0 ;  /* 0x0000000000007941 */ /* 0x000fea0003800000 */
.L_x_31:
        /* <DEDUP_REMOVED lines=23> */
.L_x_33:
[----:B------:R-:W-:Y:S04]  /*4120*/  BSSY B0, `(.L_x_34) ;  /* 0x0000013000007945 */ /* 0x000fe80003800000 */
[----:B------:R-:W-:Y:S05]  /*4130*/  @P3 BRA `(.L_x_35) ;  /* 0x0000000000443947 */ /* 0x000fea0003800000 */
[----:B------:R-:W-:Y:S01]  /*4140*/  ULDC.64 UR12, c[0x0][0x288] ;  /* 0x0000a200000c7ab9 */ /* 0x000fe20000000a00 */
        /* <DEDUP_REMOVED lines=11> */
[----:B------:R-:W-:Y:S02]  /*4200*/  LEA R10, P0, R58, UR12, 0x1 ;  /* 0x0000000c3a0a7c11 */ /* 0x000fe4000f8008ff */
[----:B------:R-:W-:Y:S02]  /*4210*/  IADD3 R9, R59, R9, RZ ;  /* 0x000000093b097210 */ /* 0x000fe40007ffe0ff */
[----:B------:R-:W-:Y:S02]  /*4220*/  F2FP.BF16.F32.PACK_AB R7, R20, R7 ;  /* 0x000000071407723e */ /* 0x000fe400000010ff */
[----:B------:R-:W-:-:S05]  /*4230*/  LEA.HI.X R11, R58, UR13, R9, 0x1, P0 ;  /* 0x0000000d3a0b7c11 */ /* 0x000fca00080f0c09 */
[----:B------:R0:W-:Y:S02]  /*4240*/  STG.E desc[UR8][R10.64], R7 ;  /* 0x000000070a007986 */ /* 0x0001e4000c101908 */
.L_x_35:
[----:B------:R-:W-:Y:S05]  /*4250*/  BSYNC B0 ;  /* 0x0000000000007941 */ /* 0x000fea0003800000 */
.L_x_34:
[----:B0-----:R-:W0:Y:S01]  /*4260*/  LDC R10, c[0x0][0x10] ;  /* 0x00000400ff0a7b82 */ /* 0x001e220000000800 */
[----:B------:R-:W-:Y:S02]  /*4270*/  IADD3 R48, R48, 0x1, RZ ;  /* 0x0000000130307810 */ /* 0x000fe40007ffe0ff */
[----:B0-----:R-:W-:-:S04]  /*4280*/  IADD3 R53, R10, R53, RZ ;  /* 0x000000350a357210 */ /* 0x001fc80007ffe0ff */
[----:B------:R-:W-:-:S13]  /*4290*/  ISETP.GE.AND P0, PT, R53, UR4, PT ;  /* 0x0000000435007c0c */ /* 0x000fda000bf06270 */
[----:B------:R-:W-:Y:S05]  /*42a0*/  @!P0 BRA `(.L_x_36) ;  /* 0xffffffc000148947 */ /* 0x000fea000383ffff */
.L_x_1:
[----:B------:R-:W0:Y:S01]  /*42b0*/  LDC R4, c[0x0][0xc] ;  /* 0x00000300ff047b82 */ /* 0x000e220000000800 */
[----:B------:R-:W-:Y:S01]  /*42c0*/  ISETP.NE.AND P1, PT, R54, RZ, PT ;  /* 0x000000ff3600720c */ /* 0x000fe20003f25270 */
[----:B------:R-:W-:Y:S06]  /*42d0*/  BSSY B0, `(.L_x_37) ;  /* 0x0000011000007945 */ /* 0x000fec0003800000 */
[----:B------:R-:W1:Y:S08]  /*42e0*/  LDC R7, c[0x0][0x10] ;  /* 0x00000400ff077b82 */ /* 0x000e700000000800 */
[----:B------:R-:W2:Y:S01]  /*42f0*/  LDC.64 R2, c[0x0][0x258] ;  /* 0x00009600ff027b82 */ /* 0x000ea20000000a00 */
[----:B0-----:R-:W-:-:S02]  /*4300*/  ISETP.NE.AND P0, PT, R4, 0x1, PT ;  /* 0x000000010400780c */ /* 0x001fc40003f05270 */
[----:B-1----:R-:W-:-:S04]  /*4310*/  SHF.L.U32 R0, R7, 0x1, RZ ;  /* 0x0000000107007819 */ /* 0x002fc800000006ff */
[----:B------:R-:W-:-:S05]  /*4320*/  SEL R5, R0, RZ, P0 ;  /* 0x000000ff00057207 */ /* 0x000fca0000000000 */
[----:B--2---:R-:W-:Y:S01]  /*4330*/  IMAD.WIDE.U32 R2, R5, 0x4, R2 ;  /* 0x0000000405027825 */ /* 0x004fe200078e0002 */
[----:B------:R-:W-:Y:S06]  /*4340*/  @P1 BRA `(.L_x_38) ;  /* 0x0000000000241947 */ /* 0x000fec0003800000 */
[----:B------:R-:W0:Y:S01]  /*4350*/  S2R R0, SR_LANEID ;  /* 0x0000000000007919 */ /* 0x000e220000000000 */
[----:B------:R-:W-:Y:S02]  /*4360*/  VOTEU.ANY UR4, UPT, PT ;  /* 0x0000000000047886 */ /* 0x000fe400038e0100 */
[----:B------:R-:W-:Y:S02]  /*4370*/  UFLO.U32 UR5, UR4 ;  /* 0x00000004000572bd */ /* 0x000fe400080e0000 */
[----:B------:R-:W1:Y:S04]  /*4380*/  POPC R5, UR4 ;  /* 0x0000000400057d09 */ /* 0x000e680008000000 */
[----:B0-----:R-:W-:-:S13]  /*4390*/  ISETP.EQ.U32.AND P0, PT, R0, UR5, PT ;  /* 0x0000000500007c0c */ /* 0x001fda000bf02070 */
[----:B------:R-:W-:Y:S06]  /*43a0*/  @P0 MEMBAR.ALL.GPU ;  /* 0x0000000000000992 */ /* 0x000fec000000a000 */
[----:B------:R-:W-:-:S00]  /*43b0*/  @P0 ERRBAR ;  /* 0x00000000000009ab */ /* 0x000fc00000000000 */
[----:B------:R-:W-:Y:S06]  /*43c0*/  @P0 CGAERRBAR ;  /* 0x00000000000005ab */ /* 0x000fec0000000000 */
[----:B-1----:R0:W-:Y:S02]  /*43d0*/  @P0 REDG.E.ADD.S32.STRONG.GPU desc[UR8][R2.64], R5 ;  /* 0x000000050200098e */ /* 0x0021e4000c10e388 */
.L_x_38:
[----:B------:R-:W-:Y:S05]  /*43e0*/  BSYNC B0 ;  /* 0x0000000000007941 */ /* 0x000fea0003800000 */
.L_x_37:
[----:B------:R-:W1:Y:S01]  /*43f0*/  S2UR UR4, SR_CTAID.X ;  /* 0x00000000000479c3 */ /* 0x000e620000002500 */
[----:B------:R-:W-:Y:S02]  /*4400*/  IADD3 R0, R4, -0x1, RZ ;  /* 0xffffffff04007810 */ /* 0x000fe40007ffe0ff */
[----:B0-----:R-:W-:-:S05]  /*4410*/  IADD3 R5, R7, -0x1, RZ ;  /* 0xffffffff07057810 */ /* 0x001fca0007ffe0ff */
[----:B------:R-:W0:Y:S01]  /*4420*/  S2UR UR5, SR_CTAID.Y ;  /* 0x00000000000579c3 */ /* 0x000e220000002600 */
[----:B-1----:R-:W-:-:S04]  /*4430*/  ISETP.NE.AND P0, PT, R0, UR4, PT ;  /* 0x0000000400007c0c */ /* 0x002fc8000bf05270 */
[----:B0-----:R-:W-:-:S13]  /*4440*/  ISETP.NE.OR P0, PT, R5, UR5, P0 ;  /* 0x0000000505007c0c */ /* 0x001fda0008705670 */
[----:B------:R-:W-:Y:S05]  /*4450*/  @P0 EXIT ;  /* 0x000000000000094d */ /* 0x000fea0003800000 */
[----:B------:R-:W-:Y:S05]  /*4460*/  @P1 BRA `(.L_x_39) ;  /* 0x0000000000201947 */ /* 0x000fea0003800000 */
[----:B------:R-:W-:-:S05]  /*4470*/  IMAD R0, R4, R7, RZ ;  /* 0x0000000704007224 */ /* 0x000fca00078e02ff */
[----:B------:R-:W-:-:S13]  /*4480*/  ISETP.NE.AND P0, PT, R0, -0x1, PT ;  /* 0xffffffff0000780c */ /* 0x000fda0003f05270 */
[----:B------:R-:W-:Y:S05]  /*4490*/  @!P0 BRA `(.L_x_39) ;  /* 0x0000000000148947 */ /* 0x000fea0003800000 */
.L_x_40:
[----:B------:R-:W2:Y:S04]  /*44a0*/  LDG.E.STRONG.GPU R5, desc[UR8][R2.64] ;  /* 0x0000000802057981 */ /* 0x000ea8000c1ef900 */
[----:B--2---:R-:W-:Y:S01]  /*44b0*/  CCTL.IVALL ;  /* 0x00000000ff00798f */ /* 0x004fe20002000000 */
[----:B------:R-:W-:Y:S05]  /*44c0*/  YIELD ;  /* 0x0000000000007946 */ /* 0x000fea0003800000 */
[----:B------:R-:W-:-:S13]  /*44d0*/  ISETP.NE.AND P0, PT, R5, R0, PT ;  /* 0x000000000500720c */ /* 0x000fda0003f05270 */
[----:B------:R-:W-:Y:S05]  /*44e0*/  @P0 BRA `(.L_x_40) ;  /* 0xfffffffc00ec0947 */ /* 0x000fea000383ffff */
.L_x_39:
[----:B------:R-:W-:Y:S05]  /*44f0*/  WARPSYNC.ALL ;  /* 0x0000000000007948 */ /* 0x000fea0003800000 */
[----:B------:R-:W0:Y:S08]  /*4500*/  LDC.64 R22, c[0x0][0x288] ;  /* 0x0000a200ff167b82 */ /* 0x000e300000000a00 */
[----:B------:R-:W-:Y:S01]  /*4510*/  BAR.SYNC.DEFER_BLOCKING 0x0 ;  /* 0x0000000000007b1d */ /* 0x000fe20000010000 */
[----:B0-----:R-:W-:-:S04]  /*4520*/  LEA.HI R0, P0, R23, R22, RZ, 0x1 ;  /* 0x0000001617007211 */ /* 0x001fc800078108ff */
[----:B------:R-:W-:-:S04]  /*4530*/  IADD3.X R3, RZ, R23, RZ, P0, !PT ;  /* 0x00000017ff037210 */ /* 0x000fc800007fe4ff */
[--C-:B------:R-:W-:Y:S02]  /*4540*/  SHF.R.S64 R25, R0, 0x1, R3.reuse ;  /* 0x0000000100197819 */ /* 0x100fe40000001003 */
[----:B------:R-:W-:Y:S02]  /*4550*/  SHF.R.S32.HI R0, RZ, 0x1f, R54 ;  /* 0x0000001fff007819 */ /* 0x000fe40000011436 */
[----:B------:R-:W-:Y:S02]  /*4560*/  SHF.R.S32.HI R27, RZ, 0x1, R3 ;  /* 0x00000001ff1b7819 */ /* 0x000fe40000011403 */
[----:B------:R-:W-:-:S04]  /*4570*/  ISETP.GT.U32.AND P0, PT, R25, R54, PT ;  /* 0x000000361900720c */ /* 0x000fc80003f04070 */
[----:B------:R-:W-:-:S13]  /*4580*/  ISETP.GT.AND.EX P0, PT, R27, R0, PT, P0 ;  /* 0x000000001b00720c */ /* 0x000fda0003f04300 */
[----:B------:R-:W-:Y:S05]  /*4590*/  @!P0 EXIT ;  /* 0x000000000000894d */ /* 0x000fea0003800000 */
[C---:B------:R-:W-:Y:S01]  /*45a0*/  IMAD.WIDE.U32 R2, R22.reuse, 0x3, RZ ;  /* 0x0000000316027825 */ /* 0x040fe200078e00ff */
[----:B------:R-:W-:Y:S01]  /*45b0*/  LEA R5, R23, R23, 0x1 ;  /* 0x0000001717057211 */ /* 0x000fe200078e08ff */
[----:B------:R-:W0:Y:S01]  /*45c0*/  LDC.64 R14, c[0x0][0x218] ;  /* 0x00008600ff0e7b82 */ /* 0x000e220000000a00 */
[----:B------:R-:W-:Y:S01]  /*45d0*/  SHF.L.U64.HI R23, R22, 0x2, R23 ;  /* 0x0000000216177819 */ /* 0x000fe20000010217 */
[----:B------:R-:W-:Y:S01]  /*45e0*/  ULDC.64 UR4, c[0x0][0x268] ;  /* 0x00009a0000047ab9 */ /* 0x000fe20000000a00 */
[----:B------:R-:W-:Y:S02]  /*45f0*/  IADD3 R5, R3, R5, RZ ;  /* 0x0000000503057210 */ /* 0x000fe40007ffe0ff */
[----:B------:R-:W-:Y:S02]  /*4600*/  SHF.L.U64.HI R33, R25, 0x2, R27 ;  /* 0x0000000219217819 */ /* 0x000fe4000001021b */
[----:B------:R-:W-:Y:S01]  /*4610*/  LEA.HI R2, P0, R5, R2, RZ, 0x1 ;  /* 0x0000000205027211 */ /* 0x000fe200078108ff */
[----:B------:R-:W1:Y:S03]  /*4620*/  LDC.64 R16, c[0x0][0x220] ;  /* 0x00008800ff107b82 */ /* 0x000e660000000a00 */
[----:B------:R-:W-:-:S04]  /*4630*/  IADD3.X R5, RZ, R5, RZ, P0, !PT ;  /* 0x00000005ff057210 */ /* 0x000fc800007fe4ff */
[--C-:B------:R-:W-:Y:S02]  /*4640*/  SHF.R.S64 R29, R2, 0x1, R5.reuse ;  /* 0x00000001021d7819 */ /* 0x100fe40000001005 */
[----:B------:R-:W-:-:S04]  /*4650*/  SHF.R.S32.HI R2, RZ, 0x1, R5 ;  /* 0x00000001ff027819 */ /* 0x000fc80000011405 */
[----:B------:R-:W-:-:S07]  /*4660*/  SHF.L.U64.HI R31, R29, 0x2, R2 ;  /* 0x000000021d1f7819 */ /* 0x000fce0000010202 */
.L_x_41:
[----:B------:R-:W-:-:S04]  /*4670*/  LEA R6, P0, R54, UR4, 0x2 ;  /* 0x0000000436067c11 */ /* 0x000fc8000f8010ff */
[----:B------:R-:W-:Y:S02]  /*4680*/  LEA.HI.X R7, R54, UR5, R0, 0x2, P0 ;  /* 0x0000000536077c11 */ /* 0x000fe400080f1400 */
[-C--:B------:R-:W-:Y:S02]  /*4690*/  LEA R8, P0, R25, R6.reuse, 0x2 ;  /* 0x0000000619087211 */ /* 0x080fe400078010ff */
[-C--:B------:R-:W-:Y:S01]  /*46a0*/  LEA R12, P1, R22, R6.reuse, 0x2 ;  /* 0x00000006160c7211 */ /* 0x080fe200078210ff */
[----:B--2---:R-:W2:Y:S01]  /*46b0*/  LDG.E R18, desc[UR8][R6.64] ;  /* 0x0000000806127981 */ /* 0x004ea2000c1e1900 */
[----:B------:R-:W-:Y:S02]  /*46c0*/  LEA R10, P2, R29, R6, 0x2 ;  /* 0x000000061d0a7211 */ /* 0x000fe400078410ff */
[----:B------:R-:W-:Y:S02]  /*46d0*/  IADD3.X R9, R7, R33, RZ, P0, !PT ;  /* 0x0000002107097210 */ /* 0x000fe400007fe4ff */
[----:B------:R-:W-:-:S02]  /*46e0*/  IADD3.X R13, R23, R7, RZ, P1, !PT ;  /* 0x00000007170d7210 */ /* 0x000fc40000ffe4ff */
[----:B------:R-:W-:Y:S01]  /*46f0*/  IADD3.X R11, R7, R31, RZ, P2, !PT ;  /* 0x0000001f070b7210 */ /* 0x000fe200017fe4ff */
[----:B------:R-:W2:Y:S04]  /*4700*/  LDG.E R19, desc[UR8][R8.64] ;  /* 0x0000000808137981 */ /* 0x000ea8000c1e1900 */
[----:B------:R-:W3:Y:S04]  /*4710*/  LDG.E R20, desc[UR8][R12.64] ;  /* 0x000000080c147981 */ /* 0x000ee8000c1e1900 */
[----:B------:R-:W3:Y:S01]  /*4720*/  LDG.E R21, desc[UR8][R10.64] ;  /* 0x000000080a157981 */ /* 0x000ee2000c1e1900 */
[----:B------:R-:W-:-:S02]  /*4730*/  SHF.L.U32 R5, R54, 0x1, RZ ;  /* 0x0000000136057819 */ /* 0x000fc400000006ff */
[----:B------:R-:W-:-:S03]  /*4740*/  IADD3 R54, R54, 0x300, RZ ;  /* 0x0000030036367810 */ /* 0x000fc60007ffe0ff */
[----:B0-----:R-:W-:-:S04]  /*4750*/  IMAD.WIDE R2, R5, 0x4, R14 ;  /* 0x0000000405027825 */ /* 0x001fc800078e020e */
[----:B-1----:R-:W-:Y:S01]  /*4760*/  IMAD.WIDE R4, R5, 0x4, R16 ;  /* 0x0000000405047825 */ /* 0x002fe200078e0210 */
[----:B------:R-:W-:Y:S02]  /*4770*/  ISETP.GT.U32.AND P0, PT, R25, R54, PT ;  /* 0x000000361900720c */ /* 0x000fe40003f04070 */
[----:B------:R-:W-:-:S04]  /*4780*/  SHF.R.S32.HI R0, RZ, 0x1f, R54 ;  /* 0x0000001fff007819 */ /* 0x000fc80000011436 */
[----:B------:R-:W-:Y:S01]  /*4790*/  ISETP.GT.AND.EX P0, PT, R27, R0, PT, P0 ;  /* 0x000000001b00720c */ /* 0x000fe20003f04300 */
[----:B--2---:R2:W-:Y:S04]  /*47a0*/  STG.E.64 desc[UR8][R2.64], R18 ;  /* 0x0000001202007986 */ /* 0x0045e8000c101b08 */
[----:B---3--:R2:W-:Y:S08]  /*47b0*/  STG.E.64 desc[UR8][R4.64], R20 ;  /* 0x0000001404007986 */ /* 0x0085f0000c101b08 */
[----:B------:R-:W-:Y:S05]  /*47c0*/  @P0 BRA `(.L_x_41) ;  /* 0xfffffffc00a80947 */ /* 0x000fea000383ffff */
[----:B------:R-:W-:Y:S05]  /*47d0*/  EXIT ;  /* 0x000000000000794d */ /* 0x000fea0003800000 */
.L_x_42:
        /* <DEDUP_REMOVED lines=10> */
.L_x_5114:


//--------------------- .text._Z35group_norm_nhwc_bwd_one_pass_kernelI11Bf16IOFp32WLi128ELi96ELi768EEv26Group_norm_nhwc_bwd_params --------------------------
	.section	.text._Z35group_norm_nhwc_bwd_one_pass_kernelI11Bf16IOFp32WLi128ELi96ELi768EEv26Group_norm_nhwc_bwd_params,"ax",@progbits
	.align	128
        .global         _Z35group_norm_nhwc_bwd_one_pass_kernelI11Bf16IOFp32WLi128ELi96ELi768EEv26Group_norm_nhwc_bwd_params
        .type           _Z35group_norm_nhwc_bwd_one_pass_kernelI11Bf16IOFp32WLi128ELi96ELi768EEv26Group_norm_nhwc_bwd_params,@function
        .size           _Z35group_norm_nhwc_bwd_one_pass_kernelI11Bf16IOFp32WLi128ELi96ELi768EEv26Group_norm_nhwc_bwd_params,(.L_x_5115 - _Z35group_norm_nhwc_bwd_one_pass_kernelI11Bf16IOFp32WLi128ELi96ELi768EEv26Group_norm_nhwc_bwd_params)
        .other          _Z35group_norm_nhwc_bwd_one_pass_kernelI11Bf16IOFp32WLi128ELi96ELi768EEv26Group_norm_nhwc_bwd_params,@"STO_CUDA_ENTRY STV_DEFAULT"
_Z35group_norm_nhwc_bwd_one_pass_kernelI11Bf16IOFp32WLi128ELi96ELi768EEv26Group_norm_nhwc_bwd_params:
.text._Z35group_norm_nhwc_bwd_one_pass_kernelI11Bf16IOFp32WLi128ELi96ELi768EEv26Group_norm_nhwc_bwd_params:
[----:B------:R-:W-:Y:S08]  /*0000*/  LDC R1, c[0x0][0x28] ;  /* 0x00000a00ff017b82 */ /* 0x000ff00000000800 */
[----:B------:R-:W0:Y:S01]  /*0010*/  S2UR UR6, SR_CTAID.Y ;  /* 0x00000000000679c3 */ /* 0x000e220000002600 */
[----:B------:R-:W-:Y:S01]  /*0020*/  ULDC UR5, c[0x0][0x2a0] ;  /* 0x0000a80000057ab9 */ /* 0x000fe20000000800 */
[----:B------:R-:W-:Y:S01]  /*0030*/  ULDC UR4, c[0x0][0x270] ;  /* 0x00009c0000047ab9 */ /* 0x000fe20000000800 */
[----:B------:R-:W1:Y:S01]  /*0040*/  S2R R59, SR_TID.X ;  /* 0x00000000003b7919 */ /* 0x000e620000002100 */
[----:B------:R-:W-:Y:S01]  /*0050*/  UIMAD UR5, UR5, UR4, URZ ;  /* 0x00000004050572a4 */ /* 0x000fe2000f8e023f */
[----:B------:R-:W-:-:S03]  /*0060*/  ULDC.64 UR14, c[0x0][0x208] ;  /* 0x00008200000e7ab9 */ /* 0x000fc60000000a00 */
[----:B0-----:R-:W-:-:S06]  /*0070*/  UISETP.GE.AND UP0, UPT, UR6, UR5, UPT ;  /* 0x000000050600728c */ /* 0x001fcc000bf06270 */
[----:B------:R-:W-:-:S13]  /*0080*/  PLOP3.LUT P0, PT, PT, PT, UP0, 0x80, 0x0 ;  /* 0x000000000000781c */ /* 0x000fda0003f0f008 */
[----:B-1----:R-:W-:Y:S05]  /*0090*/  @P0 BRA `(.L_x_43) ;  /* 0x0000006000100947 */ /* 0x002fea0003800000 */
[----:B------:R-:W0:Y:S01]  /*00a0*/  S2UR UR16, SR_CTAID.X ;  /* 0x00000000001079c3 */ /* 0x000e220000002500 */
[----:B------:R-:W-:Y:S01]  /*00b0*/  IMAD.WIDE.U32 R2, R59, -0x55555555, RZ ;  /* 0xaaaaaaab3b027825 */ /* 0x000fe200078e00ff */
[----:B------:R-:W-:Y:S01]  /*00c0*/  ULDC.64 UR12, c[0x0][0x288] ;  /* 0x0000a200000c7ab9 */ /* 0x000fe20000000a00 */
[----:B------:R-:W1:Y:S01]  /*00d0*/  S2R R0, SR_LANEID ;  /* 0x0000000000007919 */ /* 0x000e620000000000 */
[----:B------:R-:W-:Y:S01]  /*00e0*/  UIMAD.WIDE.U32 UR8, UR12, 0x3, URZ ;  /* 0x000000030c0878a5 */ /* 0x000fe2000f8e003f */
[----:B------:R-:W-:Y:S01]  /*00f0*/  SHF.R.S32.HI R2, RZ, 0x1f, R59 ;  /* 0x0000001fff027819 */ /* 0x000fe2000001143b */
[----:B------:R-:W-:Y:S01]  /*0100*/  UIMAD UR10, UR13, 0x3, URZ ;  /* 0x000000030d0a78a4 */ /* 0x000fe2000f8e023f */
[----:B------:R-:W-:Y:S01]  /*0110*/  SHF.R.U32.HI R60, RZ, 0x5, R3 ;  /* 0x00000005ff3c7819 */ /* 0x000fe20000011603 */
[----:B------:R-:W0:Y:S01]  /*0120*/  LDC R5, c[0x0][0x2ac] ;  /* 0x0000ab00ff057b82 */ /* 0x000e220000000800 */
[----:B------:R-:W-:Y:S01]  /*0130*/  ULEA.HI UR11, UP0, UR13, UR12, URZ, 0x1 ;  /* 0x0000000c0d0b7291 */ /* 0x000fe2000f81083f */
[----:B------:R-:W-:Y:S01]  /*0140*/  LEA.HI R2, R2, R59, RZ, 0x5 ;  /* 0x0000003b02027211 */ /* 0x000fe200078f28ff */
[----:B------:R-:W-:-:S02]  /*0150*/  UIADD3 UR10, UR9, UR10, URZ ;  /* 0x0000000a090a7290 */ /* 0x000fc4000fffe03f */
[----:B------:R-:W-:Y:S01]  /*0160*/  UIADD3.X UR12, URZ, UR13, URZ, UP0, !UPT ;  /* 0x0000000d3f0c7290 */ /* 0x000fe200087fe43f */
[----:B------:R-:W-:Y:S01]  /*0170*/  SHF.R.S32.HI R2, RZ, 0x5, R2 ;  /* 0x00000005ff027819 */ /* 0x000fe20000011402 */
[----:B------:R-:W-:Y:S01]  /*0180*/  ULDC.64 UR18, c[0x0][0x290] ;  /* 0x0000a40000127ab9 */ /* 0x000fe20000000a00 */
[----:B------:R-:W2:Y:S01]  /*0190*/  S2UR UR7, SR_CgaCtaId ;  /* 0x00000000000779c3 */ /* 0x000ea20000008800 */
[----:B------:R-:W-:Y:S01]  /*01a0*/  ULEA.HI UR8, UP0, UR10, UR8, URZ, 0x1 ;  /* 0x000000080a087291 */ /* 0x000fe2000f81083f */
[----:B------:R-:W-:Y:S01]  /*01b0*/  UMOV UR4, 0x400 ;  /* 0x0000040000047882 */ /* 0x000fe20000000000 */
[----:B------:R-:W-:Y:S02]  /*01c0*/  USHF.R.S32.HI UR9, URZ, 0x1, UR12 ;  /* 0x000000013f097899 */ /* 0x000fe4000801140c */
[----:B------:R-:W-:Y:S01]  /*01d0*/  UIADD3.X UR10, URZ, UR10, URZ, UP0, !UPT ;  /* 0x0000000a3f0a7290 */ /* 0x000fe200087fe43f */
[----:B------:R-:W-:-:S03]  /*01e0*/  ULDC.U8 UR17, c[0x0][0x2a4] ;  /* 0x0000a90000117ab9 */ /* 0x000fc60000000000 */
[----:B------:R-:W-:Y:S02]  /*01f0*/  USHF.R.S64 UR8, UR8, 0x1, UR10 ;  /* 0x0000000108087899 */ /* 0x000fe4000800100a */
[----:B------:R-:W-:Y:S01]  /*0200*/  USHF.R.S32.HI UR10, URZ, 0x1, UR10 ;  /* 0x000000013f0a7899 */ /* 0x000fe2000801140a */
[----:B0-----:R-:W-:-:S03]  /*0210*/  IMAD R58, R5, UR16, R60 ;  /* 0x00000010053a7c24 */ /* 0x001fc6000f8e023c */
[----:B------:R-:W-:Y:S01]  /*0220*/  USHF.L.U64.HI UR10, UR8, 0x2, UR10 ;  /* 0x00000002080a7899 */ /* 0x000fe2000801020a */
[----:B------:R-:W-:Y:S01]  /*0230*/  IMAD R60, R60, -0x30, R59 ;  /* 0xffffffd03c3c7824 */ /* 0x000fe200078e023b */
[----:B------:R-:W-:Y:S02]  /*0240*/  ISETP.GE.U32.AND P1, PT, R58, UR18, PT ;  /* 0x000000123a007c0c */ /* 0x000fe4000bf26070 */
[----:B------:R-:W-:Y:S01]  /*0250*/  SHF.R.S32.HI R3, RZ, 0x1f, R58 ;  /* 0x0000001fff037819 */ /* 0x000fe2000001143a */
[----:B--2---:R-:W-:Y:S01]  /*0260*/  ULEA UR4, UR7, UR4, 0x18 ;  /* 0x0000000407047291 */ /* 0x004fe2000f8ec03f */
[----:B------:R-:W-:Y:S01]  /*0270*/  SHF.L.U32 R60, R60, 0x1, RZ ;  /* 0x000000013c3c7819 */ /* 0x000fe200000006ff */
[----:B------:R-:W-:Y:S01]  /*0280*/  USHF.R.S64 UR7, UR11, 0x1, UR12 ;  /* 0x000000010b077899 */ /* 0x000fe2000800100c */
[----:B------:R-:W-:Y:S02]  /*0290*/  ISETP.GE.AND.EX P1, PT, R3, UR19, PT, P1 ;  /* 0x0000001303007c0c */ /* 0x000fe4000bf26310 */
[C---:B------:R-:W-:Y:S01]  /*02a0*/  IADD3 R57, R58.reuse, 0x10, RZ ;  /* 0x000000103a397810 */ /* 0x040fe20007ffe0ff */
[----:B------:R-:W-:Y:S01]  /*02b0*/  USHF.L.U64.HI UR9, UR7, 0x2, UR9 ;  /* 0x0000000207097899 */ /* 0x000fe20008010209 */
[----:B------:R-:W-:-:S02]  /*02c0*/  IADD3 R56, R58, 0x20, RZ ;  /* 0x000000203a387810 */ /* 0x000fc40007ffe0ff */
[----:B------:R-:W-:Y:S02]  /*02d0*/  ISETP.LT.U32.AND P1, PT, R59, 0x300, !P1 ;  /* 0x000003003b00780c */ /* 0x000fe40004f21070 */
[C---:B------:R-:W-:Y:S02]  /*02e0*/  IADD3 R55, R58.reuse, 0x30, RZ ;  /* 0x000000303a377810 */ /* 0x040fe40007ffe0ff */
[C---:B------:R-:W-:Y:S02]  /*02f0*/  IADD3 R54, R58.reuse, 0x40, RZ ;  /* 0x000000403a367810 */ /* 0x040fe40007ffe0ff */
[C---:B------:R-:W-:Y:S02]  /*0300*/  IADD3 R53, R58.reuse, 0x50, RZ ;  /* 0x000000503a357810 */ /* 0x040fe40007ffe0ff */
[C---:B------:R-:W-:Y:S02]  /*0310*/  IADD3 R52, R58.reuse, 0x60, RZ ;  /* 0x000000603a347810 */ /* 0x040fe40007ffe0ff */
[----:B------:R-:W-:-:S02]  /*0320*/  IADD3 R51, R58, 0x70, RZ ;  /* 0x000000703a337810 */ /* 0x000fc40007ffe0ff */
[----:B------:R-:W-:Y:S01]  /*0330*/  LEA R2, R2, UR4, 0x3 ;  /* 0x0000000402027c11 */ /* 0x000fe2000f8e18ff */
[----:B-1----:R-:W-:-:S06]  /*0340*/  UMOV UR4, URZ ;  /* 0x0000003f00047c82 */ /* 0x002fcc0008000000 */
.L_x_94:
[----:B0-----:R-:W0:Y:S01]  /*0350*/  LDC R10, c[0x0][0x2a0] ;  /* 0x0000a800ff0a7b82 */ /* 0x001e220000000800 */
[----:B------:R-:W-:Y:S01]  /*0360*/  ISETP.LE.AND P4, PT, RZ, UR6, PT ;  /* 0x00000006ff007c0c */ /* 0x000fe2000bf83270 */
[----:B------:R-:W-:Y:S01]  /*0370*/  ULDC.64 UR18, c[0x0][0x290] ;  /* 0x0000a40000127ab9 */ /* 0x000fe20000000a00 */
[----:B------:R-:W-:Y:S01]  /*0380*/  SHF.R.S32.HI R15, RZ, 0x1f, R57 ;  /* 0x0000001fff0f7819 */ /* 0x000fe20000011439 */
[----:B------:R-:W-:Y:S01]  /*0390*/  ULDC.64 UR12, c[0x0][0x298] ;  /* 0x0000a600000c7ab9 */ /* 0x000fe20000000a00 */
[----:B------:R-:W-:Y:S02]  /*03a0*/  SHF.R.S32.HI R23, RZ, 0x1f, R56 ;  /* 0x0000001fff177819 */ /* 0x000fe40000011438 */
[----:B------:R-:W-:Y:S01]  /*03b0*/  CS2R R48, SRZ ;  /* 0x0000000000307805 */ /* 0x000fe2000001ff00 */
[----:B-1----:R-:W1:Y:S08]  /*03c0*/  @P1 LDC.64 R18, c[0x0][0x288] ;  /* 0x0000a200ff121b82 */ /* 0x002e700000000a00 */
[----:B--2---:R-:W2:Y:S01]  /*03d0*/  @P1 LDC.64 R20, c[0x0][0x228] ;  /* 0x00008a00ff141b82 */ /* 0x004ea20000000a00 */
[----:B0-----:R-:W-:-:S04]  /*03e0*/  IABS R7, R10 ;  /* 0x0000000a00077213 */ /* 0x001fc80000000000 */
[----:B------:R-:W0:Y:S08]  /*03f0*/  I2F.RP R6, R7 ;  /* 0x0000000700067306 */ /* 0x000e300000209400 */
[----:B0-----:R-:W0:Y:S02]  /*0400*/  MUFU.RCP R6, R6 ;  /* 0x0000000600067308 */ /* 0x001e240000001000 */
[----:B0-----:R-:W-:-:S06]  /*0410*/  IADD3 R4, R6, 0xffffffe, RZ ;  /* 0x0ffffffe06047810 */ /* 0x001fcc0007ffe0ff */
[----:B------:R0:W3:Y:S02]  /*0420*/  F2I.FTZ.U32.TRUNC.NTZ R5, R4 ;  /* 0x0000000400057305 */ /* 0x0000e4000021f000 */
[----:B0-----:R-:W-:Y:S01]  /*0430*/  HFMA2.MMA R4, -RZ, RZ, 0, 0 ;  /* 0x00000000ff047435 */ /* 0x001fe200000001ff */
[----:B---3--:R-:W-:-:S05]  /*0440*/  IADD3 R8, RZ, -R5, RZ ;  /* 0x80000005ff087210 */ /* 0x008fca0007ffe0ff */
[----:B------:R-:W-:Y:S01]  /*0450*/  IMAD R9, R8, R7, RZ ;  /* 0x0000000708097224 */ /* 0x000fe200078e02ff */
[----:B------:R-:W-:-:S03]  /*0460*/  IABS R8, UR6 ;  /* 0x0000000600087c13 */ /* 0x000fc60008000000 */
[----:B------:R-:W-:Y:S01]  /*0470*/  IMAD.HI.U32 R5, R5, R9, R4 ;  /* 0x0000000905057227 */ /* 0x000fe200078e0004 */
[----:B------:R-:W-:-:S04]  /*0480*/  LOP3.LUT R4, R10, UR6, RZ, 0x3c, !PT ;  /* 0x000000060a047c12 */ /* 0x000fc8000f8e3cff */
[----:B------:R-:W-:Y:S01]  /*0490*/  ISETP.GE.AND P0, PT, R4, RZ, PT ;  /* 0x000000ff0400720c */ /* 0x000fe20003f06270 */
[----:B------:R-:W-:-:S05]  /*04a0*/  IMAD.HI.U32 R5, R5, R8, RZ ;  /* 0x0000000805057227 */ /* 0x000fca00078e00ff */
[----:B------:R-:W-:-:S05]  /*04b0*/  IADD3 R6, -R5, RZ, RZ ;  /* 0x000000ff05067210 */ /* 0x000fca0007ffe1ff */
[----:B------:R-:W-:-:S05]  /*04c0*/  IMAD R6, R7, R6, R8 ;  /* 0x0000000607067224 */ /* 0x000fca00078e0208 */
[----:B------:R-:W-:-:S13]  /*04d0*/  ISETP.GT.U32.AND P2, PT, R7, R6, PT ;  /* 0x000000060700720c */ /* 0x000fda0003f44070 */
[-C--:B------:R-:W-:Y:S02]  /*04e0*/  @!P2 IADD3 R6, R6, -R7.reuse, RZ ;  /* 0x800000070606a210 */ /* 0x080fe40007ffe0ff */
[----:B------:R-:W-:Y:S02]  /*04f0*/  @!P2 IADD3 R5, R5, 0x1, RZ ;  /* 0x000000010505a810 */ /* 0x000fe40007ffe0ff */
[CC--:B------:R-:W-:Y:S02]  /*0500*/  ISETP.GE.U32.AND P5, PT, R6.reuse, R7.reuse, PT ;  /* 0x000000070600720c */ /* 0x0c0fe40003fa6070 */
[----:B------:R-:W-:Y:S02]  /*0510*/  ISETP.GT.U32.AND P3, PT, R7, R6, PT ;  /* 0x000000060700720c */ /* 0x000fe40003f64070 */
[----:B------:R-:W-:Y:S02]  /*0520*/  IADD3 R7, R6, -R7, RZ ;  /* 0x8000000706077210 */ /* 0x000fe40007ffe0ff */
[----:B------:R-:W-:-:S02]  /*0530*/  ISETP.NE.AND P2, PT, R10, RZ, PT ;  /* 0x000000ff0a00720c */ /* 0x000fc40003f45270 */
[----:B------:R-:W-:Y:S02]  /*0540*/  SEL R4, R7, R6, !P3 ;  /* 0x0000000607047207 */ /* 0x000fe40005800000 */
[----:B------:R-:W-:Y:S02]  /*0550*/  ISETP.GE.U32.AND P3, PT, R57, UR18, PT ;  /* 0x0000001239007c0c */ /* 0x000fe4000bf66070 */
[----:B------:R-:W-:Y:S02]  /*0560*/  LOP3.LUT R7, RZ, R10, RZ, 0x33, !PT ;  /* 0x0000000aff077212 */ /* 0x000fe400078e33ff */
[----:B------:R-:W-:Y:S02]  /*0570*/  ISETP.GE.AND.EX P3, PT, R15, UR19, PT, P3 ;  /* 0x000000130f007c0c */ /* 0x000fe4000bf66330 */
[----:B------:R-:W-:Y:S02]  /*0580*/  @!P4 IADD3 R4, -R4, RZ, RZ ;  /* 0x000000ff0404c210 */ /* 0x000fe40007ffe1ff */
[----:B------:R-:W-:-:S02]  /*0590*/  @P5 IADD3 R5, R5, 0x1, RZ ;  /* 0x0000000105055810 */ /* 0x000fc40007ffe0ff */
[----:B------:R-:W-:Y:S02]  /*05a0*/  ISETP.GT.U32.OR P3, PT, R59, 0x2ff, P3 ;  /* 0x000002ff3b00780c */ /* 0x000fe40001f64470 */
[----:B------:R-:W-:Y:S02]  /*05b0*/  SEL R4, R7, R4, !P2 ;  /* 0x0000000407047207 */ /* 0x000fe40005000000 */
[----:B------:R-:W-:Y:S02]  /*05c0*/  ISETP.GE.U32.AND P4, PT, R56, UR18, PT ;  /* 0x0000001238007c0c */ /* 0x000fe4000bf86070 */
[----:B------:R-:W-:Y:S01]  /*05d0*/  @!P0 IADD3 R5, -R5, RZ, RZ ;  /* 0x000000ff05058210 */ /* 0x000fe20007ffe1ff */
[----:B------:R-:W-:Y:S01]  /*05e0*/  IMAD R25, R4, 0x60, RZ ;  /* 0x0000006004197824 */ /* 0x000fe200078e02ff */
[----:B------:R-:W-:Y:S02]  /*05f0*/  ISETP.GE.AND.EX P4, PT, R23, UR19, PT, P4 ;  /* 0x0000001317007c0c */ /* 0x000fe4000bf86340 */
[----:B------:R-:W-:-:S02]  /*0600*/  SEL R5, R7, R5, !P2 ;  /* 0x0000000507057207 */ /* 0x000fc40005000000 */
[----:B------:R-:W-:Y:S01]  /*0610*/  SHF.R.S32.HI R10, RZ, 0x1f, R60 ;  /* 0x0000001fff0a7819 */ /* 0x000fe2000001143c */
[----:B------:R-:W0:Y:S01]  /*0620*/  @!P3 LDC.64 R6, c[0x0][0x288] ;  /* 0x0000a200ff06bb82 */ /* 0x000e220000000a00 */
[----:B------:R-:W-:Y:S02]  /*0630*/  IADD3 R62, P0, R60, R25, RZ ;  /* 0x000000193c3e7210 */ /* 0x000fe40007f1e0ff */
[----:B------:R-:W-:Y:S02]  /*0640*/  ISETP.GT.U32.OR P4, PT, R59, 0x2ff, P4 ;  /* 0x000002ff3b00780c */ /* 0x000fe40002784470 */
[----:B------:R-:W-:Y:S02]  /*0650*/  SHF.R.S32.HI R8, RZ, 0x1f, R5 ;  /* 0x0000001fff087819 */ /* 0x000fe40000011405 */
[----:B------:R-:W-:Y:S01]  /*0660*/  LEA.HI.X.SX32 R63, R25, R10, 0x1, P0 ;  /* 0x0000000a193f7211 */ /* 0x000fe200000f0eff */
[----:B------:R-:W3:Y:S01]  /*0670*/  @!P3 LDC.64 R16, c[0x0][0x230] ;  /* 0x00008c00ff10bb82 */ /* 0x000ee20000000a00 */
[----:B------:R-:W-:Y:S01]  /*0680*/  ISETP.GE.U32.AND P0, PT, R55, UR18, PT ;  /* 0x0000001237007c0c */ /* 0x000fe2000bf06070 */
[----:B------:R-:W-:-:S02]  /*0690*/  IMAD R8, R8, UR12, RZ ;  /* 0x0000000c08087c24 */ /* 0x000fc4000f8e02ff */
[----:B------:R-:W-:-:S04]  /*06a0*/  IMAD.WIDE.U32 R62, R5, UR12, R62 ;  /* 0x0000000c053e7c25 */ /* 0x000fc8000f8e003e */
[----:B------:R-:W4:Y:S01]  /*06b0*/  @P1 LDC.64 R10, c[0x0][0x230] ;  /* 0x00008c00ff0a1b82 */ /* 0x000f220000000a00 */
[----:B------:R-:W-:Y:S01]  /*06c0*/  IMAD R65, R5, UR13, R8 ;  /* 0x0000000d05417c24 */ /* 0x000fe2000f8e0208 */
[----:B------:R-:W-:Y:S01]  /*06d0*/  @P1 MOV R64, R62 ;  /* 0x0000003e00401202 */ /* 0x000fe20000000f00 */
[----:B-1----:R-:W-:Y:S01]  /*06e0*/  @P1 IMAD R5, R3, R18, RZ ;  /* 0x0000001203051224 */ /* 0x002fe200078e02ff */
[----:B------:R-:W-:Y:S01]  /*06f0*/  HFMA2.MMA R50, -RZ, RZ, 0, 0 ;  /* 0x00000000ff327435 */ /* 0x000fe200000001ff */
[----:B------:R-:W-:Y:S02]  /*0700*/  CS2R R46, SRZ ;  /* 0x00000000002e7805 */ /* 0x000fe4000001ff00 */
[----:B------:R-:W-:Y:S01]  /*0710*/  IADD3 R65, R63, R65, RZ ;  /* 0x000000413f417210 */ /* 0x000fe20007ffe0ff */
[C---:B------:R-:W-:Y:S01]  /*0720*/  @P1 IMAD R19, R58.reuse, R19, R5 ;  /* 0x000000133a131224 */ /* 0x040fe200078e0205 */
[----:B------:R-:W1:Y:S01]  /*0730*/  @!P4 LDC.64 R8, c[0x0][0x288] ;  /* 0x0000a200ff08cb82 */ /* 0x000e620000000a00 */
[----:B0-----:R-:W-:Y:S01]  /*0740*/  @!P3 IMAD R14, R15, R6, RZ ;  /* 0x000000060f0eb224 */ /* 0x001fe200078e02ff */
[----:B------:R-:W-:Y:S01]  /*0750*/  SHF.R.S32.HI R5, RZ, 0x1f, R55 ;  /* 0x0000001fff057819 */ /* 0x000fe20000011437 */
[----:B------:R-:W-:Y:S01]  /*0760*/  @P1 IMAD.WIDE.U32 R12, R58, R18, R64 ;  /* 0x000000123a0c1225 */ /* 0x000fe200078e0040 */
[----:B------:R-:W-:-:S02]  /*0770*/  ULDC.64 UR12, c[0x0][0x248] ;  /* 0x00009200000c7ab9 */ /* 0x000fc40000000a00 */
[----:B------:R-:W-:Y:S01]  /*0780*/  ISETP.GE.AND.EX P0, PT, R5, UR19, PT, P0 ;  /* 0x0000001305007c0c */ /* 0x000fe2000bf06300 */
[----:B------:R-:W-:Y:S01]  /*0790*/  @!P3 IMAD R29, R57, R7, R14 ;  /* 0x00000007391db224 */ /* 0x000fe200078e020e */
[----:B------:R-:W-:Y:S01]  /*07a0*/  @P1 IADD3 R13, R13, R19, RZ ;  /* 0x000000130d0d1210 */ /* 0x000fe20007ffe0ff */
[----:B------:R-:W0:Y:S01]  /*07b0*/  @!P3 LDC.64 R14, c[0x0][0x228] ;  /* 0x00008a00ff0ebb82 */ /* 0x000e220000000a00 */
[C---:B------:R-:W-:Y:S02]  /*07c0*/  @P1 SHF.L.U32 R27, R12.reuse, 0x1, RZ ;  /* 0x000000010c1b1819 */ /* 0x040fe400000006ff */
[----:B------:R-:W-:Y:S02]  /*07d0*/  @P1 SHF.L.U64.HI R24, R12, 0x1, R13 ;  /* 0x000000010c181819 */ /* 0x000fe4000001020d */
[----:B------:R-:W-:Y:S02]  /*07e0*/  @!P3 MOV R12, R62 ;  /* 0x0000003e000cb202 */ /* 0x000fe40000000f00 */
[----:B----4-:R-:W-:-:S02]  /*07f0*/  @P1 IADD3 R18, P2, R27, R10, RZ ;  /* 0x0000000a1b121210 */ /* 0x010fc40007f5e0ff */
[----:B------:R-:W-:Y:S02]  /*0800*/  @!P3 MOV R13, R65 ;  /* 0x00000041000db202 */ /* 0x000fe40000000f00 */
[----:B------:R-:W-:Y:S02]  /*0810*/  @P1 IADD3.X R19, R24, R11, RZ, P2, !PT ;  /* 0x0000000b18131210 */ /* 0x000fe400017fe4ff */
[----:B------:R-:W4:Y:S01]  /*0820*/  @!P4 LDC.64 R10, c[0x0][0x228] ;  /* 0x00008a00ff0acb82 */ /* 0x000f220000000a00 */
[----:B------:R-:W-:Y:S01]  /*0830*/  @!P3 IMAD.WIDE.U32 R6, R57, R6, R12 ;  /* 0x000000063906b225 */ /* 0x000fe200078e000c */
[----:B------:R-:W-:Y:S01]  /*0840*/  ISETP.GT.U32.OR P0, PT, R59, 0x2ff, P0 ;  /* 0x000002ff3b00780c */ /* 0x000fe20000704470 */
[----:B------:R3:W5:Y:S01]  /*0850*/  @P1 LDG.E R49, desc[UR14][R18.64] ;  /* 0x0000000e12311981 */ /* 0x000762000c1e1900 */
[----:B--2---:R-:W-:Y:S01]  /*0860*/  @P1 IADD3 R20, P2, R27, R20, RZ ;  /* 0x000000141b141210 */ /* 0x004fe20007f5e0ff */
[----:B-1----:R-:W-:Y:S01]  /*0870*/  @!P4 IMAD R23, R23, R8, RZ ;  /* 0x000000081717c224 */ /* 0x002fe200078e02ff */
[----:B------:R-:W-:-:S02]  /*0880*/  @!P3 IADD3 R7, R7, R29, RZ ;  /* 0x0000001d0707b210 */ /* 0x000fc40007ffe0ff */
[----:B------:R-:W1:Y:S01]  /*0890*/  @!P4 LDC.64 R12, c[0x0][0x230] ;  /* 0x00008c00ff0ccb82 */ /* 0x000e620000000a00 */
[----:B------:R-:W-:Y:S01]  /*08a0*/  @P1 IADD3.X R21, R24, R21, RZ, P2, !PT ;  /* 0x0000001518151210 */ /* 0x000fe200017fe4ff */
[----:B------:R-:W-:Y:S01]  /*08b0*/  @!P4 IMAD R29, R56, R9, R23 ;  /* 0x00000009381dc224 */ /* 0x000fe200078e0217 */
[----:B------:R-:W-:Y:S02]  /*08c0*/  SHF.R.S32.HI R23, RZ, 0x1f, R54 ;  /* 0x0000001fff177819 */ /* 0x000fe40000011436 */
[----:B------:R-:W-:Y:S01]  /*08d0*/  ISETP.GE.U32.AND P2, PT, R54, UR18, PT ;  /* 0x0000001236007c0c */ /* 0x000fe2000bf46070 */
[----:B------:R-:W-:Y:S01]  /*08e0*/  UIMAD.WIDE UR12, UR6, 0x8, UR12 ;  /* 0x00000008060c78a5 */ /* 0x000fe2000f8e020c */
[----:B---3--:R-:W-:Y:S02]  /*08f0*/  @!P4 MOV R18, R62 ;  /* 0x0000003e0012c202 */ /* 0x008fe40000000f00 */
[----:B------:R-:W-:Y:S02]  /*0900*/  SHF.R.S32.HI R31, RZ, 0x1f, R53 ;  /* 0x0000001fff1f7819 */ /* 0x000fe40000011435 */
[----:B------:R-:W-:-:S02]  /*0910*/  CS2R R44, SRZ ;  /* 0x00000000002c7805 */ /* 0x000fc4000001ff00 */
[----:B------:R-:W-:Y:S02]  /*0920*/  @!P4 MOV R19, R65 ;  /* 0x000000410013c202 */ /* 0x000fe40000000f00 */
[----:B------:R-:W-:Y:S02]  /*0930*/  CS2R R42, SRZ ;  /* 0x00000000002a7805 */ /* 0x000fe4000001ff00 */
[----:B------:R-:W-:Y:S01]  /*0940*/  ISETP.GE.AND.EX P2, PT, R23, UR19, PT, P2 ;  /* 0x0000001317007c0c */ /* 0x000fe2000bf46320 */
[----:B------:R-:W5:Y:S01]  /*0950*/  @P1 LDG.E R48, desc[UR14][R20.64] ;  /* 0x0000000e14301981 */ /* 0x000f62000c1e1900 */
[----:B------:R-:W-:Y:S01]  /*0960*/  @!P3 SHF.L.U32 R27, R6, 0x1, RZ ;  /* 0x00000001061bb819 */ /* 0x000fe200000006ff */
[----:B------:R-:W-:Y:S01]  /*0970*/  @!P4 IMAD.WIDE.U32 R8, R56, R8, R18 ;  /* 0x000000083808c225 */ /* 0x000fe200078e0012 */
[----:B------:R-:W-:Y:S02]  /*0980*/  @!P3 SHF.L.U64.HI R22, R6, 0x1, R7 ;  /* 0x000000010616b819 */ /* 0x000fe40000010207 */
[----:B------:R-:W2:Y:S01]  /*0990*/  @!P0 LDC.64 R6, c[0x0][0x288] ;  /* 0x0000a200ff068b82 */ /* 0x000ea20000000a00 */
[----:B------:R-:W-:-:S02]  /*09a0*/  ISETP.GT.U32.OR P2, PT, R59, 0x2ff, P2 ;  /* 0x000002ff3b00780c */ /* 0x000fc40001744470 */
[----:B------:R-:W-:Y:S02]  /*09b0*/  @!P3 IADD3 R16, P5, R27, R16, RZ ;  /* 0x000000101b10b210 */ /* 0x000fe40007fbe0ff */
[----:B------:R-:W-:Y:S02]  /*09c0*/  @!P4 IADD3 R19, R9, R29, RZ ;  /* 0x0000001d0913c210 */ /* 0x000fe40007ffe0ff */
[----:B------:R-:W-:Y:S02]  /*09d0*/  @!P4 SHF.L.U32 R9, R8, 0x1, RZ ;  /* 0x000000010809c819 */ /* 0x000fe400000006ff */
[----:B------:R-:W-:Y:S02]  /*09e0*/  @!P3 IADD3.X R17, R22, R17, RZ, P5, !PT ;  /* 0x000000111611b210 */ /* 0x000fe40002ffe4ff */
[----:B0-----:R-:W-:Y:S02]  /*09f0*/  @!P3 IADD3 R14, P5, R27, R14, RZ ;  /* 0x0000000e1b0eb210 */ /* 0x001fe40007fbe0ff */
[----:B------:R-:W-:Y:S01]  /*0a00*/  @!P4 SHF.L.U64.HI R18, R8, 0x1, R19 ;  /* 0x000000010812c819 */ /* 0x000fe20000010213 */
[----:B------:R0:W5:Y:S01]  /*0a10*/  @!P3 LDG.E R50, desc[UR14][R16.64] ;  /* 0x0000000e1032b981 */ /* 0x000162000c1e1900 */
[----:B----4-:R-:W-:-:S02]  /*0a20*/  @!P4 IADD3 R8, P6, R9, R10, RZ ;  /* 0x0000000a0908c210 */ /* 0x010fc40007fde0ff */
[----:B------:R-:W-:Y:S02]  /*0a30*/  @!P3 IADD3.X R15, R22, R15, RZ, P5, !PT ;  /* 0x0000000f160fb210 */ /* 0x000fe40002ffe4ff */
[----:B-1----:R-:W-:Y:S02]  /*0a40*/  @!P4 IADD3 R12, P5, R9, R12, RZ ;  /* 0x0000000c090cc210 */ /* 0x002fe40007fbe0ff */
[C---:B------:R-:W-:Y:S01]  /*0a50*/  @!P4 IADD3.X R9, R18.reuse, R11, RZ, P6, !PT ;  /* 0x0000000b1209c210 */ /* 0x040fe200037fe4ff */
[----:B------:R1:W5:Y:S01]  /*0a60*/  @!P3 LDG.E R47, desc[UR14][R14.64] ;  /* 0x0000000e0e2fb981 */ /* 0x000362000c1e1900 */
[----:B------:R-:W3:Y:S01]  /*0a70*/  @!P2 LDC.64 R10, c[0x0][0x288] ;  /* 0x0000a200ff0aab82 */ /* 0x000ee20000000a00 */
[----:B--2---:R-:W-:Y:S01]  /*0a80*/  @!P0 IMAD R22, R5, R6, RZ ;  /* 0x0000000605168224 */ /* 0x004fe200078e02ff */
[----:B------:R-:W-:Y:S01]  /*0a90*/  ISETP.GE.U32.AND P3, PT, R53, UR18, PT ;  /* 0x0000001235007c0c */ /* 0x000fe2000bf66070 */
[----:B------:R2:W5:Y:S01]  /*0aa0*/  @!P4 LDG.E R44, desc[UR14][R8.64] ;  /* 0x0000000e082cc981 */ /* 0x000562000c1e1900 */
[----:B------:R-:W-:Y:S01]  /*0ab0*/  @!P4 IADD3.X R13, R18, R13, RZ, P5, !PT ;  /* 0x0000000d120dc210 */ /* 0x000fe20002ffe4ff */
[----:B------:R-:W-:-:S03]  /*0ac0*/  @!P0 IMAD R5, R55, R7, R22 ;  /* 0x0000000737058224 */ /* 0x000fc600078e0216 */
[----:B0-----:R-:W0:Y:S01]  /*0ad0*/  @!P0 LDC.64 R16, c[0x0][0x228] ;  /* 0x00008a00ff108b82 */ /* 0x001e220000000a00 */
[----:B-1----:R-:W-:Y:S01]  /*0ae0*/  @!P0 MOV R14, R62 ;  /* 0x0000003e000e8202 */ /* 0x002fe20000000f00 */
[----:B------:R1:W5:Y:S01]  /*0af0*/  @!P4 LDG.E R45, desc[UR14][R12.64] ;  /* 0x0000000e0c2dc981 */ /* 0x000362000c1e1900 */
[----:B------:R-:W-:Y:S02]  /*0b00*/  @!P0 MOV R15, R65 ;  /* 0x00000041000f8202 */ /* 0x000fe40000000f00 */
[----:B------:R-:W-:Y:S01]  /*0b10*/  ISETP.GE.AND.EX P3, PT, R31, UR19, PT, P3 ;  /* 0x000000131f007c0c */ /* 0x000fe2000bf66330 */
[----:B------:R-:W-:Y:S02]  /*0b20*/  @!P0 IMAD.WIDE.U32 R6, R55, R6, R14 ;  /* 0x0000000637068225 */ /* 0x000fe400078e000e */
[----:B------:R-:W4:Y:S01]  /*0b30*/  @!P0 LDC.64 R18, c[0x0][0x230] ;  /* 0x00008c00ff128b82 */ /* 0x000f220000000a00 */
[----:B------:R-:W-:Y:S02]  /*0b40*/  MOV R14, UR12 ;  /* 0x0000000c000e7c02 */ /* 0x000fe40008000f00 */
[----:B------:R-:W-:-:S02]  /*0b50*/  MOV R15, UR13 ;  /* 0x0000000d000f7c02 */ /* 0x000fc40008000f00 */
[----:B------:R-:W-:Y:S02]  /*0b60*/  ISETP.GT.U32.OR P3, PT, R59, 0x2ff, P3 ;  /* 0x000002ff3b00780c */ /* 0x000fe40001f64470 */
[----:B------:R-:W-:Y:S01]  /*0b70*/  @!P0 IADD3 R7, R7, R5, RZ ;  /* 0x0000000507078210 */ /* 0x000fe20007ffe0ff */
[----:B---3--:R-:W-:Y:S01]  /*0b80*/  @!P2 IMAD R23, R23, R10, RZ ;  /* 0x0000000a1717a224 */ /* 0x008fe200078e02ff */
[----:B------:R-:W3:Y:S01]  /*0b90*/  LDG.E.64 R14, desc[UR14][R14.64] ;  /* 0x0000000e0e0e7981 */ /* 0x000ee2000c1e1b00 */
[C---:B------:R-:W-:Y:S01]  /*0ba0*/  @!P0 SHF.L.U32 R5, R6.reuse, 0x1, RZ ;  /* 0x0000000106058819 */ /* 0x040fe200000006ff */
[----:B--2---:R-:W2:Y:S01]  /*0bb0*/  @!P2 LDC.64 R8, c[0x0][0x230] ;  /* 0x00008c00ff08ab82 */ /* 0x004ea20000000a00 */
[----:B------:R-:W-:Y:S01]  /*0bc0*/  @!P0 SHF.L.U64.HI R6, R6, 0x1, R7 ;  /* 0x0000000106068819 */ /* 0x000fe20000010207 */
[----:B------:R-:W-:Y:S01]  /*0bd0*/  @!P2 IMAD R7, R54, R11, R23 ;  /* 0x0000000b3607a224 */ /* 0x000fe200078e0217 */
[----:B------:R-:W-:Y:S02]  /*0be0*/  SHF.R.S32.HI R29, RZ, 0x1f, R52 ;  /* 0x0000001fff1d7819 */ /* 0x000fe40000011434 */
[----:B------:R-:W-:-:S02]  /*0bf0*/  ISETP.GE.U32.AND P4, PT, R52, UR18, PT ;  /* 0x0000001234007c0c */ /* 0x000fc4000bf86070 */
[----:B------:R-:W-:Y:S01]  /*0c00*/  @!P2 MOV R22, R62 ;  /* 0x0000003e0016a202 */ /* 0x000fe20000000f00 */
[----:B-1----:R-:W1:Y:S01]  /*0c10*/  @!P2 LDC.64 R12, c[0x0][0x228] ;  /* 0x00008a00ff0cab82 */ /* 0x002e620000000a00 */
[----:B------:R-:W-:Y:S02]  /*0c20*/  @!P2 MOV R23, R65 ;  /* 0x000000410017a202 */ /* 0x000fe40000000f00 */
[----:B------:R-:W-:Y:S01]  /*0c30*/  ISETP.GE.AND.EX P4, PT, R29, UR19, PT, P4 ;  /* 0x000000131d007c0c */ /* 0x000fe2000bf86340 */
[----:B------:R-:W-:-:S04]  /*0c40*/  @!P2 IMAD.WIDE.U32 R22, R54, R10, R22 ;  /* 0x0000000a3616a225 */ /* 0x000fc800078e0016 */
[----:B------:R-:W2:Y:S01]  /*0c50*/  @!P3 LDC.64 R10, c[0x0][0x288] ;  /* 0x0000a200ff0abb82 */ /* 0x000ea20000000a00 */
[----:B------:R-:W-:Y:S02]  /*0c60*/  ISETP.GT.U32.OR P4, PT, R59, 0x2ff, P4 ;  /* 0x000002ff3b00780c */ /* 0x000fe40002784470 */
[C---:B----4-:R-:W-:Y:S02]  /*0c70*/  @!P0 IADD3 R18, P6, R5.reuse, R18, RZ ;  /* 0x0000001205128210 */ /* 0x050fe40007fde0ff */
[----:B0-----:R-:W-:Y:S02]  /*0c80*/  @!P0 IADD3 R16, P5, R5, R16, RZ ;  /* 0x0000001005108210 */ /* 0x001fe40007fbe0ff */
[----:B------:R-:W-:Y:S01]  /*0c90*/  @!P0 IADD3.X R19, R6, R19, RZ, P6, !PT ;  /* 0x0000001306138210 */ /* 0x000fe200037fe4ff */
[----:B------:R-:W0:Y:S01]  /*0ca0*/  @!P3 LDC.64 R20, c[0x0][0x228] ;  /* 0x00008a00ff14bb82 */ /* 0x000e220000000a00 */
[----:B------:R-:W-:Y:S02]  /*0cb0*/  SHF.R.S32.HI R5, RZ, 0x1f, R51 ;  /* 0x0000001fff057819 */ /* 0x000fe40000011433 */
[----:B------:R-:W-:-:S02]  /*0cc0*/  ISETP.GE.U32.AND P6, PT, R51, UR18, PT ;  /* 0x0000001233007c0c */ /* 0x000fc4000bfc6070 */
[----:B------:R-:W-:Y:S02]  /*0cd0*/  CS2R R40, SRZ ;  /* 0x0000000000287805 */ /* 0x000fe4000001ff00 */
[----:B------:R-:W-:Y:S01]  /*0ce0*/  @!P0 IADD3.X R17, R6, R17, RZ, P5, !PT ;  /* 0x0000001106118210 */ /* 0x000fe20002ffe4ff */
[----:B------:R-:W5:Y:S01]  /*0cf0*/  @!P0 LDG.E R46, desc[UR14][R18.64] ;  /* 0x0000000e122e8981 */ /* 0x000f62000c1e1900 */
[----:B------:R-:W-:Y:S02]  /*0d00*/  ISETP.GE.AND.EX P5, PT, R5, UR19, PT, P6 ;  /* 0x0000001305007c0c */ /* 0x000fe4000bfa6360 */
[----:B------:R-:W-:Y:S01]  /*0d10*/  @!P2 IADD3 R23, R23, R7, RZ ;  /* 0x000000071717a210 */ /* 0x000fe20007ffe0ff */
[----:B------:R4:W5:Y:S01]  /*0d20*/  @!P0 LDG.E R43, desc[UR14][R16.64] ;  /* 0x0000000e102b8981 */ /* 0x000962000c1e1900 */
[----:B------:R-:W0:Y:S01]  /*0d30*/  @!P4 LDC.64 R6, c[0x0][0x288] ;  /* 0x0000a200ff06cb82 */ /* 0x000e220000000a00 */
[----:B------:R-:W-:Y:S02]  /*0d40*/  ISETP.GT.U32.OR P5, PT, R59, 0x2ff, P5 ;  /* 0x000002ff3b00780c */ /* 0x000fe40002fa4470 */
[----:B------:R-:W-:-:S02]  /*0d50*/  @!P2 SHF.L.U32 R33, R22, 0x1, RZ ;  /* 0x000000011621a819 */ /* 0x000fc400000006ff */
[----:B------:R-:W-:Y:S01]  /*0d60*/  @!P2 SHF.L.U64.HI R24, R22, 0x1, R23 ;  /* 0x000000011618a819 */ /* 0x000fe20000010217 */
[----:B--2---:R-:W-:Y:S01]  /*0d70*/  @!P3 IMAD R28, R31, R10, RZ ;  /* 0x0000000a1f1cb224 */ /* 0x004fe200078e02ff */
[----:B------:R-:W-:Y:S01]  /*0d80*/  @!P2 IADD3 R26, P6, R33, R8, RZ ;  /* 0x00000008211aa210 */ /* 0x000fe20007fde0ff */
[----:B------:R-:W2:Y:S01]  /*0d90*/  @!P3 LDC.64 R22, c[0x0][0x230] ;  /* 0x00008c00ff16bb82 */ /* 0x000ea20000000a00 */
[----:B----4-:R-:W-:Y:S02]  /*0da0*/  @!P3 MOV R16, R62 ;  /* 0x0000003e0010b202 */ /* 0x010fe40000000f00 */
[----:B------:R-:W-:Y:S01]  /*0db0*/  @!P3 MOV R17, R65 ;  /* 0x000000410011b202 */ /* 0x000fe20000000f00 */
[C---:B------:R-:W-:Y:S01]  /*0dc0*/  @!P3 IMAD R31, R53.reuse, R11, R28 ;  /* 0x0000000b351fb224 */ /* 0x040fe200078e021c */
[----:B------:R-:W-:Y:S01]  /*0dd0*/  @!P2 IADD3.X R27, R24, R9, RZ, P6, !PT ;  /* 0x00000009181ba210 */ /* 0x000fe200037fe4ff */
[----:B------:R-:W-:Y:S02]  /*0de0*/  @!P3 IMAD.WIDE.U32 R10, R53, R10, R16 ;  /* 0x0000000a350ab225 */ /* 0x000fe400078e0010 */
[----:B------:R-:W4:Y:S01]  /*0df0*/  @!P5 LDC.64 R8, c[0x0][0x288] ;  /* 0x0000a200ff08db82 */ /* 0x000f220000000a00 */
[----:B-1----:R-:W-:Y:S01]  /*0e00*/  @!P2 IADD3 R12, P0, R33, R12, RZ ;  /* 0x0000000c210ca210 */ /* 0x002fe20007f1e0ff */
[----:B------:R1:W5:Y:S01]  /*0e10*/  @!P2 LDG.E R41, desc[UR14][R26.64] ;  /* 0x0000000e1a29a981 */ /* 0x000362000c1e1900 */
[----:B------:R-:W-:-:S02]  /*0e20*/  @!P3 IADD3 R11, R11, R31, RZ ;  /* 0x0000001f0b0bb210 */ /* 0x000fc40007ffe0ff */
[----:B------:R-:W-:Y:S01]  /*0e30*/  @!P2 IADD3.X R13, R24, R13, RZ, P0, !PT ;  /* 0x0000000d180da210 */ /* 0x000fe200007fe4ff */
[----:B0-----:R-:W-:Y:S01]  /*0e40*/  @!P4 IMAD R29, R29, R6, RZ ;  /* 0x000000061d1dc224 */ /* 0x001fe200078e02ff */
[C---:B------:R-:W-:Y:S01]  /*0e50*/  @!P3 SHF.L.U64.HI R24, R10.reuse, 0x1, R11 ;  /* 0x000000010a18b819 */ /* 0x040fe2000001020b */
[----:B------:R-:W0:Y:S01]  /*0e60*/  @!P4 LDC.64 R18, c[0x0][0x230] ;  /* 0x00008c00ff12cb82 */ /* 0x000e220000000a00 */
[----:B------:R-:W-:Y:S02]  /*0e70*/  @!P4 MOV R11, R65 ;  /* 0x00000041000bc202 */ /* 0x000fe40000000f00 */
[----:B-1----:R-:W-:Y:S01]  /*0e80*/  @!P3 SHF.L.U32 R27, R10, 0x1, RZ ;  /* 0x000000010a1bb819 */ /* 0x002fe200000006ff */
[----:B------:R1:W5:Y:S01]  /*0e90*/  @!P2 LDG.E R40, desc[UR14][R12.64] ;  /* 0x0000000e0c28a981 */ /* 0x000362000c1e1900 */
[----:B------:R-:W-:Y:S01]  /*0ea0*/  @!P4 MOV R10, R62 ;  /* 0x0000003e000ac202 */ /* 0x000fe20000000f00 */
[C---:B------:R-:W-:Y:S02]  /*0eb0*/  @!P4 IMAD R29, R52.reuse, R7, R29 ;  /* 0x00000007341dc224 */ /* 0x040fe400078e021d */
[----:B------:R-:W0:Y:S02]  /*0ec0*/  @!P4 LDC.64 R16, c[0x0][0x228] ;  /* 0x00008a00ff10cb82 */ /* 0x000e240000000a00 */
[----:B------:R-:W-:Y:S01]  /*0ed0*/  @!P4 IMAD.WIDE.U32 R6, R52, R6, R10 ;  /* 0x000000063406c225 */ /* 0x000fe200078e000a */
[----:B--2---:R-:W-:-:S05]  /*0ee0*/  @!P3 IADD3 R22, P0, R27, R22, RZ ;  /* 0x000000161b16b210 */ /* 0x004fca0007f1e0ff */
[----:B------:R-:W2:Y:S01]  /*0ef0*/  @!P5 LDC.64 R10, c[0x0][0x230] ;  /* 0x00008c00ff0adb82 */ /* 0x000ea20000000a00 */
[----:B------:R-:W-:Y:S02]  /*0f00*/  @!P3 IADD3 R20, P2, R27, R20, RZ ;  /* 0x000000141b14b210 */ /* 0x000fe40007f5e0ff */
[----:B------:R-:W-:-:S05]  /*0f10*/  @!P4 IADD3 R7, R7, R29, RZ ;  /* 0x0000001d0707c210 */ /* 0x000fca0007ffe0ff */
[----:B-1----:R-:W1:Y:S01]  /*0f20*/  @!P5 LDC.64 R12, c[0x0][0x228] ;  /* 0x00008a00ff0cdb82 */ /* 0x002e620000000a00 */
[C---:B------:R-:W-:Y:S02]  /*0f30*/  @!P3 IADD3.X R23, R24.reuse, R23, RZ, P0, !PT ;  /* 0x000000171817b210 */ /* 0x040fe400007fe4ff */
[----:B------:R-:W-:Y:S01]  /*0f40*/  @!P3 IADD3.X R21, R24, R21, RZ, P2, !PT ;  /* 0x000000151815b210 */ /* 0x000fe200017fe4ff */
[----:B----4-:R-:W-:Y:S01]  /*0f50*/  @!P5 IMAD R26, R5, R8, RZ ;  /* 0x00000008051ad224 */ /* 0x010fe200078e02ff */
[C---:B------:R-:W-:Y:S01]  /*0f60*/  @!P4 SHF.L.U32 R27, R6.reuse, 0x1, RZ ;  /* 0x00000001061bc819 */ /* 0x040fe200000006ff */
[----:B------:R-:W5:Y:S01]  /*0f70*/  @!P3 LDG.E R42, desc[UR14][R22.64] ;  /* 0x0000000e162ab981 */ /* 0x000f62000c1e1900 */
[----:B------:R-:W-:Y:S02]  /*0f80*/  @!P4 SHF.L.U64.HI R24, R6, 0x1, R7 ;  /* 0x000000010618c819 */ /* 0x000fe40000010207 */
[----:B------:R-:W-:Y:S02]  /*0f90*/  @!P5 MOV R6, R62 ;  /* 0x0000003e0006d202 */ /* 0x000fe40000000f00 */
[----:B------:R-:W-:Y:S01]  /*0fa0*/  @!P5 MOV R7, R65 ;  /* 0x000000410007d202 */ /* 0x000fe20000000f00 */
[----:B------:R-:W-:Y:S01]  /*0fb0*/  HFMA2.MMA R5, -RZ, RZ, 0, 0 ;  /* 0x00000000ff057435 */ /* 0x000fe200000001ff */
[----:B------:R-:W-:-:S02]  /*0fc0*/  @!P5 IMAD R29, R51, R9, R26 ;  /* 0x00000009331dd224 */ /* 0x000fc400078e021a */
[----:B------:R-:W-:Y:S01]  /*0fd0*/  @!P5 IMAD.WIDE.U32 R8, R51, R8, R6 ;  /* 0x000000083308d225 */ /* 0x000fe200078e0006 */
[----:B0-----:R-:W-:Y:S02]  /*0fe0*/  @!P4 IADD3 R18, P0, R27, R18, RZ ;  /* 0x000000121b12c210 */ /* 0x001fe40007f1e0ff */
[----:B------:R-:W-:-:S04]  /*0ff0*/  @!P5 SHF.L.U32 R7, R8, 0x1, RZ ;  /* 0x000000010807d819 */ /* 0x000fc800000006ff */
[----:B------:R-:W5:Y:S01]  /*1000*/  @!P3 LDG.E R5, desc[UR14][R20.64] ;  /* 0x0000000e1405b981 */ /* 0x000f62000c1e1900 */
[C---:B------:R-:W-:Y:S02]  /*1010*/  @!P4 IADD3.X R19, R24.reuse, R19, RZ, P0, !PT ;  /* 0x000000131813c210 */ /* 0x040fe400007fe4ff */
[C---:B--2---:R-:W-:Y:S02]  /*1020*/  @!P5 IADD3 R10, P2, R7.reuse, R10, RZ ;  /* 0x0000000a070ad210 */ /* 0x044fe40007f5e0ff */
[----:B-1----:R-:W-:Y:S01]  /*1030*/  @!P5 IADD3 R12, P3, R7, R12, RZ ;  /* 0x0000000c070cd210 */ /* 0x002fe20007f7e0ff */
[----:B------:R-:W-:Y:S01]  /*1040*/  HFMA2.MMA R7, -RZ, RZ, 0, 0 ;  /* 0x00000000ff077435 */ /* 0x000fe200000001ff */
[----:B------:R-:W-:Y:S02]  /*1050*/  @!P4 IADD3 R16, P0, R27, R16, RZ ;  /* 0x000000101b10c210 */ /* 0x000fe40007f1e0ff */
[----:B------:R-:W-:Y:S02]  /*1060*/  MOV R6, RZ ;  /* 0x000000ff00067202 */ /* 0x000fe40000000f00 */
[----:B------:R-:W-:-:S04]  /*1070*/  @!P4 IADD3.X R17, R24, R17, RZ, P0, !PT ;  /* 0x000000111811c210 */ /* 0x000fc800007fe4ff */
[----:B------:R-:W5:Y:S04]  /*1080*/  @!P4 LDG.E R6, desc[UR14][R18.64] ;  /* 0x0000000e1206c981 */ /* 0x000f68000c1e1900 */
[----:B------:R-:W5:Y:S01]  /*1090*/  @!P4 LDG.E R7, desc[UR14][R16.64] ;  /* 0x0000000e1007c981 */ /* 0x000f62000c1e1900 */
[----:B------:R-:W-:-:S04]  /*10a0*/  @!P5 IADD3 R9, R9, R29, RZ ;  /* 0x0000001d0909d210 */ /* 0x000fc80007ffe0ff */
[----:B------:R-:W-:-:S04]  /*10b0*/  @!P5 SHF.L.U64.HI R8, R8, 0x1, R9 ;  /* 0x000000010808d819 */ /* 0x000fc80000010209 */
[C---:B------:R-:W-:Y:S02]  /*10c0*/  @!P5 IADD3.X R11, R8.reuse, R11, RZ, P2, !PT ;  /* 0x0000000b080bd210 */ /* 0x040fe400017fe4ff */
[----:B------:R-:W-:Y:S02]  /*10d0*/  @!P5 IADD3.X R13, R8, R13, RZ, P3, !PT ;  /* 0x0000000d080dd210 */ /* 0x000fe40001ffe4ff */
[----:B------:R-:W-:Y:S01]  /*10e0*/  CS2R R8, SRZ ;  /* 0x0000000000087805 */ /* 0x000fe2000001ff00 */
[----:B------:R-:W-:Y:S01]  /*10f0*/  UMOV UR18, 0x3f800000 ;  /* 0x3f80000000127882 */ /* 0x000fe20000000000 */
[----:B------:R-:W-:Y:S04]  /*1100*/  BSSY B0, `(.L_x_44) ;  /* 0x000001c000007945 */ /* 0x000fe80003800000 */
[----:B------:R0:W5:Y:S04]  /*1110*/  @!P5 LDG.E R8, desc[UR14][R10.64] ;  /* 0x0000000e0a08d981 */ /* 0x000168000c1e1900 */
[----:B------:R1:W5:Y:S01]  /*1120*/  @!P5 LDG.E R9, desc[UR14][R12.64] ;  /* 0x0000000e0c09d981 */ /* 0x000362000c1e1900 */
[----:B0-----:R-:W-:-:S02]  /*1130*/  CS2R R10, SRZ ;  /* 0x00000000000a7805 */ /* 0x001fc4000001ff00 */
[----:B-1----:R-:W-:Y:S02]  /*1140*/  CS2R R12, SRZ ;  /* 0x00000000000c7805 */ /* 0x002fe4000001ff00 */
[----:B---3--:R-:W-:-:S13]  /*1150*/  R2UR UR13, R14 ;  /* 0x000000000e0d72ca */ /* 0x008fda00000e0000 */
[----:B------:R-:W-:-:S05]  /*1160*/  MOV R14, UR13 ;  /* 0x0000000d000e7c02 */ /* 0x000fca0008000f00 */
[----:B------:R-:W-:-:S05]  /*1170*/  FFMA.FTZ R15, -R14, UR13, R15 ;  /* 0x0000000d0e0f7c23 */ /* 0x000fca000801010f */
[----:B------:R-:W-:-:S13]  /*1180*/  FSETP.GTU.FTZ.AND P0, PT, R15, RZ, PT ;  /* 0x000000ff0f00720b */ /* 0x000fda0003f1c000 */
[----:B------:R-:W-:Y:S01]  /*1190*/  VOTEU.ANY UP0, P0 ;  /* 0x00000000003f7886 */ /* 0x000fe20000000100 */
[----:B------:R-:W-:-:S04]  /*11a0*/  PLOP3.LUT P0, PT, PT, PT, UP0, 0x80, 0x0 ;  /* 0x000000000000781c */ /* 0x000fc80003f0f008 */
[----:B------:R-:W-:-:S09]  /*11b0*/  @UP0 ULDC UR11, c[0x0][0x250] ;  /* 0x00009400000b0ab9 */ /* 0x000fd20000000800 */
[----:B------:R-:W-:-:S06]  /*11c0*/  @P0 FADD.FTZ R14, R15, UR11 ;  /* 0x0000000b0f0e0e21 */ /* 0x000fcc0008010000 */
[----:B------:R-:W0:Y:S02]  /*11d0*/  @P0 MUFU.RSQ R14, R14 ;  /* 0x0000000e000e0308 */ /* 0x000e240000001400 */
[----:B0-----:R-:W-:Y:S02]  /*11e0*/  @P0 R2UR UR11, R14 ;  /* 0x000000000e0b02ca */ /* 0x001fe400000e0000 */
[----:B------:R-:W-:-:S11]  /*11f0*/  ISETP.GT.U32.AND P0, PT, R59, 0x2ff, PT ;  /* 0x000002ff3b00780c */ /* 0x000fd60003f04070 */
[----:B------:R-:W-:Y:S02]  /*1200*/  @UP0 UMOV UR18, UR11 ;  /* 0x0000000b00120c82 */ /* 0x000fe40008000000 */
[----:B------:R-:W-:Y:S05]  /*1210*/  @P0 BRA `(.L_x_45) ;  /* 0x0000000000280947 */ /* 0x000fea0003800000 */
        /* <DEDUP_REMOVED lines=10> */
.L_x_45:
[----:B------:R-:W-:Y:S05]  /*12c0*/  BSYNC B0 ;  /* 0x0000000000007941 */ /* 0x000fea0003800000 */
.L_x_44:
[----:B------:R-:W-:Y:S02]  /*12d0*/  ISETP.NE.AND P5, PT, RZ, UR17, PT ;  /* 0x00000011ff007c0c */ /* 0x000fe4000bfa5270 */
[C---:B0----5:R-:W-:Y:S02]  /*12e0*/  PRMT R14, R49.reuse, 0x7632, R14 ;  /* 0x00007632310e7816 */ /* 0x061fe4000000000e */
[----:B------:R-:W-:Y:S02]  /*12f0*/  SHF.L.U32 R15, R49, 0x10, RZ ;  /* 0x00000010310f7819 */ /* 0x000fe400000006ff */
[----:B------:R-:W-:Y:S02]  /*1300*/  SHF.L.U32 R20, R50, 0x10, RZ ;  /* 0x0000001032147819 */ /* 0x000fe400000006ff */
[----:B------:R-:W-:Y:S01]  /*1310*/  SHF.L.U32 R14, R14, 0x10, RZ ;  /* 0x000000100e0e7819 */ /* 0x000fe200000006ff */
[----:B------:R-:W-:Y:S01]  /*1320*/  FADD.FTZ R15, R15, -UR13 ;  /* 0x8000000d0f0f7e21 */ /* 0x000fe20008010000 */
[----:B------:R-:W-:Y:S01]  /*1330*/  PRMT R17, R50, 0x7632, R17 ;  /* 0x0000763232117816 */ /* 0x000fe20000000011 */
[----:B------:R-:W-:Y:S01]  /*1340*/  FADD.FTZ R22, R20, -UR13 ;  /* 0x8000000d14167e21 */ /* 0x000fe20008010000 */
[----:B------:R-:W-:Y:S01]  /*1350*/  PRMT R21, R47, 0x7632, R21 ;  /* 0x000076322f157816 */ /* 0x000fe20000000015 */
[----:B------:R-:W-:Y:S01]  /*1360*/  FADD.FTZ R14, R14, -UR13 ;  /* 0x8000000d0e0e7e21 */ /* 0x000fe20008010000 */
[----:B------:R-:W-:-:S02]  /*1370*/  PRMT R18, R48, 0x7632, R18 ;  /* 0x0000763230127816 */ /* 0x000fc40000000012 */
[----:B------:R-:W-:Y:S01]  /*1380*/  SHF.L.U32 R30, R17, 0x10, RZ ;  /* 0x00000010111e7819 */ /* 0x000fe200000006ff */
[----:B------:R-:W-:Y:S01]  /*1390*/  FMUL.FTZ R17, R15, UR18 ;  /* 0x000000120f117c20 */ /* 0x000fe20008410000 */
[----:B------:R-:W-:Y:S01]  /*13a0*/  SHF.L.U32 R20, R21, 0x10, RZ ;  /* 0x0000001015147819 */ /* 0x000fe200000006ff */
[----:B------:R-:W-:Y:S01]  /*13b0*/  FMUL.FTZ R21, R22, UR18 ;  /* 0x0000001216157c20 */ /* 0x000fe20008410000 */
[----:B------:R-:W-:Y:S01]  /*13c0*/  SHF.L.U32 R16, R48, 0x10, RZ ;  /* 0x0000001030107819 */ /* 0x000fe200000006ff */
[----:B------:R-:W-:Y:S01]  /*13d0*/  FMUL.FTZ R14, R14, UR18 ;  /* 0x000000120e0e7c20 */ /* 0x000fe20008410000 */
        /* <DEDUP_REMOVED lines=21> */
.L_x_46:
[----:B------:R-:W-:Y:S01]  /*1530*/  FMUL.FTZ R15, R16, R10 ;  /* 0x0000000a100f7220 */ /* 0x000fe20000410000 */
[----:B------:R-:W-:Y:S01]  /*1540*/  FADD.FTZ R22, R30, -UR13 ;  /* 0x8000000d1e167e21 */ /* 0x000fe20008010000 */
[C---:B------:R-:W-:Y:S01]  /*1550*/  FFMA.FTZ R36, R17.reuse, R16, RZ ;  /* 0x0000001011247223 */ /* 0x040fe200000100ff */
[----:B------:R-:W-:Y:S01]  /*1560*/  FMUL.FTZ R23, R18, R11 ;  /* 0x0000000b12177220 */ /* 0x000fe20000410000 */
[----:B------:R-:W-:Y:S01]  /*1570*/  FFMA.FTZ R17, R17, R15, RZ ;  /* 0x0000000f11117223 */ /* 0x000fe200000100ff */
[----:B------:R-:W-:Y:S01]  /*1580*/  FADD.FTZ R24, RZ, R15 ;  /* 0x0000000fff187221 */ /* 0x000fe20000010000 */
[----:B------:R-:W-:Y:S01]  /*1590*/  FMUL.FTZ R22, R22, UR18 ;  /* 0x0000001216167c20 */ /* 0x000fe20008410000 */
        /* <DEDUP_REMOVED lines=19> */
.L_x_47:
[----:B------:R-:W-:Y:S01]  /*16d0*/  FADD.FTZ R16, RZ, R16 ;  /* 0x00000010ff107221 */ /* 0x000fe20000010000 */
[----:B------:R-:W-:Y:S01]  /*16e0*/  FFMA.FTZ R26, R14, R23, R17 ;  /* 0x000000170e1a7223 */ /* 0x000fe20000010011 */
[----:B------:R-:W-:Y:S01]  /*16f0*/  FADD.FTZ R25, R23, R24 ;  /* 0x0000001817197221 */ /* 0x000fe20000010000 */
[----:B------:R-:W-:Y:S01]  /*1700*/  FFMA.FTZ R17, R21, R19, R36 ;  /* 0x0000001315117223 */ /* 0x000fe20000010024 */
[----:B------:R-:W-:Y:S01]  /*1710*/  FMUL.FTZ R24, R19, R10 ;  /* 0x0000000a13187220 */ /* 0x000fe20000410000 */
[----:B------:R-:W-:Y:S01]  /*1720*/  FADD.FTZ R15, R16, R19 ;  /* 0x00000013100f7221 */ /* 0x000fe20000010000 */
[----:B------:R-:W-:Y:S01]  /*1730*/  FFMA.FTZ R19, R14, R18, RZ ;  /* 0x000000120e137223 */ /* 0x000fe200000100ff */
[----:B------:R-:W-:Y:S01]  /*1740*/  FADD.FTZ R23, RZ, R18 ;  /* 0x00000012ff177221 */ /* 0x000fe20000010000 */
[----:B------:R-:W-:Y:S01]  /*1750*/  PRMT R16, R45, 0x7632, R16 ;  /* 0x000076322d107816 */ /* 0x000fe20000000010 */
[----:B------:R-:W-:Y:S01]  /*1760*/  FFMA.FTZ R21, R21, R24, R26 ;  /* 0x0000001815157223 */ /* 0x000fe2000001001a */
[----:B------:R-:W-:Y:S01]  /*1770*/  FFMA.FTZ R19, R22, R20, R19 ;  /* 0x0000001416137223 */ /* 0x000fe20000010013 */
[----:B------:R-:W-:Y:S01]  /*1780*/  FADD.FTZ R14, R23, R20 ;  /* 0x00000014170e7221 */ /* 0x000fe20000010000 */
[----:B------:R-:W-:Y:S01]  /*1790*/  FMUL.FTZ R20, R20, R11 ;  /* 0x0000000b14147220 */ /* 0x000fe20000410000 */
[----:B------:R-:W-:Y:S01]  /*17a0*/  SHF.L.U32 R18, R45, 0x10, RZ ;  /* 0x000000102d127819 */ /* 0x000fe200000006ff */
[----:B------:R-:W-:Y:S01]  /*17b0*/  FADD.FTZ R23, R25, R24 ;  /* 0x0000001819177221 */ /* 0x000fe20000010000 */
[----:B------:R-:W-:Y:S01]  /*17c0*/  SHF.L.U32 R16, R16, 0x10, RZ ;  /* 0x0000001010107819 */ /* 0x000fe200000006ff */
[--C-:B------:R-:W-:Y:S01]  /*17d0*/  FFMA.FTZ R30, R22, R20, R21.reuse ;  /* 0x00000014161e7223 */ /* 0x100fe20000010015 */
[----:B------:R-:W-:Y:S01]  /*17e0*/  PRMT R21, R44, 0x7632, R21 ;  /* 0x000076322c157816 */ /* 0x000fe20000000015 */
[----:B------:R-:W-:Y:S01]  /*17f0*/  FADD.FTZ R18, R18, -UR13 ;  /* 0x8000000d12127e21 */ /* 0x000fe20008010000 */
[----:B------:R-:W-:Y:S01]  /*1800*/  SHF.L.U32 R24, R44, 0x10, RZ ;  /* 0x000000102c187819 */ /* 0x000fe200000006ff */
[----:B------:R-:W-:Y:S01]  /*1810*/  FADD.FTZ R22, R16, -UR13 ;  /* 0x8000000d10167e21 */ /* 0x000fe20008010000 */
[----:B------:R-:W-:Y:S01]  /*1820*/  SHF.L.U32 R16, R21, 0x10, RZ ;  /* 0x0000001015107819 */ /* 0x000fe200000006ff */
[----:B------:R-:W-:-:S02]  /*1830*/  FMUL.FTZ R31, R18, UR18 ;  /* 0x00000012121f7c20 */ /* 0x000fc40008410000 */
        /* <DEDUP_REMOVED lines=20> */
.L_x_48:
[----:B------:R-:W-:Y:S01]  /*1980*/  FMUL.FTZ R21, R24, R10 ;  /* 0x0000000a18157220 */ /* 0x000fe20000410000 */
[----:B------:R-:W-:Y:S01]  /*1990*/  FADD.FTZ R22, R20, R23 ;  /* 0x0000001714167221 */ /* 0x000fe20000010000 */
[--C-:B------:R-:W-:Y:S01]  /*19a0*/  FFMA.FTZ R18, R31, R24, R17.reuse ;  /* 0x000000181f127223 */ /* 0x100fe20000010011 */
[----:B------:R-:W-:Y:S01]  /*19b0*/  PRMT R17, R46, 0x7632, R17 ;  /* 0x000076322e117816 */ /* 0x000fe20000000011 */
[----:B------:R-:W-:Y:S01]  /*19c0*/  FADD.FTZ R15, R15, R24 ;  /* 0x000000180f0f7221 */ /* 0x000fe20000010000 */
[----:B------:R-:W-:Y:S01]  /*19d0*/  FFMA.FTZ R20, R31, R21, R30 ;  /* 0x000000151f147223 */ /* 0x000fe2000001001e */
[----:B------:R-:W-:Y:S01]  /*19e0*/  FADD.FTZ R24, R22, R21 ;  /* 0x0000001516187221 */ /* 0x000fe20000010000 */
[----:B------:R-:W-:Y:S01]  /*19f0*/  FMUL.FTZ R23, R16, R11 ;  /* 0x0000000b10177220 */ /* 0x000fe20000410000 */
[----:B------:R-:W-:Y:S02]  /*1a00*/  SHF.L.U32 R21, R46, 0x10, RZ ;  /* 0x000000102e157819 */ /* 0x000fe400000006ff */
[----:B------:R-:W-:Y:S01]  /*1a10*/  SHF.L.U32 R22, R17, 0x10, RZ ;  /* 0x0000001011167819 */ /* 0x000fe200000006ff */
[C-C-:B------:R-:W-:Y:S01]  /*1a20*/  FFMA.FTZ R34, R32.reuse, R23, R20.reuse ;  /* 0x0000001720227223 */ /* 0x140fe20000010014 */
[----:B------:R-:W-:Y:S01]  /*1a30*/  PRMT R20, R43, 0x7632, R20 ;  /* 0x000076322b147816 */ /* 0x000fe20000000014 */
[----:B------:R-:W-:Y:S01]  /*1a40*/  FADD.FTZ R21, R21, -UR13 ;  /* 0x8000000d15157e21 */ /* 0x000fe20008010000 */
[----:B------:R-:W-:Y:S01]  /*1a50*/  FFMA.FTZ R17, R32, R16, R19 ;  /* 0x0000001020117223 */ /* 0x000fe20000010013 */
[----:B------:R-:W-:Y:S01]  /*1a60*/  FADD.FTZ R22, R22, -UR13 ;  /* 0x8000000d16167e21 */ /* 0x000fe20008010000 */
[----:B------:R-:W-:Y:S01]  /*1a70*/  SHF.L.U32 R19, R43, 0x10, RZ ;  /* 0x000000102b137819 */ /* 0x000fe200000006ff */
[----:B------:R-:W-:Y:S01]  /*1a80*/  FMUL.FTZ R21, R21, UR18 ;  /* 0x0000001215157c20 */ /* 0x000fe20008410000 */
[----:B------:R-:W-:Y:S01]  /*1a90*/  SHF.L.U32 R20, R20, 0x10, RZ ;  /* 0x0000001014147819 */ /* 0x000fe200000006ff */
        /* <DEDUP_REMOVED lines=20> */
.L_x_49:
[----:B------:R-:W-:Y:S01]  /*1be0*/  FADD.FTZ R25, R23, R24 ;  /* 0x0000001817197221 */ /* 0x000fe20000010000 */
[----:B------:R-:W-:Y:S01]  /*1bf0*/  PRMT R23, R41, 0x7632, R23 ;  /* 0x0000763229177816 */ /* 0x000fe20000000017 */
[----:B------:R-:W-:Y:S01]  /*1c00*/  FMUL.FTZ R28, R19, R10 ;  /* 0x0000000a131c7220 */ /* 0x000fe20000410000 */
[----:B------:R-:W-:Y:S01]  /*1c10*/  SHF.L.U32 R24, R41, 0x10, RZ ;  /* 0x0000001029187819 */ /* 0x000fe200000006ff */
[----:B------:R-:W-:Y:S01]  /*1c20*/  FMUL.FTZ R31, R20, R11 ;  /* 0x0000000b141f7220 */ /* 0x000fe20000410000 */
[----:B------:R-:W-:Y:S01]  /*1c30*/  SHF.L.U32 R23, R23, 0x10, RZ ;  /* 0x0000001017177819 */ /* 0x000fe200000006ff */
[----:B------:R-:W-:Y:S01]  /*1c40*/  FFMA.FTZ R27, R21, R28, R34 ;  /* 0x0000001c151b7223 */ /* 0x000fe20000010022 */
[----:B------:R-:W-:Y:S01]  /*1c50*/  PRMT R26, R40, 0x7632, R26 ;  /* 0x00007632281a7816 */ /* 0x000fe2000000001a */
[----:B------:R-:W-:Y:S01]  /*1c60*/  FADD.FTZ R30, R24, -UR13 ;  /* 0x8000000d181e7e21 */ /* 0x000fe20008010000 */
[----:B------:R-:W-:Y:S01]  /*1c70*/  FADD.FTZ R28, R25, R28 ;  /* 0x0000001c191c7221 */ /* 0x000fe20000010000 */
[----:B------:R-:W-:Y:S01]  /*1c80*/  FADD.FTZ R32, R23, -UR13 ;  /* 0x8000000d17207e21 */ /* 0x000fe20008010000 */
[----:B------:R-:W-:Y:S01]  /*1c90*/  SHF.L.U32 R24, R26, 0x10, RZ ;  /* 0x000000101a187819 */ /* 0x000fe200000006ff */
[----:B------:R-:W-:Y:S01]  /*1ca0*/  FMUL.FTZ R23, R30, UR18 ;  /* 0x000000121e177c20 */ /* 0x000fe20008410000 */
[----:B------:R-:W-:Y:S01]  /*1cb0*/  SHF.L.U32 R25, R40, 0x10, RZ ;  /* 0x0000001028197819 */ /* 0x000fe200000006ff */
[----:B------:R-:W-:Y:S01]  /*1cc0*/  FMUL.FTZ R26, R32, UR18 ;  /* 0x00000012201a7c20 */ /* 0x000fe20008410000 */
[----:B------:R-:W-:Y:S01]  /*1cd0*/  PRMT R29, R42, 0x7632, R29 ;  /* 0x000076322a1d7816 */ /* 0x000fe2000000001d */
        /* <DEDUP_REMOVED lines=19> */
.L_x_50:
[----:B------:R-:W-:Y:S01]  /*1e10*/  FFMA.FTZ R30, R22, R31, R27 ;  /* 0x0000001f161e7223 */ /* 0x000fe2000001001b */
[----:B------:R-:W-:Y:S01]  /*1e20*/  FMUL.FTZ R32, R25, R10 ;  /* 0x0000000a19207220 */ /* 0x000fe20000410000 */
[----:B------:R-:W-:Y:S01]  /*1e30*/  SHF.L.U32 R27, R42, 0x10, RZ ;  /* 0x000000102a1b7819 */ /* 0x000fe200000006ff */
[----:B------:R-:W-:Y:S01]  /*1e40*/  FADD.FTZ R33, R31, R28 ;  /* 0x0000001c1f217221 */ /* 0x000fe20000010000 */
        /* <DEDUP_REMOVED lines=9> */
[----:B------:R-:W-:Y:S01]  /*1ee0*/  FMUL.FTZ R33, R24, R11 ;  /* 0x0000000b18217220 */ /* 0x000fe20000410000 */
        /* <DEDUP_REMOVED lines=13> */
[----:B-1----:R-:W-:Y:S01]  /*1fc0*/  FMUL.FTZ R27, R27, R38 ;  /* 0x000000261b1b7220 */ /* 0x002fe20000410000 */
[----:B------:R-:W-:Y:S01]  /*1fd0*/  FADD.FTZ R67, -R38, 1 ;  /* 0x3f80000026437421 */ /* 0x000fe20000010100 */
[----:B------:R-:W-:-:S03]  /*1fe0*/  FADD.FTZ R38, -R61, 1 ;  /* 0x3f8000003d267421 */ /* 0x000fc60000010100 */
[----:B------:R-:W-:Y:S01]  /*1ff0*/  FFMA.FTZ R34, R34, R67, 1 ;  /* 0x3f80000022227423 */ /* 0x000fe20000010043 */
[----:B------:R-:W-:-:S03]  /*2000*/  FFMA.FTZ R35, R35, R38, 1 ;  /* 0x3f80000023237423 */ /* 0x000fc60000010026 */
[----:B------:R-:W-:Y:S01]  /*2010*/  FMUL.FTZ R27, R27, R34 ;  /* 0x000000221b1b7220 */ /* 0x000fe20000410000 */
[----:B------:R-:W-:-:S07]  /*2020*/  FMUL.FTZ R28, R28, R35 ;  /* 0x000000231c1c7220 */ /* 0x000fce0000410000 */
.L_x_51:
[----:B------:R-:W-:Y:S01]  /*2030*/  FFMA.FTZ R36, R26, R33, R31 ;  /* 0x000000211a247223 */ /* 0x000fe2000001001f */
[----:B------:R-:W-:Y:S01]  /*2040*/  FMUL.FTZ R34, R27, R10 ;  /* 0x0000000a1b227220 */ /* 0x000fe20000410000 */
[--C-:B------:R-:W-:Y:S01]  /*2050*/  FADD.FTZ R33, R33, R32.reuse ;  /* 0x0000002021217221 */ /* 0x100fe20000010000 */
        /* <DEDUP_REMOVED lines=8> */
[----:B------:R-:W-:Y:S01]  /*20e0*/  PRMT R34, R7, 0x7632, R34 ;  /* 0x0000763207227816 */ /* 0x000fe20000000022 */
[----:B------:R-:W-:Y:S01]  /*20f0*/  FADD.FTZ R33, R33, -UR13 ;  /* 0x8000000d21217e21 */ /* 0x000fe20008010000 */
[----:B------:R-:W-:Y:S01]  /*2100*/  FADD.FTZ R37, R32, -UR13 ;  /* 0x8000000d20257e21 */ /* 0x000fe20008010000 */
[----:B------:R-:W-:-:S02]  /*2110*/  SHF.L.U32 R31, R7, 0x10, RZ ;  /* 0x00000010071f7819 */ /* 0x000fc400000006ff */
[----:B------:R-:W-:Y:S01]  /*2120*/  SHF.L.U32 R32, R34, 0x10, RZ ;  /* 0x0000001022207819 */ /* 0x000fe200000006ff */
[----:B------:R-:W-:Y:S01]  /*2130*/  FMUL.FTZ R33, R33, UR18 ;  /* 0x0000001221217c20 */ /* 0x000fe20008410000 */
        /* <DEDUP_REMOVED lines=15> */
[----:B-1----:R-:W-:Y:S01]  /*2230*/  FMUL.FTZ R32, R32, R69 ;  /* 0x0000004520207220 */ /* 0x002fe20000410000 */
[----:B------:R-:W-:Y:S02]  /*2240*/  FADD.FTZ R69, -R69, 1 ;  /* 0x3f80000045457421 */ /* 0x000fe40000010100 */
[----:B------:R-:W-:Y:S02]  /*2250*/  FMUL.FTZ R31, R31, R66 ;  /* 0x000000421f1f7220 */ /* 0x000fe40000410000 */
[----:B------:R-:W-:-:S04]  /*2260*/  FFMA.FTZ R69, R38, R69, 1 ;  /* 0x3f80000026457423 */ /* 0x000fc80000010045 */
[----:B------:R-:W-:-:S07]  /*2270*/  FMUL.FTZ R32, R32, R69 ;  /* 0x0000004520207220 */ /* 0x000fce0000410000 */
.L_x_52:
[----:B------:R-:W-:-:S04]  /*2280*/  FMUL.FTZ R38, R31, R10 ;  /* 0x0000000a1f267220 */ /* 0x000fc80000410000 */
[----:B------:R-:W-:Y:S01]  /*2290*/  FFMA.FTZ R37, R33, R38, R36 ;  /* 0x0000002621257223 */ /* 0x000fe20000010024 */
[----:B------:R-:W-:Y:S01]  /*22a0*/  FMUL.FTZ R36, R32, R11 ;  /* 0x0000000b20247220 */ /* 0x000fe20000410000 */
[----:B------:R-:W-:Y:S01]  /*22b0*/  FADD.FTZ R39, R35, R38 ;  /* 0x0000002623277221 */ /* 0x000fe20000010000 */
[----:B------:R-:W-:Y:S01]  /*22c0*/  FADD.FTZ R35, R14, R16 ;  /* 0x000000100e237221 */ /* 0x000fe20000010000 */
[----:B------:R-:W-:Y:S01]  /*22d0*/  PRMT R14, R8, 0x7632, R14 ;  /* 0x00007632080e7816 */ /* 0x000fe2000000000e */
[----:B------:R-:W-:Y:S01]  /*22e0*/  FFMA.FTZ R16, R34, R36, R37 ;  /* 0x0000002422107223 */ /* 0x000fe20000010025 */
[----:B------:R-:W-:Y:S01]  /*22f0*/  SHF.L.U32 R37, R8, 0x10, RZ ;  /* 0x0000001008257819 */ /* 0x000fe200000006ff */
[----:B------:R-:W-:Y:S01]  /*2300*/  FADD.FTZ R36, R36, R39 ;  /* 0x0000002724247221 */ /* 0x000fe20000010000 */
[----:B------:R-:W-:-:S03]  /*2310*/  SHF.L.U32 R14, R14, 0x10, RZ ;  /* 0x000000100e0e7819 */ /* 0x000fc600000006ff */
[----:B------:R-:W-:Y:S01]  /*2320*/  FADD.FTZ R39, R37, -UR13 ;  /* 0x8000000d25277e21 */ /* 0x000fe20008010000 */
[----:B------:R-:W-:Y:S01]  /*2330*/  PRMT R37, R9, 0x7632, R37 ;  /* 0x0000763209257816 */ /* 0x000fe20000000025 */
[----:B------:R-:W-:Y:S02]  /*2340*/  FADD.FTZ R38, R14, -UR13 ;  /* 0x8000000d0e267e21 */ /* 0x000fe40008010000 */
[----:B------:R-:W-:Y:S01]  /*2350*/  FMUL.FTZ R39, R39, UR18 ;  /* 0x0000001227277c20 */ /* 0x000fe20008410000 */
[----:B------:R-:W-:Y:S01]  /*2360*/  SHF.L.U32 R14, R37, 0x10, RZ ;  /* 0x00000010250e7819 */ /* 0x000fe200000006ff */
[----:B------:R-:W-:Y:S01]  /*2370*/  FMUL.FTZ R38, R38, UR18 ;  /* 0x0000001226267c20 */ /* 0x000fe20008410000 */
[----:B------:R-:W-:Y:S01]  /*2380*/  SHF.L.U32 R37, R9, 0x10, RZ ;  /* 0x0000001009257819 */ /* 0x000fe200000006ff */
[----:B------:R-:W-:Y:S06]  /*2390*/  @!P5 BRA `(.L_x_53) ;  /* 0x000000000048d947 */ /* 0x000fec0003800000 */
[----:B------:R-:W-:-:S04]  /*23a0*/  FFMA.FTZ R61, R39, R10, R12 ;  /* 0x0000000a273d7223 */ /* 0x000fc8000001000c */
[----:B------:R-:W-:-:S06]  /*23b0*/  FMUL.FTZ R66, R61, -1.4426950216293334961 ;  /* 0xbfb8aa3b3d427820 */ /* 0x000fcc0000410000 */
[----:B------:R-:W0:Y:S02]  /*23c0*/  MUFU.EX2 R66, R66 ;  /* 0x0000004200427308 */ /* 0x000e240000000800 */
[----:B0-----:R-:W-:-:S06]  /*23d0*/  FADD.FTZ R67, R66, 1 ;  /* 0x3f80000042437421 */ /* 0x001fcc0000010000 */
[----:B------:R-:W0:Y:S02]  /*23e0*/  MUFU.RCP R68, R67 ;  /* 0x0000004300447308 */ /* 0x000e240000001000 */
[----:B0-----:R-:W-:Y:S01]  /*23f0*/  FMUL.FTZ R37, R37, R68 ;  /* 0x0000004425257220 */ /* 0x001fe20000410000 */
[----:B------:R-:W-:-:S04]  /*2400*/  FADD.FTZ R68, -R68, 1 ;  /* 0x3f80000044447421 */ /* 0x000fc80000010100 */
[----:B------:R-:W-:Y:S01]  /*2410*/  FFMA.FTZ R68, R61, R68, 1 ;  /* 0x3f8000003d447423 */ /* 0x000fe20000010044 */
[----:B------:R-:W-:-:S03]  /*2420*/  FFMA.FTZ R61, R38, R11, R13 ;  /* 0x0000000b263d7223 */ /* 0x000fc6000001000d */
[----:B------:R-:W-:Y:S01]  /*2430*/  FMUL.FTZ R37, R37, R68 ;  /* 0x0000004425257220 */ /* 0x000fe20000410000 */
[----:B------:R-:W-:-:S06]  /*2440*/  FMUL.FTZ R68, R61, -1.4426950216293334961 ;  /* 0xbfb8aa3b3d447820 */ /* 0x000fcc0000410000 */
[----:B------:R-:W0:Y:S02]  /*2450*/  MUFU.EX2 R68, R68 ;  /* 0x0000004400447308 */ /* 0x000e240000000800 */
[----:B0-----:R-:W-:-:S06]  /*2460*/  FADD.FTZ R69, R68, 1 ;  /* 0x3f80000044457421 */ /* 0x001fcc0000010000 */
[----:B------:R-:W0:Y:S02]  /*2470*/  MUFU.RCP R69, R69 ;  /* 0x0000004500457308 */ /* 0x000e240000001000 */
[----:B0-----:R-:W-:Y:S01]  /*2480*/  FADD.FTZ R66, -R69, 1 ;  /* 0x3f80000045427421 */ /* 0x001fe20000010100 */
[----:B------:R-:W-:-:S03]  /*2490*/  FMUL.FTZ R14, R14, R69 ;  /* 0x000000450e0e7220 */ /* 0x000fc60000410000 */
[----:B------:R-:W-:-:S04]  /*24a0*/  FFMA.FTZ R61, R61, R66, 1 ;  /* 0x3f8000003d3d7423 */ /* 0x000fc80000010042 */
[----:B------:R-:W-:-:S07]  /*24b0*/  FMUL.FTZ R14, R14, R61 ;  /* 0x0000003d0e0e7220 */ /* 0x000fce0000410000 */
.L_x_53:
[----:B------:R-:W-:Y:S01]  /*24c0*/  FMUL.FTZ R61, R37, R10 ;  /* 0x0000000a253d7220 */ /* 0x000fe20000410000 */
[----:B------:R-:W-:Y:S01]  /*24d0*/  ISETP.GT.AND P0, PT, R0, 0x1e, PT ;  /* 0x0000001e0000780c */ /* 0x000fe20003f04270 */
[----:B------:R-:W-:Y:S01]  /*24e0*/  FFMA.FTZ R66, R21, R19, R18 ;  /* 0x0000001315427223 */ /* 0x000fe20000010012 */
[----:B------:R-:W-:Y:S01]  /*24f0*/  FADD.FTZ R18, R15, R19 ;  /* 0x000000130f127221 */ /* 0x000fe20000010000 */
[----:B------:R-:W-:Y:S01]  /*2500*/  FFMA.FTZ R67, R39, R61, R16 ;  /* 0x0000003d27437223 */ /* 0x000fe20000010010 */
[----:B------:R-:W-:Y:S01]  /*2510*/  FADD.FTZ R61, R36, R61 ;  /* 0x0000003d243d7221 */ /* 0x000fe20000010000 */
[----:B------:R-:W-:Y:S01]  /*2520*/  FMUL.FTZ R36, R14, R11 ;  /* 0x0000000b0e247220 */ /* 0x000fe20000410000 */
[----:B------:R-:W0:Y:S01]  /*2530*/  S2UR UR19, SR_CgaCtaId ;  /* 0x00000000001379c3 */ /* 0x000e220000008800 */
[----:B------:R-:W-:Y:S01]  /*2540*/  FFMA.FTZ R17, R22, R20, R17 ;  /* 0x0000001416117223 */ /* 0x000fe20000010011 */
[----:B------:R-:W-:Y:S01]  /*2550*/  FADD.FTZ R35, R35, R20 ;  /* 0x0000001423237221 */ /* 0x000fe20000010000 */
[----:B------:R-:W-:Y:S01]  /*2560*/  FFMA.FTZ R16, R38, R36, R67 ;  /* 0x0000002426107223 */ /* 0x000fe20000010043 */
[----:B------:R-:W-:Y:S01]  /*2570*/  FADD.FTZ R36, R36, R61 ;  /* 0x0000003d24247221 */ /* 0x000fe20000010000 */
[----:B------:R-:W-:Y:S01]  /*2580*/  FFMA.FTZ R66, R23, R25, R66 ;  /* 0x0000001917427223 */ /* 0x000fe20000010042 */
[----:B------:R-:W-:Y:S01]  /*2590*/  FADD.FTZ R18, R18, R25 ;  /* 0x0000001912127221 */ /* 0x000fe20000010000 */
[----:B------:R-:W-:Y:S01]  /*25a0*/  FFMA.FTZ R17, R26, R24, R17 ;  /* 0x000000181a117223 */ /* 0x000fe20000010011 */
[----:B------:R-:W1:Y:S01]  /*25b0*/  SHFL.DOWN PT, R61, R16, 0x1, 0x1f ;  /* 0x08201f00103d7f89 */ /* 0x000e6200000e0000 */
[----:B------:R-:W-:Y:S01]  /*25c0*/  FADD.FTZ R35, R35, R24 ;  /* 0x0000001823237221 */ /* 0x000fe20000010000 */
[----:B------:R-:W-:Y:S01]  /*25d0*/  UMOV UR12, 0x400 ;  /* 0x00000400000c7882 */ /* 0x000fe20000000000 */
[----:B------:R-:W-:Y:S01]  /*25e0*/  FFMA.FTZ R66, R29, R27, R66 ;  /* 0x0000001b1d427223 */ /* 0x000fe20000010042 */
[----:B------:R-:W2:Y:S01]  /*25f0*/  SHFL.DOWN PT, R67, R36, 0x1, 0x1f ;  /* 0x08201f0024437f89 */ /* 0x000ea200000e0000 */
[----:B------:R-:W-:Y:S01]  /*2600*/  UIADD3 UR11, UR12, 0xf0, URZ ;  /* 0x000000f00c0b7890 */ /* 0x000fe2000fffe03f */
[----:B------:R-:W-:Y:S01]  /*2610*/  FADD.FTZ R18, R18, R27 ;  /* 0x0000001b12127221 */ /* 0x000fe20000010000 */
[----:B------:R-:W-:Y:S01]  /*2620*/  FFMA.FTZ R17, R30, R28, R17 ;  /* 0x0000001c1e117223 */ /* 0x000fe20000010011 */
[----:B------:R-:W-:Y:S01]  /*2630*/  FADD.FTZ R35, R35, R28 ;  /* 0x0000001c23237221 */ /* 0x000fe20000010000 */
[----:B------:R-:W-:Y:S01]  /*2640*/  ISETP.NE.AND P2, PT, R59, RZ, PT ;  /* 0x000000ff3b00720c */ /* 0x000fe20003f45270 */
        /* <DEDUP_REMOVED lines=10> */
[----:B------:R-:W-:Y:S01]  /*26f0*/  ISETP.GT.U32.AND P3, PT, R59, 0x2f, PT ;  /* 0x0000002f3b00780c */ /* 0x000fe20003f64070 */
[----:B-1----:R-:W-:Y:S01]  /*2700*/  @!P0 FADD.FTZ R16, R16, R61 ;  /* 0x0000003d10108221 */ /* 0x002fe20000010000 */
[----:B--2---:R-:W-:-:S04]  /*2710*/  @!P0 FADD.FTZ R36, R36, R67 ;  /* 0x0000004324248221 */ /* 0x004fc80000010000 */
        /* <DEDUP_REMOVED lines=14> */
[----:B------:R-:W-:Y:S01]  /*2800*/  LEA R61, R59, UR11, 0x4 ;  /* 0x0000000b3b3d7c11 */ /* 0x000fe2000f8e20ff */
[----:B-1----:R-:W-:-:S03]  /*2810*/  @!P0 FADD.FTZ R36, R36, R67 ;  /* 0x0000004324248221 */ /* 0x002fc60000010000 */
[----:B------:R-:W0:Y:S01]  /*2820*/  SHFL.DOWN PT, R15, R16, 0x10, 0x1f ;  /* 0x0a001f00100f7f89 */ /* 0x000e2200000e0000 */
[----:B------:R-:W-:-:S03]  /*2830*/  ISETP.GT.AND P0, PT, R0, 0xf, PT ;  /* 0x0000000f0000780c */ /* 0x000fc60003f04270 */
[----:B------:R-:W1:Y:S04]  /*2840*/  SHFL.DOWN PT, R19, R36, 0x10, 0x1f ;  /* 0x0a001f0024137f89 */ /* 0x000e6800000e0000 */
[----:B------:R2:W-:Y:S06]  /*2850*/  STS.128 [R61], R24 ;  /* 0x000000183d007388 */ /* 0x0005ec0000000c00 */
[----:B0-----:R-:W-:Y:S01]  /*2860*/  @!P0 FADD.FTZ R16, R16, R15 ;  /* 0x0000000f10108221 */ /* 0x001fe20000010000 */
[----:B-1----:R-:W-:Y:S01]  /*2870*/  @!P0 FADD.FTZ R36, R36, R19 ;  /* 0x0000001324248221 */ /* 0x002fe20000010000 */
[----:B------:R-:W-:-:S03]  /*2880*/  ISETP.NE.AND P0, PT, R0, RZ, PT ;  /* 0x000000ff0000720c */ /* 0x000fc60003f05270 */
[----:B------:R-:W-:Y:S02]  /*2890*/  MOV R14, R16 ;  /* 0x00000010000e7202 */ /* 0x000fe40000000f00 */
[----:B------:R-:W-:-:S08]  /*28a0*/  MOV R15, R36 ;  /* 0x00000024000f7202 */ /* 0x000fd00000000f00 */
[----:B------:R2:W-:Y:S01]  /*28b0*/  @!P0 STS.64 [R2+0x18], R14 ;  /* 0x0000180e02008388 */ /* 0x0005e20000000a00 */
[----:B------:R-:W-:Y:S06]  /*28c0*/  BAR.SYNC.DEFER_BLOCKING 0x0 ;  /* 0x0000000000007b1d */ /* 0x000fec0000010000 */
[----:B------:R-:W-:Y:S05]  /*28d0*/  @P2 BRA `(.L_x_55) ;  /* 0x0000000000ec2947 */ /* 0x000fea0003800000 */
[----:B------:R-:W-:-:S09]  /*28e0*/  ULEA UR11, UR19, UR12, 0x18 ;  /* 0x0000000c130b7291 */ /* 0x000fd2000f8ec03f */
[----:B------:R-:W0:Y:S04]  /*28f0*/  LDS.128 R16, [UR11+0x20] ;  /* 0x0000200bff107984 */ /* 0x000e280008000c00 */
[----:B------:R-:W1:Y:S04]  /*2900*/  LDS.128 R32, [UR11+0x30] ;  /* 0x0000300bff207984 */ /* 0x000e680008000c00 */
[----:B------:R-:W3:Y:S04]  /*2910*/  LDS.128 R20, [UR11+0x40] ;  /* 0x0000400bff147984 */ /* 0x000ee80008000c00 */
[----:B------:R-:W4:Y:S01]  /*2920*/  LDS.128 R28, [UR11+0x50] ;  /* 0x0000500bff1c7984 */ /* 0x000f220008000c00 */
[----:B0-----:R-:W-:Y:S01]  /*2930*/  FADD.FTZ R37, R14, R16 ;  /* 0x000000100e257221 */ /* 0x001fe20000010000 */
[----:B--2---:R-:W-:-:S03]  /*2940*/  FADD.FTZ R14, R15, R17 ;  /* 0x000000110f0e7221 */ /* 0x004fc60000010000 */
[----:B------:R-:W-:Y:S01]  /*2950*/  FADD.FTZ R15, R37, R18 ;  /* 0x00000012250f7221 */ /* 0x000fe20000010000 */
[----:B------:R-:W-:Y:S01]  /*2960*/  FADD.FTZ R14, R14, R19 ;  /* 0x000000130e0e7221 */ /* 0x000fe20000010000 */
[----:B------:R-:W0:Y:S02]  /*2970*/  LDS.128 R36, [UR11+0x60] ;  /* 0x0000600bff247984 */ /* 0x000e240008000c00 */
[----:B-1----:R-:W-:Y:S01]  /*2980*/  FADD.FTZ R15, R15, R32 ;  /* 0x000000200f0f7221 */ /* 0x002fe20000010000 */
[----:B------:R-:W-:Y:S01]  /*2990*/  FADD.FTZ R14, R14, R33 ;  /* 0x000000210e0e7221 */ /* 0x000fe20000010000 */
[----:B------:R-:W1:Y:S02]  /*29a0*/  LDS.128 R16, [UR11+0x70] ;  /* 0x0000700bff107984 */ /* 0x000e640008000c00 */
[----:B------:R-:W-:Y:S01]  /*29b0*/  FADD.FTZ R15, R15, R34 ;  /* 0x000000220f0f7221 */ /* 0x000fe20000010000 */
[----:B------:R-:W-:Y:S02]  /*29c0*/  FADD.FTZ R14, R14, R35 ;  /* 0x000000230e0e7221 */ /* 0x000fe40000010000 */
[----:B------:R-:W2:Y:S01]  /*29d0*/  LDS.128 R32, [UR11+0x80] ;  /* 0x0000800bff207984 */ /* 0x000ea20008000c00 */
[----:B---3--:R-:W-:Y:S01]  /*29e0*/  FADD.FTZ R15, R15, R20 ;  /* 0x000000140f0f7221 */ /* 0x008fe20000010000 */
[----:B------:R-:W-:-:S03]  /*29f0*/  FADD.FTZ R14, R14, R21 ;  /* 0x000000150e0e7221 */ /* 0x000fc60000010000 */
[----:B------:R-:W-:Y:S01]  /*2a00*/  FADD.FTZ R15, R15, R22 ;  /* 0x000000160f0f7221 */ /* 0x000fe20000010000 */
[----:B------:R-:W-:Y:S02]  /*2a10*/  FADD.FTZ R14, R14, R23 ;  /* 0x000000170e0e7221 */ /* 0x000fe40000010000 */
[----:B------:R-:W3:Y:S01]  /*2a20*/  LDS.128 R20, [UR11+0x90] ;  /* 0x0000900bff147984 */ /* 0x000ee20008000c00 */
[----:B----4-:R-:W-:Y:S01]  /*2a30*/  FADD.FTZ R15, R15, R28 ;  /* 0x0000001c0f0f7221 */ /* 0x010fe20000010000 */
[----:B------:R-:W-:-:S03]  /*2a40*/  FADD.FTZ R14, R14, R29 ;  /* 0x0000001d0e0e7221 */ /* 0x000fc60000010000 */
[----:B------:R-:W-:Y:S01]  /*2a50*/  FADD.FTZ R15, R15, R30 ;  /* 0x0000001e0f0f7221 */ /* 0x000fe20000010000 */
[----:B------:R-:W-:Y:S02]  /*2a60*/  FADD.FTZ R14, R14, R31 ;  /* 0x0000001f0e0e7221 */ /* 0x000fe40000010000 */
[----:B------:R-:W4:Y:S01]  /*2a70*/  LDS.128 R28, [UR11+0xa0] ;  /* 0x0000a00bff1c7984 */ /* 0x000f220008000c00 */
        /* <DEDUP_REMOVED lines=9> */
[----:B------:R-:W1:Y:S01]  /*2b10*/  LDS.128 R16, [UR11+0xc0] ;  /* 0x0000c00bff107984 */ /* 0x000e620008000c00 */
[----:B--2---:R-:W-:Y:S01]  /*2b20*/  FADD.FTZ R15, R15, R32 ;  /* 0x000000200f0f7221 */ /* 0x004fe20000010000 */
[----:B------:R-:W-:-:S03]  /*2b30*/  FADD.FTZ R14, R14, R33 ;  /* 0x000000210e0e7221 */ /* 0x000fc60000010000 */
[----:B------:R-:W-:Y:S01]  /*2b40*/  FADD.FTZ R33, R15, R34 ;  /* 0x000000220f217221 */ /* 0x000fe20000010000 */
[----:B------:R-:W-:Y:S02]  /*2b50*/  FADD.FTZ R32, R14, R35 ;  /* 0x000000230e207221 */ /* 0x000fe40000010000 */
[----:B------:R-:W2:Y:S01]  /*2b60*/  LDS.64 R14, [UR11+0xd0] ;  /* 0x0000d00bff0e7984 */ /* 0x000ea20008000a00 */
[----:B---3--:R-:W-:Y:S01]  /*2b70*/  FADD.FTZ R33, R33, R20 ;  /* 0x0000001421217221 */ /* 0x008fe20000010000 */
[----:B------:R-:W-:-:S03]  /*2b80*/  FADD.FTZ R32, R32, R21 ;  /* 0x0000001520207221 */ /* 0x000fc60000010000 */
[----:B------:R-:W-:Y:S01]  /*2b90*/  FADD.FTZ R33, R33, R22 ;  /* 0x0000001621217221 */ /* 0x000fe20000010000 */
[----:B------:R-:W-:-:S03]  /*2ba0*/  FADD.FTZ R32, R32, R23 ;  /* 0x0000001720207221 */ /* 0x000fc60000010000 */
[----:B----4-:R-:W-:Y:S01]  /*2bb0*/  FADD.FTZ R33, R33, R28 ;  /* 0x0000001c21217221 */ /* 0x010fe20000010000 */
[----:B------:R-:W-:-:S03]  /*2bc0*/  FADD.FTZ R32, R32, R29 ;  /* 0x0000001d20207221 */ /* 0x000fc60000010000 */
        /* <DEDUP_REMOVED lines=10> */
[----:B--2---:R-:W-:Y:S01]  /*2c70*/  FADD.FTZ R14, R33, R14 ;  /* 0x0000000e210e7221 */ /* 0x004fe20000010000 */
[----:B------:R-:W-:-:S07]  /*2c80*/  FADD.FTZ R15, R32, R15 ;  /* 0x0000000f200f7221 */ /* 0x000fce0000010000 */
.L_x_55:
[----:B------:R-:W-:Y:S05]  /*2c90*/  BSYNC B0 ;  /* 0x0000000000007941 */ /* 0x000fea0003800000 */
.L_x_54:
[----:B------:R-:W-:Y:S06]  /*2ca0*/  BAR.SYNC.DEFER_BLOCKING 0x0 ;  /* 0x0000000000007b1d */ /* 0x000fec0000010000 */
[----:B------:R-:W-:Y:S04]  /*2cb0*/  BSSY B0, `(.L_x_56) ;  /* 0x000004d000007945 */ /* 0x000fe80003800000 */
[----:B------:R-:W-:Y:S05]  /*2cc0*/  @P3 BRA `(.L_x_57) ;  /* 0x00000004002c3947 */ /* 0x000fea0003800000 */
[----:B------:R-:W0:Y:S04]  /*2cd0*/  LDS.128 R28, [R61+0x300] ;  /* 0x000300003d1c7984 */ /* 0x000e280000000c00 */
[----:B------:R-:W1:Y:S04]  /*2ce0*/  LDS.128 R36, [R61+0x600] ;  /* 0x000600003d247984 */ /* 0x000e680000000c00 */
[----:B------:R-:W3:Y:S04]  /*2cf0*/  LDS.128 R16, [R61+0x900] ;  /* 0x000900003d107984 */ /* 0x000ee80000000c00 */
[----:B------:R-:W4:Y:S04]  /*2d00*/  LDS.128 R32, [R61+0xc00] ;  /* 0x000c00003d207984 */ /* 0x000f280000000c00 */
[----:B------:R-:W5:Y:S01]  /*2d10*/  LDS.128 R20, [R61+0xf00] ;  /* 0x000f00003d147984 */ /* 0x000f620000000c00 */
[----:B0-----:R-:W-:Y:S01]  /*2d20*/  FADD.FTZ R67, R24, R28 ;  /* 0x0000001c18437221 */ /* 0x001fe20000010000 */
[----:B--2---:R-:W-:Y:S01]  /*2d30*/  FADD.FTZ R24, R25, R29 ;  /* 0x0000001d19187221 */ /* 0x004fe20000010000 */
[----:B------:R-:W-:Y:S01]  /*2d40*/  FADD.FTZ R25, R26, R30 ;  /* 0x0000001e1a197221 */ /* 0x000fe20000010000 */
[----:B------:R-:W-:Y:S01]  /*2d50*/  FADD.FTZ R26, R27, R31 ;  /* 0x0000001f1b1a7221 */ /* 0x000fe20000010000 */
[----:B-1----:R-:W-:Y:S01]  /*2d60*/  FADD.FTZ R67, R67, R36 ;  /* 0x0000002443437221 */ /* 0x002fe20000010000 */
[----:B------:R-:W-:Y:S01]  /*2d70*/  FADD.FTZ R28, R24, R37 ;  /* 0x00000025181c7221 */ /* 0x000fe20000010000 */
[----:B------:R-:W-:Y:S01]  /*2d80*/  FADD.FTZ R29, R25, R38 ;  /* 0x00000026191d7221 */ /* 0x000fe20000010000 */
[----:B------:R-:W-:Y:S01]  /*2d90*/  FADD.FTZ R30, R26, R39 ;  /* 0x000000271a1e7221 */ /* 0x000fe20000010000 */
[----:B---3--:R-:W-:Y:S01]  /*2da0*/  FADD.FTZ R67, R67, R16 ;  /* 0x0000001043437221 */ /* 0x008fe20000010000 */
[----:B------:R-:W0:Y:S01]  /*2db0*/  LDS.128 R24, [R61+0x1200] ;  /* 0x001200003d187984 */ /* 0x000e220000000c00 */
[----:B------:R-:W-:Y:S01]  /*2dc0*/  FADD.FTZ R16, R28, R17 ;  /* 0x000000111c107221 */ /* 0x000fe20000010000 */
[----:B------:R-:W-:Y:S01]  /*2dd0*/  FADD.FTZ R17, R29, R18 ;  /* 0x000000121d117221 */ /* 0x000fe20000010000 */
[----:B------:R-:W-:Y:S01]  /*2de0*/  FADD.FTZ R36, R30, R19 ;  /* 0x000000131e247221 */ /* 0x000fe20000010000 */
[----:B----4-:R-:W-:Y:S01]  /*2df0*/  FADD.FTZ R67, R67, R32 ;  /* 0x0000002043437221 */ /* 0x010fe20000010000 */
[----:B------:R-:W1:Y:S01]  /*2e00*/  LDS.128 R28, [R61+0x1500] ;  /* 0x001500003d1c7984 */ /* 0x000e620000000c00 */
[----:B------:R-:W-:Y:S01]  /*2e10*/  FADD.FTZ R32, R16, R33 ;  /* 0x0000002110207221 */ /* 0x000fe20000010000 */
[----:B------:R-:W-:Y:S01]  /*2e20*/  FADD.FTZ R33, R17, R34 ;  /* 0x0000002211217221 */ /* 0x000fe20000010000 */
[----:B------:R-:W-:Y:S01]  /*2e30*/  FADD.FTZ R66, R36, R35 ;  /* 0x0000002324427221 */ /* 0x000fe20000010000 */
[----:B------:R-:W2:Y:S01]  /*2e40*/  LDS.128 R16, [R61+0x1800] ;  /* 0x001800003d107984 */ /* 0x000ea20000000c00 */
[----:B-----5:R-:W-:Y:S01]  /*2e50*/  FADD.FTZ R67, R67, R20 ;  /* 0x0000001443437221 */ /* 0x020fe20000010000 */
[----:B------:R-:W-:Y:S01]  /*2e60*/  FADD.FTZ R20, R32, R21 ;  /* 0x0000001520147221 */ /* 0x000fe20000010000 */
[----:B------:R-:W-:Y:S01]  /*2e70*/  FADD.FTZ R21, R33, R22 ;  /* 0x0000001621157221 */ /* 0x000fe20000010000 */
[----:B------:R-:W3:Y:S01]  /*2e80*/  LDS.128 R36, [R61+0x1b00] ;  /* 0x001b00003d247984 */ /* 0x000ee20000000c00 */
[----:B------:R-:W-:-:S03]  /*2e90*/  FADD.FTZ R66, R66, R23 ;  /* 0x0000001742427221 */ /* 0x000fc60000010000 */
[----:B------:R-:W4:Y:S01]  /*2ea0*/  LDS.128 R32, [R61+0x1e00] ;  /* 0x001e00003d207984 */ /* 0x000f220000000c00 */
[----:B0-----:R-:W-:Y:S01]  /*2eb0*/  FADD.FTZ R20, R20, R25 ;  /* 0x0000001914147221 */ /* 0x001fe20000010000 */
[----:B------:R-:W-:Y:S01]  /*2ec0*/  FADD.FTZ R67, R67, R24 ;  /* 0x0000001843437221 */ /* 0x000fe20000010000 */
[----:B------:R-:W-:Y:S01]  /*2ed0*/  FADD.FTZ R21, R21, R26 ;  /* 0x0000001a15157221 */ /* 0x000fe20000010000 */
[----:B------:R-:W-:Y:S01]  /*2ee0*/  FADD.FTZ R66, R66, R27 ;  /* 0x0000001b42427221 */ /* 0x000fe20000010000 */
[----:B-1----:R-:W-:Y:S01]  /*2ef0*/  FADD.FTZ R20, R20, R29 ;  /* 0x0000001d14147221 */ /* 0x002fe20000010000 */
[----:B------:R-:W-:Y:S01]  /*2f00*/  FADD.FTZ R67, R67, R28 ;  /* 0x0000001c43437221 */ /* 0x000fe20000010000 */
[----:B------:R-:W-:Y:S01]  /*2f10*/  FADD.FTZ R25, R21, R30 ;  /* 0x0000001e15197221 */ /* 0x000fe20000010000 */
[----:B------:R-:W-:Y:S01]  /*2f20*/  FADD.FTZ R66, R66, R31 ;  /* 0x0000001f42427221 */ /* 0x000fe20000010000 */
[----:B--2---:R-:W-:Y:S01]  /*2f30*/  FADD.FTZ R24, R20, R17 ;  /* 0x0000001114187221 */ /* 0x004fe20000010000 */
[----:B------:R-:W-:Y:S01]  /*2f40*/  FADD.FTZ R67, R67, R16 ;  /* 0x0000001043437221 */ /* 0x000fe20000010000 */
[----:B------:R-:W0:Y:S01]  /*2f50*/  LDS.128 R20, [R61+0x2100] ;  /* 0x002100003d147984 */ /* 0x000e220000000c00 */
[----:B------:R-:W-:Y:S01]  /*2f60*/  FADD.FTZ R25, R25, R18 ;  /* 0x0000001219197221 */ /* 0x000fe20000010000 */
[----:B------:R-:W-:Y:S01]  /*2f70*/  FADD.FTZ R66, R66, R19 ;  /* 0x0000001342427221 */ /* 0x000fe20000010000 */
[----:B---3--:R-:W-:Y:S01]  /*2f80*/  FADD.FTZ R67, R67, R36 ;  /* 0x0000002443437221 */ /* 0x008fe20000010000 */
[----:B------:R-:W1:Y:S01]  /*2f90*/  LDS.128 R16, [R61+0x2400] ;  /* 0x002400003d107984 */ /* 0x000e620000000c00 */
[----:B------:R-:W-:Y:S01]  /*2fa0*/  FADD.FTZ R28, R24, R37 ;  /* 0x00000025181c7221 */ /* 0x000fe20000010000 */
[----:B------:R-:W-:Y:S01]  /*2fb0*/  FADD.FTZ R69, R25, R38 ;  /* 0x0000002619457221 */ /* 0x000fe20000010000 */
[----:B----4-:R-:W-:Y:S01]  /*2fc0*/  FADD.FTZ R67, R67, R32 ;  /* 0x0000002043437221 */ /* 0x010fe20000010000 */
[----:B------:R-:W2:Y:S01]  /*2fd0*/  LDS.128 R24, [R61+0x2700] ;  /* 0x002700003d187984 */ /* 0x000ea20000000c00 */
[----:B------:R-:W-:Y:S01]  /*2fe0*/  FADD.FTZ R32, R28, R33 ;  /* 0x000000211c207221 */ /* 0x000fe20000010000 */
[----:B------:R-:W-:Y:S01]  /*2ff0*/  FADD.FTZ R66, R66, R39 ;  /* 0x0000002742427221 */ /* 0x000fe20000010000 */
[----:B------:R-:W-:Y:S01]  /*3000*/  FADD.FTZ R69, R69, R34 ;  /* 0x0000002245457221 */ /* 0x000fe20000010000 */
[----:B------:R-:W3:Y:S02]  /*3010*/  LDS.128 R28, [R61+0x2a00] ;  /* 0x002a00003d1c7984 */ /* 0x000ee40000000c00 */
[----:B------:R-:W-:-:S02]  /*3020*/  FADD.FTZ R66, R66, R35 ;  /* 0x0000002342427221 */ /* 0x000fc40000010000 */
        /* <DEDUP_REMOVED lines=17> */
[----:B----4-:R-:W-:Y:S01]  /*3140*/  FADD.FTZ R24, R67, R36 ;  /* 0x0000002443187221 */ /* 0x010fe20000010000 */
[----:B------:R-:W-:Y:S01]  /*3150*/  FADD.FTZ R25, R32, R37 ;  /* 0x0000002520197221 */ /* 0x000fe20000010000 */
[----:B------:R-:W-:Y:S01]  /*3160*/  FADD.FTZ R26, R69, R38 ;  /* 0x00000026451a7221 */ /* 0x000fe20000010000 */
[----:B------:R-:W-:-:S07]  /*3170*/  FADD.FTZ R27, R66, R39 ;  /* 0x00000027421b7221 */ /* 0x000fce0000010000 */
.L_x_57:
[----:B------:R-:W-:Y:S05]  /*3180*/  BSYNC B0 ;  /* 0x0000000000007941 */ /* 0x000fea0003800000 */
.L_x_56:
[----:B------:R-:W0:Y:S01]  /*3190*/  LDC R35, c[0x0][0xc] ;  /* 0x00000300ff237b82 */ /* 0x000e220000000800 */
[----:B------:R-:W-:Y:S01]  /*31a0*/  IMAD R17, R4, 0x30, R59 ;  /* 0x0000003004117824 */ /* 0x000fe200078e023b */
[----:B------:R-:W-:Y:S01]  /*31b0*/  BSSY B0, `(.L_x_58) ;  /* 0x0000013000007945 */ /* 0x000fe20003800000 */
[----:B------:R-:W-:-:S05]  /*31c0*/  PRMT R4, R50, 0x7632, R4 ;  /* 0x0000763232047816 */ /* 0x000fca0000000004 */
[----:B------:R-:W1:Y:S01]  /*31d0*/  LDC.64 R18, c[0x0][0x268] ;  /* 0x00009a00ff127b82 */ /* 0x000e620000000a00 */
[----:B0-----:R-:W-:Y:S01]  /*31e0*/  ISETP.GE.U32.AND P0, PT, R35, 0x2, PT ;  /* 0x000000022300780c */ /* 0x001fe20003f06070 */
[----:B-1----:R-:W-:Y:S01]  /*31f0*/  IMAD.WIDE R18, R17, 0x4, R18 ;  /* 0x0000000411127825 */ /* 0x002fe200078e0212 */
[----:B------:R-:W-:Y:S11]  /*3200*/  @P3 BRA `(.L_x_59) ;  /* 0x0000000000343947 */ /* 0x000ff60003800000 */
[----:B------:R-:W0:Y:S01]  /*3210*/  LDC.64 R16, c[0x0][0x288] ;  /* 0x0000a200ff107b82 */ /* 0x000e220000000a00 */
[----:B------:R-:W-:Y:S01]  /*3220*/  MOV R29, UR7 ;  /* 0x00000007001d7c02 */ /* 0x000fe20008000f00 */
[----:B------:R1:W-:Y:S01]  /*3230*/  REDG.E.ADD.F32.FTZ.RN.STRONG.GPU desc[UR14][R18.64], R24 ;  /* 0x00000018120079a6 */ /* 0x0003e2000c10f38e */
[----:B------:R-:W-:Y:S02]  /*3240*/  MOV R21, UR8 ;  /* 0x0000000800157c02 */ /* 0x000fe40008000f00 */
[-C--:B------:R-:W-:Y:S02]  /*3250*/  LEA R28, P3, R29, R18.reuse, 0x2 ;  /* 0x000000121d1c7211 */ /* 0x080fe400078610ff */
[----:B------:R-:W-:Y:S02]  /*3260*/  LEA R20, P6, R21, R18, 0x2 ;  /* 0x0000001215147211 */ /* 0x000fe400078c10ff */
[C---:B------:R-:W-:Y:S02]  /*3270*/  IADD3.X R29, R19.reuse, UR9, RZ, P3, !PT ;  /* 0x00000009131d7c10 */ /* 0x040fe40009ffe4ff */
[----:B------:R-:W-:-:S03]  /*3280*/  IADD3.X R21, R19, UR10, RZ, P6, !PT ;  /* 0x0000000a13157c10 */ /* 0x000fc6000b7fe4ff */
[----:B------:R1:W-:Y:S01]  /*3290*/  REDG.E.ADD.F32.FTZ.RN.STRONG.GPU desc[UR14][R28.64], R25 ;  /* 0x000000191c0079a6 */ /* 0x0003e2000c10f38e */
[----:B0-----:R-:W-:-:S04]  /*32a0*/  LEA R22, P4, R16, R18, 0x2 ;  /* 0x0000001210167211 */ /* 0x001fc800078810ff */
[----:B------:R-:W-:-:S05]  /*32b0*/  LEA.HI.X R23, R16, R19, R17, 0x2, P4 ;  /* 0x0000001310177211 */ /* 0x000fca00020f1411 */
[----:B------:R1:W-:Y:S04]  /*32c0*/  REDG.E.ADD.F32.FTZ.RN.STRONG.GPU desc[UR14][R22.64], R26 ;  /* 0x0000001a160079a6 */ /* 0x0003e8000c10f38e */
[----:B------:R1:W-:Y:S02]  /*32d0*/  REDG.E.ADD.F32.FTZ.RN.STRONG.GPU desc[UR14][R20.64], R27 ;  /* 0x0000001b140079a6 */ /* 0x0003e4000c10f38e */
.L_x_59:
[----:B------:R-:W-:Y:S05]  /*32e0*/  BSYNC B0 ;  /* 0x0000000000007941 */ /* 0x000fea0003800000 */
.L_x_58:
[----:B------:R-:W-:Y:S02]  /*32f0*/  PRMT R34, R47, 0x7632, R34 ;  /* 0x000076322f227816 */ /* 0x000fe40000000022 */
[----:B------:R-:W-:Y:S02]  /*3300*/  PRMT R33, R45, 0x7632, R33 ;  /* 0x000076322d217816 */ /* 0x000fe40000000021 */
[----:B------:R-:W-:Y:S02]  /*3310*/  PRMT R32, R44, 0x7632, R32 ;  /* 0x000076322c207816 */ /* 0x000fe40000000020 */
[----:B------:R-:W-:Y:S02]  /*3320*/  PRMT R31, R46, 0x7632, R31 ;  /* 0x000076322e1f7816 */ /* 0x000fe4000000001f */
[----:B------:R-:W-:Y:S02]  /*3330*/  PRMT R30, R43, 0x7632, R30 ;  /* 0x000076322b1e7816 */ /* 0x000fe4000000001e */
[----:B-1----:R-:W-:-:S02]  /*3340*/  PRMT R29, R41, 0x7632, R29 ;  /* 0x00007632291d7816 */ /* 0x002fc4000000001d */
        /* <DEDUP_REMOVED lines=8> */
[----:B------:R-:W0:Y:S01]  /*33d0*/  LDC R37, c[0x0][0x10] ;  /* 0x00000400ff257b82 */ /* 0x000e220000000800 */
[----:B------:R-:W1:Y:S01]  /*33e0*/  S2R R36, SR_CTAID.Y ;  /* 0x0000000000247919 */ /* 0x000e620000002600 */
[----:B------:R-:W-:-:S06]  /*33f0*/  ULOP3.LUT UR11, UR4, 0x1, URZ, 0xc0, !UPT ;  /* 0x00000001040b7892 */ /* 0x000fcc000f8ec03f */
[----:B------:R-:W2:Y:S08]  /*3400*/  LDC.64 R16, c[0x0][0x258] ;  /* 0x00009600ff107b82 */ /* 0x000eb00000000a00 */
[----:B------:R-:W3:Y:S01]  /*3410*/  LDC.64 R66, c[0x0][0x260] ;  /* 0x00009800ff427b82 */ /* 0x000ee20000000a00 */
[----:B0-----:R-:W-:-:S04]  /*3420*/  IMAD R18, R37, UR11, RZ ;  /* 0x0000000b25127c24 */ /* 0x001fc8000f8e02ff */
[C---:B------:R-:W-:Y:S01]  /*3430*/  IMAD R20, R18.reuse, R35, RZ ;  /* 0x0000002312147224 */ /* 0x040fe200078e02ff */
[----:B-1----:R-:W-:-:S04]  /*3440*/  IADD3 R19, R18, R36, RZ ;  /* 0x0000002412137210 */ /* 0x002fc80007ffe0ff */
[----:B------:R-:W-:Y:S01]  /*3450*/  SHF.L.U32 R21, R20, 0x1, RZ ;  /* 0x0000000114157819 */ /* 0x000fe200000006ff */
[----:B--2---:R-:W-:-:S04]  /*3460*/  IMAD.WIDE.U32 R16, R19, 0x4, R16 ;  /* 0x0000000413107825 */ /* 0x004fc800078e0010 */
[----:B---3--:R-:W-:Y:S01]  /*3470*/  IMAD.WIDE R66, R21, 0x4, R66 ;  /* 0x0000000415427825 */ /* 0x008fe200078e0242 */
[----:B------:R-:W-:Y:S06]  /*3480*/  @P2 BRA `(.L_x_61) ;  /* 0x0000000000682947 */ /* 0x000fec0003800000 */
[----:B------:R-:W0:Y:S01]  /*3490*/  S2R R0, SR_LANEID ;  /* 0x0000000000007919 */ /* 0x000e220000000000 */
[----:B------:R-:W-:Y:S01]  /*34a0*/  VOTEU.ANY UR12, UPT, PT ;  /* 0x00000000000c7886 */ /* 0x000fe200038e0100 */
[----:B------:R-:W-:Y:S01]  /*34b0*/  ULOP3.LUT UP0, URZ, UR4, 0x2, URZ, 0xc0, !UPT ;  /* 0x00000002043f7892 */ /* 0x000fe2000f80c03f */
[----:B------:R-:W-:Y:S01]  /*34c0*/  IMAD R19, R37, UR16, R36 ;  /* 0x0000001025137c24 */ /* 0x000fe2000f8e0224 */
[----:B------:R-:W-:Y:S01]  /*34d0*/  UFLO.U32 UR19, UR12 ;  /* 0x0000000c001372bd */ /* 0x000fe200080e0000 */
[----:B------:R-:W-:Y:S01]  /*34e0*/  UMOV UR11, 0x1 ;  /* 0x00000001000b7882 */ /* 0x000fe20000000000 */
[----:B------:R-:W-:Y:S01]  /*34f0*/  UPOPC UR12, UR12 ;  /* 0x0000000c000c72bf */ /* 0x000fe20008000000 */
[----:B------:R-:W-:Y:S01]  /*3500*/  IMAD.WIDE.U32 R18, R19, 0x8, R66 ;  /* 0x0000000813127825 */ /* 0x000fe200078e0042 */
[----:B------:R-:W-:-:S04]  /*3510*/  USEL UR11, UR11, 0xffffffff, !UP0 ;  /* 0xffffffff0b0b7887 */ /* 0x000fc8000c000000 */
[----:B------:R-:W-:Y:S01]  /*3520*/  UIMAD UR11, UR11, UR12, URZ ;  /* 0x0000000c0b0b72a4 */ /* 0x000fe2000f8e023f */
[----:B------:R1:W-:Y:S05]  /*3530*/  STG.E.64 desc[UR14][R18.64], R14 ;  /* 0x0000000e12007986 */ /* 0x0003ea000c101b0e */
[----:B------:R-:W-:Y:S02]  /*3540*/  MOV R39, UR11 ;  /* 0x0000000b00277c02 */ /* 0x000fe40008000f00 */
[----:B0-----:R-:W-:-:S13]  /*3550*/  ISETP.EQ.U32.AND P0, PT, R0, UR19, PT ;  /* 0x0000001300007c0c */ /* 0x001fda000bf02070 */
[----:B------:R-:W-:Y:S06]  /*3560*/  @P0 MEMBAR.ALL.GPU ;  /* 0x0000000000000992 */ /* 0x000fec000000a000 */
[----:B------:R-:W-:-:S00]  /*3570*/  @P0 ERRBAR ;  /* 0x00000000000009ab */ /* 0x000fc00000000000 */
[----:B------:R-:W-:Y:S06]  /*3580*/  @P0 CGAERRBAR ;  /* 0x00000000000005ab */ /* 0x000fec0000000000 */
[----:B------:R1:W-:Y:S01]  /*3590*/  @P0 REDG.E.ADD.S32.STRONG.GPU desc[UR14][R16.64], R39 ;  /* 0x000000271000098e */ /* 0x0003e2000c10e38e */
[----:B------:R-:W-:-:S04]  /*35a0*/  PLOP3.LUT P0, PT, PT, PT, UP0, 0x80, 0x0 ;  /* 0x000000000000781c */ /* 0x000fc80003f0f008 */
[----:B------:R-:W-:-:S04]  /*35b0*/  SEL R21, R35, RZ, !P0 ;  /* 0x000000ff23157207 */ /* 0x000fc80004000000 */
[----:B------:R-:W-:-:S13]  /*35c0*/  ISETP.NE.AND P0, PT, R21, -0x1, PT ;  /* 0xffffffff1500780c */ /* 0x000fda0003f05270 */
[----:B-1----:R-:W-:Y:S05]  /*35d0*/  @!P0 BRA `(.L_x_61) ;  /* 0x0000000000148947 */ /* 0x002fea0003800000 */
.L_x_62:
[----:B------:R-:W2:Y:S04]  /*35e0*/  LDG.E.STRONG.GPU R18, desc[UR14][R16.64] ;  /* 0x0000000e10127981 */ /* 0x000ea8000c1ef900 */
[----:B--2---:R-:W-:Y:S01]  /*35f0*/  CCTL.IVALL ;  /* 0x00000000ff00798f */ /* 0x004fe20002000000 */
[----:B------:R-:W-:Y:S05]  /*3600*/  YIELD ;  /* 0x0000000000007946 */ /* 0x000fea0003800000 */
[----:B------:R-:W-:-:S13]  /*3610*/  ISETP.NE.AND P0, PT, R18, R21, PT ;  /* 0x000000151200720c */ /* 0x000fda0003f05270 */
[----:B------:R-:W-:Y:S05]  /*3620*/  @P0 BRA `(.L_x_62) ;  /* 0xfffffffc00ec0947 */ /* 0x000fea000383ffff */
.L_x_61:
[----:B------:R-:W-:Y:S01]  /*3630*/  ISETP.NE.AND P0, PT, R35, RZ, PT ;  /* 0x000000ff2300720c */ /* 0x000fe20003f05270 */
[----:B------:R-:W-:Y:S05]  /*3640*/  WARPSYNC.ALL ;  /* 0x0000000000007948 */ /* 0x000fea0003800000 */
[----:B------:R-:W-:Y:S07]  /*3650*/  BAR.SYNC.DEFER_BLOCKING 0x0 ;  /* 0x0000000000007b1d */ /* 0x000fee0000010000 */
[----:B------:R-:W-:Y:S05]  /*3660*/  @!P0 BRA `(.L_x_60) ;  /* 0x0000000c00e88947 */ /* 0x000fea0003800000 */
[----:B------:R-:W-:Y:S01]  /*3670*/  IADD3 R16, R35, -0x1, RZ ;  /* 0xffffffff23107810 */ /* 0x000fe20007ffe0ff */
        /* <DEDUP_REMOVED lines=12> */
.L_x_66:
[----:B------:R-:W-:-:S13]  /*3740*/  ISETP.EQ.OR P3, PT, R39, UR16, P2 ;  /* 0x0000001027007c0c */ /* 0x000fda0009762670 */
[----:B------:R-:W-:-:S04]  /*3750*/  @!P3 IMAD R17, R37, R39, R36 ;  /* 0x000000272511b224 */ /* 0x000fc800078e0224 */
[----:B------:R-:W-:-:S06]  /*3760*/  @!P3 IMAD.WIDE.U32 R16, R17, 0x8, R66 ;  /* 0x000000081110b825 */ /* 0x000fcc00078e0042 */
[----:B------:R-:W2:Y:S01]  /*3770*/  @!P3 LDG.E.64 R16, desc[UR14][R16.64] ;  /* 0x0000000e1010b981 */ /* 0x000ea2000c1e1b00 */
[C---:B------:R-:W-:Y:S02]  /*3780*/  IADD3 R19, R39.reuse, 0x1, RZ ;  /* 0x0000000127137810 */ /* 0x040fe40007ffe0ff */
[C---:B------:R-:W-:Y:S02]  /*3790*/  IADD3 R21, R39.reuse, 0x2, RZ ;  /* 0x0000000227157810 */ /* 0x040fe40007ffe0ff */
[----:B------:R-:W-:Y:S02]  /*37a0*/  IADD3 R20, R39, 0x3, RZ ;  /* 0x0000000327147810 */ /* 0x000fe40007ffe0ff */
[----:B------:R-:W-:Y:S02]  /*37b0*/  ISETP.EQ.OR P4, PT, R21, UR16, P2 ;  /* 0x0000001015007c0c */ /* 0x000fe40009782670 */
[----:B------:R-:W-:-:S11]  /*37c0*/  ISETP.EQ.OR P6, PT, R20, UR16, P2 ;  /* 0x0000001014007c0c */ /* 0x000fd600097c2670 */
[----:B------:R-:W-:Y:S02]  /*37d0*/  @!P4 IMAD R21, R37, R21, R36 ;  /* 0x000000152515c224 */ /* 0x000fe400078e0224 */
[----:B--2---:R-:W-:Y:S01]  /*37e0*/  @!P3 FADD.FTZ R14, R14, R16 ;  /* 0x000000100e0eb221 */ /* 0x004fe20000010000 */
        /* <DEDUP_REMOVED lines=17> */
[----:B------:R-:W-:-:S03]  /*3900*/  ISETP.EQ.OR P4, PT, R16, UR16, P2 ;  /* 0x0000001010007c0c */ /* 0x000fc60009782670 */
[----:B----4-:R-:W-:Y:S01]  /*3910*/  @!P6 FADD.FTZ R15, R15, R21 ;  /* 0x000000150f0fe221 */ /* 0x010fe20000010000 */
[----:B------:R-:W-:Y:S01]  /*3920*/  IADD3 R21, R39, 0x6, RZ ;  /* 0x0000000627157810 */ /* 0x000fe20007ffe0ff */
[----:B------:R-:W-:-:S05]  /*3930*/  @!P6 FADD.FTZ R14, R14, R20 ;  /* 0x000000140e0ee221 */ /* 0x000fca0000010000 */
[--C-:B------:R-:W-:Y:S01]  /*3940*/  @!P3 IMAD R17, R37, R61, R36.reuse ;  /* 0x0000003d2511b224 */ /* 0x100fe200078e0224 */
[----:B------:R-:W-:Y:S02]  /*3950*/  ISETP.EQ.OR P6, PT, R21, UR16, P2 ;  /* 0x0000001015007c0c */ /* 0x000fe400097c2670 */
[----:B------:R-:W-:Y:S02]  /*3960*/  @!P4 IMAD R19, R37, R16, R36 ;  /* 0x000000102513c224 */ /* 0x000fe400078e0224 */
[----:B------:R-:W-:-:S04]  /*3970*/  @!P3 IMAD.WIDE.U32 R16, R17, 0x8, R66 ;  /* 0x000000081110b825 */ /* 0x000fc800078e0042 */
[----:B------:R-:W-:Y:S02]  /*3980*/  @!P4 IMAD.WIDE.U32 R18, R19, 0x8, R66 ;  /* 0x000000081312c825 */ /* 0x000fe400078e0042 */
[----:B------:R-:W2:Y:S03]  /*3990*/  @!P3 LDG.E.64 R16, desc[UR14][R16.64] ;  /* 0x0000000e1010b981 */ /* 0x000ea6000c1e1b00 */
[----:B------:R-:W-:Y:S01]  /*39a0*/  @!P6 IMAD R21, R37, R21, R36 ;  /* 0x000000152515e224 */ /* 0x000fe200078e0224 */
[----:B------:R-:W3:Y:S03]  /*39b0*/  @!P4 LDG.E.64 R18, desc[UR14][R18.64] ;  /* 0x0000000e1212c981 */ /* 0x000ee6000c1e1b00 */
        /* <DEDUP_REMOVED lines=11> */
[----:B------:R-:W-:-:S06]  /*3a70*/  IADD3 R21, R39, 0x9, RZ ;  /* 0x0000000927157810 */ /* 0x000fcc0007ffe0ff */
[----:B------:R-:W-:Y:S02]  /*3a80*/  @!P3 IMAD R17, R37, R61, R36 ;  /* 0x0000003d2511b224 */ /* 0x000fe400078e0224 */
[----:B------:R-:W-:Y:S01]  /*3a90*/  @!P6 FADD.FTZ R14, R14, R20 ;  /* 0x000000140e0ee221 */ /* 0x000fe20000010000 */
[----:B------:R-:W-:Y:S01]  /*3aa0*/  ISETP.EQ.OR P6, PT, R21, UR16, P2 ;  /* 0x0000001015007c0c */ /* 0x000fe200097c2670 */
[----:B------:R-:W-:Y:S02]  /*3ab0*/  @!P4 IMAD R19, R37, R16, R36 ;  /* 0x000000102513c224 */ /* 0x000fe400078e0224 */
[----:B------:R-:W-:-:S04]  /*3ac0*/  @!P3 IMAD.WIDE.U32 R16, R17, 0x8, R66 ;  /* 0x000000081110b825 */ /* 0x000fc800078e0042 */
[----:B------:R-:W-:Y:S02]  /*3ad0*/  @!P4 IMAD.WIDE.U32 R18, R19, 0x8, R66 ;  /* 0x000000081312c825 */ /* 0x000fe400078e0042 */
[----:B------:R-:W2:Y:S04]  /*3ae0*/  @!P3 LDG.E.64 R16, desc[UR14][R16.64] ;  /* 0x0000000e1010b981 */ /* 0x000ea8000c1e1b00 */
[----:B------:R-:W3:Y:S01]  /*3af0*/  @!P4 LDG.E.64 R18, desc[UR14][R18.64] ;  /* 0x0000000e1212c981 */ /* 0x000ee2000c1e1b00 */
[----:B------:R-:W-:-:S04]  /*3b00*/  @!P6 IMAD R21, R37, R21, R36 ;  /* 0x000000152515e224 */ /* 0x000fc800078e0224 */
        /* <DEDUP_REMOVED lines=10> */
[----:B----4-:R-:W-:-:S07]  /*3bb0*/  @!P6 FADD.FTZ R15, R15, R21 ;  /* 0x000000150f0fe221 */ /* 0x010fce0000010000 */
[--C-:B------:R-:W-:Y:S01]  /*3bc0*/  @!P3 IMAD R17, R37, R61, R36.reuse ;  /* 0x0000003d2511b224 */ /* 0x100fe200078e0224 */
[----:B------:R-:W-:Y:S02]  /*3bd0*/  IADD3 R21, R39, 0xc, RZ ;  /* 0x0000000c27157810 */ /* 0x000fe40007ffe0ff */
[----:B------:R-:W-:Y:S02]  /*3be0*/  @!P4 IMAD R19, R37, R16, R36 ;  /* 0x000000102513c224 */ /* 0x000fe400078e0224 */
[----:B------:R-:W-:-:S04]  /*3bf0*/  @!P3 IMAD.WIDE.U32 R16, R17, 0x8, R66 ;  /* 0x000000081110b825 */ /* 0x000fc800078e0042 */
[----:B------:R-:W-:Y:S01]  /*3c00*/  @!P6 FADD.FTZ R14, R14, R20 ;  /* 0x000000140e0ee221 */ /* 0x000fe20000010000 */
[----:B------:R-:W-:Y:S01]  /*3c10*/  ISETP.EQ.OR P6, PT, R21, UR16, P2 ;  /* 0x0000001015007c0c */ /* 0x000fe200097c2670 */
[----:B------:R-:W-:Y:S01]  /*3c20*/  @!P4 IMAD.WIDE.U32 R18, R19, 0x8, R66 ;  /* 0x000000081312c825 */ /* 0x000fe200078e0042 */
[----:B------:R-:W2:Y:S05]  /*3c30*/  @!P3 LDG.E.64 R16, desc[UR14][R16.64] ;  /* 0x0000000e1010b981 */ /* 0x000eaa000c1e1b00 */
[----:B------:R-:W3:Y:S06]  /*3c40*/  @!P4 LDG.E.64 R18, desc[UR14][R18.64] ;  /* 0x0000000e1212c981 */ /* 0x000eec000c1e1b00 */
[----:B------:R-:W-:-:S04]  /*3c50*/  @!P6 IMAD R21, R37, R21, R36 ;  /* 0x000000152515e224 */ /* 0x000fc800078e0224 */
        /* <DEDUP_REMOVED lines=9> */
[----:B------:R-:W-:-:S11]  /*3cf0*/  ISETP.EQ.OR P3, PT, R68, UR16, P2 ;  /* 0x0000001044007c0c */ /* 0x000fd60009762670 */
[--C-:B------:R-:W-:Y:S02]  /*3d00*/  @!P4 IMAD R17, R37, R61, R36.reuse ;  /* 0x0000003d2511c224 */ /* 0x100fe400078e0224 */
[----:B----4-:R-:W-:Y:S01]  /*3d10*/  @!P6 FADD.FTZ R15, R15, R21 ;  /* 0x000000150f0fe221 */ /* 0x010fe20000010000 */
[----:B------:R-:W-:Y:S01]  /*3d20*/  IADD3 R21, R39, 0xf, RZ ;  /* 0x0000000f27157810 */ /* 0x000fe20007ffe0ff */
        /* <DEDUP_REMOVED lines=20> */
.L_x_65:
[----:B------:R-:W-:-:S13]  /*3e70*/  ISETP.GT.AND P3, PT, R38, 0x4, PT ;  /* 0x000000042600780c */ /* 0x000fda0003f64270 */
[----:B------:R-:W-:Y:S05]  /*3e80*/  @!P3 BRA `(.L_x_67) ;  /* 0x0000000000ecb947 */ /* 0x000fea0003800000 */
[C---:B------:R-:W-:Y:S02]  /*3e90*/  ISETP.EQ.OR P0, PT, R39.reuse, UR16, P2 ;  /* 0x0000001027007c0c */ /* 0x040fe40009702670 */
[----:B------:R-:W-:-:S04]  /*3ea0*/  IADD3 R21, R39, 0x1, RZ ;  /* 0x0000000127157810 */ /* 0x000fc80007ffe0ff */
[----:B------:R-:W-:-:S07]  /*3eb0*/  ISETP.EQ.OR P3, PT, R21, UR16, P2 ;  /* 0x0000001015007c0c */ /* 0x000fce0009762670 */
[----:B------:R-:W-:-:S04]  /*3ec0*/  @!P0 IMAD R17, R39, R37, R36 ;  /* 0x0000002527118224 */ /* 0x000fc800078e0224 */
[----:B------:R-:W-:-:S06]  /*3ed0*/  @!P0 IMAD.WIDE.U32 R16, R17, 0x8, R66 ;  /* 0x0000000811108825 */ /* 0x000fcc00078e0042 */
[----:B------:R-:W2:Y:S01]  /*3ee0*/  @!P0 LDG.E.64 R16, desc[UR14][R16.64] ;  /* 0x0000000e10108981 */ /* 0x000ea2000c1e1b00 */
[----:B------:R-:W-:-:S04]  /*3ef0*/  @!P3 IMAD R21, R37, R21, R36 ;  /* 0x000000152515b224 */ /* 0x000fc800078e0224 */
[----:B------:R-:W-:-:S06]  /*3f00*/  @!P3 IMAD.WIDE.U32 R20, R21, 0x8, R66 ;  /* 0x000000081514b825 */ /* 0x000fcc00078e0042 */
[----:B------:R-:W3:Y:S01]  /*3f10*/  @!P3 LDG.E.64 R20, desc[UR14][R20.64] ;  /* 0x0000000e1414b981 */ /* 0x000ee2000c1e1b00 */
[C---:B------:R-:W-:Y:S02]  /*3f20*/  IADD3 R19, R39.reuse, 0x2, RZ ;  /* 0x0000000227137810 */ /* 0x040fe40007ffe0ff */
[----:B------:R-:W-:Y:S02]  /*3f30*/  IADD3 R61, R39, 0x3, RZ ;  /* 0x00000003273d7810 */ /* 0x000fe40007ffe0ff */
[----:B------:R-:W-:Y:S02]  /*3f40*/  ISETP.EQ.OR P4, PT, R19, UR16, P2 ;  /* 0x0000001013007c0c */ /* 0x000fe40009782670 */
[----:B------:R-:W-:Y:S02]  /*3f50*/  ISETP.EQ.OR P6, PT, R61, UR16, P2 ;  /* 0x000000103d007c0c */ /* 0x000fe400097c2670 */
[----:B------:R-:W-:-:S09]  /*3f60*/  IADD3 R39, R39, 0x4, RZ ;  /* 0x0000000427277810 */ /* 0x000fd20007ffe0ff */
[----:B------:R-:W-:-:S04]  /*3f70*/  @!P4 IMAD R19, R37, R19, R36 ;  /* 0x000000132513c224 */ /* 0x000fc800078e0224 */
[----:B------:R-:W-:-:S06]  /*3f80*/  @!P4 IMAD.WIDE.U32 R18, R19, 0x8, R66 ;  /* 0x000000081312c825 */ /* 0x000fcc00078e0042 */
[----:B------:R-:W4:Y:S01]  /*3f90*/  @!P4 LDG.E.64 R18, desc[UR14][R18.64] ;  /* 0x0000000e1212c981 */ /* 0x000f22000c1e1b00 */
[----:B--2---:R-:W-:Y:S01]  /*3fa0*/  @!P0 FADD.FTZ R15, R15, R17 ;  /* 0x000000110f0f8221 */ /* 0x004fe20000010000 */
[----:B------:R-:W-:Y:S02]  /*3fb0*/  @!P6 IMAD R17, R37, R61, R36 ;  /* 0x0000003d2511e224 */ /* 0x000fe400078e0224 */
[----:B------:R-:W-:Y:S01]  /*3fc0*/  @!P0 FADD.FTZ R14, R14, R16 ;  /* 0x000000100e0e8221 */ /* 0x000fe20000010000 */
[----:B------:R-:W-:Y:S01]  /*3fd0*/  ISETP.EQ.OR P0, PT, R39, UR16, P2 ;  /* 0x0000001027007c0c */ /* 0x000fe20009702670 */
[----:B------:R-:W-:-:S06]  /*3fe0*/  @!P6 IMAD.WIDE.U32 R16, R17, 0x8, R66 ;  /* 0x000000081110e825 */ /* 0x000fcc00078e0042 */
[----:B------:R-:W2:Y:S01]  /*3ff0*/  @!P6 LDG.E.64 R16, desc[UR14][R16.64] ;  /* 0x0000000e1010e981 */ /* 0x000ea2000c1e1b00 */
[----:B---3--:R-:W-:Y:S01]  /*4000*/  @!P3 FADD.FTZ R15, R15, R21 ;  /* 0x000000150f0fb221 */ /* 0x008fe20000010000 */
[----:B------:R-:W-:-:S04]  /*4010*/  @!P3 FADD.FTZ R14, R14, R20 ;  /* 0x000000140e0eb221 */ /* 0x000fc80000010000 */
[----:B------:R-:W-:-:S04]  /*4020*/  @!P0 IMAD R21, R37, R39, R36 ;  /* 0x0000002725158224 */ /* 0x000fc800078e0224 */
[----:B------:R-:W-:-:S06]  /*4030*/  @!P0 IMAD.WIDE.U32 R20, R21, 0x8, R66 ;  /* 0x0000000815148825 */ /* 0x000fcc00078e0042 */
[----:B------:R-:W3:Y:S01]  /*4040*/  @!P0 LDG.E.64 R20, desc[UR14][R20.64] ;  /* 0x0000000e14148981 */ /* 0x000ee2000c1e1b00 */
[C---:B------:R-:W-:Y:S01]  /*4050*/  IADD3 R61, R39.reuse, 0x3, RZ ;  /* 0x00000003273d7810 */ /* 0x040fe20007ffe0ff */
[----:B----4-:R-:W-:Y:S01]  /*4060*/  @!P4 FADD.FTZ R14, R14, R18 ;  /* 0x000000120e0ec221 */ /* 0x010fe20000010000 */
[----:B------:R-:W-:Y:S01]  /*4070*/  IADD3 R18, R39, 0x1, RZ ;  /* 0x0000000127127810 */ /* 0x000fe20007ffe0ff */
[----:B------:R-:W-:Y:S01]  /*4080*/  @!P4 FADD.FTZ R15, R15, R19 ;  /* 0x000000130f0fc221 */ /* 0x000fe20000010000 */
[----:B------:R-:W-:Y:S02]  /*4090*/  IADD3 R19, R39, 0x2, RZ ;  /* 0x0000000227137810 */ /* 0x000fe40007ffe0ff */
[----:B------:R-:W-:Y:S02]  /*40a0*/  ISETP.EQ.OR P4, PT, R18, UR16, P2 ;  /* 0x0000001012007c0c */ /* 0x000fe40009782670 */
[----:B------:R-:W-:Y:S01]  /*40b0*/  ISETP.EQ.OR P3, PT, R61, UR16, P2 ;  /* 0x000000103d007c0c */ /* 0x000fe20009762670 */
[----:B--2---:R-:W-:Y:S01]  /*40c0*/  @!P6 FADD.FTZ R14, R14, R16 ;  /* 0x000000100e0ee221 */ /* 0x004fe20000010000 */
[----:B------:R-:W-:Y:S01]  /*40d0*/  @!P6 FADD.FTZ R15, R15, R17 ;  /* 0x000000110f0fe221 */ /* 0x000fe20000010000 */
[----:B------:R-:W-:-:S08]  /*40e0*/  ISETP.EQ.OR P6, PT, R19, UR16, P2 ;  /* 0x0000001013007c0c */ /* 0x000fd000097c2670 */
[----:B------:R-:W-:-:S04]  /*40f0*/  @!P4 IMAD R17, R37, R18, R36 ;  /* 0x000000122511c224 */ /* 0x000fc800078e0224 */
[----:B------:R-:W-:-:S06]  /*4100*/  @!P4 IMAD.WIDE.U32 R16, R17, 0x8, R66 ;  /* 0x000000081110c825 */ /* 0x000fcc00078e0042 */
[----:B------:R-:W2:Y:S01]  /*4110*/  @!P4 LDG.E.64 R16, desc[UR14][R16.64] ;  /* 0x0000000e1010c981 */ /* 0x000ea2000c1e1b00 */
[--C-:B------:R-:W-:Y:S02]  /*4120*/  @!P6 IMAD R19, R37, R19, R36.reuse ;  /* 0x000000132513e224 */ /* 0x100fe400078e0224 */
[----:B---3--:R-:W-:Y:S01]  /*4130*/  @!P0 FADD.FTZ R15, R15, R21 ;  /* 0x000000150f0f8221 */ /* 0x008fe20000010000 */
[----:B------:R-:W-:Y:S02]  /*4140*/  @!P3 IMAD R21, R37, R61, R36 ;  /* 0x0000003d2515b224 */ /* 0x000fe400078e0224 */
[----:B------:R-:W-:-:S04]  /*4150*/  @!P6 IMAD.WIDE.U32 R18, R19, 0x8, R66 ;  /* 0x000000081312e825 */ /* 0x000fc800078e0042 */
[----:B------:R-:W-:Y:S01]  /*4160*/  @!P0 FADD.FTZ R14, R14, R20 ;  /* 0x000000140e0e8221 */ /* 0x000fe20000010000 */
[----:B------:R-:W-:Y:S01]  /*4170*/  @!P3 IMAD.WIDE.U32 R20, R21, 0x8, R66 ;  /* 0x000000081514b825 */ /* 0x000fe200078e0042 */
[----:B------:R-:W3:Y:S05]  /*4180*/  @!P6 LDG.E.64 R18, desc[UR14][R18.64] ;  /* 0x0000000e1212e981 */ /* 0x000eea000c1e1b00 */
[----:B------:R-:W4:Y:S01]  /*4190*/  @!P3 LDG.E.64 R20, desc[UR14][R20.64] ;  /* 0x0000000e1414b981 */ /* 0x000f22000c1e1b00 */
[----:B------:R-:W-:Y:S02]  /*41a0*/  IADD3 R38, R38, -0x4, RZ ;  /* 0xfffffffc26267810 */ /* 0x000fe40007ffe0ff */
[----:B------:R-:W-:-:S02]  /*41b0*/  PLOP3.LUT P0, PT, PT, PT, PT, 0x8, 0x0 ;  /* 0x000000000000781c */ /* 0x000fc40003f0e170 */
[----:B------:R-:W-:Y:S02]  /*41c0*/  IADD3 R38, R38, -0x4, RZ ;  /* 0xfffffffc26267810 */ /* 0x000fe40007ffe0ff */
[----:B------:R-:W-:Y:S01]  /*41d0*/  IADD3 R39, R39, 0x4, RZ ;  /* 0x0000000427277810 */ /* 0x000fe20007ffe0ff */
[----:B--2---:R-:W-:Y:S01]  /*41e0*/  @!P4 FADD.FTZ R14, R14, R16 ;  /* 0x000000100e0ec221 */ /* 0x004fe20000010000 */
[----:B------:R-:W-:-:S03]  /*41f0*/  @!P4 FADD.FTZ R15, R15, R17 ;  /* 0x000000110f0fc221 */ /* 0x000fc60000010000 */
[----:B---3--:R-:W-:Y:S01]  /*4200*/  @!P6 FADD.FTZ R14, R14, R18 ;  /* 0x000000120e0ee221 */ /* 0x008fe20000010000 */
[----:B------:R-:W-:-:S03]  /*4210*/  @!P6 FADD.FTZ R15, R15, R19 ;  /* 0x000000130f0fe221 */ /* 0x000fc60000010000 */
[----:B----4-:R-:W-:Y:S01]  /*4220*/  @!P3 FADD.FTZ R14, R14, R20 ;  /* 0x000000140e0eb221 */ /* 0x010fe20000010000 */
[----:B------:R-:W-:-:S07]  /*4230*/  @!P3 FADD.FTZ R15, R15, R21 ;  /* 0x000000150f0fb221 */ /* 0x000fce0000010000 */
.L_x_67:
[----:B------:R-:W-:-:S13]  /*4240*/  ISETP.NE.OR P0, PT, R38, RZ, P0 ;  /* 0x000000ff2600720c */ /* 0x000fda0000705670 */
[----:B------:R-:W-:Y:S05]  /*4250*/  @!P0 BRA `(.L_x_63) ;  /* 0x00000000007c8947 */ /* 0x000fea0003800000 */
.L_x_64:
[----:B------:R-:W-:-:S13]  /*4260*/  ISETP.EQ.OR P3, PT, R39, UR16, P2 ;  /* 0x0000001027007c0c */ /* 0x000fda0009762670 */
[----:B------:R-:W-:-:S04]  /*4270*/  @!P3 IMAD R21, R37, R39, R36 ;  /* 0x000000272515b224 */ /* 0x000fc800078e0224 */
[----:B------:R-:W-:-:S06]  /*4280*/  @!P3 IMAD.WIDE.U32 R20, R21, 0x8, R66 ;  /* 0x000000081514b825 */ /* 0x000fcc00078e0042 */
[----:B------:R-:W2:Y:S01]  /*4290*/  @!P3 LDG.E.64 R20, desc[UR14][R20.64] ;  /* 0x0000000e1414b981 */ /* 0x000ea2000c1e1b00 */
        /* <DEDUP_REMOVED lines=10> */
[----:B------:R-:W3:Y:S02]  /*4340*/  @!P4 LDG.E.64 R18, desc[UR14][R18.64] ;  /* 0x0000000e1212c981 */ /* 0x000ee4000c1e1b00 */
[----:B------:R-:W-:Y:S02]  /*4350*/  @!P0 IMAD R61, R37, R61, R36 ;  /* 0x0000003d253d8224 */ /* 0x000fe400078e0224 */
[----:B------:R-:W4:Y:S01]  /*4360*/  @!P6 LDG.E.64 R16, desc[UR14][R16.64] ;  /* 0x0000000e1010e981 */ /* 0x000f22000c1e1b00 */
[----:B--2---:R-:W-:Y:S01]  /*4370*/  @!P3 FADD.FTZ R14, R14, R20 ;  /* 0x000000140e0eb221 */ /* 0x004fe20000010000 */
[----:B------:R-:W-:Y:S01]  /*4380*/  @!P3 FADD.FTZ R15, R15, R21 ;  /* 0x000000150f0fb221 */ /* 0x000fe20000010000 */
[----:B------:R-:W-:-:S06]  /*4390*/  @!P0 IMAD.WIDE.U32 R20, R61, 0x8, R66 ;  /* 0x000000083d148825 */ /* 0x000fcc00078e0042 */
[----:B------:R-:W2:Y:S01]  /*43a0*/  @!P0 LDG.E.64 R20, desc[UR14][R20.64] ;  /* 0x0000000e14148981 */ /* 0x000ea2000c1e1b00 */
[----:B------:R-:W-:-:S04]  /*43b0*/  IADD3 R38, R38, -0x4, RZ ;  /* 0xfffffffc26267810 */ /* 0x000fc80007ffe0ff */
[----:B------:R-:W-:Y:S02]  /*43c0*/  ISETP.NE.AND P3, PT, R38, RZ, PT ;  /* 0x000000ff2600720c */ /* 0x000fe40003f65270 */
[----:B------:R-:W-:Y:S01]  /*43d0*/  IADD3 R39, R39, 0x4, RZ ;  /* 0x0000000427277810 */ /* 0x000fe20007ffe0ff */
[----:B---3--:R-:W-:Y:S01]  /*43e0*/  @!P4 FADD.FTZ R14, R14, R18 ;  /* 0x000000120e0ec221 */ /* 0x008fe20000010000 */
[----:B------:R-:W-:-:S03]  /*43f0*/  @!P4 FADD.FTZ R15, R15, R19 ;  /* 0x000000130f0fc221 */ /* 0x000fc60000010000 */
[----:B----4-:R-:W-:Y:S01]  /*4400*/  @!P6 FADD.FTZ R14, R14, R16 ;  /* 0x000000100e0ee221 */ /* 0x010fe20000010000 */
[----:B------:R-:W-:-:S03]  /*4410*/  @!P6 FADD.FTZ R15, R15, R17 ;  /* 0x000000110f0fe221 */ /* 0x000fc60000010000 */
[----:B--2---:R-:W-:Y:S01]  /*4420*/  @!P0 FADD.FTZ R14, R14, R20 ;  /* 0x000000140e0e8221 */ /* 0x004fe20000010000 */
[----:B------:R-:W-:Y:S01]  /*4430*/  @!P0 FADD.FTZ R15, R15, R21 ;  /* 0x000000150f0f8221 */ /* 0x000fe20000010000 */
[----:B------:R-:W-:Y:S06]  /*4440*/  @P3 BRA `(.L_x_64) ;  /* 0xfffffffc00843947 */ /* 0x000fec000383ffff */
.L_x_63:
        /* <DEDUP_REMOVED lines=8> */
[----:B------:R-:W2:Y:S02]  /*44d0*/  LDG.E.64 R16, desc[UR14][R16.64] ;  /* 0x0000000e10107981 */ /* 0x000ea4000c1e1b00 */
[----:B--2---:R-:W-:Y:S01]  /*44e0*/  FADD.FTZ R14, R14, R16 ;  /* 0x000000100e0e7221 */ /* 0x004fe20000010000 */
[----:B------:R-:W-:-:S07]  /*44f0*/  FADD.FTZ R15, R15, R17 ;  /* 0x000000110f0f7221 */ /* 0x000fce0000010000 */
.L_x_69:
[----:B------:R-:W-:Y:S05]  /*4500*/  BSYNC B0 ;  /* 0x0000000000007941 */ /* 0x000fea0003800000 */
.L_x_68:
        /* <DEDUP_REMOVED lines=10> */
[----:B------:R-:W2:Y:S04]  /*45b0*/  @!P3 LDG.E.64 R16, desc[UR14][R16.64] ;  /* 0x0000000e1010b981 */ /* 0x000ea8000c1e1b00 */
[----:B------:R-:W3:Y:S01]  /*45c0*/  @!P0 LDG.E.64 R18, desc[UR14][R18.64] ;  /* 0x0000000e12128981 */ /* 0x000ee2000c1e1b00 */
[----:B--2---:R-:W-:Y:S01]  /*45d0*/  @!P3 FADD.FTZ R14, R14, R16 ;  /* 0x000000100e0eb221 */ /* 0x004fe20000010000 */
[----:B------:R-:W-:-:S03]  /*45e0*/  @!P3 FADD.FTZ R15, R15, R17 ;  /* 0x000000110f0fb221 */ /* 0x000fc60000010000 */
[----:B---3--:R-:W-:Y:S01]  /*45f0*/  @!P0 FADD.FTZ R14, R14, R18 ;  /* 0x000000120e0e8221 */ /* 0x008fe20000010000 */
[----:B------:R-:W-:-:S07]  /*4600*/  @!P0 FADD.FTZ R15, R15, R19 ;  /* 0x000000130f0f8221 */ /* 0x000fce0000010000 */
.L_x_60:
[----:B------:R-:W0:Y:S01]  /*4610*/  S2UR UR12, SR_CgaCtaId ;  /* 0x00000000000c79c3 */ /* 0x000e220000008800 */
[----:B------:R-:W-:Y:S01]  /*4620*/  UMOV UR11, 0x400 ;  /* 0x00000400000b7882 */ /* 0x000fe20000000000 */
[C---:B------:R-:W-:Y:S01]  /*4630*/  PRMT R21, R49.reuse, 0x7632, R21 ;  /* 0x0000763231157816 */ /* 0x040fe20000000015 */
[----:B------:R-:W-:Y:S01]  /*4640*/  ULDC.64 UR22, c[0x0][0x290] ;  /* 0x0000a40000167ab9 */ /* 0x000fe20000000a00 */
[----:B------:R-:W-:Y:S02]  /*4650*/  SHF.L.U32 R49, R49, 0x10, RZ ;  /* 0x0000001031317819 */ /* 0x000fe400000006ff */
[----:B------:R-:W-:Y:S02]  /*4660*/  SHF.R.S32.HI R20, RZ, 0x1f, R57 ;  /* 0x0000001fff147819 */ /* 0x000fe40000011439 */
[----:B------:R-:W-:Y:S01]  /*4670*/  ISETP.GE.U32.AND P0, PT, R57, UR22, PT ;  /* 0x0000001639007c0c */ /* 0x000fe2000bf06070 */
[----:B------:R-:W-:Y:S01]  /*4680*/  FADD.FTZ R49, R49, -UR13 ;  /* 0x8000000d31317e21 */ /* 0x000fe20008010000 */
[----:B------:R-:W-:-:S02]  /*4690*/  SHF.L.U32 R50, R50, 0x10, RZ ;  /* 0x0000001032327819 */ /* 0x000fc400000006ff */
[----:B------:R-:W-:Y:S01]  /*46a0*/  ISETP.GE.AND.EX P0, PT, R20, UR23, PT, P0 ;  /* 0x0000001714007c0c */ /* 0x000fe2000bf06300 */
[----:B------:R-:W-:Y:S01]  /*46b0*/  FMUL.FTZ R61, R49, UR18 ;  /* 0x00000012313d7c20 */ /* 0x000fe20008410000 */
[----:B0-----:R-:W-:-:S09]  /*46c0*/  ULEA UR11, UR12, UR11, 0x18 ;  /* 0x0000000b0c0b7291 */ /* 0x001fd2000f8ec03f */
[----:B------:R0:W-:Y:S01]  /*46d0*/  @!P2 STS.64 [UR11+0xe0], R14 ;  /* 0x0000e00eff00a988 */ /* 0x0001e20008000a0b */
[----:B------:R-:W-:Y:S01]  /*46e0*/  BAR.SYNC.DEFER_BLOCKING 0x0 ;  /* 0x0000000000007b1d */ /* 0x000fe20000010000 */
[----:B0-----:R-:W-:Y:S02]  /*46f0*/  SHF.L.U32 R14, R21, 0x10, RZ ;  /* 0x00000010150e7819 */ /* 0x001fe400000006ff */
[----:B------:R-:W-:-:S03]  /*4700*/  SHF.L.U32 R15, R48, 0x10, RZ ;  /* 0x00000010300f7819 */ /* 0x000fc600000006ff */
[----:B------:R-:W-:Y:S01]  /*4710*/  FADD.FTZ R14, R14, -UR13 ;  /* 0x8000000d0e0e7e21 */ /* 0x000fe20008010000 */
[----:B------:R-:W0:Y:S01]  /*4720*/  LDS.64 R16, [UR11+0xe0] ;  /* 0x0000e00bff107984 */ /* 0x000e220008000a00 */
[----:B------:R-:W-:Y:S02]  /*4730*/  ULDC UR11, c[0x0][0x2bc] ;  /* 0x0000af00000b7ab9 */ /* 0x000fe40000000800 */
[----:B0-----:R-:W-:Y:S01]  /*4740*/  FMUL.FTZ R18, R16, UR11 ;  /* 0x0000000b10127c20 */ /* 0x001fe20008410000 */
[----:B------:R-:W-:Y:S01]  /*4750*/  PRMT R16, R48, 0x7632, R16 ;  /* 0x0000763230107816 */ /* 0x000fe20000000010 */
[----:B------:R-:W-:Y:S01]  /*4760*/  FMUL.FTZ R19, R17, UR11 ;  /* 0x0000000b11137c20 */ /* 0x000fe20008410000 */
[----:B------:R-:W-:Y:S02]  /*4770*/  FMUL.FTZ R48, R14, UR18 ;  /* 0x000000120e307c20 */ /* 0x000fe40008410000 */
        /* <DEDUP_REMOVED lines=20> */
.L_x_70:
[----:B------:R-:W-:Y:S04]  /*48c0*/  BSSY B0, `(.L_x_71) ;  /* 0x0000014000007945 */ /* 0x000fe80003800000 */
[----:B------:R-:W-:Y:S05]  /*48d0*/  @!P1 BRA `(.L_x_72) ;  /* 0x0000000000489947 */ /* 0x000fea0003800000 */
[C-C-:B------:R-:W-:Y:S01]  /*48e0*/  FFMA.FTZ R14, R18.reuse, R61, R19.reuse ;  /* 0x0000003d120e7223 */ /* 0x140fe20000010013 */
[----:B------:R-:W-:Y:S01]  /*48f0*/  ULDC.64 UR20, c[0x0][0x288] ;  /* 0x0000a20000147ab9 */ /* 0x000fe20000000a00 */
[----:B------:R-:W-:Y:S01]  /*4900*/  FFMA.FTZ R21, R18, R48, R19 ;  /* 0x0000003012157223 */ /* 0x000fe20000010013 */
[----:B------:R-:W-:Y:S02]  /*4910*/  IMAD R35, R3, UR20, RZ ;  /* 0x0000001403237c24 */ /* 0x000fe4000f8e02ff */
[----:B------:R-:W-:Y:S01]  /*4920*/  FFMA.FTZ R17, R15, R10, -R14 ;  /* 0x0000000a0f117223 */ /* 0x000fe2000001080e */
[----:B------:R-:W-:Y:S01]  /*4930*/  MOV R14, R62 ;  /* 0x0000003e000e7202 */ /* 0x000fe20000000f00 */
[----:B------:R-:W-:Y:S01]  /*4940*/  FFMA.FTZ R21, R16, R11, -R21 ;  /* 0x0000000b10157223 */ /* 0x000fe20000010815 */
[----:B------:R-:W-:Y:S01]  /*4950*/  MOV R15, R65 ;  /* 0x00000041000f7202 */ /* 0x000fe20000000f00 */
[C---:B------:R-:W-:Y:S02]  /*4960*/  IMAD R35, R58.reuse, UR21, R35 ;  /* 0x000000153a237c24 */ /* 0x040fe4000f8e0223 */
[----:B------:R-:W-:Y:S01]  /*4970*/  FMUL.FTZ R36, R17, UR18 ;  /* 0x0000001211247c20 */ /* 0x000fe20008410000 */
[----:B------:R-:W-:Y:S01]  /*4980*/  FMUL.FTZ R21, R21, UR18 ;  /* 0x0000001215157c20 */ /* 0x000fe20008410000 */
[----:B------:R-:W-:Y:S01]  /*4990*/  IMAD.WIDE.U32 R14, R58, UR20, R14 ;  /* 0x000000143a0e7c25 */ /* 0x000fe2000f8e000e */
[----:B------:R-:W-:-:S03]  /*49a0*/  ULDC.64 UR20, c[0x0][0x210] ;  /* 0x0000840000147ab9 */ /* 0x000fc60000000a00 */
[----:B------:R-:W-:Y:S02]  /*49b0*/  F2FP.BF16.F32.PACK_AB R21, R21, R36 ;  /* 0x000000241515723e */ /* 0x000fe400000010ff */
[----:B------:R-:W-:Y:S02]  /*49c0*/  LEA R16, P2, R14, UR20, 0x1 ;  /* 0x000000140e107c11 */ /* 0x000fe4000f8408ff */
[----:B------:R-:W-:-:S04]  /*49d0*/  IADD3 R35, R15, R35, RZ ;  /* 0x000000230f237210 */ /* 0x000fc80007ffe0ff */
[----:B------:R-:W-:-:S05]  /*49e0*/  LEA.HI.X R17, R14, UR21, R35, 0x1, P2 ;  /* 0x000000150e117c11 */ /* 0x000fca00090f0c23 */
[----:B------:R0:W-:Y:S02]  /*49f0*/  STG.E desc[UR14][R16.64], R21 ;  /* 0x0000001510007986 */ /* 0x0001e4000c10190e */
.L_x_72:
[----:B------:R-:W-:Y:S05]  /*4a00*/  BSYNC B0 ;  /* 0x0000000000007941 */ /* 0x000fea0003800000 */
.L_x_71:
[----:B------:R-:W-:Y:S01]  /*4a10*/  SHF.L.U32 R4, R4, 0x10, RZ ;  /* 0x0000001004047819 */ /* 0x000fe200000006ff */
[----:B------:R-:W-:Y:S01]  /*4a20*/  FADD.FTZ R50, R50, -UR13 ;  /* 0x8000000d32327e21 */ /* 0x000fe20008010000 */
[----:B------:R-:W-:Y:S02]  /*4a30*/  ISETP.GE.U32.AND P2, PT, R56, UR22, PT ;  /* 0x0000001638007c0c */ /* 0x000fe4000bf46070 */
[----:B------:R-:W-:Y:S01]  /*4a40*/  ISETP.GT.U32.OR P0, PT, R59, 0x2ff, P0 ;  /* 0x000002ff3b00780c */ /* 0x000fe20000704470 */
[----:B------:R-:W-:Y:S01]  /*4a50*/  FADD.FTZ R14, R4, -UR13 ;  /* 0x8000000d040e7e21 */ /* 0x000fe20008010000 */
[----:B------:R-:W-:Y:S01]  /*4a60*/  SHF.L.U32 R47, R47, 0x10, RZ ;  /* 0x000000102f2f7819 */ /* 0x000fe200000006ff */
[----:B------:R-:W-:Y:S01]  /*4a70*/  FMUL.FTZ R39, R50, UR18 ;  /* 0x0000001232277c20 */ /* 0x000fe20008410000 */
[----:B------:R-:W-:Y:S01]  /*4a80*/  SHF.L.U32 R34, R34, 0x10, RZ ;  /* 0x0000001022227819 */ /* 0x000fe200000006ff */
[----:B------:R-:W-:Y:S01]  /*4a90*/  FMUL.FTZ R48, R14, UR18 ;  /* 0x000000120e307c20 */ /* 0x000fe20008410000 */
[----:B------:R-:W-:Y:S01]  /*4aa0*/  SHF.R.S32.HI R4, RZ, 0x1f, R56 ;  /* 0x0000001fff047819 */ /* 0x000fe20000011438 */
[----:B------:R-:W-:Y:S06]  /*4ab0*/  @!P5 BRA `(.L_x_73) ;  /* 0x000000000048d947 */ /* 0x000fec0003800000 */
[----:B------:R-:W-:Y:S01]  /*4ac0*/  FFMA.FTZ R15, R48, R11, R13 ;  /* 0x0000000b300f7223 */ /* 0x000fe2000001000d */
[----:B------:R-:W-:-:S03]  /*4ad0*/  FFMA.FTZ R14, R39, R10, R12 ;  /* 0x0000000a270e7223 */ /* 0x000fc6000001000c */
[----:B0-----:R-:W-:Y:S01]  /*4ae0*/  FMUL.FTZ R21, R15, -1.4426950216293334961 ;  /* 0xbfb8aa3b0f157820 */ /* 0x001fe20000410000 */
        /* <DEDUP_REMOVED lines=15> */
.L_x_73:
[----:B------:R-:W-:Y:S04]  /*4be0*/  BSSY B0, `(.L_x_74) ;  /* 0x0000014000007945 */ /* 0x000fe80003800000 */
[----:B------:R-:W-:Y:S05]  /*4bf0*/  @P0 BRA `(.L_x_75) ;  /* 0x0000000000480947 */ /* 0x000fea0003800000 */
[C-C-:B------:R-:W-:Y:S01]  /*4c00*/  FFMA.FTZ R14, R18.reuse, R39, R19.reuse ;  /* 0x00000027120e7223 */ /* 0x140fe20000010013 */
[----:B------:R-:W-:Y:S01]  /*4c10*/  FFMA.FTZ R15, R18, R48, R19 ;  /* 0x00000030120f7223 */ /* 0x000fe20000010013 */
[----:B------:R-:W-:Y:S02]  /*4c20*/  ULDC.64 UR20, c[0x0][0x288] ;  /* 0x0000a20000147ab9 */ /* 0x000fe40000000a00 */
[----:B0-----:R-:W-:Y:S02]  /*4c30*/  IMAD R16, R20, UR20, RZ ;  /* 0x0000001414107c24 */ /* 0x001fe4000f8e02ff */
[----:B------:R-:W-:Y:S01]  /*4c40*/  FFMA.FTZ R47, R47, R10, -R14 ;  /* 0x0000000a2f2f7223 */ /* 0x000fe2000001080e */
[----:B------:R-:W-:Y:S01]  /*4c50*/  FFMA.FTZ R20, R34, R11, -R15 ;  /* 0x0000000b22147223 */ /* 0x000fe2000001080f */
[----:B------:R-:W-:Y:S01]  /*4c60*/  MOV R14, R62 ;  /* 0x0000003e000e7202 */ /* 0x000fe20000000f00 */
[----:B------:R-:W-:Y:S01]  /*4c70*/  IMAD R17, R57, UR21, R16 ;  /* 0x0000001539117c24 */ /* 0x000fe2000f8e0210 */
[----:B------:R-:W-:Y:S01]  /*4c80*/  MOV R15, R65 ;  /* 0x00000041000f7202 */ /* 0x000fe20000000f00 */
[----:B------:R-:W-:Y:S01]  /*4c90*/  FMUL.FTZ R47, R47, UR18 ;  /* 0x000000122f2f7c20 */ /* 0x000fe20008410000 */
[----:B------:R-:W-:Y:S01]  /*4ca0*/  FMUL.FTZ R20, R20, UR18 ;  /* 0x0000001214147c20 */ /* 0x000fe20008410000 */
[----:B------:R-:W-:Y:S01]  /*4cb0*/  IMAD.WIDE.U32 R14, R57, UR20, R14 ;  /* 0x00000014390e7c25 */ /* 0x000fe2000f8e000e */
[----:B------:R-:W-:-:S02]  /*4cc0*/  ULDC.64 UR20, c[0x0][0x210] ;  /* 0x0000840000147ab9 */ /* 0x000fc40000000a00 */
[----:B------:R-:W-:Y:S02]  /*4cd0*/  LEA R16, P0, R14, UR20, 0x1 ;  /* 0x000000140e107c11 */ /* 0x000fe4000f8008ff */
[----:B------:R-:W-:Y:S02]  /*4ce0*/  IADD3 R17, R15, R17, RZ ;  /* 0x000000110f117210 */ /* 0x000fe40007ffe0ff */
[----:B------:R-:W-:Y:S02]  /*4cf0*/  F2FP.BF16.F32.PACK_AB R15, R20, R47 ;  /* 0x0000002f140f723e */ /* 0x000fe400000010ff */
[----:B------:R-:W-:-:S05]  /*4d00*/  LEA.HI.X R17, R14, UR21, R17, 0x1, P0 ;  /* 0x000000150e117c11 */ /* 0x000fca00080f0c11 */
[----:B------:R1:W-:Y:S02]  /*4d10*/  STG.E desc[UR14][R16.64], R15 ;  /* 0x0000000f10007986 */ /* 0x0003e4000c10190e */
.L_x_75:
[----:B------:R-:W-:Y:S05]  /*4d20*/  BSYNC B0 ;  /* 0x0000000000007941 */ /* 0x000fea0003800000 */
.L_x_74:
[----:B------:R-:W-:Y:S02]  /*4d30*/  SHF.L.U32 R45, R45, 0x10, RZ ;  /* 0x000000102d2d7819 */ /* 0x000fe400000006ff */
[----:B------:R-:W-:Y:S02]  /*4d40*/  SHF.L.U32 R33, R33, 0x10, RZ ;  /* 0x0000001021217819 */ /* 0x000fe400000006ff */
[----:B------:R-:W-:Y:S01]  /*4d50*/  SHF.R.S32.HI R20, RZ, 0x1f, R55 ;  /* 0x0000001fff147819 */ /* 0x000fe20000011437 */
[----:B------:R-:W-:Y:S01]  /*4d60*/  FADD.FTZ R45, R45, -UR13 ;  /* 0x8000000d2d2d7e21 */ /* 0x000fe20008010000 */
[----:B------:R-:W-:Y:S01]  /*4d70*/  ISETP.GE.U32.AND P0, PT, R55, UR22, PT ;  /* 0x0000001637007c0c */ /* 0x000fe2000bf06070 */
[----:B------:R-:W-:Y:S01]  /*4d80*/  FADD.FTZ R33, R33, -UR13 ;  /* 0x8000000d21217e21 */ /* 0x000fe20008010000 */
[----:B------:R-:W-:Y:S01]  /*4d90*/  ISETP.GE.AND.EX P2, PT, R4, UR23, PT, P2 ;  /* 0x0000001704007c0c */ /* 0x000fe2000bf46320 */
[----:B------:R-:W-:Y:S01]  /*4da0*/  FMUL.FTZ R45, R45, UR18 ;  /* 0x000000122d2d7c20 */ /* 0x000fe20008410000 */
[----:B------:R-:W-:Y:S01]  /*4db0*/  ISETP.GE.AND.EX P0, PT, R20, UR23, PT, P0 ;  /* 0x0000001714007c0c */ /* 0x000fe2000bf06300 */
[----:B------:R-:W-:Y:S01]  /*4dc0*/  FMUL.FTZ R36, R33, UR18 ;  /* 0x0000001221247c20 */ /* 0x000fe20008410000 */
[----:B------:R-:W-:-:S02]  /*4dd0*/  ISETP.GT.U32.OR P2, PT, R59, 0x2ff, P2 ;  /* 0x000002ff3b00780c */ /* 0x000fc40001744470 */
[----:B-1----:R-:W-:Y:S02]  /*4de0*/  SHF.L.U32 R15, R44, 0x10, RZ ;  /* 0x000000102c0f7819 */ /* 0x002fe400000006ff */
[----:B------:R-:W-:Y:S02]  /*4df0*/  SHF.L.U32 R32, R32, 0x10, RZ ;  /* 0x0000001020207819 */ /* 0x000fe400000006ff */
[----:B------:R-:W-:Y:S01]  /*4e00*/  SHF.L.U32 R46, R46, 0x10, RZ ;  /* 0x000000102e2e7819 */ /* 0x000fe200000006ff */
[----:B------:R-:W-:Y:S06]  /*4e10*/  @!P5 BRA `(.L_x_76) ;  /* 0x000000000048d947 */ /* 0x000fec0003800000 */
[----:B0-----:R-:W-:Y:S01]  /*4e20*/  FFMA.FTZ R16, R36, R11, R13 ;  /* 0x0000000b24107223 */ /* 0x001fe2000001000d */
        /* <DEDUP_REMOVED lines=17> */
.L_x_76:
[----:B------:R-:W-:Y:S04]  /*4f40*/  BSSY B0, `(.L_x_77) ;  /* 0x0000014000007945 */ /* 0x000fe80003800000 */
[----:B------:R-:W-:Y:S05]  /*4f50*/  @P2 BRA `(.L_x_78) ;  /* 0x0000000000482947 */ /* 0x000fea0003800000 */
[C-C-:B------:R-:W-:Y:S01]  /*4f60*/  FFMA.FTZ R14, R18.reuse, R45, R19.reuse ;  /* 0x0000002d120e7223 */ /* 0x140fe20000010013 */
[----:B------:R-:W-:Y:S01]  /*4f70*/  ULDC.64 UR20, c[0x0][0x288] ;  /* 0x0000a20000147ab9 */ /* 0x000fe20000000a00 */
[----:B0-----:R-:W-:Y:S01]  /*4f80*/  FFMA.FTZ R17, R18, R36, R19 ;  /* 0x0000002412117223 */ /* 0x001fe20000010013 */
[----:B------:R-:W-:Y:S02]  /*4f90*/  IMAD R21, R4, UR20, RZ ;  /* 0x0000001404157c24 */ /* 0x000fe4000f8e02ff */
[----:B------:R-:W-:Y:S01]  /*4fa0*/  FFMA.FTZ R16, R15, R10, -R14 ;  /* 0x0000000a0f107223 */ /* 0x000fe2000001080e */
[----:B------:R-:W-:Y:S01]  /*4fb0*/  MOV R14, R62 ;  /* 0x0000003e000e7202 */ /* 0x000fe20000000f00 */
[----:B------:R-:W-:Y:S01]  /*4fc0*/  FFMA.FTZ R4, R32, R11, -R17 ;  /* 0x0000000b20047223 */ /* 0x000fe20000010811 */
[----:B------:R-:W-:Y:S01]  /*4fd0*/  MOV R15, R65 ;  /* 0x00000041000f7202 */ /* 0x000fe20000000f00 */
[----:B------:R-:W-:Y:S02]  /*4fe0*/  IMAD R17, R56, UR21, R21 ;  /* 0x0000001538117c24 */ /* 0x000fe4000f8e0215 */
        /* <DEDUP_REMOVED lines=9> */
.L_x_78:
[----:B------:R-:W-:Y:S05]  /*5080*/  BSYNC B0 ;  /* 0x0000000000007941 */ /* 0x000fea0003800000 */
.L_x_77:
[----:B------:R-:W-:Y:S01]  /*5090*/  SHF.L.U32 R31, R31, 0x10, RZ ;  /* 0x000000101f1f7819 */ /* 0x000fe200000006ff */
[----:B------:R-:W-:Y:S01]  /*50a0*/  FADD.FTZ R46, R46, -UR13 ;  /* 0x8000000d2e2e7e21 */ /* 0x000fe20008010000 */
[----:B------:R-:W-:Y:S02]  /*50b0*/  SHF.L.U32 R43, R43, 0x10, RZ ;  /* 0x000000102b2b7819 */ /* 0x000fe400000006ff */
[----:B------:R-:W-:Y:S01]  /*50c0*/  ISETP.GT.U32.OR P0, PT, R59, 0x2ff, P0 ;  /* 0x000002ff3b00780c */ /* 0x000fe20000704470 */
[----:B------:R-:W-:Y:S01]  /*50d0*/  FADD.FTZ R31, R31, -UR13 ;  /* 0x8000000d1f1f7e21 */ /* 0x000fe20008010000 */
[----:B------:R-:W-:Y:S01]  /*50e0*/  SHF.L.U32 R30, R30, 0x10, RZ ;  /* 0x000000101e1e7819 */ /* 0x000fe200000006ff */
[----:B------:R-:W-:Y:S01]  /*50f0*/  FMUL.FTZ R37, R46, UR18 ;  /* 0x000000122e257c20 */ /* 0x000fe20008410000 */
[----:B0-----:R-:W-:Y:S01]  /*5100*/  SHF.R.S32.HI R21, RZ, 0x1f, R54 ;  /* 0x0000001fff157819 */ /* 0x001fe20000011436 */
[----:B------:R-:W-:Y:S01]  /*5110*/  FMUL.FTZ R36, R31, UR18 ;  /* 0x000000121f247c20 */ /* 0x000fe20008410000 */
[----:B------:R-:W-:Y:S01]  /*5120*/  SHF.R.S32.HI R4, RZ, 0x1f, R53 ;  /* 0x0000001fff047819 */ /* 0x000fe20000011435 */
[----:B------:R-:W-:Y:S06]  /*5130*/  @!P5 BRA `(.L_x_79) ;  /* 0x000000000048d947 */ /* 0x000fec0003800000 */
[----:B-1----:R-:W-:Y:S01]  /*5140*/  FFMA.FTZ R15, R36, R11, R13 ;  /* 0x0000000b240f7223 */ /* 0x002fe2000001000d */
        /* <DEDUP_REMOVED lines=17> */
.L_x_79:
[----:B------:R-:W-:Y:S04]  /*5260*/  BSSY B0, `(.L_x_80) ;  /* 0x0000014000007945 */ /* 0x000fe80003800000 */
[----:B------:R-:W-:Y:S05]  /*5270*/  @P0 BRA `(.L_x_81) ;  /* 0x0000000000480947 */ /* 0x000fea0003800000 */
[C-C-:B------:R-:W-:Y:S01]  /*5280*/  FFMA.FTZ R14, R18.reuse, R37, R19.reuse ;  /* 0x00000025120e7223 */ /* 0x140fe20000010013 */
[----:B-1----:R-:W-:Y:S01]  /*5290*/  FFMA.FTZ R15, R18, R36, R19 ;  /* 0x00000024120f7223 */ /* 0x002fe20000010013 */
[----:B------:R-:W-:Y:S02]  /*52a0*/  ULDC.64 UR20, c[0x0][0x288] ;  /* 0x0000a20000147ab9 */ /* 0x000fe40000000a00 */
[----:B------:R-:W-:Y:S02]  /*52b0*/  IMAD R16, R20, UR20, RZ ;  /* 0x0000001414107c24 */ /* 0x000fe4000f8e02ff */
        /* <DEDUP_REMOVED lines=14> */
.L_x_81:
[----:B------:R-:W-:Y:S05]  /*53a0*/  BSYNC B0 ;  /* 0x0000000000007941 */ /* 0x000fea0003800000 */
.L_x_80:
[----:B------:R-:W-:Y:S02]  /*53b0*/  SHF.L.U32 R41, R41, 0x10, RZ ;  /* 0x0000001029297819 */ /* 0x000fe400000006ff */
[----:B------:R-:W-:Y:S02]  /*53c0*/  SHF.L.U32 R29, R29, 0x10, RZ ;  /* 0x000000101d1d7819 */ /* 0x000fe400000006ff */
[----:B------:R-:W-:Y:S01]  /*53d0*/  ISETP.GE.U32.AND P0, PT, R54, UR22, PT ;  /* 0x0000001636007c0c */ /* 0x000fe2000bf06070 */
[----:B------:R-:W-:Y:S01]  /*53e0*/  FADD.FTZ R41, R41, -UR13 ;  /* 0x8000000d29297e21 */ /* 0x000fe20008010000 */
[----:B------:R-:W-:Y:S01]  /*53f0*/  ISETP.GE.U32.AND P2, PT, R53, UR22, PT ;  /* 0x0000001635007c0c */ /* 0x000fe2000bf46070 */
[----:B------:R-:W-:Y:S01]  /*5400*/  FADD.FTZ R29, R29, -UR13 ;  /* 0x8000000d1d1d7e21 */ /* 0x000fe20008010000 */
[----:B01----:R-:W-:Y:S01]  /*5410*/  SHF.R.S32.HI R15, RZ, 0x1f, R52 ;  /* 0x0000001fff0f7819 */ /* 0x003fe20000011434 */
[----:B------:R-:W-:Y:S01]  /*5420*/  FMUL.FTZ R41, R41, UR18 ;  /* 0x0000001229297c20 */ /* 0x000fe20008410000 */
[----:B------:R-:W-:Y:S01]  /*5430*/  SHF.R.S32.HI R14, RZ, 0x1f, R51 ;  /* 0x0000001fff0e7819 */ /* 0x000fe20000011433 */
[----:B------:R-:W-:Y:S01]  /*5440*/  FMUL.FTZ R34, R29, UR18 ;  /* 0x000000121d227c20 */ /* 0x000fe20008410000 */
[----:B------:R-:W-:-:S02]  /*5450*/  ISETP.GE.U32.AND P4, PT, R52, UR22, PT ;  /* 0x0000001634007c0c */ /* 0x000fc4000bf86070 */
[----:B------:R-:W-:Y:S02]  /*5460*/  ISETP.GE.U32.AND P3, PT, R51, UR22, PT ;  /* 0x0000001633007c0c */ /* 0x000fe4000bf66070 */
[----:B------:R-:W-:Y:S02]  /*5470*/  ISETP.GE.AND.EX P0, PT, R21, UR23, PT, P0 ;  /* 0x0000001715007c0c */ /* 0x000fe4000bf06300 */
[----:B------:R-:W-:Y:S02]  /*5480*/  ISETP.GE.AND.EX P2, PT, R4, UR23, PT, P2 ;  /* 0x0000001704007c0c */ /* 0x000fe4000bf46320 */
[----:B------:R-:W-:Y:S02]  /*5490*/  ISETP.GE.AND.EX P4, PT, R15, UR23, PT, P4 ;  /* 0x000000170f007c0c */ /* 0x000fe4000bf86340 */
[----:B------:R-:W-:Y:S02]  /*54a0*/  ISETP.GE.AND.EX P3, PT, R14, UR23, PT, P3 ;  /* 0x000000170e007c0c */ /* 0x000fe4000bf66330 */
[----:B------:R-:W-:-:S02]  /*54b0*/  SHF.L.U32 R17, R40, 0x10, RZ ;  /* 0x0000001028117819 */ /* 0x000fc400000006ff */
[C---:B------:R-:W-:Y:S02]  /*54c0*/  ISETP.GT.U32.OR P0, PT, R59.reuse, 0x2ff, P0 ;  /* 0x000002ff3b00780c */ /* 0x040fe40000704470 */
[----:B------:R-:W-:Y:S02]  /*54d0*/  ISETP.GT.U32.OR P2, PT, R59, 0x2ff, P2 ;  /* 0x000002ff3b00780c */ /* 0x000fe40001744470 */
[----:B------:R-:W-:Y:S02]  /*54e0*/  SHF.L.U32 R28, R28, 0x10, RZ ;  /* 0x000000101c1c7819 */ /* 0x000fe400000006ff */
        /* <DEDUP_REMOVED lines=21> */
.L_x_82:
[----:B------:R-:W-:Y:S04]  /*5640*/  BSSY B0, `(.L_x_83) ;  /* 0x0000014000007945 */ /* 0x000fe80003800000 */
[----:B------:R-:W-:Y:S05]  /*5650*/  @P0 BRA `(.L_x_84) ;  /* 0x0000000000480947 */ /* 0x000fea0003800000 */
        /* <DEDUP_REMOVED lines=18> */
.L_x_84:
[----:B------:R-:W-:Y:S05]  /*5780*/  BSYNC B0 ;  /* 0x0000000000007941 */ /* 0x000fea0003800000 */
.L_x_83:
[----:B------:R-:W-:Y:S01]  /*5790*/  FADD.FTZ R42, R42, -UR13 ;  /* 0x8000000d2a2a7e21 */ /* 0x000fe20008010000 */
[----:B------:R-:W-:Y:S01]  /*57a0*/  FADD.FTZ R27, R27, -UR13 ;  /* 0x8000000d1b1b7e21 */ /* 0x000fe20008010000 */
[----:B------:R-:W-:Y:S02]  /*57b0*/  SHF.L.U32 R5, R5, 0x10, RZ ;  /* 0x0000001005057819 */ /* 0x000fe400000006ff */
[----:B------:R-:W-:Y:S01]  /*57c0*/  SHF.L.U32 R26, R26, 0x10, RZ ;  /* 0x000000101a1a7819 */ /* 0x000fe200000006ff */
[----:B------:R-:W-:Y:S01]  /*57d0*/  FMUL.FTZ R33, R42, UR18 ;  /* 0x000000122a217c20 */ /* 0x000fe20008410000 */
[----:B------:R-:W-:Y:S01]  /*57e0*/  FMUL.FTZ R32, R27, UR18 ;  /* 0x000000121b207c20 */ /* 0x000fe20008410000 */
        /* <DEDUP_REMOVED lines=19> */
.L_x_85:
        /* <DEDUP_REMOVED lines=10> */
[----:B------:R-:W-:Y:S02]  /*59c0*/  FMUL.FTZ R21, R20, UR18 ;  /* 0x0000001214157c20 */ /* 0x000fe40008410000 */
[----:B------:R-:W-:Y:S01]  /*59d0*/  FMUL.FTZ R20, R26, UR18 ;  /* 0x000000121a147c20 */ /* 0x000fe20008410000 */
[----:B------:R-:W-:-:S04]  /*59e0*/  IMAD.WIDE.U32 R16, R53, UR20, R4 ;  /* 0x0000001435107c25 */ /* 0x000fc8000f8e0004 */
[----:B------:R-:W-:Y:S01]  /*59f0*/  IMAD R5, R53, UR21, R28 ;  /* 0x0000001535057c24 */ /* 0x000fe2000f8e021c */
[----:B------:R-:W-:Y:S02]  /*5a00*/  ULDC.64 UR20, c[0x0][0x210] ;  /* 0x0000840000147ab9 */ /* 0x000fe40000000a00 */
[----:B------:R-:W-:Y:S02]  /*5a10*/  LEA R4, P0, R16, UR20, 0x1 ;  /* 0x0000001410047c11 */ /* 0x000fe4000f8008ff */
[----:B------:R-:W-:Y:S02]  /*5a20*/  IADD3 R5, R17, R5, RZ ;  /* 0x0000000511057210 */ /* 0x000fe40007ffe0ff */
[----:B------:R-:W-:Y:S02]  /*5a30*/  F2FP.BF16.F32.PACK_AB R17, R20, R21 ;  /* 0x000000151411723e */ /* 0x000fe400000010ff */
[----:B------:R-:W-:-:S05]  /*5a40*/  LEA.HI.X R5, R16, UR21, R5, 0x1, P0 ;  /* 0x0000001510057c11 */ /* 0x000fca00080f0c05 */
[----:B------:R1:W-:Y:S02]  /*5a50*/  STG.E desc[UR14][R4.64], R17 ;  /* 0x0000001104007986 */ /* 0x0003e4000c10190e */
.L_x_87:
[----:B------:R-:W-:Y:S05]  /*5a60*/  BSYNC B0 ;  /* 0x0000000000007941 */ /* 0x000fea0003800000 */
.L_x_86:
[----:B------:R-:W-:Y:S02]  /*5a70*/  SHF.L.U32 R6, R6, 0x10, RZ ;  /* 0x0000001006067819 */ /* 0x000fe400000006ff */
[----:B------:R-:W-:Y:S02]  /*5a80*/  SHF.L.U32 R25, R25, 0x10, RZ ;  /* 0x0000001019197819 */ /* 0x000fe400000006ff */
[----:B------:R-:W-:Y:S01]  /*5a90*/  SHF.L.U32 R7, R7, 0x10, RZ ;  /* 0x0000001007077819 */ /* 0x000fe200000006ff */
[----:B------:R-:W-:Y:S01]  /*5aa0*/  FADD.FTZ R6, R6, -UR13 ;  /* 0x8000000d06067e21 */ /* 0x000fe20008010000 */
[----:B------:R-:W-:Y:S01]  /*5ab0*/  ISETP.GT.U32.OR P4, PT, R59, 0x2ff, P4 ;  /* 0x000002ff3b00780c */ /* 0x000fe20002784470 */
[----:B------:R-:W-:Y:S01]  /*5ac0*/  FADD.FTZ R25, R25, -UR13 ;  /* 0x8000000d19197e21 */ /* 0x000fe20008010000 */
[----:B------:R-:W-:Y:S01]  /*5ad0*/  ISETP.GT.U32.OR P3, PT, R59, 0x2ff, P3 ;  /* 0x000002ff3b00780c */ /* 0x000fe20001f64470 */
[----:B------:R-:W-:Y:S01]  /*5ae0*/  FMUL.FTZ R27, R6, UR18 ;  /* 0x00000012061b7c20 */ /* 0x000fe20008410000 */
[----:B------:R-:W-:Y:S01]  /*5af0*/  SHF.L.U32 R24, R24, 0x10, RZ ;  /* 0x0000001018187819 */ /* 0x000fe200000006ff */
[----:B------:R-:W-:Y:S01]  /*5b00*/  FMUL.FTZ R26, R25, UR18 ;  /* 0x00000012191a7c20 */ /* 0x000fe20008410000 */
[----:B------:R-:W-:-:S02]  /*5b10*/  SHF.L.U32 R28, R8, 0x10, RZ ;  /* 0x00000010081c7819 */ /* 0x000fc400000006ff */
[----:B------:R-:W-:Y:S01]  /*5b20*/  SHF.L.U32 R23, R23, 0x10, RZ ;  /* 0x0000001017177819 */ /* 0x000fe200000006ff */
[----:B------:R-:W-:Y:S06]  /*5b30*/  @!P5 BRA `(.L_x_88) ;  /* 0x000000000048d947 */ /* 0x000fec0003800000 */
[----:B-1----:R-:W-:Y:S01]  /*5b40*/  FFMA.FTZ R4, R27, R10, R12 ;  /* 0x0000000a1b047223 */ /* 0x002fe2000001000c */
[----:B------:R-:W-:-:S03]  /*5b50*/  FFMA.FTZ R5, R26, R11, R13 ;  /* 0x0000000b1a057223 */ /* 0x000fc6000001000d */
[----:B------:R-:W-:Y:S01]  /*5b60*/  FMUL.FTZ R6, R4, -1.4426950216293334961 ;  /* 0xbfb8aa3b04067820 */ /* 0x000fe20000410000 */
[----:B------:R-:W-:-:S05]  /*5b70*/  FMUL.FTZ R16, R5, -1.4426950216293334961 ;  /* 0xbfb8aa3b05107820 */ /* 0x000fca0000410000 */
[----:B------:R-:W1:Y:S08]  /*5b80*/  MUFU.EX2 R6, R6 ;  /* 0x0000000600067308 */ /* 0x000e700000000800 */
[----:B------:R-:W0:Y:S01]  /*5b90*/  MUFU.EX2 R16, R16 ;  /* 0x0000001000107308 */ /* 0x000e220000000800 */
[----:B-1----:R-:W-:-:S07]  /*5ba0*/  FADD.FTZ R8, R6, 1 ;  /* 0x3f80000006087421 */ /* 0x002fce0000010000 */
[----:B------:R-:W1:Y:S01]  /*5bb0*/  MUFU.RCP R8, R8 ;  /* 0x0000000800087308 */ /* 0x000e620000001000 */
[----:B0-----:R-:W-:-:S07]  /*5bc0*/  FADD.FTZ R17, R16, 1 ;  /* 0x3f80000010117421 */ /* 0x001fce0000010000 */
[----:B------:R-:W0:Y:S01]  /*5bd0*/  MUFU.RCP R17, R17 ;  /* 0x0000001100117308 */ /* 0x000e220000001000 */
[----:B-1----:R-:W-:Y:S01]  /*5be0*/  FADD.FTZ R21, -R8, 1 ;  /* 0x3f80000008157421 */ /* 0x002fe20000010100 */
[----:B------:R-:W-:-:S03]  /*5bf0*/  FMUL.FTZ R7, R7, R8 ;  /* 0x0000000807077220 */ /* 0x000fc60000410000 */
[----:B------:R-:W-:Y:S01]  /*5c00*/  FFMA.FTZ R4, R4, R21, 1 ;  /* 0x3f80000004047423 */ /* 0x000fe20000010015 */
[----:B0-----:R-:W-:Y:S01]  /*5c10*/  FADD.FTZ R20, -R17, 1 ;  /* 0x3f80000011147421 */ /* 0x001fe20000010100 */
[----:B------:R-:W-:Y:S02]  /*5c20*/  FMUL.FTZ R24, R24, R17 ;  /* 0x0000001118187220 */ /* 0x000fe40000410000 */
[----:B------:R-:W-:Y:S01]  /*5c30*/  FMUL.FTZ R7, R7, R4 ;  /* 0x0000000407077220 */ /* 0x000fe20000410000 */
[----:B------:R-:W-:-:S04]  /*5c40*/  FFMA.FTZ R5, R5, R20, 1 ;  /* 0x3f80000005057423 */ /* 0x000fc80000010014 */
[----:B------:R-:W-:-:S07]  /*5c50*/  FMUL.FTZ R24, R24, R5 ;  /* 0x0000000518187220 */ /* 0x000fce0000410000 */
.L_x_88:
[----:B------:R-:W-:Y:S04]  /*5c60*/  BSSY B0, `(.L_x_89) ;  /* 0x0000014000007945 */ /* 0x000fe80003800000 */
[----:B------:R-:W-:Y:S05]  /*5c70*/  @P4 BRA `(.L_x_90) ;  /* 0x0000000000484947 */ /* 0x000fea0003800000 */
[C-C-:B-1----:R-:W-:Y:S01]  /*5c80*/  FFMA.FTZ R4, R18.reuse, R27, R19.reuse ;  /* 0x0000001b12047223 */ /* 0x142fe20000010013 */
[----:B------:R-:W-:Y:S01]  /*5c90*/  FFMA.FTZ R5, R18, R26, R19 ;  /* 0x0000001a12057223 */ /* 0x000fe20000010013 */
[----:B------:R-:W-:Y:S02]  /*5ca0*/  ULDC.64 UR20, c[0x0][0x288] ;  /* 0x0000a20000147ab9 */ /* 0x000fe40000000a00 */
[----:B------:R-:W-:Y:S01]  /*5cb0*/  FFMA.FTZ R8, R7, R10, -R4 ;  /* 0x0000000a07087223 */ /* 0x000fe20000010804 */
[----:B------:R-:W-:Y:S01]  /*5cc0*/  FFMA.FTZ R24, R24, R11, -R5 ;  /* 0x0000000b18187223 */ /* 0x000fe20000010805 */
[----:B------:R-:W-:Y:S01]  /*5cd0*/  MOV R4, R62 ;  /* 0x0000003e00047202 */ /* 0x000fe20000000f00 */
[----:B------:R-:W-:Y:S01]  /*5ce0*/  IMAD R15, R15, UR20, RZ ;  /* 0x000000140f0f7c24 */ /* 0x000fe2000f8e02ff */
[----:B------:R-:W-:-:S03]  /*5cf0*/  MOV R5, R65 ;  /* 0x0000004100057202 */ /* 0x000fc60000000f00 */
[----:B------:R-:W-:-:S04]  /*5d00*/  IMAD.WIDE.U32 R6, R52, UR20, R4 ;  /* 0x0000001434067c25 */ /* 0x000fc8000f8e0004 */
[----:B------:R-:W-:Y:S01]  /*5d10*/  IMAD R5, R52, UR21, R15 ;  /* 0x0000001534057c24 */ /* 0x000fe2000f8e020f */
[----:B------:R-:W-:Y:S01]  /*5d20*/  ULDC.64 UR20, c[0x0][0x210] ;  /* 0x0000840000147ab9 */ /* 0x000fe20000000a00 */
[----:B------:R-:W-:Y:S01]  /*5d30*/  FMUL.FTZ R15, R8, UR18 ;  /* 0x00000012080f7c20 */ /* 0x000fe20008410000 */
[----:B------:R-:W-:Y:S01]  /*5d40*/  FMUL.FTZ R8, R24, UR18 ;  /* 0x0000001218087c20 */ /* 0x000fe20008410000 */
[----:B------:R-:W-:Y:S02]  /*5d50*/  LEA R4, P0, R6, UR20, 0x1 ;  /* 0x0000001406047c11 */ /* 0x000fe4000f8008ff */
[----:B------:R-:W-:Y:S02]  /*5d60*/  IADD3 R5, R7, R5, RZ ;  /* 0x0000000507057210 */ /* 0x000fe40007ffe0ff */
[----:B------:R-:W-:Y:S02]  /*5d70*/  F2FP.BF16.F32.PACK_AB R7, R8, R15 ;  /* 0x0000000f0807723e */ /* 0x000fe400000010ff */
[----:B------:R-:W-:-:S05]  /*5d80*/  LEA.HI.X R5, R6, UR21, R5, 0x1, P0 ;  /* 0x0000001506057c11 */ /* 0x000fca00080f0c05 */
[----:B------:R2:W-:Y:S02]  /*5d90*/  STG.E desc[UR14][R4.64], R7 ;  /* 0x0000000704007986 */ /* 0x0005e4000c10190e */
.L_x_90:
[----:B------:R-:W-:Y:S05]  /*5da0*/  BSYNC B0 ;  /* 0x0000000000007941 */ /* 0x000fea0003800000 */
.L_x_89:
[----:B------:R-:W-:Y:S01]  /*5db0*/  FADD.FTZ R28, R28, -UR13 ;  /* 0x8000000d1c1c7e21 */ /* 0x000fe20008010000 */
[----:B------:R-:W-:Y:S01]  /*5dc0*/  FADD.FTZ R23, R23, -UR13 ;  /* 0x8000000d17177e21 */ /* 0x000fe20008010000 */
[----:B------:R-:W-:Y:S02]  /*5dd0*/  SHF.L.U32 R9, R9, 0x10, RZ ;  /* 0x0000001009097819 */ /* 0x000fe400000006ff */
[----:B------:R-:W-:Y:S01]  /*5de0*/  SHF.L.U32 R22, R22, 0x10, RZ ;  /* 0x0000001016167819 */ /* 0x000fe200000006ff */
[----:B0-----:R-:W-:Y:S01]  /*5df0*/  FMUL.FTZ R21, R28, UR18 ;  /* 0x000000121c157c20 */ /* 0x001fe20008410000 */
[----:B------:R-:W-:Y:S01]  /*5e00*/  FMUL.FTZ R20, R23, UR18 ;  /* 0x0000001217147c20 */ /* 0x000fe20008410000 */
[----:B------:R-:W-:Y:S06]  /*5e10*/  @!P5 BRA `(.L_x_91) ;  /* 0x000000000048d947 */ /* 0x000fec0003800000 */
[----:B------:R-:W-:Y:S01]  /*5e20*/  FFMA.FTZ R12, R21, R10, R12 ;  /* 0x0000000a150c7223 */ /* 0x000fe2000001000c */
[----:B------:R-:W-:-:S03]  /*5e30*/  FFMA.FTZ R13, R20, R11, R13 ;  /* 0x0000000b140d7223 */ /* 0x000fc6000001000d */
[----:B-12---:R-:W-:Y:S01]  /*5e40*/  FMUL.FTZ R4, R12, -1.4426950216293334961 ;  /* 0xbfb8aa3b0c047820 */ /* 0x006fe20000410000 */
        /* <DEDUP_REMOVED lines=15> */
.L_x_91:
[----:B------:R-:W-:Y:S04]  /*5f40*/  BSSY B0, `(.L_x_92) ;  /* 0x0000013000007945 */ /* 0x000fe80003800000 */
[----:B------:R-:W-:Y:S05]  /*5f50*/  @P3 BRA `(.L_x_93) ;  /* 0x0000000000443947 */ /* 0x000fea0003800000 */
[----:B------:R-:W-:Y:S01]  /*5f60*/  ULDC.64 UR12, c[0x0][0x288] ;  /* 0x0000a200000c7ab9 */ /* 0x000fe20000000a00 */
[C-C-:B-12---:R-:W-:Y:S01]  /*5f70*/  FFMA.FTZ R4, R18.reuse, R21, R19.reuse ;  /* 0x0000001512047223 */ /* 0x146fe20000010013 */
[----:B------:R-:W-:Y:S01]  /*5f80*/  MOV R63, R65 ;  /* 0x00000041003f7202 */ /* 0x000fe20000000f00 */
[----:B------:R-:W-:Y:S01]  /*5f90*/  FFMA.FTZ R19, R18, R20, R19 ;  /* 0x0000001412137223 */ /* 0x000fe20000010013 */
[----:B------:R-:W-:Y:S02]  /*5fa0*/  IMAD R14, R14, UR12, RZ ;  /* 0x0000000c0e0e7c24 */ /* 0x000fe4000f8e02ff */
[----:B------:R-:W-:Y:S01]  /*5fb0*/  FFMA.FTZ R4, R9, R10, -R4 ;  /* 0x0000000a09047223 */ /* 0x000fe20000010804 */
[----:B------:R-:W-:Y:S01]  /*5fc0*/  FFMA.FTZ R19, R22, R11, -R19 ;  /* 0x0000000b16137223 */ /* 0x000fe20000010813 */
[----:B------:R-:W-:-:S04]  /*5fd0*/  IMAD.WIDE.U32 R62, R51, UR12, R62 ;  /* 0x0000000c333e7c25 */ /* 0x000fc8000f8e003e */
[----:B------:R-:W-:Y:S01]  /*5fe0*/  FMUL.FTZ R7, R4, UR18 ;  /* 0x0000001204077c20 */ /* 0x000fe20008410000 */
[----:B------:R-:W-:Y:S01]  /*5ff0*/  FMUL.FTZ R6, R19, UR18 ;  /* 0x0000001213067c20 */ /* 0x000fe20008410000 */
[----:B------:R-:W-:Y:S01]  /*6000*/  IMAD R5, R51, UR13, R14 ;  /* 0x0000000d33057c24 */ /* 0x000fe2000f8e020e */
[----:B------:R-:W-:Y:S02]  /*6010*/  ULDC.64 UR12, c[0x0][0x210] ;  /* 0x00008400000c7ab9 */ /* 0x000fe40000000a00 */
[----:B------:R-:W-:Y:S02]  /*6020*/  LEA R4, P0, R62, UR12, 0x1 ;  /* 0x0000000c3e047c11 */ /* 0x000fe4000f8008ff */
[----:B------:R-:W-:Y:S02]  /*6030*/  IADD3 R5, R63, R5, RZ ;  /* 0x000000053f057210 */ /* 0x000fe40007ffe0ff */
[----:B------:R-:W-:Y:S02]  /*6040*/  F2FP.BF16.F32.PACK_AB R7, R6, R7 ;  /* 0x000000070607723e */ /* 0x000fe400000010ff */
[----:B------:R-:W-:-:S05]  /*6050*/  LEA.HI.X R5, R62, UR13, R5, 0x1, P0 ;  /* 0x0000000d3e057c11 */ /* 0x000fca00080f0c05 */
[----:B------:R0:W-:Y:S02]  /*6060*/  STG.E desc[UR14][R4.64], R7 ;  /* 0x0000000704007986 */ /* 0x0001e4000c10190e */
.L_x_93:
[----:B------:R-:W-:Y:S05]  /*6070*/  BSYNC B0 ;  /* 0x0000000000007941 */ /* 0x000fea0003800000 */
.L_x_92:
[----:B------:R-:W-:Y:S01]  /*6080*/  ULDC UR11, c[0x0][0x10] ;  /* 0x00000400000b7ab9 */ /* 0x000fe20000000800 */
[----:B------:R-:W-:Y:S02]  /*6090*/  UIADD3 UR4, UR4, 0x1, URZ ;  /* 0x0000000104047890 */ /* 0x000fe4000fffe03f */
[----:B------:R-:W-:-:S04]  /*60a0*/  UIADD3 UR6, UR11, UR6, URZ ;  /* 0x000000060b067290 */ /* 0x000fc8000fffe03f */
[----:B------:R-:W-:-:S06]  /*60b0*/  UISETP.GE.AND UP0, UPT, UR6, UR5, UPT ;  /* 0x000000050600728c */ /* 0x000fcc000bf06270 */
[----:B------:R-:W-:-:S13]  /*60c0*/  PLOP3.LUT P0, PT, PT, PT, UP0, 0x80, 0x0 ;  /* 0x000000000000781c */ /* 0x000fda0003f0f008 */
[----:B------:R-:W-:Y:S05]  /*60d0*/  @!P0 BRA `(.L_x_94) ;  /* 0xffffffa0009c8947 */ /* 0x000fea000383ffff */
.L_x_43:
[----:B012---:R-:W0:Y:S01]  /*60e0*/  LDC R4, c[0x0][0xc] ;  /* 0x00000300ff047b82 */ /* 0x007e220000000800 */
        /* <DEDUP_REMOVED lines=18> */
.L_x_96:
[----:B------:R-:W-:Y:S05]  /*6210*/  BSYNC B0 ;  /* 0x0000000000007941 */ /* 0x000fea0003800000 */
.L_x_95:
        /* <DEDUP_REMOVED lines=11> */
.L_x_98:
[----:B------:R-:W2:Y:S04]  /*62d0*/  LDG.E.STRONG.GPU R5, desc[UR14][R2.64] ;  /* 0x0000000e02057981 */ /* 0x000ea8000c1ef900 */
[----:B--2---:R-:W-:Y:S01]  /*62e0*/  CCTL.IVALL ;  /* 0x00000000ff00798f */ /* 0x004fe20002000000 */
[----:B------:R-:W-:Y:S05]  /*62f0*/  YIELD ;  /* 0x0000000000007946 */ /* 0x000fea0003800000 */
[----:B------:R-:W-:-:S13]  /*6300*/  ISETP.NE.AND P0, PT, R5, R0, PT ;  /* 0x000000000500720c */ /* 0x000fda0003f05270 */
[----:B------:R-:W-:Y:S05]  /*6310*/  @P0 BRA `(.L_x_98) ;  /* 0xfffffffc00ec0947 */ /* 0x000fea000383ffff */
.L_x_97:
[----:B------:R-:W-:Y:S05]  /*6320*/  WARPSYNC.ALL ;  /* 0x0000000000007948 */ /* 0x000fea0003800000 */
[----:B------:R-:W0:Y:S08]  /*6330*/  LDC.64 R22, c[0x0][0x288] ;  /* 0x0000a200ff167b82 */ /* 0x000e300000000a00 */
[----:B------:R-:W-:Y:S01]  /*6340*/  BAR.SYNC.DEFER_BLOCKING 0x0 ;  /* 0x0000000000007b1d */ /* 0x000fe20000010000 */
[----:B0-----:R-:W-:-:S04]  /*6350*/  LEA.HI R0, P0, R23, R22, RZ, 0x1 ;  /* 0x0000001617007211 */ /* 0x001fc800078108ff */
[----:B------:R-:W-:-:S04]  /*6360*/  IADD3.X R3, RZ, R23, RZ, P0, !PT ;  /* 0x00000017ff037210 */ /* 0x000fc800007fe4ff */
[----:B------:R-:W-:Y:S02]  /*6370*/  SHF.R.S64 R24, R0, 0x1, R3 ;  /* 0x0000000100187819 */ /* 0x000fe40000001003 */
        /* <DEDUP_REMOVED lines=18> */
.L_x_99:
        /* <DEDUP_REMOVED lines=23> */
.L_x_100:
        /* <DEDUP_REMOVED lines=15> */
.L_x_5115:


//--------------------- .text._Z35group_norm_nhwc_bwd_one_pass_kernelI11Bf16IOFp32WLi256ELi96ELi768EEv26Group_norm_nhwc_bwd_params --------------------------
	.section	.text._Z35group_norm_nhwc_bwd_one_pass_kernelI11Bf16IOFp32WLi256ELi96ELi768EEv26Group_norm_nhwc_bwd_params,"ax",@progbits
	.align	128
        .global         _Z35group_norm_nhwc_bwd_one_pass_kernelI11Bf16IOFp32WLi256ELi96ELi768EEv26Group_norm_nhwc_bwd_params
        .type           _Z35group_norm_nhwc_bwd_one_pass_kernelI11Bf16IOFp32WLi256ELi96ELi768EEv26Group_norm_nhwc_bwd_params,@function
        .size           _Z35group_norm_nhwc_bwd_one_pass_kernelI11Bf16IOFp32WLi256ELi96ELi768EEv26Group_norm_nhwc_bwd_params,(.L_x_5116 - _Z35group_norm_nhwc_bwd_one_pass_kernelI11Bf16IOFp32WLi256ELi96ELi768EEv26Group_norm_nhwc_bwd_params)
        .other          _Z35group_norm_nhwc_bwd_one_pass_kernelI11Bf16IOFp32WLi256ELi96ELi768EEv26Group_norm_nhwc_bwd_params,@"STO_CUDA_ENTRY STV_DEFAULT"
_Z35group_norm_nhwc_bwd_one_pass_kernelI11Bf16IOFp32WLi256ELi96ELi768EEv26Group_norm_nhwc_bwd_params:
.text._Z35group_norm_nhwc_bwd_one_pass_kernelI11Bf16IOFp32WLi256ELi96ELi768EEv26Group_norm_nhwc_bwd_params:
[----:B------:R-:W0:Y:S08]  /*0000*/  LDC R1, c[0x0][0x28] ;  /* 0x00000a00ff017b82 */ /* 0x000e300000000800 */
[----:B------:R-:W1:Y:S01]  /*0010*/  S2UR UR6, SR_CTAID.Y ;  /* 0x00000000000679c3 */ /* 0x000e620000002600 */
[----:B------:R-:W-:Y:S01]  /*0020*/  ULDC UR5, c[0x0][0x2a0] ;  /* 0x0000a80000057ab9 */ /* 0x000fe20000000800 */
[----:B------:R-:W-:Y:S01]  /*0030*/  ULDC UR4, c[0x0][0x270] ;  /* 0x00009c0000047ab9 */ /* 0x000fe20000000800 */
[----:B------:R-:W2:Y:S01]  /*0040*/  S2R R0, SR_TID.X ;  /* 0x0000000000007919 */ /* 0x000ea20000002100 */
[----:B------:R-:W-:Y:S01]  /*0050*/  UIMAD UR5, UR5, UR4, URZ ;  /* 0x00000004050572a4 */ /* 0x000fe2000f8e023f */
[----:B0-----:R-:W-:Y:S01]  /*0060*/  IADD3 R1, R1, -0x8, RZ ;  /* 0xfffffff801017810 */ /* 0x001fe20007ffe0ff */
[----:B------:R-:W-:-:S02]  /*0070*/  ULDC.64 UR14, c[0x0][0x208] ;  /* 0x00008200000e7ab9 */ /* 0x000fc40000000a00 */
[----:B-1----:R-:W-:-:S06]  /*0080*/  UISETP.GE.AND UP0, UPT, UR6, UR5, UPT ;  /* 0x000000050600728c */ /* 0x002fcc000bf06270 */
[----:B------:R-:W-:-:S13]  /*0090*/  PLOP3.LUT P0, PT, PT, PT, UP0, 0x80, 0x0 ;  /* 0x000000000000781c */ /* 0x000fda0003f0f008 */
[----:B--2---:R-:W-:Y:S05]  /*00a0*/  @P0 BRA `(.L_x_101) ;  /* 0x0000009c00000947 */ /* 0x004fea0003800000 */
[----:B------:R-:W0:Y:S01]  /*00b0*/  S2UR UR16, SR_CTAID.X ;  /* 0x00000000001079c3 */ /* 0x000e220000002500 */
[----:B------:R-:W-:Y:S01]  /*00c0*/  IMAD.WIDE.U32 R2, R0, -0x55555555, RZ ;  /* 0xaaaaaaab00027825 */ /* 0x000fe200078e00ff */
[----:B------:R-:W-:Y:S01]  /*00d0*/  UMOV UR4, 0x400 ;  /* 0x0000040000047882 */ /* 0x000fe20000000000 */
[----:B------:R-:W-:Y:S01]  /*00e0*/  ULDC.64 UR18, c[0x0][0x290] ;  /* 0x0000a40000127ab9 */ /* 0x000fe20000000a00 */
[----:B------:R-:W-:Y:S01]  /*00f0*/  ULDC.64 UR12, c[0x0][0x288] ;  /* 0x0000a200000c7ab9 */ /* 0x000fe20000000a00 */
[----:B------:R-:W-:Y:S01]  /*0100*/  ULDC.U8 UR17, c[0x0][0x2a4] ;  /* 0x0000a90000117ab9 */ /* 0x000fe20000000000 */
[----:B------:R-:W-:Y:S01]  /*0110*/  SHF.R.U32.HI R2, RZ, 0x5, R3 ;  /* 0x00000005ff027819 */ /* 0x000fe20000011603 */
[----:B------:R-:W-:Y:S01]  /*0120*/  UIMAD.WIDE.U32 UR8, UR12, 0x3, URZ ;  /* 0x000000030c0878a5 */ /* 0x000fe2000f8e003f */
[----:B------:R-:W0:Y:S01]  /*0130*/  LDC R5, c[0x0][0x2ac] ;  /* 0x0000ab00ff057b82 */ /* 0x000e220000000800 */
[----:B------:R-:W-:Y:S01]  /*0140*/  SHF.R.S32.HI R3, RZ, 0x1f, R0 ;  /* 0x0000001fff037819 */ /* 0x000fe20000011400 */
[----:B------:R-:W-:-:S02]  /*0150*/  UIMAD UR10, UR13, 0x3, URZ ;  /* 0x000000030d0a78a4 */ /* 0x000fc4000f8e023f */
[----:B------:R-:W-:Y:S01]  /*0160*/  ULEA.HI UR11, UP0, UR13, UR12, URZ, 0x1 ;  /* 0x0000000c0d0b7291 */ /* 0x000fe2000f81083f */
[----:B------:R-:W-:Y:S01]  /*0170*/  LEA.HI R3, R3, R0, RZ, 0x5 ;  /* 0x0000000003037211 */ /* 0x000fe200078f28ff */
[----:B------:R-:W-:Y:S02]  /*0180*/  UIADD3 UR10, UR9, UR10, URZ ;  /* 0x0000000a090a7290 */ /* 0x000fe4000fffe03f */
[----:B------:R-:W1:Y:S01]  /*0190*/  S2UR UR7, SR_CgaCtaId ;  /* 0x00000000000779c3 */ /* 0x000e620000008800 */
[----:B------:R-:W-:Y:S01]  /*01a0*/  SHF.R.S32.HI R3, RZ, 0x5, R3 ;  /* 0x00000005ff037819 */ /* 0x000fe20000011403 */
[----:B------:R-:W-:Y:S02]  /*01b0*/  UIADD3.X UR12, URZ, UR13, URZ, UP0, !UPT ;  /* 0x0000000d3f0c7290 */ /* 0x000fe400087fe43f */
[----:B------:R-:W-:Y:S02]  /*01c0*/  ULEA.HI UR8, UP0, UR10, UR8, URZ, 0x1 ;  /* 0x000000080a087291 */ /* 0x000fe4000f81083f */
[----:B------:R-:W-:-:S02]  /*01d0*/  USHF.R.S32.HI UR9, URZ, 0x1, UR12 ;  /* 0x000000013f097899 */ /* 0x000fc4000801140c */
[----:B------:R-:W-:-:S04]  /*01e0*/  UIADD3.X UR10, URZ, UR10, URZ, UP0, !UPT ;  /* 0x0000000a3f0a7290 */ /* 0x000fc800087fe43f */
[----:B------:R-:W-:Y:S02]  /*01f0*/  USHF.R.S64 UR8, UR8, 0x1, UR10 ;  /* 0x0000000108087899 */ /* 0x000fe4000800100a */
[----:B------:R-:W-:Y:S01]  /*0200*/  USHF.R.S32.HI UR10, URZ, 0x1, UR10 ;  /* 0x000000013f0a7899 */ /* 0x000fe2000801140a */
[----:B0-----:R-:W-:-:S03]  /*0210*/  IMAD R2, R5, UR16, R2 ;  /* 0x0000001005027c24 */ /* 0x001fc6000f8e0202 */
[----:B------:R-:W-:Y:S02]  /*0220*/  USHF.L.U64.HI UR10, UR8, 0x2, UR10 ;  /* 0x00000002080a7899 */ /* 0x000fe4000801020a */
[C---:B------:R-:W-:Y:S02]  /*0230*/  ISETP.GE.U32.AND P1, PT, R2.reuse, UR18, PT ;  /* 0x0000001202007c0c */ /* 0x040fe4000bf26070 */
[----:B------:R-:W-:Y:S01]  /*0240*/  SHF.R.S32.HI R4, RZ, 0x1f, R2 ;  /* 0x0000001fff047819 */ /* 0x000fe20000011402 */
[----:B-1----:R-:W-:Y:S01]  /*0250*/  ULEA UR4, UR7, UR4, 0x18 ;  /* 0x0000000407047291 */ /* 0x002fe2000f8ec03f */
[----:B------:R-:W-:Y:S01]  /*0260*/  IADD3 R75, R2, 0x30, RZ ;  /* 0x00000030024b7810 */ /* 0x000fe20007ffe0ff */
[----:B------:R-:W-:Y:S01]  /*0270*/  USHF.R.S64 UR7, UR11, 0x1, UR12 ;  /* 0x000000010b077899 */ /* 0x000fe2000800100c */
[----:B------:R-:W-:Y:S02]  /*0280*/  ISETP.GE.AND.EX P1, PT, R4, UR19, PT, P1 ;  /* 0x0000001304007c0c */ /* 0x000fe4000bf26310 */
[C---:B------:R-:W-:Y:S01]  /*0290*/  IADD3 R74, R2.reuse, 0x40, RZ ;  /* 0x00000040024a7810 */ /* 0x040fe20007ffe0ff */
[----:B------:R-:W-:Y:S01]  /*02a0*/  USHF.L.U64.HI UR9, UR7, 0x2, UR9 ;  /* 0x0000000207097899 */ /* 0x000fe20008010209 */
[----:B------:R-:W-:Y:S01]  /*02b0*/  LEA R4, R3, UR4, 0x3 ;  /* 0x0000000403047c11 */ /* 0x000fe2000f8e18ff */
[----:B------:R-:W-:Y:S01]  /*02c0*/  UMOV UR4, URZ ;  /* 0x0000003f00047c82 */ /* 0x000fe20008000000 */
[----:B------:R-:W-:-:S02]  /*02d0*/  IADD3 R3, R2, 0x10, RZ ;  /* 0x0000001002037810 */ /* 0x000fc40007ffe0ff */
[----:B------:R-:W-:Y:S01]  /*02e0*/  ISETP.LT.U32.AND P1, PT, R0, 0x300, !P1 ;  /* 0x000003000000780c */ /* 0x000fe20004f21070 */
[----:B------:R0:W-:Y:S01]  /*02f0*/  STL [R1], R4 ;  /* 0x0000000401007387 */ /* 0x0001e20000100800 */
[C---:B------:R-:W-:Y:S02]  /*0300*/  IADD3 R3, R2.reuse, 0x20, RZ ;  /* 0x0000002002037810 */ /* 0x040fe40007ffe0ff */
[C---:B------:R-:W-:Y:S02]  /*0310*/  IADD3 R73, R2.reuse, 0x50, RZ ;  /* 0x0000005002497810 */ /* 0x040fe40007ffe0ff */
[----:B------:R-:W-:-:S07]  /*0320*/  IADD3 R72, R2, 0x60, RZ ;  /* 0x0000006002487810 */ /* 0x000fce0007ffe0ff */
.L_x_184:
[----:B------:R-:W1:Y:S01]  /*0330*/  LDC R8, c[0x0][0x2a0] ;  /* 0x0000a800ff087b82 */ /* 0x000e620000000800 */
[----:B------:R-:W2:Y:S01]  /*0340*/  S2R R10, SR_TID.X ;  /* 0x00000000000a7919 */ /* 0x000ea20000002100 */
[----:B------:R-:W-:Y:S01]  /*0350*/  ISETP.LE.AND P5, PT, RZ, UR6, PT ;  /* 0x00000006ff007c0c */ /* 0x000fe2000bfa3270 */
[----:B------:R-:W-:Y:S01]  /*0360*/  ULDC.64 UR18, c[0x0][0x290] ;  /* 0x0000a40000127ab9 */ /* 0x000fe20000000a00 */
[----:B------:R-:W-:Y:S01]  /*0370*/  SHF.R.S32.HI R17, RZ, 0x1f, R72 ;  /* 0x0000001fff117819 */ /* 0x000fe20000011448 */
[----:B------:R-:W-:Y:S01]  /*0380*/  ULDC.64 UR12, c[0x0][0x298] ;  /* 0x0000a600000c7ab9 */ /* 0x000fe20000000a00 */
[----:B------:R-:W-:Y:S02]  /*0390*/  IADD3 R33, R2, 0xb0, RZ ;  /* 0x000000b002217810 */ /* 0x000fe40007ffe0ff */
[----:B------:R-:W-:Y:S01]  /*03a0*/  SHF.R.S32.HI R11, RZ, 0x1f, R2 ;  /* 0x0000001fff0b7819 */ /* 0x000fe20000011402 */
[----:B------:R-:W3:Y:S01]  /*03b0*/  @P1 LDC.64 R20, c[0x0][0x230] ;  /* 0x00008c00ff141b82 */ /* 0x000ee20000000a00 */
[----:B------:R-:W-:-:S02]  /*03c0*/  SHF.R.S32.HI R25, RZ, 0x1f, R33 ;  /* 0x0000001fff197819 */ /* 0x000fc40000011421 */
[----:B------:R-:W-:-:S04]  /*03d0*/  IADD3 R22, R2, 0x80, RZ ;  /* 0x0000008002167810 */ /* 0x000fc80007ffe0ff */
[----:B------:R-:W-:Y:S01]  /*03e0*/  SHF.R.S32.HI R35, RZ, 0x1f, R22 ;  /* 0x0000001fff237819 */ /* 0x000fe20000011416 */
[----:B------:R-:W4:Y:S01]  /*03f0*/  @P1 LDC.64 R30, c[0x0][0x228] ;  /* 0x00008a00ff1e1b82 */ /* 0x000f220000000a00 */
[----:B-1----:R-:W-:-:S04]  /*0400*/  IABS R7, R8 ;  /* 0x0000000800077213 */ /* 0x002fc80000000000 */
[----:B0-----:R-:W1:Y:S08]  /*0410*/  I2F.RP R3, R7 ;  /* 0x0000000700037306 */ /* 0x001e700000209400 */
[----:B-1----:R-:W0:Y:S02]  /*0420*/  MUFU.RCP R3, R3 ;  /* 0x0000000300037308 */ /* 0x002e240000001000 */
[----:B0-----:R-:W-:-:S06]  /*0430*/  IADD3 R4, R3, 0xffffffe, RZ ;  /* 0x0ffffffe03047810 */ /* 0x001fcc0007ffe0ff */
[----:B------:R0:W1:Y:S02]  /*0440*/  F2I.FTZ.U32.TRUNC.NTZ R5, R4 ;  /* 0x0000000400057305 */ /* 0x000064000021f000 */
[----:B0-----:R-:W-:Y:S01]  /*0450*/  HFMA2.MMA R4, -RZ, RZ, 0, 0 ;  /* 0x00000000ff047435 */ /* 0x001fe200000001ff */
[----:B-1----:R-:W-:-:S05]  /*0460*/  IADD3 R6, RZ, -R5, RZ ;  /* 0x80000005ff067210 */ /* 0x002fca0007ffe0ff */
[----:B------:R-:W-:Y:S01]  /*0470*/  IMAD R9, R6, R7, RZ ;  /* 0x0000000706097224 */ /* 0x000fe200078e02ff */
[----:B------:R-:W-:-:S03]  /*0480*/  IABS R6, UR6 ;  /* 0x0000000600067c13 */ /* 0x000fc60008000000 */
[----:B------:R-:W-:-:S06]  /*0490*/  IMAD.HI.U32 R5, R5, R9, R4 ;  /* 0x0000000905057227 */ /* 0x000fcc00078e0004 */
[----:B------:R-:W-:-:S05]  /*04a0*/  IMAD.HI.U32 R3, R5, R6, RZ ;  /* 0x0000000605037227 */ /* 0x000fca00078e00ff */
[----:B------:R-:W-:-:S05]  /*04b0*/  IADD3 R5, -R3, RZ, RZ ;  /* 0x000000ff03057210 */ /* 0x000fca0007ffe1ff */
[C---:B------:R-:W-:Y:S02]  /*04c0*/  IMAD R6, R7.reuse, R5, R6 ;  /* 0x0000000507067224 */ /* 0x040fe400078e0206 */
[----:B--2---:R-:W-:Y:S01]  /*04d0*/  IMAD.WIDE.U32 R4, R10, -0x55555555, RZ ;  /* 0xaaaaaaab0a047825 */ /* 0x004fe200078e00ff */
[----:B------:R-:W-:Y:S02]  /*04e0*/  LOP3.LUT R4, R8, UR6, RZ, 0x3c, !PT ;  /* 0x0000000608047c12 */ /* 0x000fe4000f8e3cff */
[----:B------:R-:W-:Y:S02]  /*04f0*/  ISETP.GT.U32.AND P3, PT, R7, R6, PT ;  /* 0x000000060700720c */ /* 0x000fe40003f64070 */
[----:B------:R-:W-:Y:S02]  /*0500*/  SHF.R.U32.HI R9, RZ, 0x5, R5 ;  /* 0x00000005ff097819 */ /* 0x000fe40000011605 */
[----:B------:R-:W-:Y:S02]  /*0510*/  ISETP.GE.AND P2, PT, R4, RZ, PT ;  /* 0x000000ff0400720c */ /* 0x000fe40003f46270 */
[----:B------:R-:W-:Y:S01]  /*0520*/  LOP3.LUT R4, RZ, R8, RZ, 0x33, !PT ;  /* 0x00000008ff047212 */ /* 0x000fe200078e33ff */
[----:B------:R-:W-:-:S05]  /*0530*/  IMAD R34, R9, -0x30, R10 ;  /* 0xffffffd009227824 */ /* 0x000fca00078e020a */
[----:B------:R-:W-:Y:S02]  /*0540*/  SHF.L.U32 R34, R34, 0x1, RZ ;  /* 0x0000000122227819 */ /* 0x000fe400000006ff */
[-C--:B------:R-:W-:Y:S02]  /*0550*/  @!P3 IADD3 R6, R6, -R7.reuse, RZ ;  /* 0x800000070606b210 */ /* 0x080fe40007ffe0ff */
[----:B------:R-:W-:Y:S02]  /*0560*/  @!P3 IADD3 R3, R3, 0x1, RZ ;  /* 0x000000010303b810 */ /* 0x000fe40007ffe0ff */
[CC--:B------:R-:W-:Y:S02]  /*0570*/  ISETP.GE.U32.AND P4, PT, R6.reuse, R7.reuse, PT ;  /* 0x000000070600720c */ /* 0x0c0fe40003f86070 */
[----:B------:R-:W-:Y:S02]  /*0580*/  ISETP.GT.U32.AND P0, PT, R7, R6, PT ;  /* 0x000000060700720c */ /* 0x000fe40003f04070 */
[----:B------:R-:W-:-:S02]  /*0590*/  IADD3 R5, R6, -R7, RZ ;  /* 0x8000000706057210 */ /* 0x000fc40007ffe0ff */
[----:B------:R-:W-:Y:S02]  /*05a0*/  ISETP.NE.AND P3, PT, R8, RZ, PT ;  /* 0x000000ff0800720c */ /* 0x000fe40003f65270 */
[----:B------:R-:W-:Y:S01]  /*05b0*/  SEL R5, R5, R6, !P0 ;  /* 0x0000000605057207 */ /* 0x000fe20004000000 */
[----:B------:R-:W0:Y:S01]  /*05c0*/  @P1 LDC.64 R8, c[0x0][0x288] ;  /* 0x0000a200ff081b82 */ /* 0x000e220000000a00 */
[----:B------:R-:W-:Y:S02]  /*05d0*/  ISETP.GE.U32.AND P0, PT, R72, UR18, PT ;  /* 0x0000001248007c0c */ /* 0x000fe4000bf06070 */
[----:B------:R-:W-:Y:S02]  /*05e0*/  @!P5 IADD3 R5, -R5, RZ, RZ ;  /* 0x000000ff0505d210 */ /* 0x000fe40007ffe1ff */
[----:B------:R-:W-:Y:S02]  /*05f0*/  @P4 IADD3 R3, R3, 0x1, RZ ;  /* 0x0000000103034810 */ /* 0x000fe40007ffe0ff */
[----:B------:R-:W-:-:S02]  /*0600*/  ISETP.GE.AND.EX P0, PT, R17, UR19, PT, P0 ;  /* 0x0000001311007c0c */ /* 0x000fc4000bf06300 */
[----:B------:R-:W-:Y:S02]  /*0610*/  SEL R62, R4, R5, !P3 ;  /* 0x00000005043e7207 */ /* 0x000fe40005800000 */
[----:B------:R-:W-:Y:S02]  /*0620*/  @!P2 IADD3 R3, -R3, RZ, RZ ;  /* 0x000000ff0303a210 */ /* 0x000fe40007ffe1ff */
[----:B------:R-:W-:Y:S01]  /*0630*/  ISETP.GT.U32.OR P0, PT, R0, 0x2ff, P0 ;  /* 0x000002ff0000780c */ /* 0x000fe20000704470 */
[----:B------:R-:W-:Y:S01]  /*0640*/  IMAD R10, R62, 0x60, RZ ;  /* 0x000000603e0a7824 */ /* 0x000fe200078e02ff */
[----:B------:R-:W-:Y:S02]  /*0650*/  SEL R3, R4, R3, !P3 ;  /* 0x0000000304037207 */ /* 0x000fe40005800000 */
[----:B------:R-:W-:Y:S02]  /*0660*/  ISETP.GE.U32.AND P4, PT, R33, UR18, PT ;  /* 0x0000001221007c0c */ /* 0x000fe4000bf86070 */
[----:B------:R-:W-:-:S02]  /*0670*/  SHF.R.S32.HI R5, RZ, 0x1f, R34 ;  /* 0x0000001fff057819 */ /* 0x000fc40000011422 */
[----:B------:R-:W-:Y:S02]  /*0680*/  IADD3 R12, P2, R34, R10, RZ ;  /* 0x0000000a220c7210 */ /* 0x000fe40007f5e0ff */
[----:B------:R-:W-:Y:S02]  /*0690*/  SHF.R.S32.HI R4, RZ, 0x1f, R3 ;  /* 0x0000001fff047819 */ /* 0x000fe40000011403 */
[----:B------:R-:W-:Y:S01]  /*06a0*/  ISETP.GE.AND.EX P4, PT, R25, UR19, PT, P4 ;  /* 0x0000001319007c0c */ /* 0x000fe2000bf86340 */
[----:B------:R-:W1:Y:S01]  /*06b0*/  @!P0 LDC.64 R6, c[0x0][0x288] ;  /* 0x0000a200ff068b82 */ /* 0x000e620000000a00 */
[----:B------:R-:W-:Y:S01]  /*06c0*/  LEA.HI.X.SX32 R13, R10, R5, 0x1, P2 ;  /* 0x000000050a0d7211 */ /* 0x000fe200010f0eff */
[----:B------:R-:W-:Y:S01]  /*06d0*/  IMAD R4, R4, UR12, RZ ;  /* 0x0000000c04047c24 */ /* 0x000fe2000f8e02ff */
[----:B------:R-:W-:Y:S02]  /*06e0*/  ISETP.GT.U32.OR P4, PT, R0, 0x2ff, P4 ;  /* 0x000002ff0000780c */ /* 0x000fe40002784470 */
[----:B------:R-:W-:Y:S01]  /*06f0*/  ISETP.GE.U32.AND P2, PT, R22, UR18, PT ;  /* 0x0000001216007c0c */ /* 0x000fe2000bf46070 */
[----:B------:R-:W-:-:S02]  /*0700*/  IMAD R15, R3, UR13, R4 ;  /* 0x0000000d030f7c24 */ /* 0x000fc4000f8e0204 */
[----:B------:R-:W-:Y:S01]  /*0710*/  IMAD.WIDE.U32 R12, R3, UR12, R12 ;  /* 0x0000000c030c7c25 */ /* 0x000fe2000f8e000c */
[----:B------:R-:W2:Y:S01]  /*0720*/  @!P0 LDC.64 R18, c[0x0][0x230] ;  /* 0x00008c00ff128b82 */ /* 0x000ea20000000a00 */
[----:B------:R-:W-:Y:S02]  /*0730*/  ISETP.GE.AND.EX P2, PT, R35, UR19, PT, P2 ;  /* 0x0000001323007c0c */ /* 0x000fe4000bf46320 */
[----:B------:R-:W-:Y:S01]  /*0740*/  CS2R R54, SRZ ;  /* 0x0000000000367805 */ /* 0x000fe2000001ff00 */
[----:B0-----:R-:W-:Y:S01]  /*0750*/  @P1 IMAD R3, R11, R8, RZ ;  /* 0x000000080b031224 */ /* 0x001fe200078e02ff */
[----:B------:R-:W-:Y:S02]  /*0760*/  IADD3 R15, R13, R15, RZ ;  /* 0x0000000f0d0f7210 */ /* 0x000fe40007ffe0ff */
[----:B------:R-:W-:Y:S02]  /*0770*/  CS2R R50, SRZ ;  /* 0x0000000000327805 */ /* 0x000fe4000001ff00 */
[----:B------:R-:W-:Y:S01]  /*0780*/  @P1 MOV R14, R12 ;  /* 0x0000000c000e1202 */ /* 0x000fe20000000f00 */
[C---:B------:R-:W-:Y:S01]  /*0790*/  @P1 IMAD R3, R2.reuse, R9, R3 ;  /* 0x0000000902031224 */ /* 0x040fe200078e0203 */
[----:B------:R-:W0:Y:S01]  /*07a0*/  @!P4 LDC.64 R4, c[0x0][0x288] ;  /* 0x0000a200ff04cb82 */ /* 0x000e220000000a00 */
[----:B------:R-:W-:-:S02]  /*07b0*/  IADD3 R11, R2, 0x70, RZ ;  /* 0x00000070020b7810 */ /* 0x000fc40007ffe0ff */
[----:B------:R-:W-:Y:S01]  /*07c0*/  CS2R R48, SRZ ;  /* 0x0000000000307805 */ /* 0x000fe2000001ff00 */
[----:B------:R-:W-:Y:S01]  /*07d0*/  @P1 IMAD.WIDE.U32 R8, R2, R8, R14 ;  /* 0x0000000802081225 */ /* 0x000fe200078e000e */
[----:B------:R-:W-:Y:S02]  /*07e0*/  ISETP.GT.U32.OR P2, PT, R0, 0x2ff, P2 ;  /* 0x000002ff0000780c */ /* 0x000fe40001744470 */
[----:B------:R-:W-:Y:S02]  /*07f0*/  CS2R R52, SRZ ;  /* 0x0000000000347805 */ /* 0x000fe4000001ff00 */
[----:B------:R-:W-:Y:S01]  /*0800*/  ISETP.GE.U32.AND P3, PT, R11, UR18, PT ;  /* 0x000000120b007c0c */ /* 0x000fe2000bf66070 */
[----:B-1----:R-:W-:Y:S01]  /*0810*/  @!P0 IMAD R17, R17, R6, RZ ;  /* 0x0000000611118224 */ /* 0x002fe200078e02ff */
[----:B------:R-:W-:Y:S02]  /*0820*/  @P1 IADD3 R9, R9, R3, RZ ;  /* 0x0000000309091210 */ /* 0x000fe40007ffe0ff */
[----:B------:R-:W-:Y:S01]  /*0830*/  IADD3 R45, R2, 0x10, RZ ;  /* 0x00000010022d7810 */ /* 0x000fe20007ffe0ff */
[----:B------:R-:W-:Y:S01]  /*0840*/  @!P0 IMAD R7, R72, R7, R17 ;  /* 0x0000000748078224 */ /* 0x000fe200078e0211 */
[C---:B------:R-:W-:Y:S01]  /*0850*/  @P1 SHF.L.U32 R3, R8.reuse, 0x1, RZ ;  /* 0x0000000108031819 */ /* 0x040fe200000006ff */
[----:B------:R-:W1:Y:S01]  /*0860*/  @!P0 LDC.64 R16, c[0x0][0x228] ;  /* 0x00008a00ff108b82 */ /* 0x000e620000000a00 */
[----:B------:R-:W-:-:S02]  /*0870*/  @P1 SHF.L.U64.HI R26, R8, 0x1, R9 ;  /* 0x00000001081a1819 */ /* 0x000fc40000010209 */
[----:B------:R-:W-:Y:S02]  /*0880*/  CS2R R46, SRZ ;  /* 0x00000000002e7805 */ /* 0x000fe4000001ff00 */
[----:B------:R-:W-:Y:S01]  /*0890*/  @!P0 MOV R8, R12 ;  /* 0x0000000c00088202 */ /* 0x000fe20000000f00 */
[----:B------:R-:W-:Y:S01]  /*08a0*/  ULDC.64 UR12, c[0x0][0x248] ;  /* 0x00009200000c7ab9 */ /* 0x000fe20000000a00 */
[----:B------:R-:W-:Y:S02]  /*08b0*/  @!P0 MOV R9, R15 ;  /* 0x0000000f00098202 */ /* 0x000fe40000000f00 */
[----:B------:R-:W-:Y:S02]  /*08c0*/  SHF.R.S32.HI R23, RZ, 0x1f, R11 ;  /* 0x0000001fff177819 */ /* 0x000fe4000001140b */
[----:B---3--:R-:W-:Y:S01]  /*08d0*/  @P1 IADD3 R20, P5, R3, R20, RZ ;  /* 0x0000001403141210 */ /* 0x008fe20007fbe0ff */
[----:B------:R-:W-:Y:S01]  /*08e0*/  @!P0 IMAD.WIDE.U32 R8, R72, R6, R8 ;  /* 0x0000000648088225 */ /* 0x000fe200078e0008 */
[----:B------:R-:W-:-:S02]  /*08f0*/  ISETP.GE.AND.EX P3, PT, R23, UR19, PT, P3 ;  /* 0x0000001317007c0c */ /* 0x000fc4000bf66330 */
[----:B----4-:R-:W-:Y:S01]  /*0900*/  @P1 IADD3 R30, P6, R3, R30, RZ ;  /* 0x0000001e031e1210 */ /* 0x010fe20007fde0ff */
[----:B0-----:R-:W-:Y:S01]  /*0910*/  @!P4 IMAD R24, R25, R4, RZ ;  /* 0x000000041918c224 */ /* 0x001fe200078e02ff */
[----:B------:R-:W-:Y:S02]  /*0920*/  @!P0 IADD3 R3, R9, R7, RZ ;  /* 0x0000000709038210 */ /* 0x000fe40007ffe0ff */
[----:B------:R-:W-:Y:S01]  /*0930*/  ISETP.GT.U32.OR P3, PT, R0, 0x2ff, P3 ;  /* 0x000002ff0000780c */ /* 0x000fe20001f64470 */
[----:B------:R-:W0:Y:S01]  /*0940*/  @!P4 LDC.64 R6, c[0x0][0x230] ;  /* 0x00008c00ff06cb82 */ /* 0x000e220000000a00 */
[----:B------:R-:W-:Y:S01]  /*0950*/  @!P4 IMAD R27, R33, R5, R24 ;  /* 0x00000005211bc224 */ /* 0x000fe200078e0218 */
[----:B------:R-:W-:Y:S02]  /*0960*/  @!P4 MOV R24, R12 ;  /* 0x0000000c0018c202 */ /* 0x000fe40000000f00 */
[----:B------:R-:W-:Y:S02]  /*0970*/  @!P4 MOV R25, R15 ;  /* 0x0000000f0019c202 */ /* 0x000fe40000000f00 */
[----:B------:R-:W-:-:S02]  /*0980*/  @!P0 SHF.L.U32 R29, R8, 0x1, RZ ;  /* 0x00000001081d8819 */ /* 0x000fc400000006ff */
[----:B------:R-:W-:Y:S01]  /*0990*/  @!P0 SHF.L.U64.HI R32, R8, 0x1, R3 ;  /* 0x0000000108208819 */ /* 0x000fe20000010203 */
[----:B------:R-:W-:Y:S01]  /*09a0*/  @!P4 IMAD.WIDE.U32 R24, R33, R4, R24 ;  /* 0x000000042118c225 */ /* 0x000fe200078e0018 */
[----:B------:R-:W3:Y:S01]  /*09b0*/  @!P4 LDC.64 R8, c[0x0][0x228] ;  /* 0x00008a00ff08cb82 */ /* 0x000ee20000000a00 */
[----:B------:R-:W-:Y:S01]  /*09c0*/  @P1 IADD3.X R21, R26, R21, RZ, P5, !PT ;  /* 0x000000151a151210 */ /* 0x000fe20002ffe4ff */
[----:B------:R-:W-:Y:S01]  /*09d0*/  HFMA2.MMA R3, -RZ, RZ, 0, 0 ;  /* 0x00000000ff037435 */ /* 0x000fe200000001ff */
[----:B--2---:R-:W-:Y:S02]  /*09e0*/  @!P0 IADD3 R18, P5, R29, R18, RZ ;  /* 0x000000121d128210 */ /* 0x004fe40007fbe0ff */
[----:B------:R-:W-:Y:S02]  /*09f0*/  @!P4 IADD3 R27, R25, R27, RZ ;  /* 0x0000001b191bc210 */ /* 0x000fe40007ffe0ff */
[----:B------:R-:W-:Y:S01]  /*0a00*/  @!P4 SHF.L.U32 R25, R24, 0x1, RZ ;  /* 0x000000011819c819 */ /* 0x000fe200000006ff */
[----:B------:R-:W2:Y:S01]  /*0a10*/  @!P3 LDC.64 R4, c[0x0][0x288] ;  /* 0x0000a200ff04bb82 */ /* 0x000ea20000000a00 */
[----:B------:R-:W-:-:S02]  /*0a20*/  @P1 IADD3.X R31, R26, R31, RZ, P6, !PT ;  /* 0x0000001f1a1f1210 */ /* 0x000fc400037fe4ff */
[----:B------:R-:W-:Y:S02]  /*0a30*/  @!P0 IADD3.X R19, R32, R19, RZ, P5, !PT ;  /* 0x0000001320138210 */ /* 0x000fe40002ffe4ff */
[----:B-1----:R-:W-:Y:S02]  /*0a40*/  @!P0 IADD3 R26, P5, R29, R16, RZ ;  /* 0x000000101d1a8210 */ /* 0x002fe40007fbe0ff */
[----:B------:R-:W-:Y:S01]  /*0a50*/  @!P4 SHF.L.U64.HI R24, R24, 0x1, R27 ;  /* 0x000000011818c819 */ /* 0x000fe2000001021b */
[----:B------:R1:W5:Y:S01]  /*0a60*/  @!P0 LDG.E R3, desc[UR14][R18.64] ;  /* 0x0000000e12038981 */ /* 0x000362000c1e1900 */
[----:B0-----:R-:W-:Y:S02]  /*0a70*/  @!P4 IADD3 R28, P6, R25, R6, RZ ;  /* 0x00000006191cc210 */ /* 0x001fe40007fde0ff */
[----:B------:R-:W-:Y:S02]  /*0a80*/  @!P0 IADD3.X R27, R32, R17, RZ, P5, !PT ;  /* 0x00000011201b8210 */ /* 0x000fe40002ffe4ff */
[----:B------:R-:W-:-:S02]  /*0a90*/  @!P4 IADD3.X R29, R24, R7, RZ, P6, !PT ;  /* 0x00000007181dc210 */ /* 0x000fc400037fe4ff */
[----:B------:R-:W0:Y:S01]  /*0aa0*/  @!P2 LDC.64 R6, c[0x0][0x288] ;  /* 0x0000a200ff06ab82 */ /* 0x000e220000000a00 */
[----:B------:R4:W5:Y:S01]  /*0ab0*/  @!P0 LDG.E R55, desc[UR14][R26.64] ;  /* 0x0000000e1a378981 */ /* 0x000962000c1e1900 */
[----:B---3--:R-:W-:Y:S02]  /*0ac0*/  @!P4 IADD3 R16, P0, R25, R8, RZ ;  /* 0x000000081910c210 */ /* 0x008fe40007f1e0ff */
[----:B------:R-:W-:Y:S01]  /*0ad0*/  IADD3 R25, R2, 0x90, RZ ;  /* 0x0000009002197810 */ /* 0x000fe20007ffe0ff */
[----:B------:R-:W5:Y:S03]  /*0ae0*/  @!P4 LDG.E R51, desc[UR14][R28.64] ;  /* 0x0000000e1c33c981 */ /* 0x000f66000c1e1900 */
[----:B-1----:R-:W1:Y:S01]  /*0af0*/  @!P3 LDC.64 R18, c[0x0][0x230] ;  /* 0x00008c00ff12bb82 */ /* 0x002e620000000a00 */
[----:B--2---:R-:W-:Y:S01]  /*0b00*/  @!P3 IMAD R8, R23, R4, RZ ;  /* 0x000000041708b224 */ /* 0x004fe200078e02ff */
[----:B------:R-:W-:-:S02]  /*0b10*/  @!P4 IADD3.X R17, R24, R9, RZ, P0, !PT ;  /* 0x000000091811c210 */ /* 0x000fc400007fe4ff */
[----:B------:R-:W-:Y:S02]  /*0b20*/  ISETP.GE.U32.AND P0, PT, R25, UR18, PT ;  /* 0x0000001219007c0c */ /* 0x000fe4000bf06070 */
[----:B------:R-:W-:Y:S02]  /*0b30*/  SHF.R.S32.HI R33, RZ, 0x1f, R25 ;  /* 0x0000001fff217819 */ /* 0x000fe40000011419 */
[----:B----4-:R-:W-:Y:S02]  /*0b40*/  @!P3 MOV R26, R12 ;  /* 0x0000000c001ab202 */ /* 0x010fe40000000f00 */
[----:B------:R-:W-:Y:S01]  /*0b50*/  @!P3 MOV R27, R15 ;  /* 0x0000000f001bb202 */ /* 0x000fe20000000f00 */
[----:B------:R-:W-:Y:S01]  /*0b60*/  @!P3 IMAD R23, R11, R5, R8 ;  /* 0x000000050b17b224 */ /* 0x000fe200078e0208 */
[----:B------:R-:W-:Y:S01]  /*0b70*/  ISETP.GE.AND.EX P0, PT, R33, UR19, PT, P0 ;  /* 0x0000001321007c0c */ /* 0x000fe2000bf06300 */
[----:B------:R-:W2:Y:S01]  /*0b80*/  @!P2 LDC.64 R8, c[0x0][0x230] ;  /* 0x00008c00ff08ab82 */ /* 0x000ea20000000a00 */
[----:B------:R-:W-:Y:S01]  /*0b90*/  IADD3 R24, R2, 0xa0, RZ ;  /* 0x000000a002187810 */ /* 0x000fe20007ffe0ff */
[----:B------:R-:W-:Y:S01]  /*0ba0*/  @!P3 IMAD.WIDE.U32 R26, R11, R4, R26 ;  /* 0x000000040b1ab225 */ /* 0x000fe200078e001a */
[----:B------:R-:W-:Y:S01]  /*0bb0*/  ISETP.GT.U32.OR P0, PT, R0, 0x2ff, P0 ;  /* 0x000002ff0000780c */ /* 0x000fe20000704470 */
[----:B------:R3:W5:Y:S04]  /*0bc0*/  @!P4 LDG.E R49, desc[UR14][R16.64] ;  /* 0x0000000e1031c981 */ /* 0x000768000c1e1900 */
[----:B------:R-:W4:Y:S01]  /*0bd0*/  @!P3 LDC.64 R4, c[0x0][0x228] ;  /* 0x00008a00ff04bb82 */ /* 0x000f220000000a00 */
[----:B------:R-:W-:-:S02]  /*0be0*/  ISETP.GE.U32.AND P4, PT, R24, UR18, PT ;  /* 0x0000001218007c0c */ /* 0x000fc4000bf86070 */
[----:B------:R-:W-:Y:S01]  /*0bf0*/  SHF.R.S32.HI R37, RZ, 0x1f, R24 ;  /* 0x0000001fff257819 */ /* 0x000fe20000011418 */
[----:B0-----:R-:W-:Y:S01]  /*0c00*/  @!P2 IMAD R35, R35, R6, RZ ;  /* 0x000000062323a224 */ /* 0x001fe200078e02ff */
[----:B------:R-:W-:Y:S02]  /*0c10*/  @!P3 IADD3 R11, R27, R23, RZ ;  /* 0x000000171b0bb210 */ /* 0x000fe40007ffe0ff */
[----:B---3--:R-:W-:Y:S02]  /*0c20*/  @!P2 MOV R16, R12 ;  /* 0x0000000c0010a202 */ /* 0x008fe40000000f00 */
[----:B------:R-:W-:Y:S02]  /*0c30*/  @!P2 MOV R17, R15 ;  /* 0x0000000f0011a202 */ /* 0x000fe40000000f00 */
[----:B------:R-:W-:Y:S02]  /*0c40*/  @!P3 SHF.L.U32 R29, R26, 0x1, RZ ;  /* 0x000000011a1db819 */ /* 0x000fe400000006ff */
[----:B------:R-:W-:Y:S01]  /*0c50*/  ISETP.GE.AND.EX P4, PT, R37, UR19, PT, P4 ;  /* 0x0000001325007c0c */ /* 0x000fe2000bf86340 */
[----:B------:R-:W-:Y:S01]  /*0c60*/  @!P2 IMAD R35, R22, R7, R35 ;  /* 0x000000071623a224 */ /* 0x000fe200078e0223 */
[----:B------:R-:W-:Y:S01]  /*0c70*/  @!P3 SHF.L.U64.HI R32, R26, 0x1, R11 ;  /* 0x000000011a20b819 */ /* 0x000fe2000001020b */
[----:B------:R-:W-:Y:S01]  /*0c80*/  @!P2 IMAD.WIDE.U32 R22, R22, R6, R16 ;  /* 0x000000061616a225 */ /* 0x000fe200078e0010 */
[----:B-1----:R-:W-:Y:S01]  /*0c90*/  @!P3 IADD3 R26, P5, R29, R18, RZ ;  /* 0x000000121d1ab210 */ /* 0x002fe20007fbe0ff */
[----:B------:R-:W0:Y:S01]  /*0ca0*/  @!P0 LDC.64 R6, c[0x0][0x288] ;  /* 0x0000a200ff068b82 */ /* 0x000e220000000a00 */
[----:B------:R-:W-:-:S02]  /*0cb0*/  ISETP.GT.U32.OR P4, PT, R0, 0x2ff, P4 ;  /* 0x000002ff0000780c */ /* 0x000fc40002784470 */
[----:B------:R-:W-:Y:S02]  /*0cc0*/  @!P3 IADD3.X R27, R32, R19, RZ, P5, !PT ;  /* 0x00000013201bb210 */ /* 0x000fe40002ffe4ff */
[----:B------:R-:W-:Y:S02]  /*0cd0*/  @!P2 IADD3 R19, R23, R35, RZ ;  /* 0x000000231713a210 */ /* 0x000fe40007ffe0ff */
[C---:B------:R-:W-:Y:S01]  /*0ce0*/  @!P2 SHF.L.U32 R41, R22.reuse, 0x1, RZ ;  /* 0x000000011629a819 */ /* 0x040fe200000006ff */
[----:B------:R-:W1:Y:S01]  /*0cf0*/  @!P2 LDC.64 R16, c[0x0][0x228] ;  /* 0x00008a00ff10ab82 */ /* 0x000e620000000a00 */
[----:B------:R-:W-:Y:S02]  /*0d00*/  @!P2 SHF.L.U64.HI R36, R22, 0x1, R19 ;  /* 0x000000011624a819 */ /* 0x000fe40000010213 */
[----:B--2---:R-:W-:Y:S02]  /*0d10*/  @!P2 IADD3 R28, P6, R41, R8, RZ ;  /* 0x00000008291ca210 */ /* 0x004fe40007fde0ff */
[----:B----4-:R-:W-:Y:S01]  /*0d20*/  @!P3 IADD3 R18, P5, R29, R4, RZ ;  /* 0x000000041d12b210 */ /* 0x010fe20007fbe0ff */
[----:B------:R-:W-:Y:S01]  /*0d30*/  HFMA2.MMA R11, -RZ, RZ, 0, 0 ;  /* 0x00000000ff0b7435 */ /* 0x000fe200000001ff */
[----:B------:R-:W-:Y:S01]  /*0d40*/  @!P2 IADD3.X R29, R36, R9, RZ, P6, !PT ;  /* 0x00000009241da210 */ /* 0x000fe200037fe4ff */
[----:B------:R-:W2:Y:S01]  /*0d50*/  @!P0 LDC.64 R22, c[0x0][0x230] ;  /* 0x00008c00ff168b82 */ /* 0x000ea20000000a00 */
[----:B------:R-:W-:-:S02]  /*0d60*/  @!P3 IADD3.X R19, R32, R5, RZ, P5, !PT ;  /* 0x000000052013b210 */ /* 0x000fc40002ffe4ff */
[----:B------:R-:W-:-:S03]  /*0d70*/  IADD3 R35, R2, 0xc0, RZ ;  /* 0x000000c002237810 */ /* 0x000fc60007ffe0ff */
[----:B------:R3:W5:Y:S02]  /*0d80*/  @!P3 LDG.E R54, desc[UR14][R18.64] ;  /* 0x0000000e1236b981 */ /* 0x000764000c1e1900 */
[----:B------:R-:W4:Y:S01]  /*0d90*/  @!P4 LDC.64 R8, c[0x0][0x288] ;  /* 0x0000a200ff08cb82 */ /* 0x000f220000000a00 */
[----:B0-----:R-:W-:Y:S01]  /*0da0*/  @!P0 IMAD R38, R33, R6, RZ ;  /* 0x0000000621268224 */ /* 0x001fe200078e02ff */
[----:B------:R1:W5:Y:S01]  /*0db0*/  @!P3 LDG.E R11, desc[UR14][R26.64] ;  /* 0x0000000e1a0bb981 */ /* 0x000362000c1e1900 */
[----:B------:R-:W-:Y:S02]  /*0dc0*/  ISETP.GE.U32.AND P3, PT, R35, UR18, PT ;  /* 0x0000001223007c0c */ /* 0x000fe4000bf66070 */
[----:B------:R-:W-:Y:S02]  /*0dd0*/  SHF.R.S32.HI R39, RZ, 0x1f, R35 ;  /* 0x0000001fff277819 */ /* 0x000fe40000011423 */
[----:B---3--:R-:W-:Y:S02]  /*0de0*/  @!P0 MOV R18, R12 ;  /* 0x0000000c00128202 */ /* 0x008fe40000000f00 */
[----:B------:R-:W-:Y:S01]  /*0df0*/  @!P0 MOV R19, R15 ;  /* 0x0000000f00138202 */ /* 0x000fe20000000f00 */
[----:B------:R-:W-:Y:S01]  /*0e00*/  @!P0 IMAD R5, R25, R7, R38 ;  /* 0x0000000719058224 */ /* 0x000fe200078e0226 */
[----:B------:R-:W-:Y:S01]  /*0e10*/  ISETP.GE.AND.EX P3, PT, R39, UR19, PT, P3 ;  /* 0x0000001327007c0c */ /* 0x000fe2000bf66330 */
[----:B------:R-:W0:Y:S01]  /*0e20*/  @!P0 LDC.64 R32, c[0x0][0x228] ;  /* 0x00008a00ff208b82 */ /* 0x000e220000000a00 */
[----:B------:R-:W-:Y:S01]  /*0e30*/  @!P0 IMAD.WIDE.U32 R6, R25, R6, R18 ;  /* 0x0000000619068225 */ /* 0x000fe200078e0012 */
[----:B-1----:R-:W-:-:S02]  /*0e40*/  @!P2 IADD3 R26, P5, R41, R16, RZ ;  /* 0x00000010291aa210 */ /* 0x002fc40007fbe0ff */
[----:B------:R-:W-:Y:S02]  /*0e50*/  ISETP.GT.U32.OR P3, PT, R0, 0x2ff, P3 ;  /* 0x000002ff0000780c */ /* 0x000fe40001f64470 */
[----:B------:R-:W-:Y:S02]  /*0e60*/  @!P0 IADD3 R7, R7, R5, RZ ;  /* 0x0000000507078210 */ /* 0x000fe40007ffe0ff */
[----:B------:R-:W1:Y:S01]  /*0e70*/  @!P4 LDC.64 R18, c[0x0][0x230] ;  /* 0x00008c00ff12cb82 */ /* 0x000e620000000a00 */
[----:B------:R-:W-:Y:S02]  /*0e80*/  MOV R4, RZ ;  /* 0x000000ff00047202 */ /* 0x000fe40000000f00 */
[----:B------:R-:W-:Y:S01]  /*0e90*/  @!P2 IADD3.X R27, R36, R17, RZ, P5, !PT ;  /* 0x00000011241ba210 */ /* 0x000fe20002ffe4ff */
[----:B----4-:R-:W-:Y:S01]  /*0ea0*/  @!P4 IMAD R37, R37, R8, RZ ;  /* 0x000000082525c224 */ /* 0x010fe200078e02ff */
[----:B------:R-:W-:Y:S02]  /*0eb0*/  @!P0 SHF.L.U32 R5, R6, 0x1, RZ ;  /* 0x0000000106058819 */ /* 0x000fe400000006ff */
[----:B------:R-:W-:Y:S01]  /*0ec0*/  @!P4 MOV R16, R12 ;  /* 0x0000000c0010c202 */ /* 0x000fe20000000f00 */
[----:B------:R2:W5:Y:S01]  /*0ed0*/  @!P2 LDG.E R4, desc[UR14][R28.64] ;  /* 0x0000000e1c04a981 */ /* 0x000562000c1e1900 */
[----:B------:R-:W-:-:S02]  /*0ee0*/  @!P4 MOV R17, R15 ;  /* 0x0000000f0011c202 */ /* 0x000fc40000000f00 */
[----:B------:R-:W-:Y:S01]  /*0ef0*/  @!P0 SHF.L.U64.HI R6, R6, 0x1, R7 ;  /* 0x0000000106068819 */ /* 0x000fe20000010207 */
[----:B------:R3:W5:Y:S01]  /*0f00*/  @!P2 LDG.E R53, desc[UR14][R26.64] ;  /* 0x0000000e1a35a981 */ /* 0x000762000c1e1900 */
[----:B------:R-:W-:Y:S01]  /*0f10*/  IADD3 R7, R2, 0xd0, RZ ;  /* 0x000000d002077810 */ /* 0x000fe20007ffe0ff */
[C---:B------:R-:W-:Y:S02]  /*0f20*/  @!P4 IMAD R41, R24.reuse, R9, R37 ;  /* 0x000000091829c224 */ /* 0x040fe400078e0225 */
[----:B------:R-:W-:Y:S01]  /*0f30*/  @!P4 IMAD.WIDE.U32 R24, R24, R8, R16 ;  /* 0x000000081818c225 */ /* 0x000fe200078e0010 */
[----:B------:R-:W-:Y:S01]  /*0f40*/  ISETP.GE.U32.AND P2, PT, R7, UR18, PT ;  /* 0x0000001207007c0c */ /* 0x000fe2000bf46070 */
[----:B------:R-:W4:Y:S01]  /*0f50*/  @!P4 LDC.64 R8, c[0x0][0x228] ;  /* 0x00008a00ff08cb82 */ /* 0x000f220000000a00 */
[----:B------:R-:W-:Y:S02]  /*0f60*/  SHF.R.S32.HI R37, RZ, 0x1f, R7 ;  /* 0x0000001fff257819 */ /* 0x000fe40000011407 */
[----:B--2---:R-:W-:-:S02]  /*0f70*/  @!P0 IADD3 R28, P6, R5, R22, RZ ;  /* 0x00000016051c8210 */ /* 0x004fc40007fde0ff */
[----:B------:R-:W-:-:S03]  /*0f80*/  ISETP.GE.AND.EX P2, PT, R37, UR19, PT, P2 ;  /* 0x0000001325007c0c */ /* 0x000fc6000bf46320 */
[----:B------:R-:W2:Y:S01]  /*0f90*/  @!P3 LDC.64 R16, c[0x0][0x288] ;  /* 0x0000a200ff10bb82 */ /* 0x000ea20000000a00 */
[----:B------:R-:W-:Y:S02]  /*0fa0*/  ISETP.GT.U32.OR P2, PT, R0, 0x2ff, P2 ;  /* 0x000002ff0000780c */ /* 0x000fe40001744470 */
[----:B------:R-:W-:Y:S02]  /*0fb0*/  @!P0 IADD3.X R29, R6, R23, RZ, P6, !PT ;  /* 0x00000017061d8210 */ /* 0x000fe400037fe4ff */
[----:B------:R-:W-:Y:S02]  /*0fc0*/  @!P4 IADD3 R23, R25, R41, RZ ;  /* 0x000000291917c210 */ /* 0x000fe40007ffe0ff */
[----:B0-----:R-:W-:Y:S01]  /*0fd0*/  @!P0 IADD3 R32, P5, R5, R32, RZ ;  /* 0x0000002005208210 */ /* 0x001fe20007fbe0ff */
[----:B------:R-:W-:Y:S01]  /*0fe0*/  HFMA2.MMA R5, -RZ, RZ, 0, 0 ;  /* 0x00000000ff057435 */ /* 0x000fe200000001ff */
[C---:B------:R-:W-:Y:S02]  /*0ff0*/  @!P4 SHF.L.U32 R41, R24.reuse, 0x1, RZ ;  /* 0x000000011829c819 */ /* 0x040fe400000006ff */
[----:B------:R-:W-:-:S02]  /*1000*/  @!P4 SHF.L.U64.HI R36, R24, 0x1, R23 ;  /* 0x000000011824c819 */ /* 0x000fc40000010217 */
[----:B-1----:R-:W-:Y:S01]  /*1010*/  @!P4 IADD3 R18, P6, R41, R18, RZ ;  /* 0x000000122912c210 */ /* 0x002fe20007fde0ff */
[----:B------:R-:W0:Y:S01]  /*1020*/  @!P3 LDC.64 R22, c[0x0][0x230] ;  /* 0x00008c00ff16bb82 */ /* 0x000e220000000a00 */
[----:B------:R-:W-:Y:S02]  /*1030*/  @!P0 IADD3.X R33, R6, R33, RZ, P5, !PT ;  /* 0x0000002106218210 */ /* 0x000fe40002ffe4ff */
[----:B------:R-:W-:Y:S01]  /*1040*/  MOV R6, RZ ;  /* 0x000000ff00067202 */ /* 0x000fe20000000f00 */
[----:B------:R1:W5:Y:S01]  /*1050*/  @!P0 LDG.E R5, desc[UR14][R28.64] ;  /* 0x0000000e1c058981 */ /* 0x000362000c1e1900 */
[----:B------:R-:W-:-:S03]  /*1060*/  @!P4 IADD3.X R19, R36, R19, RZ, P6, !PT ;  /* 0x000000132413c210 */ /* 0x000fc600037fe4ff */
[----:B---3--:R-:W3:Y:S01]  /*1070*/  @!P2 LDC.64 R26, c[0x0][0x288] ;  /* 0x0000a200ff1aab82 */ /* 0x008ee20000000a00 */
[----:B------:R-:W5:Y:S01]  /*1080*/  @!P0 LDG.E R52, desc[UR14][R32.64] ;  /* 0x0000000e20348981 */ /* 0x000f62000c1e1900 */
[----:B----4-:R-:W-:Y:S01]  /*1090*/  @!P4 IADD3 R8, P0, R41, R8, RZ ;  /* 0x000000082908c210 */ /* 0x010fe20007f1e0ff */
[----:B--2---:R-:W-:Y:S02]  /*10a0*/  @!P3 IMAD R38, R39, R16, RZ ;  /* 0x000000102726b224 */ /* 0x004fe400078e02ff */
[----:B------:R2:W5:Y:S01]  /*10b0*/  @!P4 LDG.E R6, desc[UR14][R18.64] ;  /* 0x0000000e1206c981 */ /* 0x000562000c1e1900 */
[----:B-1----:R-:W-:Y:S02]  /*10c0*/  IADD3 R29, R2, 0xe0, RZ ;  /* 0x000000e0021d7810 */ /* 0x002fe40007ffe0ff */
[----:B------:R-:W1:Y:S01]  /*10d0*/  @!P3 LDC.64 R24, c[0x0][0x228] ;  /* 0x00008a00ff18bb82 */ /* 0x000e620000000a00 */
[----:B------:R-:W-:Y:S01]  /*10e0*/  @!P4 IADD3.X R9, R36, R9, RZ, P0, !PT ;  /* 0x000000092409c210 */ /* 0x000fe200007fe4ff */
[----:B------:R-:W-:Y:S01]  /*10f0*/  @!P3 IMAD R39, R35, R17, R38 ;  /* 0x000000112327b224 */ /* 0x000fe200078e0226 */
[----:B------:R-:W-:-:S02]  /*1100*/  ISETP.GE.U32.AND P0, PT, R29, UR18, PT ;  /* 0x000000121d007c0c */ /* 0x000fc4000bf06070 */
[----:B--2---:R-:W-:Y:S01]  /*1110*/  @!P3 MOV R18, R12 ;  /* 0x0000000c0012b202 */ /* 0x004fe20000000f00 */
[----:B------:R2:W5:Y:S01]  /*1120*/  @!P4 LDG.E R50, desc[UR14][R8.64] ;  /* 0x0000000e0832c981 */ /* 0x000562000c1e1900 */
[----:B------:R-:W-:Y:S02]  /*1130*/  @!P3 MOV R19, R15 ;  /* 0x0000000f0013b202 */ /* 0x000fe40000000f00 */
[----:B------:R-:W-:Y:S01]  /*1140*/  SHF.R.S32.HI R33, RZ, 0x1f, R29 ;  /* 0x0000001fff217819 */ /* 0x000fe2000001141d */
[----:B------:R-:W-:-:S03]  /*1150*/  @!P3 IMAD.WIDE.U32 R16, R35, R16, R18 ;  /* 0x000000102310b225 */ /* 0x000fc600078e0012 */
[----:B------:R-:W-:Y:S01]  /*1160*/  ISETP.GE.AND.EX P4, PT, R33, UR19, PT, P0 ;  /* 0x0000001321007c0c */ /* 0x000fe2000bf86300 */
[----:B------:R-:W4:Y:S01]  /*1170*/  @!P2 LDC.64 R18, c[0x0][0x228] ;  /* 0x00008a00ff12ab82 */ /* 0x000f220000000a00 */
[----:B------:R-:W-:Y:S02]  /*1180*/  @!P3 IADD3 R17, R17, R39, RZ ;  /* 0x000000271111b210 */ /* 0x000fe40007ffe0ff */
[----:B------:R-:W-:Y:S02]  /*1190*/  ISETP.GT.U32.OR P4, PT, R0, 0x2ff, P4 ;  /* 0x000002ff0000780c */ /* 0x000fe40002784470 */
[C---:B------:R-:W-:Y:S02]  /*11a0*/  @!P3 SHF.L.U32 R35, R16.reuse, 0x1, RZ ;  /* 0x000000011023b819 */ /* 0x040fe400000006ff */
[----:B------:R-:W-:Y:S02]  /*11b0*/  @!P3 SHF.L.U64.HI R28, R16, 0x1, R17 ;  /* 0x00000001101cb819 */ /* 0x000fe40000010211 */
[----:B------:R-:W4:Y:S01]  /*11c0*/  @!P2 LDC.64 R16, c[0x0][0x230] ;  /* 0x00008c00ff10ab82 */ /* 0x000f220000000a00 */
[----:B0-----:R-:W-:Y:S01]  /*11d0*/  @!P3 IADD3 R22, P5, R35, R22, RZ ;  /* 0x000000162316b210 */ /* 0x001fe20007fbe0ff */
[----:B---3--:R-:W-:Y:S01]  /*11e0*/  @!P2 IMAD R32, R37, R26, RZ ;  /* 0x0000001a2520a224 */ /* 0x008fe200078e02ff */
[----:B--2---:R-:W-:-:S02]  /*11f0*/  @!P2 MOV R8, R12 ;  /* 0x0000000c0008a202 */ /* 0x004fc40000000f00 */
[----:B------:R-:W-:Y:S02]  /*1200*/  @!P2 MOV R9, R15 ;  /* 0x0000000f0009a202 */ /* 0x000fe40000000f00 */
[----:B------:R-:W-:Y:S02]  /*1210*/  SHF.R.S32.HI R56, RZ, 0x1f, R45 ;  /* 0x0000001fff387819 */ /* 0x000fe4000001142d */
[----:B------:R-:W-:Y:S02]  /*1220*/  ISETP.GE.U32.AND P6, PT, R45, UR18, PT ;  /* 0x000000122d007c0c */ /* 0x000fe4000bfc6070 */
[----:B-1----:R-:W-:Y:S01]  /*1230*/  @!P3 IADD3 R24, P0, R35, R24, RZ ;  /* 0x000000182318b210 */ /* 0x002fe20007f1e0ff */
[C---:B------:R-:W-:Y:S01]  /*1240*/  @!P2 IMAD R35, R7.reuse, R27, R32 ;  /* 0x0000001b0723a224 */ /* 0x040fe200078e0220 */
[----:B------:R-:W-:Y:S01]  /*1250*/  @!P3 IADD3.X R23, R28, R23, RZ, P5, !PT ;  /* 0x000000171c17b210 */ /* 0x000fe20002ffe4ff */
[----:B------:R-:W-:Y:S01]  /*1260*/  @!P2 IMAD.WIDE.U32 R26, R7, R26, R8 ;  /* 0x0000001a071aa225 */ /* 0x000fe200078e0008 */
[----:B------:R-:W-:Y:S01]  /*1270*/  ISETP.GE.AND.EX P5, PT, R56, UR19, PT, P6 ;  /* 0x0000001338007c0c */ /* 0x000fe2000bfa6360 */
[----:B------:R-:W0:Y:S01]  /*1280*/  @!P4 LDC.64 R8, c[0x0][0x288] ;  /* 0x0000a200ff08cb82 */ /* 0x000e220000000a00 */
[----:B------:R-:W-:Y:S01]  /*1290*/  IADD3 R44, R2, 0x20, RZ ;  /* 0x00000020022c7810 */ /* 0x000fe20007ffe0ff */
[----:B------:R-:W-:Y:S01]  /*12a0*/  HFMA2.MMA R7, -RZ, RZ, 0, 0 ;  /* 0x00000000ff077435 */ /* 0x000fe200000001ff */
[----:B------:R-:W-:-:S02]  /*12b0*/  ISETP.GT.U32.OR P5, PT, R0, 0x2ff, P5 ;  /* 0x000002ff0000780c */ /* 0x000fc40002fa4470 */
[----:B------:R-:W-:Y:S02]  /*12c0*/  @!P3 IADD3.X R25, R28, R25, RZ, P0, !PT ;  /* 0x000000191c19b210 */ /* 0x000fe400007fe4ff */
[----:B------:R-:W-:Y:S02]  /*12d0*/  SHF.R.S32.HI R43, RZ, 0x1f, R44 ;  /* 0x0000001fff2b7819 */ /* 0x000fe4000001142c */
[----:B------:R-:W-:Y:S01]  /*12e0*/  ISETP.GE.U32.AND P0, PT, R44, UR18, PT ;  /* 0x000000122c007c0c */ /* 0x000fe2000bf06070 */
[----:B------:R1:W5:Y:S01]  /*12f0*/  @!P3 LDG.E R47, desc[UR14][R24.64] ;  /* 0x0000000e182fb981 */ /* 0x000362000c1e1900 */
[----:B------:R-:W-:Y:S02]  /*1300*/  @!P2 IADD3 R35, R27, R35, RZ ;  /* 0x000000231b23a210 */ /* 0x000fe40007ffe0ff */
[----:B------:R-:W-:Y:S01]  /*1310*/  @!P2 SHF.L.U32 R27, R26, 0x1, RZ ;  /* 0x000000011a1ba819 */ /* 0x000fe200000006ff */
[----:B------:R0:W5:Y:S01]  /*1320*/  @!P3 LDG.E R7, desc[UR14][R22.64] ;  /* 0x0000000e1607b981 */ /* 0x000162000c1e1900 */
[----:B------:R-:W-:-:S02]  /*1330*/  ISETP.GE.AND.EX P0, PT, R43, UR19, PT, P0 ;  /* 0x000000132b007c0c */ /* 0x000fc4000bf06300 */
[----:B------:R-:W-:Y:S02]  /*1340*/  MOV R42, RZ ;  /* 0x000000ff002a7202 */ /* 0x000fe40000000f00 */
[----:B------:R-:W-:Y:S01]  /*1350*/  @!P2 SHF.L.U64.HI R28, R26, 0x1, R35 ;  /* 0x000000011a1ca819 */ /* 0x000fe20000010223 */
[----:B-1----:R-:W1:Y:S01]  /*1360*/  @!P4 LDC.64 R24, c[0x0][0x228] ;  /* 0x00008a00ff18cb82 */ /* 0x002e620000000a00 */
[C---:B----4-:R-:W-:Y:S02]  /*1370*/  @!P2 IADD3 R16, P3, R27.reuse, R16, RZ ;  /* 0x000000101b10a210 */ /* 0x050fe40007f7e0ff */
[----:B------:R-:W-:Y:S01]  /*1380*/  @!P2 IADD3 R18, P6, R27, R18, RZ ;  /* 0x000000121b12a210 */ /* 0x000fe20007fde0ff */
[----:B------:R2:W5:Y:S01]  /*1390*/  @P1 LDG.E R42, desc[UR14][R20.64] ;  /* 0x0000000e142a1981 */ /* 0x000562000c1e1900 */
[----:B------:R-:W-:-:S03]  /*13a0*/  ISETP.GT.U32.OR P0, PT, R0, 0x2ff, P0 ;  /* 0x000002ff0000780c */ /* 0x000fc60000704470 */
[----:B------:R-:W3:Y:S01]  /*13b0*/  @!P5 LDC.64 R26, c[0x0][0x288] ;  /* 0x0000a200ff1adb82 */ /* 0x000ee20000000a00 */
[C---:B------:R-:W-:Y:S02]  /*13c0*/  @!P2 IADD3.X R17, R28.reuse, R17, RZ, P3, !PT ;  /* 0x000000111c11a210 */ /* 0x040fe40001ffe4ff */
[----:B------:R-:W-:Y:S01]  /*13d0*/  @!P2 IADD3.X R19, R28, R19, RZ, P6, !PT ;  /* 0x000000131c13a210 */ /* 0x000fe200037fe4ff */
[----:B0-----:R-:W-:Y:S02]  /*13e0*/  @!P4 IMAD R22, R33, R8, RZ ;  /* 0x000000082116c224 */ /* 0x001fe400078e02ff */
[----:B------:R0:W5:Y:S02]  /*13f0*/  @!P2 LDG.E R48, desc[UR14][R16.64] ;  /* 0x0000000e1030a981 */ /* 0x000164000c1e1900 */
[----:B--2---:R-:W2:Y:S02]  /*1400*/  @!P4 LDC.64 R20, c[0x0][0x230] ;  /* 0x00008c00ff14cb82 */ /* 0x004ea40000000a00 */
[----:B------:R4:W5:Y:S01]  /*1410*/  @!P2 LDG.E R46, desc[UR14][R18.64] ;  /* 0x0000000e122ea981 */ /* 0x000962000c1e1900 */
[----:B------:R-:W-:Y:S01]  /*1420*/  @!P4 IMAD R33, R29, R9, R22 ;  /* 0x000000091d21c224 */ /* 0x000fe200078e0216 */
[----:B0-----:R-:W-:-:S04]  /*1430*/  @!P4 MOV R16, R12 ;  /* 0x0000000c0010c202 */ /* 0x001fc80000000f00 */
[----:B------:R-:W0:Y:S01]  /*1440*/  @!P5 LDC.64 R22, c[0x0][0x230] ;  /* 0x00008c00ff16db82 */ /* 0x000e220000000a00 */
[----:B------:R-:W-:-:S03]  /*1450*/  @!P4 MOV R17, R15 ;  /* 0x0000000f0011c202 */ /* 0x000fc60000000f00 */
[----:B------:R-:W-:-:S04]  /*1460*/  @!P4 IMAD.WIDE.U32 R8, R29, R8, R16 ;  /* 0x000000081d08c225 */ /* 0x000fc800078e0010 */
[----:B----4-:R-:W4:Y:S01]  /*1470*/  @!P0 LDC.64 R18, c[0x0][0x288] ;  /* 0x0000a200ff128b82 */ /* 0x010f220000000a00 */
[----:B------:R-:W-:Y:S01]  /*1480*/  @!P4 IADD3 R9, R9, R33, RZ ;  /* 0x000000210909c210 */ /* 0x000fe20007ffe0ff */
[----:B---3--:R-:W-:Y:S01]  /*1490*/  @!P5 IMAD R32, R56, R26, RZ ;  /* 0x0000001a3820d224 */ /* 0x008fe200078e02ff */
[----:B------:R-:W-:Y:S02]  /*14a0*/  SHF.R.S32.HI R40, RZ, 0x1f, R75 ;  /* 0x0000001fff287819 */ /* 0x000fe4000001144b */
[----:B------:R-:W-:-:S03]  /*14b0*/  ISETP.GE.U32.AND P2, PT, R75, UR18, PT ;  /* 0x000000124b007c0c */ /* 0x000fc6000bf46070 */
[----:B------:R-:W3:Y:S01]  /*14c0*/  @!P5 LDC.64 R16, c[0x0][0x228] ;  /* 0x00008a00ff10db82 */ /* 0x000ee20000000a00 */
[C---:B------:R-:W-:Y:S02]  /*14d0*/  @!P4 SHF.L.U32 R29, R8.reuse, 0x1, RZ ;  /* 0x00000001081dc819 */ /* 0x040fe400000006ff */
[----:B------:R-:W-:Y:S02]  /*14e0*/  @!P4 SHF.L.U64.HI R28, R8, 0x1, R9 ;  /* 0x00000001081cc819 */ /* 0x000fe40000010209 */
[----:B------:R-:W-:Y:S02]  /*14f0*/  @!P5 MOV R8, R12 ;  /* 0x0000000c0008d202 */ /* 0x000fe40000000f00 */
[----:B------:R-:W-:Y:S01]  /*1500*/  @!P5 MOV R9, R15 ;  /* 0x0000000f0009d202 */ /* 0x000fe20000000f00 */
[----:B------:R-:W-:Y:S01]  /*1510*/  @!P5 IMAD R33, R45, R27, R32 ;  /* 0x0000001b2d21d224 */ /* 0x000fe200078e0220 */
[----:B------:R-:W-:Y:S02]  /*1520*/  ISETP.GE.AND.EX P2, PT, R40, UR19, PT, P2 ;  /* 0x0000001328007c0c */ /* 0x000fe4000bf46320 */
[----:B--2---:R-:W-:Y:S01]  /*1530*/  @!P4 IADD3 R20, P3, R29, R20, RZ ;  /* 0x000000141d14c210 */ /* 0x004fe20007f7e0ff */
[----:B------:R-:W-:Y:S01]  /*1540*/  @!P5 IMAD.WIDE.U32 R26, R45, R26, R8 ;  /* 0x0000001a2d1ad225 */ /* 0x000fe200078e0008 */
[----:B------:R-:W-:-:S02]  /*1550*/  ISETP.GT.U32.OR P2, PT, R0, 0x2ff, P2 ;  /* 0x000002ff0000780c */ /* 0x000fc40001744470 */
[----:B------:R-:W-:Y:S02]  /*1560*/  @!P4 IADD3.X R21, R28, R21, RZ, P3, !PT ;  /* 0x000000151c15c210 */ /* 0x000fe40001ffe4ff */
[----:B-1----:R-:W-:Y:S02]  /*1570*/  @!P4 IADD3 R24, P3, R29, R24, RZ ;  /* 0x000000181d18c210 */ /* 0x002fe40007f7e0ff */
[----:B------:R-:W-:Y:S02]  /*1580*/  @!P5 IADD3 R27, R27, R33, RZ ;  /* 0x000000211b1bd210 */ /* 0x000fe40007ffe0ff */
[----:B------:R-:W-:Y:S01]  /*1590*/  @!P5 SHF.L.U32 R9, R26, 0x1, RZ ;  /* 0x000000011a09d819 */ /* 0x000fe200000006ff */
[----:B----4-:R-:W-:Y:S01]  /*15a0*/  @!P0 IMAD R36, R43, R18, RZ ;  /* 0x000000122b248224 */ /* 0x010fe200078e02ff */
[----:B------:R-:W-:Y:S01]  /*15b0*/  HFMA2.MMA R8, -RZ, RZ, 0, 0 ;  /* 0x00000000ff087435 */ /* 0x000fe200000001ff */
[----:B------:R-:W-:Y:S01]  /*15c0*/  @!P4 IADD3.X R25, R28, R25, RZ, P3, !PT ;  /* 0x000000191c19c210 */ /* 0x000fe20001ffe4ff */
[----:B------:R-:W-:Y:S01]  /*15d0*/  HFMA2.MMA R43, -RZ, RZ, 0, 0 ;  /* 0x00000000ff2b7435 */ /* 0x000fe200000001ff */
[----:B------:R-:W-:Y:S01]  /*15e0*/  @!P5 SHF.L.U64.HI R32, R26, 0x1, R27 ;  /* 0x000000011a20d819 */ /* 0x000fe2000001021b */
[----:B------:R-:W-:Y:S01]  /*15f0*/  UIMAD.WIDE UR12, UR6, 0x8, UR12 ;  /* 0x00000008060c78a5 */ /* 0x000fe2000f8e020c */
[----:B0-----:R-:W-:Y:S01]  /*1600*/  @!P5 IADD3 R22, P3, R9, R22, RZ ;  /* 0x000000160916d210 */ /* 0x001fe20007f7e0ff */
[----:B------:R-:W0:Y:S03]  /*1610*/  @!P0 LDC.64 R26, c[0x0][0x230] ;  /* 0x00008c00ff1a8b82 */ /* 0x000e260000000a00 */
[----:B------:R-:W-:Y:S01]  /*1620*/  @!P5 IADD3.X R23, R32, R23, RZ, P3, !PT ;  /* 0x000000172017d210 */ /* 0x000fe20001ffe4ff */
[----:B------:R1:W5:Y:S01]  /*1630*/  @!P4 LDG.E R8, desc[UR14][R20.64] ;  /* 0x0000000e1408c981 */ /* 0x000362000c1e1900 */
[----:B------:R-:W-:-:S03]  /*1640*/  MOV R45, RZ ;  /* 0x000000ff002d7202 */ /* 0x000fc60000000f00 */
[----:B------:R-:W2:Y:S01]  /*1650*/  @!P2 LDC.64 R28, c[0x0][0x288] ;  /* 0x0000a200ff1cab82 */ /* 0x000ea20000000a00 */
[----:B------:R4:W5:Y:S01]  /*1660*/  @!P5 LDG.E R43, desc[UR14][R22.64] ;  /* 0x0000000e162bd981 */ /* 0x000962000c1e1900 */
[----:B------:R-:W-:-:S03]  /*1670*/  SHF.R.S32.HI R38, RZ, 0x1f, R74 ;  /* 0x0000001fff267819 */ /* 0x000fc6000001144a */
[----:B------:R3:W5:Y:S03]  /*1680*/  @!P4 LDG.E R45, desc[UR14][R24.64] ;  /* 0x0000000e182dc981 */ /* 0x000766000c1e1900 */
[----:B-1----:R-:W1:Y:S01]  /*1690*/  @!P0 LDC.64 R20, c[0x0][0x228] ;  /* 0x00008a00ff148b82 */ /* 0x002e620000000a00 */
[----:B----4-:R-:W-:Y:S02]  /*16a0*/  MOV R22, UR12 ;  /* 0x0000000c00167c02 */ /* 0x010fe40008000f00 */
[----:B------:R-:W-:Y:S02]  /*16b0*/  MOV R23, UR13 ;  /* 0x0000000d00177c02 */ /* 0x000fe40008000f00 */
[----:B---3--:R-:W-:Y:S02]  /*16c0*/  @!P0 MOV R24, R12 ;  /* 0x0000000c00188202 */ /* 0x008fe40000000f00 */
[----:B------:R-:W-:-:S02]  /*16d0*/  @!P0 MOV R25, R15 ;  /* 0x0000000f00198202 */ /* 0x000fc40000000f00 */
[----:B------:R-:W-:Y:S01]  /*16e0*/  ISETP.GE.U32.AND P3, PT, R74, UR18, PT ;  /* 0x000000124a007c0c */ /* 0x000fe2000bf66070 */
[----:B------:R-:W3:Y:S01]  /*16f0*/  LDG.E.64 R22, desc[UR14][R22.64] ;  /* 0x0000000e16167981 */ /* 0x000ee2000c1e1b00 */
[C---:B------:R-:W-:Y:S01]  /*1700*/  @!P0 IMAD R19, R44.reuse, R19, R36 ;  /* 0x000000132c138224 */ /* 0x040fe200078e0224 */
[----:B------:R-:W-:Y:S01]  /*1710*/  @!P5 IADD3 R16, P6, R9, R16, RZ ;  /* 0x000000100910d210 */ /* 0x000fe20007fde0ff */
[----:B------:R-:W-:Y:S01]  /*1720*/  @!P0 IMAD.WIDE.U32 R24, R44, R18, R24 ;  /* 0x000000122c188225 */ /* 0x000fe200078e0018 */
[----:B------:R-:W-:Y:S02]  /*1730*/  ISETP.GE.AND.EX P3, PT, R38, UR19, PT, P3 ;  /* 0x0000001326007c0c */ /* 0x000fe4000bf66330 */
[----:B------:R-:W-:Y:S02]  /*1740*/  CS2R R60, SRZ ;  /* 0x00000000003c7805 */ /* 0x000fe4000001ff00 */
[----:B------:R-:W-:Y:S02]  /*1750*/  @!P5 IADD3.X R17, R32, R17, RZ, P6, !PT ;  /* 0x000000112011d210 */ /* 0x000fe400037fe4ff */
[----:B------:R-:W-:-:S02]  /*1760*/  ISETP.GT.U32.OR P3, PT, R0, 0x2ff, P3 ;  /* 0x000002ff0000780c */ /* 0x000fc40001f64470 */
[----:B------:R-:W-:Y:S01]  /*1770*/  @!P0 IADD3 R19, R25, R19, RZ ;  /* 0x0000001319138210 */ /* 0x000fe20007ffe0ff */
[----:B------:R4:W5:Y:S01]  /*1780*/  @!P5 LDG.E R60, desc[UR14][R16.64] ;  /* 0x0000000e103cd981 */ /* 0x000962000c1e1900 */
[----:B------:R-:W-:Y:S02]  /*1790*/  @!P0 SHF.L.U32 R9, R24, 0x1, RZ ;  /* 0x0000000118098819 */ /* 0x000fe400000006ff */
[----:B------:R-:W-:Y:S01]  /*17a0*/  SHF.R.S32.HI R39, RZ, 0x1f, R73 ;  /* 0x0000001fff277819 */ /* 0x000fe20000011449 */
[----:B--2---:R-:W-:Y:S01]  /*17b0*/  @!P2 IMAD R18, R40, R28, RZ ;  /* 0x0000001c2812a224 */ /* 0x004fe200078e02ff */
[----:B------:R-:W-:Y:S02]  /*17c0*/  ISETP.GE.U32.AND P6, PT, R73, UR18, PT ;  /* 0x0000001249007c0c */ /* 0x000fe4000bfc6070 */
[----:B------:R-:W-:Y:S02]  /*17d0*/  CS2R R58, SRZ ;  /* 0x00000000003a7805 */ /* 0x000fe4000001ff00 */
[----:B------:R-:W-:Y:S01]  /*17e0*/  @!P0 SHF.L.U64.HI R32, R24, 0x1, R19 ;  /* 0x0000000118208819 */ /* 0x000fe20000010213 */
[----:B------:R-:W5:Y:S01]  /*17f0*/  @P1 LDG.E R61, desc[UR14][R30.64] ;  /* 0x0000000e1e3d1981 */ /* 0x000f62000c1e1900 */
[----:B0-----:R-:W-:-:S02]  /*1800*/  @!P0 IADD3 R26, P4, R9, R26, RZ ;  /* 0x0000001a091a8210 */ /* 0x001fc40007f9e0ff */
[----:B----4-:R-:W-:Y:S02]  /*1810*/  @!P2 MOV R16, R12 ;  /* 0x0000000c0010a202 */ /* 0x010fe40000000f00 */
[----:B------:R-:W-:Y:S01]  /*1820*/  @!P2 MOV R17, R15 ;  /* 0x0000000f0011a202 */ /* 0x000fe20000000f00 */
[----:B------:R-:W-:Y:S01]  /*1830*/  @!P2 IMAD R33, R75, R29, R18 ;  /* 0x0000001d4b21a224 */ /* 0x000fe200078e0212 */
[----:B------:R-:W-:Y:S01]  /*1840*/  ISETP.GE.AND.EX P6, PT, R39, UR19, PT, P6 ;  /* 0x0000001327007c0c */ /* 0x000fe2000bfc6360 */
[----:B------:R-:W0:Y:S01]  /*1850*/  @!P3 LDC.64 R18, c[0x0][0x288] ;  /* 0x0000a200ff12bb82 */ /* 0x000e220000000a00 */
[----:B------:R-:W-:Y:S02]  /*1860*/  @!P0 IADD3.X R27, R32, R27, RZ, P4, !PT ;  /* 0x0000001b201b8210 */ /* 0x000fe400027fe4ff */
[----:B------:R-:W-:Y:S02]  /*1870*/  ISETP.GT.U32.OR P4, PT, R0, 0x2ff, P6 ;  /* 0x000002ff0000780c */ /* 0x000fe40003784470 */
[----:B-1----:R-:W-:Y:S01]  /*1880*/  @!P0 IADD3 R20, P5, R9, R20, RZ ;  /* 0x0000001409148210 */ /* 0x002fe20007fbe0ff */
[----:B------:R-:W-:Y:S01]  /*1890*/  @!P2 IMAD.WIDE.U32 R28, R75, R28, R16 ;  /* 0x0000001c4b1ca225 */ /* 0x000fe200078e0010 */
[----:B------:R-:W-:Y:S01]  /*18a0*/  IADD3 R9, R2, 0xf0, RZ ;  /* 0x000000f002097810 */ /* 0x000fe20007ffe0ff */
[----:B------:R-:W1:Y:S03]  /*18b0*/  @!P2 LDC.64 R16, c[0x0][0x228] ;  /* 0x00008a00ff10ab82 */ /* 0x000e660000000a00 */
[----:B------:R-:W-:-:S02]  /*18c0*/  ISETP.GE.U32.AND P6, PT, R9, UR18, PT ;  /* 0x0000001209007c0c */ /* 0x000fc4000bfc6070 */
[----:B------:R-:W-:-:S03]  /*18d0*/  SHF.R.S32.HI R35, RZ, 0x1f, R9 ;  /* 0x0000001fff237819 */ /* 0x000fc60000011409 */
[----:B------:R-:W2:Y:S01]  /*18e0*/  @!P2 LDC.64 R24, c[0x0][0x230] ;  /* 0x00008c00ff18ab82 */ /* 0x000ea20000000a00 */
[----:B------:R-:W-:Y:S02]  /*18f0*/  @!P0 IADD3.X R21, R32, R21, RZ, P5, !PT ;  /* 0x0000001520158210 */ /* 0x000fe40002ffe4ff */
[----:B------:R-:W-:Y:S02]  /*1900*/  ISETP.GE.AND.EX P5, PT, R35, UR19, PT, P6 ;  /* 0x0000001323007c0c */ /* 0x000fe4000bfa6360 */
[----:B------:R-:W-:Y:S02]  /*1910*/  @!P2 IADD3 R29, R29, R33, RZ ;  /* 0x000000211d1da210 */ /* 0x000fe40007ffe0ff */
[----:B------:R-:W-:Y:S02]  /*1920*/  CS2R R40, SRZ ;  /* 0x0000000000287805 */ /* 0x000fe4000001ff00 */
[----:B------:R-:W-:Y:S01]  /*1930*/  ISETP.GT.U32.OR P5, PT, R0, 0x2ff, P5 ;  /* 0x000002ff0000780c */ /* 0x000fe20002fa4470 */
[----:B------:R-:W4:Y:S01]  /*1940*/  @!P4 LDC.64 R32, c[0x0][0x288] ;  /* 0x0000a200ff20cb82 */ /* 0x000f220000000a00 */
[C---:B------:R-:W-:Y:S01]  /*1950*/  @!P2 SHF.L.U32 R37, R28.reuse, 0x1, RZ ;  /* 0x000000011c25a819 */ /* 0x040fe200000006ff */
[----:B------:R1:W5:Y:S01]  /*1960*/  @!P0 LDG.E R59, desc[UR14][R20.64] ;  /* 0x0000000e143b8981 */ /* 0x000362000c1e1900 */
[----:B------:R-:W-:Y:S01]  /*1970*/  @!P2 SHF.L.U64.HI R36, R28, 0x1, R29 ;  /* 0x000000011c24a819 */ /* 0x000fe2000001021d */
[----:B0-----:R-:W-:-:S02]  /*1980*/  @!P3 IMAD R38, R38, R18, RZ ;  /* 0x000000122626b224 */ /* 0x001fc400078e02ff */
[----:B------:R0:W5:Y:S02]  /*1990*/  @!P0 LDG.E R40, desc[UR14][R26.64] ;  /* 0x0000000e1a288981 */ /* 0x000164000c1e1900 */
[----:B------:R-:W4:Y:S01]  /*19a0*/  @!P3 LDC.64 R28, c[0x0][0x230] ;  /* 0x00008c00ff1cbb82 */ /* 0x000f220000000a00 */
[----:B-1----:R-:W-:Y:S02]  /*19b0*/  @!P2 IADD3 R16, P0, R37, R16, RZ ;  /* 0x000000102510a210 */ /* 0x002fe40007f1e0ff */
[----:B------:R-:W-:-:S05]  /*19c0*/  @!P3 MOV R20, R12 ;  /* 0x0000000c0014b202 */ /* 0x000fca0000000f00 */
[----:B------:R-:W1:Y:S01]  /*19d0*/  @!P3 LDC.64 R30, c[0x0][0x228] ;  /* 0x00008a00ff1ebb82 */ /* 0x000e620000000a00 */
[----:B------:R-:W-:Y:S02]  /*19e0*/  @!P3 MOV R21, R15 ;  /* 0x0000000f0015b202 */ /* 0x000fe40000000f00 */
[----:B--2---:R-:W-:Y:S01]  /*19f0*/  @!P2 IADD3 R24, P6, R37, R24, RZ ;  /* 0x000000182518a210 */ /* 0x004fe20007fde0ff */
[----:B------:R-:W-:-:S04]  /*1a00*/  @!P3 IMAD R37, R74, R19, R38 ;  /* 0x000000134a25b224 */ /* 0x000fc800078e0226 */
[----:B0-----:R-:W0:Y:S01]  /*1a10*/  @!P5 LDC.64 R26, c[0x0][0x288] ;  /* 0x0000a200ff1adb82 */ /* 0x001e220000000a00 */
[----:B------:R-:W-:Y:S01]  /*1a20*/  @!P3 IMAD.WIDE.U32 R18, R74, R18, R20 ;  /* 0x000000124a12b225 */ /* 0x000fe200078e0014 */
[C---:B------:R-:W-:Y:S02]  /*1a30*/  @!P2 IADD3.X R17, R36.reuse, R17, RZ, P0, !PT ;  /* 0x000000112411a210 */ /* 0x040fe400007fe4ff */
[----:B------:R-:W-:Y:S01]  /*1a40*/  @!P2 IADD3.X R25, R36, R25, RZ, P6, !PT ;  /* 0x000000192419a210 */ /* 0x000fe200037fe4ff */
[----:B----4-:R-:W-:Y:S01]  /*1a50*/  @!P4 IMAD R20, R39, R32, RZ ;  /* 0x000000202714c224 */ /* 0x010fe200078e02ff */
[----:B------:R-:W-:Y:S01]  /*1a60*/  @!P3 IADD3 R21, R19, R37, RZ ;  /* 0x000000251315b210 */ /* 0x000fe20007ffe0ff */
[----:B------:R2:W5:Y:S01]  /*1a70*/  @!P2 LDG.E R58, desc[UR14][R16.64] ;  /* 0x0000000e103aa981 */ /* 0x000562000c1e1900 */
[C---:B------:R-:W-:Y:S01]  /*1a80*/  @!P3 SHF.L.U32 R19, R18.reuse, 0x1, RZ ;  /* 0x000000011213b819 */ /* 0x040fe200000006ff */
[----:B------:R-:W-:Y:S01]  /*1a90*/  @!P4 IMAD R37, R73, R33, R20 ;  /* 0x000000214925c224 */ /* 0x000fe200078e0214 */
[----:B------:R-:W-:Y:S01]  /*1aa0*/  @!P3 SHF.L.U64.HI R36, R18, 0x1, R21 ;  /* 0x000000011224b819 */ /* 0x000fe20000010215 */
[----:B------:R4:W5:Y:S01]  /*1ab0*/  @!P2 LDG.E R41, desc[UR14][R24.64] ;  /* 0x0000000e1829a981 */ /* 0x000962000c1e1900 */
[----:B------:R-:W0:Y:S01]  /*1ac0*/  @!P5 LDC.64 R20, c[0x0][0x228] ;  /* 0x00008a00ff14db82 */ /* 0x000e220000000a00 */
[----:B--2---:R-:W-:-:S02]  /*1ad0*/  @!P4 MOV R16, R12 ;  /* 0x0000000c0010c202 */ /* 0x004fc40000000f00 */
[----:B------:R-:W-:-:S05]  /*1ae0*/  @!P4 MOV R17, R15 ;  /* 0x0000000f0011c202 */ /* 0x000fca0000000f00 */
[----:B----4-:R-:W2:Y:S01]  /*1af0*/  @!P4 LDC.64 R24, c[0x0][0x230] ;  /* 0x00008c00ff18cb82 */ /* 0x010ea20000000a00 */
[----:B------:R-:W-:Y:S01]  /*1b00*/  @!P4 IMAD.WIDE.U32 R32, R73, R32, R16 ;  /* 0x000000204920c225 */ /* 0x000fe200078e0010 */
[C---:B------:R-:W-:Y:S02]  /*1b10*/  @!P3 IADD3 R28, P0, R19.reuse, R28, RZ ;  /* 0x0000001c131cb210 */ /* 0x040fe40007f1e0ff */
[----:B-1----:R-:W-:Y:S02]  /*1b20*/  @!P3 IADD3 R30, P2, R19, R30, RZ ;  /* 0x0000001e131eb210 */ /* 0x002fe40007f5e0ff */
[----:B------:R-:W-:Y:S01]  /*1b30*/  @!P4 IADD3 R37, R33, R37, RZ ;  /* 0x000000252125c210 */ /* 0x000fe20007ffe0ff */
[----:B0-----:R-:W-:Y:S01]  /*1b40*/  @!P5 IMAD R38, R35, R26, RZ ;  /* 0x0000001a2326d224 */ /* 0x001fe200078e02ff */
[----:B------:R-:W-:Y:S02]  /*1b50*/  @!P3 IADD3.X R29, R36, R29, RZ, P0, !PT ;  /* 0x0000001d241db210 */ /* 0x000fe400007fe4ff */
[----:B------:R-:W-:-:S02]  /*1b60*/  CS2R R56, SRZ ;  /* 0x0000000000387805 */ /* 0x000fc4000001ff00 */
[----:B------:R-:W-:Y:S01]  /*1b70*/  @!P3 IADD3.X R31, R36, R31, RZ, P2, !PT ;  /* 0x0000001f241fb210 */ /* 0x000fe200017fe4ff */
[----:B------:R-:W0:Y:S01]  /*1b80*/  @!P4 LDC.64 R16, c[0x0][0x228] ;  /* 0x00008a00ff10cb82 */ /* 0x000e220000000a00 */
[C---:B------:R-:W-:Y:S02]  /*1b90*/  @!P4 SHF.L.U32 R36, R32.reuse, 0x1, RZ ;  /* 0x000000012024c819 */ /* 0x040fe400000006ff */
[----:B------:R-:W-:Y:S01]  /*1ba0*/  @!P4 SHF.L.U64.HI R35, R32, 0x1, R37 ;  /* 0x000000012023c819 */ /* 0x000fe20000010225 */
[----:B------:R-:W5:Y:S01]  /*1bb0*/  @!P3 LDG.E R57, desc[UR14][R30.64] ;  /* 0x0000000e1e39b981 */ /* 0x000f62000c1e1900 */
[----:B------:R-:W-:Y:S02]  /*1bc0*/  @!P5 MOV R32, R12 ;  /* 0x0000000c0020d202 */ /* 0x000fe40000000f00 */
[----:B------:R-:W-:Y:S01]  /*1bd0*/  @!P5 MOV R33, R15 ;  /* 0x0000000f0021d202 */ /* 0x000fe20000000f00 */
[----:B------:R-:W-:Y:S01]  /*1be0*/  @!P5 IMAD R37, R9, R27, R38 ;  /* 0x0000001b0925d224 */ /* 0x000fe200078e0226 */
[----:B------:R-:W-:-:S02]  /*1bf0*/  CS2R R38, SRZ ;  /* 0x0000000000267805 */ /* 0x000fc4000001ff00 */
[----:B------:R-:W-:Y:S01]  /*1c00*/  MOV R44, RZ ;  /* 0x000000ff002c7202 */ /* 0x000fe20000000f00 */
[----:B------:R-:W1:Y:S01]  /*1c10*/  @!P5 LDC.64 R18, c[0x0][0x230] ;  /* 0x00008c00ff12db82 */ /* 0x000e620000000a00 */
[----:B------:R-:W-:Y:S01]  /*1c20*/  @!P5 IMAD.WIDE.U32 R26, R9, R26, R32 ;  /* 0x0000001a091ad225 */ /* 0x000fe200078e0020 */
[----:B--2---:R-:W-:Y:S01]  /*1c30*/  @!P4 IADD3 R24, P0, R36, R24, RZ ;  /* 0x000000182418c210 */ /* 0x004fe20007f1e0ff */
[----:B------:R-:W5:Y:S03]  /*1c40*/  @!P3 LDG.E R38, desc[UR14][R28.64] ;  /* 0x0000000e1c26b981 */ /* 0x000f66000c1e1900 */
[----:B------:R-:W-:Y:S02]  /*1c50*/  @!P5 IADD3 R27, R27, R37, RZ ;  /* 0x000000251b1bd210 */ /* 0x000fe40007ffe0ff */
[C---:B------:R-:W-:Y:S02]  /*1c60*/  @!P5 SHF.L.U32 R9, R26.reuse, 0x1, RZ ;  /* 0x000000011a09d819 */ /* 0x040fe400000006ff */
[----:B------:R-:W-:-:S02]  /*1c70*/  @!P5 SHF.L.U64.HI R26, R26, 0x1, R27 ;  /* 0x000000011a1ad819 */ /* 0x000fc4000001021b */
[----:B------:R-:W-:Y:S02]  /*1c80*/  @!P5 IADD3 R20, P3, R9, R20, RZ ;  /* 0x000000140914d210 */ /* 0x000fe40007f7e0ff */
[----:B------:R-:W-:Y:S02]  /*1c90*/  @!P4 IADD3.X R25, R35, R25, RZ, P0, !PT ;  /* 0x000000192319c210 */ /* 0x000fe400007fe4ff */
[----:B------:R-:W-:-:S03]  /*1ca0*/  @!P5 IADD3.X R21, R26, R21, RZ, P3, !PT ;  /* 0x000000151a15d210 */ /* 0x000fc60001ffe4ff */
[----:B------:R-:W5:Y:S04]  /*1cb0*/  @!P4 LDG.E R39, desc[UR14][R24.64] ;  /* 0x0000000e1827c981 */ /* 0x000f68000c1e1900 */
[----:B------:R-:W5:Y:S01]  /*1cc0*/  @!P5 LDG.E R44, desc[UR14][R20.64] ;  /* 0x0000000e142cd981 */ /* 0x000f62000c1e1900 */
[----:B0-----:R-:W-:-:S04]  /*1cd0*/  @!P4 IADD3 R16, P0, R36, R16, RZ ;  /* 0x000000102410c210 */ /* 0x001fc80007f1e0ff */
[----:B------:R-:W-:Y:S02]  /*1ce0*/  @!P4 IADD3.X R17, R35, R17, RZ, P0, !PT ;  /* 0x000000112311c210 */ /* 0x000fe400007fe4ff */
[----:B-1----:R-:W-:Y:S01]  /*1cf0*/  @!P5 IADD3 R18, P2, R9, R18, RZ ;  /* 0x000000120912d210 */ /* 0x002fe20007f5e0ff */
[----:B------:R-:W-:Y:S01]  /*1d00*/  HFMA2.MMA R9, -RZ, RZ, 0, 0 ;  /* 0x00000000ff097435 */ /* 0x000fe200000001ff */
[----:B------:R-:W-:Y:S01]  /*1d10*/  UMOV UR18, 0x3f800000 ;  /* 0x3f80000000127882 */ /* 0x000fe20000000000 */
[----:B------:R-:W-:Y:S01]  /*1d20*/  BSSY B0, `(.L_x_102) ;  /* 0x000001d000007945 */ /* 0x000fe20003800000 */
[----:B------:R-:W-:Y:S01]  /*1d30*/  @!P5 IADD3.X R19, R26, R19, RZ, P2, !PT ;  /* 0x000000131a13d210 */ /* 0x000fe200017fe4ff */
[----:B------:R0:W5:Y:S06]  /*1d40*/  @!P4 LDG.E R56, desc[UR14][R16.64] ;  /* 0x0000000e1038c981 */ /* 0x00016c000c1e1900 */
        /* <DEDUP_REMOVED lines=26> */
.L_x_103:
[----:B------:R-:W-:Y:S05]  /*1ef0*/  BSYNC B0 ;  /* 0x0000000000007941 */ /* 0x000fea0003800000 */
.L_x_102:
[----:B------:R-:W-:Y:S02]  /*1f00*/  ISETP.NE.AND P5, PT, RZ, UR17, PT ;  /* 0x00000011ff007c0c */ /* 0x000fe4000bfa5270 */
[C---:B-----5:R-:W-:Y:S02]  /*1f10*/  PRMT R10, R42.reuse, 0x7632, R10 ;  /* 0x000076322a0a7816 */ /* 0x060fe4000000000a */
[----:B0-----:R-:W-:Y:S02]  /*1f20*/  SHF.L.U32 R20, R42, 0x10, RZ ;  /* 0x000000102a147819 */ /* 0x001fe400000006ff */
[----:B------:R-:W-:Y:S02]  /*1f30*/  SHF.L.U32 R21, R43, 0x10, RZ ;  /* 0x000000102b157819 */ /* 0x000fe400000006ff */
[----:B------:R-:W-:Y:S01]  /*1f40*/  SHF.L.U32 R10, R10, 0x10, RZ ;  /* 0x000000100a0a7819 */ /* 0x000fe200000006ff */
[----:B------:R-:W-:Y:S01]  /*1f50*/  FADD.FTZ R20, R20, -UR13 ;  /* 0x8000000d14147e21 */ /* 0x000fe20008010000 */
[----:B------:R-:W-:Y:S01]  /*1f60*/  PRMT R23, R61, 0x7632, R23 ;  /* 0x000076323d177816 */ /* 0x000fe20000000017 */
[----:B------:R-:W-:Y:S01]  /*1f70*/  FADD.FTZ R25, R21, -UR13 ;  /* 0x8000000d15197e21 */ /* 0x000fe20008010000 */
[----:B------:R-:W-:Y:S01]  /*1f80*/  PRMT R26, R43, 0x7632, R26 ;  /* 0x000076322b1a7816 */ /* 0x000fe2000000001a */
[----:B------:R-:W-:Y:S01]  /*1f90*/  FADD.FTZ R10, R10, -UR13 ;  /* 0x8000000d0a0a7e21 */ /* 0x000fe20008010000 */
[----:B------:R-:W-:Y:S01]  /*1fa0*/  PRMT R22, R60, 0x7632, R22 ;  /* 0x000076323c167816 */ /* 0x000fe20000000016 */
[----:B------:R-:W-:Y:S01]  /*1fb0*/  FMUL.FTZ R21, R20, UR18 ;  /* 0x0000001214157c20 */ /* 0x000fe20008410000 */
[----:B------:R-:W-:Y:S01]  /*1fc0*/  SHF.L.U32 R27, R61, 0x10, RZ ;  /* 0x000000103d1b7819 */ /* 0x000fe200000006ff */
[----:B------:R-:W-:Y:S01]  /*1fd0*/  FMUL.FTZ R25, R25, UR18 ;  /* 0x0000001219197c20 */ /* 0x000fe20008410000 */
[----:B------:R-:W-:Y:S01]  /*1fe0*/  SHF.L.U32 R24, R60, 0x10, RZ ;  /* 0x000000103c187819 */ /* 0x000fe200000006ff */
[----:B------:R-:W-:Y:S01]  /*1ff0*/  FMUL.FTZ R10, R10, UR18 ;  /* 0x000000120a0a7c20 */ /* 0x000fe20008410000 */
[----:B------:R-:W-:-:S02]  /*2000*/  SHF.L.U32 R23, R23, 0x10, RZ ;  /* 0x0000001017177819 */ /* 0x000fc400000006ff */
        /* <DEDUP_REMOVED lines=21> */
.L_x_104:
[----:B------:R-:W-:Y:S01]  /*2160*/  FMUL.FTZ R20, R27, R16 ;  /* 0x000000101b147220 */ /* 0x000fe20000410000 */
[----:B------:R-:W-:Y:S01]  /*2170*/  FADD.FTZ R26, R26, -UR13 ;  /* 0x8000000d1a1a7e21 */ /* 0x000fe20008010000 */
[----:B------:R-:W-:Y:S01]  /*2180*/  FFMA.FTZ R28, R21, R27, RZ ;  /* 0x0000001b151c7223 */ /* 0x000fe200000100ff */
        /* <DEDUP_REMOVED lines=23> */
.L_x_105:
[----:B------:R-:W-:Y:S01]  /*2300*/  FFMA.FTZ R30, R10, R29, R21 ;  /* 0x0000001d0a1e7223 */ /* 0x000fe20000010015 */
[----:B------:R-:W-:Y:S01]  /*2310*/  FADD.FTZ R29, R29, R20 ;  /* 0x000000141d1d7221 */ /* 0x000fe20000010000 */
[----:B------:R-:W-:Y:S01]  /*2320*/  FADD.FTZ R27, RZ, R27 ;  /* 0x0000001bff1b7221 */ /* 0x000fe20000010000 */
[----:B------:R-:W-:Y:S01]  /*2330*/  FFMA.FTZ R20, R25, R24, R28 ;  /* 0x0000001819147223 */ /* 0x000fe2000001001c */
[----:B------:R-:W-:Y:S01]  /*2340*/  FMUL.FTZ R28, R24, R16 ;  /* 0x00000010181c7220 */ /* 0x000fe20000410000 */
[----:B------:R-:W-:Y:S01]  /*2350*/  FFMA.FTZ R21, R10, R23, RZ ;  /* 0x000000170a157223 */ /* 0x000fe200000100ff */
[----:B------:R-:W-:Y:S01]  /*2360*/  FADD.FTZ R23, RZ, R23 ;  /* 0x00000017ff177221 */ /* 0x000fe20000010000 */
[----:B------:R-:W-:Y:S01]  /*2370*/  PRMT R10, R40, 0x7632, R10 ;  /* 0x00007632280a7816 */ /* 0x000fe2000000000a */
[----:B------:R-:W-:Y:S01]  /*2380*/  FADD.FTZ R24, R27, R24 ;  /* 0x000000181b187221 */ /* 0x000fe20000010000 */
[----:B------:R-:W-:Y:S01]  /*2390*/  FFMA.FTZ R27, R25, R28, R30 ;  /* 0x0000001c191b7223 */ /* 0x000fe2000001001e */
[----:B------:R-:W-:Y:S01]  /*23a0*/  FFMA.FTZ R21, R26, R22, R21 ;  /* 0x000000161a157223 */ /* 0x000fe20000010015 */
[----:B------:R-:W-:Y:S01]  /*23b0*/  FADD.FTZ R23, R23, R22 ;  /* 0x0000001617177221 */ /* 0x000fe20000010000 */
[----:B------:R-:W-:Y:S01]  /*23c0*/  FMUL.FTZ R25, R22, R17 ;  /* 0x0000001116197220 */ /* 0x000fe20000410000 */
[----:B------:R-:W-:-:S02]  /*23d0*/  SHF.L.U32 R22, R40, 0x10, RZ ;  /* 0x0000001028167819 */ /* 0x000fc400000006ff */
[----:B------:R-:W-:Y:S01]  /*23e0*/  SHF.L.U32 R30, R10, 0x10, RZ ;  /* 0x000000100a1e7819 */ /* 0x000fe200000006ff */
[--C-:B------:R-:W-:Y:S01]  /*23f0*/  FADD.FTZ R10, R29, R28.reuse ;  /* 0x0000001c1d0a7221 */ /* 0x100fe20000010000 */
        /* <DEDUP_REMOVED lines=27> */
.L_x_106:
[----:B------:R-:W-:Y:S01]  /*25b0*/  FMUL.FTZ R31, R27, R16 ;  /* 0x000000101b1f7220 */ /* 0x000fe20000410000 */
[----:B------:R-:W-:Y:S01]  /*25c0*/  FADD.FTZ R30, R25, R10 ;  /* 0x0000000a191e7221 */ /* 0x000fe20000010000 */
[----:B------:R-:W-:Y:S01]  /*25d0*/  FADD.FTZ R10, R24, R27 ;  /* 0x0000001b180a7221 */ /* 0x000fe20000010000 */
[----:B------:R-:W-:Y:S01]  /*25e0*/  PRMT R24, R41, 0x7632, R24 ;  /* 0x0000763229187816 */ /* 0x000fe20000000018 */
[C---:B------:R-:W-:Y:S01]  /*25f0*/  FFMA.FTZ R20, R29.reuse, R27, R20 ;  /* 0x0000001b1d147223 */ /* 0x040fe20000010014 */
[----:B------:R-:W-:Y:S01]  /*2600*/  FFMA.FTZ R29, R29, R31, R26 ;  /* 0x0000001f1d1d7223 */ /* 0x000fe2000001001a */
[----:B------:R-:W-:Y:S01]  /*2610*/  FMUL.FTZ R25, R22, R17 ;  /* 0x0000001116197220 */ /* 0x000fe20000410000 */
[----:B------:R-:W-:Y:S01]  /*2620*/  SHF.L.U32 R26, R41, 0x10, RZ ;  /* 0x00000010291a7819 */ /* 0x000fe200000006ff */
[----:B------:R-:W-:Y:S01]  /*2630*/  FFMA.FTZ R21, R28, R22, R21 ;  /* 0x000000161c157223 */ /* 0x000fe20000010015 */
[----:B------:R-:W-:Y:S01]  /*2640*/  SHF.L.U32 R24, R24, 0x10, RZ ;  /* 0x0000001018187819 */ /* 0x000fe200000006ff */
[--C-:B------:R-:W-:Y:S01]  /*2650*/  FFMA.FTZ R28, R28, R25, R29.reuse ;  /* 0x000000191c1c7223 */ /* 0x100fe2000001001d */
[----:B------:R-:W-:Y:S01]  /*2660*/  FADD.FTZ R23, R23, R22 ;  /* 0x0000001617177221 */ /* 0x000fe20000010000 */
[----:B------:R-:W-:Y:S01]  /*2670*/  PRMT R29, R58, 0x7632, R29 ;  /* 0x000076323a1d7816 */ /* 0x000fe2000000001d */
[----:B------:R-:W-:Y:S01]  /*2680*/  FADD.FTZ R22, R30, R31 ;  /* 0x0000001f1e167221 */ /* 0x000fe20000010000 */
[----:B------:R-:W-:Y:S01]  /*2690*/  FADD.FTZ R26, R26, -UR13 ;  /* 0x8000000d1a1a7e21 */ /* 0x000fe20008010000 */
[----:B------:R-:W-:Y:S01]  /*26a0*/  FADD.FTZ R30, R24, -UR13 ;  /* 0x8000000d181e7e21 */ /* 0x000fe20008010000 */
[----:B------:R-:W-:-:S02]  /*26b0*/  SHF.L.U32 R24, R29, 0x10, RZ ;  /* 0x000000101d187819 */ /* 0x000fc400000006ff */
        /* <DEDUP_REMOVED lines=22> */
.L_x_107:
[--C-:B------:R-:W-:Y:S01]  /*2820*/  FADD.FTZ R30, R25, R22.reuse ;  /* 0x00000016191e7221 */ /* 0x100fe20000010000 */
[----:B------:R-:W-:Y:S01]  /*2830*/  FMUL.FTZ R31, R27, R16 ;  /* 0x000000101b1f7220 */ /* 0x000fe20000410000 */
[----:B------:R-:W-:Y:S01]  /*2840*/  PRMT R22, R38, 0x7632, R22 ;  /* 0x0000763226167816 */ /* 0x000fe20000000016 */
[----:B------:R-:W-:Y:S01]  /*2850*/  FADD.FTZ R10, R10, R27 ;  /* 0x0000001b0a0a7221 */ /* 0x000fe20000010000 */
[----:B------:R-:W-:Y:S01]  /*2860*/  FFMA.FTZ R20, R29, R27, R20 ;  /* 0x0000001b1d147223 */ /* 0x000fe20000010014 */
[----:B------:R-:W-:Y:S01]  /*2870*/  FADD.FTZ R23, R23, R24 ;  /* 0x0000001817177221 */ /* 0x000fe20000010000 */
[----:B------:R-:W-:Y:S01]  /*2880*/  FFMA.FTZ R21, R26, R24, R21 ;  /* 0x000000181a157223 */ /* 0x000fe20000010015 */
[----:B------:R-:W-:Y:S01]  /*2890*/  FMUL.FTZ R25, R24, R17 ;  /* 0x0000001118197220 */ /* 0x000fe20000410000 */
[--C-:B------:R-:W-:Y:S01]  /*28a0*/  FFMA.FTZ R29, R29, R31, R28.reuse ;  /* 0x0000001f1d1d7223 */ /* 0x100fe2000001001c */
[----:B------:R-:W-:Y:S02]  /*28b0*/  SHF.L.U32 R24, R38, 0x10, RZ ;  /* 0x0000001026187819 */ /* 0x000fe400000006ff */
[----:B------:R-:W-:Y:S01]  /*28c0*/  SHF.L.U32 R27, R22, 0x10, RZ ;  /* 0x00000010161b7819 */ /* 0x000fe200000006ff */
[----:B------:R-:W-:Y:S01]  /*28d0*/  FADD.FTZ R22, R30, R31 ;  /* 0x0000001f1e167221 */ /* 0x000fe20000010000 */
[----:B------:R-:W-:Y:S01]  /*28e0*/  FFMA.FTZ R26, R26, R25, R29 ;  /* 0x000000191a1a7223 */ /* 0x000fe2000001001d */
        /* <DEDUP_REMOVED lines=26> */
.L_x_108:
[----:B------:R-:W-:Y:S01]  /*2a90*/  FMUL.FTZ R31, R27, R16 ;  /* 0x000000101b1f7220 */ /* 0x000fe20000410000 */
[--C-:B------:R-:W-:Y:S01]  /*2aa0*/  FADD.FTZ R30, R25, R22.reuse ;  /* 0x00000016191e7221 */ /* 0x100fe20000010000 */
[----:B------:R-:W-:Y:S01]  /*2ab0*/  PRMT R22, R39, 0x7632, R22 ;  /* 0x0000763227167816 */ /* 0x000fe20000000016 */
[C---:B------:R-:W-:Y:S01]  /*2ac0*/  FFMA.FTZ R20, R29.reuse, R27, R20 ;  /* 0x0000001b1d147223 */ /* 0x040fe20000010014 */
[----:B------:R-:W-:Y:S01]  /*2ad0*/  FFMA.FTZ R29, R29, R31, R26 ;  /* 0x0000001f1d1d7223 */ /* 0x000fe2000001001a */
[----:B------:R-:W-:Y:S01]  /*2ae0*/  FADD.FTZ R23, R23, R24 ;  /* 0x0000001817177221 */ /* 0x000fe20000010000 */
[----:B------:R-:W-:Y:S01]  /*2af0*/  FFMA.FTZ R21, R28, R24, R21 ;  /* 0x000000181c157223 */ /* 0x000fe20000010015 */
[----:B------:R-:W-:Y:S01]  /*2b00*/  FMUL.FTZ R25, R24, R17 ;  /* 0x0000001118197220 */ /* 0x000fe20000410000 */
[----:B------:R-:W-:Y:S01]  /*2b10*/  SHF.L.U32 R24, R39, 0x10, RZ ;  /* 0x0000001027187819 */ /* 0x000fe200000006ff */
[----:B------:R-:W-:Y:S01]  /*2b20*/  FADD.FTZ R10, R10, R27 ;  /* 0x0000001b0a0a7221 */ /* 0x000fe20000010000 */
[----:B------:R-:W-:Y:S01]  /*2b30*/  SHF.L.U32 R26, R22, 0x10, RZ ;  /* 0x00000010161a7819 */ /* 0x000fe200000006ff */
[----:B------:R-:W-:Y:S01]  /*2b40*/  FFMA.FTZ R28, R28, R25, R29 ;  /* 0x000000191c1c7223 */ /* 0x000fe2000001001d */
[----:B------:R-:W-:Y:S01]  /*2b50*/  FADD.FTZ R22, R30, R31 ;  /* 0x0000001f1e167221 */ /* 0x000fe20000010000 */
        /* <DEDUP_REMOVED lines=26> */
.L_x_109:
        /* <DEDUP_REMOVED lines=39> */
.L_x_110:
        /* <DEDUP_REMOVED lines=39> */
.L_x_111:
        /* <DEDUP_REMOVED lines=39> */
.L_x_112:
        /* <DEDUP_REMOVED lines=39> */
.L_x_113:
[----:B------:R-:W-:Y:S01]  /*36c0*/  FADD.FTZ R26, R10, R27 ;  /* 0x0000001b0a1a7221 */ /* 0x000fe20000010000 */
[----:B------:R-:W-:Y:S01]  /*36d0*/  FADD.FTZ R10, R23, R24 ;  /* 0x00000018170a7221 */ /* 0x000fe20000010000 */
[----:B------:R-:W-:Y:S01]  /*36e0*/  FMUL.FTZ R31, R27, R16 ;  /* 0x000000101b1f7220 */ /* 0x000fe20000410000 */
[----:B------:R-:W-:Y:S01]  /*36f0*/  PRMT R23, R6, 0x7632, R23 ;  /* 0x0000763206177816 */ /* 0x000fe20000000017 */
[----:B------:R-:W-:Y:S01]  /*3700*/  FADD.FTZ R32, R25, R22 ;  /* 0x0000001619207221 */ /* 0x000fe20000010000 */
[C---:B------:R-:W-:Y:S01]  /*3710*/  FFMA.FTZ R27, R29.reuse, R27, R20 ;  /* 0x0000001b1d1b7223 */ /* 0x040fe20000010014 */
[----:B------:R-:W-:Y:S01]  /*3720*/  FMUL.FTZ R22, R24, R17 ;  /* 0x0000001118167220 */ /* 0x000fe20000410000 */
[----:B------:R-:W-:Y:S01]  /*3730*/  FFMA.FTZ R20, R30, R24, R21 ;  /* 0x000000181e147223 */ /* 0x000fe20000010015 */
[----:B------:R-:W-:Y:S01]  /*3740*/  FFMA.FTZ R29, R29, R31, R28 ;  /* 0x0000001f1d1d7223 */ /* 0x000fe2000001001c */
        /* <DEDUP_REMOVED lines=10> */
[----:B------:R-:W-:Y:S01]  /*37f0*/  PRMT R22, R51, 0x7632, R22 ;  /* 0x0000763233167816 */ /* 0x000fe20000000016 */
[----:B------:R-:W-:Y:S01]  /*3800*/  FMUL.FTZ R25, R28, UR18 ;  /* 0x000000121c197c20 */ /* 0x000fe20008410000 */
        /* <DEDUP_REMOVED lines=20> */
.L_x_114:
[----:B------:R-:W-:Y:S01]  /*3950*/  FMUL.FTZ R31, R23, R16 ;  /* 0x00000010171f7220 */ /* 0x000fe20000410000 */
[----:B------:R-:W-:Y:S01]  /*3960*/  FADD.FTZ R26, R26, R23 ;  /* 0x000000171a1a7221 */ /* 0x000fe20000010000 */
[----:B------:R-:W-:Y:S01]  /*3970*/  FFMA.FTZ R27, R29, R23, R27 ;  /* 0x000000171d1b7223 */ /* 0x000fe2000001001b */
[----:B------:R-:W-:Y:S01]  /*3980*/  SHF.L.U32 R23, R51, 0x10, RZ ;  /* 0x0000001033177819 */ /* 0x000fe200000006ff */
[----:B------:R-:W-:Y:S01]  /*3990*/  FFMA.FTZ R32, R29, R31, R30 ;  /* 0x0000001f1d207223 */ /* 0x000fe2000001001e */
[----:B------:R-:W-:Y:S01]  /*39a0*/  SHF.L.U32 R22, R22, 0x10, RZ ;  /* 0x0000001016167819 */ /* 0x000fe200000006ff */
[----:B------:R-:W-:Y:S01]  /*39b0*/  FADD.FTZ R21, R21, R31 ;  /* 0x0000001f15157221 */ /* 0x000fe20000010000 */
[----:B------:R-:W-:Y:S01]  /*39c0*/  PRMT R29, R49, 0x7632, R29 ;  /* 0x00007632311d7816 */ /* 0x000fe2000000001d */
[----:B------:R-:W-:Y:S01]  /*39d0*/  FADD.FTZ R23, R23, -UR13 ;  /* 0x8000000d17177e21 */ /* 0x000fe20008010000 */
[----:B------:R-:W-:Y:S01]  /*39e0*/  SHF.L.U32 R28, R49, 0x10, RZ ;  /* 0x00000010311c7819 */ /* 0x000fe200000006ff */
[----:B------:R-:W-:Y:S01]  /*39f0*/  FADD.FTZ R31, R22, -UR13 ;  /* 0x8000000d161f7e21 */ /* 0x000fe20008010000 */
[----:B------:R-:W-:Y:S01]  /*3a00*/  SHF.L.U32 R29, R29, 0x10, RZ ;  /* 0x000000101d1d7819 */ /* 0x000fe200000006ff */
[----:B------:R-:W-:Y:S01]  /*3a10*/  FMUL.FTZ R30, R23, UR18 ;  /* 0x00000012171e7c20 */ /* 0x000fe20008410000 */
        /* <DEDUP_REMOVED lines=16> */
[----:B-1----:R-:W-:Y:S01]  /*3b20*/  FMUL.FTZ R29, R29, R64 ;  /* 0x000000401d1d7220 */ /* 0x002fe20000410000 */
[----:B------:R-:W-:Y:S02]  /*3b30*/  FADD.FTZ R64, -R64, 1 ;  /* 0x3f80000040407421 */ /* 0x000fe40000010100 */
[----:B------:R-:W-:Y:S02]  /*3b40*/  FMUL.FTZ R28, R28, R23 ;  /* 0x000000171c1c7220 */ /* 0x000fe40000410000 */
[----:B------:R-:W-:-:S04]  /*3b50*/  FFMA.FTZ R64, R33, R64, 1 ;  /* 0x3f80000021407423 */ /* 0x000fc80000010040 */
[----:B------:R-:W-:-:S07]  /*3b60*/  FMUL.FTZ R29, R29, R64 ;  /* 0x000000401d1d7220 */ /* 0x000fce0000410000 */
.L_x_115:
[--C-:B------:R-:W-:Y:S01]  /*3b70*/  FADD.FTZ R36, R22, R21.reuse ;  /* 0x0000001516247221 */ /* 0x100fe20000010000 */
[----:B------:R-:W-:Y:S01]  /*3b80*/  PRMT R21, R7, 0x7632, R21 ;  /* 0x0000763207157816 */ /* 0x000fe20000000015 */
[----:B------:R-:W-:Y:S01]  /*3b90*/  FFMA.FTZ R33, R25, R22, R32 ;  /* 0x0000001619217223 */ /* 0x000fe20000010020 */
[----:B------:R-:W-:Y:S01]  /*3ba0*/  SHF.L.U32 R22, R7, 0x10, RZ ;  /* 0x0000001007167819 */ /* 0x000fe200000006ff */
[----:B------:R-:W-:Y:S01]  /*3bb0*/  FMUL.FTZ R23, R28, R16 ;  /* 0x000000101c177220 */ /* 0x000fe20000410000 */
[----:B------:R-:W-:Y:S02]  /*3bc0*/  SHF.L.U32 R21, R21, 0x10, RZ ;  /* 0x0000001015157819 */ /* 0x000fe400000006ff */
[C---:B------:R-:W-:Y:S01]  /*3bd0*/  SHF.L.U32 R32, R47.reuse, 0x10, RZ ;  /* 0x000000102f207819 */ /* 0x040fe200000006ff */
[--C-:B------:R-:W-:Y:S01]  /*3be0*/  FFMA.FTZ R64, R30, R23, R33.reuse ;  /* 0x000000171e407223 */ /* 0x100fe20000010021 */
[----:B------:R-:W-:Y:S01]  /*3bf0*/  FADD.FTZ R22, R22, -UR13 ;  /* 0x8000000d16167e21 */ /* 0x000fe20008010000 */
[----:B------:R-:W-:Y:S01]  /*3c00*/  PRMT R33, R47, 0x7632, R33 ;  /* 0x000076322f217816 */ /* 0x000fe20000000021 */
[----:B------:R-:W-:Y:S01]  /*3c10*/  FADD.FTZ R21, R21, -UR13 ;  /* 0x8000000d15157e21 */ /* 0x000fe20008010000 */
[----:B------:R-:W-:Y:S01]  /*3c20*/  FADD.FTZ R36, R36, R23 ;  /* 0x0000001724247221 */ /* 0x000fe20000010000 */
[----:B------:R-:W-:Y:S01]  /*3c30*/  FMUL.FTZ R34, R22, UR18 ;  /* 0x0000001216227c20 */ /* 0x000fe20008410000 */
[----:B------:R-:W-:Y:S01]  /*3c40*/  PRMT R66, R48, 0x7632, R66 ;  /* 0x0000763230427816 */ /* 0x000fe20000000042 */
[----:B------:R-:W-:Y:S01]  /*3c50*/  FMUL.FTZ R22, R29, R17 ;  /* 0x000000111d167220 */ /* 0x000fe20000410000 */
[----:B------:R-:W-:Y:S01]  /*3c60*/  SHF.L.U32 R33, R33, 0x10, RZ ;  /* 0x0000001021217819 */ /* 0x000fe200000006ff */
[----:B------:R-:W-:Y:S01]  /*3c70*/  FMUL.FTZ R35, R21, UR18 ;  /* 0x0000001215237c20 */ /* 0x000fe20008410000 */
[----:B------:R-:W-:Y:S06]  /*3c80*/  @!P5 BRA `(.L_x_116) ;  /* 0x000000000048d947 */ /* 0x000fec0003800000 */
[----:B------:R-:W-:-:S04]  /*3c90*/  FFMA.FTZ R21, R34, R16, R18 ;  /* 0x0000001022157223 */ /* 0x000fc80000010012 */
[----:B------:R-:W-:-:S06]  /*3ca0*/  FMUL.FTZ R37, R21, -1.4426950216293334961 ;  /* 0xbfb8aa3b15257820 */ /* 0x000fcc0000410000 */
[----:B------:R-:W0:Y:S02]  /*3cb0*/  MUFU.EX2 R37, R37 ;  /* 0x0000002500257308 */ /* 0x000e240000000800 */
[----:B0-----:R-:W-:-:S06]  /*3cc0*/  FADD.FTZ R23, R37, 1 ;  /* 0x3f80000025177421 */ /* 0x001fcc0000010000 */
[----:B------:R-:W0:Y:S02]  /*3cd0*/  MUFU.RCP R23, R23 ;  /* 0x0000001700177308 */ /* 0x000e240000001000 */
[----:B0-----:R-:W-:Y:S01]  /*3ce0*/  FADD.FTZ R68, -R23, 1 ;  /* 0x3f80000017447421 */ /* 0x001fe20000010100 */
[----:B------:R-:W-:-:S03]  /*3cf0*/  FMUL.FTZ R32, R32, R23 ;  /* 0x0000001720207220 */ /* 0x000fc60000410000 */
[----:B------:R-:W-:-:S04]  /*3d00*/  FFMA.FTZ R21, R21, R68, 1 ;  /* 0x3f80000015157423 */ /* 0x000fc80000010044 */
[----:B------:R-:W-:Y:S01]  /*3d10*/  FMUL.FTZ R32, R32, R21 ;  /* 0x0000001520207220 */ /* 0x000fe20000410000 */
        /* <DEDUP_REMOVED lines=9> */
.L_x_116:
[----:B------:R-:W-:Y:S01]  /*3db0*/  SHF.L.U32 R65, R48, 0x10, RZ ;  /* 0x0000001030417819 */ /* 0x000fe200000006ff */
[----:B------:R-:W-:Y:S01]  /*3dc0*/  FFMA.FTZ R21, R31, R22, R64 ;  /* 0x000000161f157223 */ /* 0x000fe20000010040 */
[----:B------:R-:W-:Y:S01]  /*3dd0*/  SHF.L.U32 R66, R66, 0x10, RZ ;  /* 0x0000001042427819 */ /* 0x000fe200000006ff */
[----:B------:R-:W-:Y:S01]  /*3de0*/  FMUL.FTZ R23, R32, R16 ;  /* 0x0000001020177220 */ /* 0x000fe20000410000 */
[----:B------:R-:W-:Y:S01]  /*3df0*/  FADD.FTZ R36, R22, R36 ;  /* 0x0000002416247221 */ /* 0x000fe20000010000 */
[----:B------:R-:W-:Y:S01]  /*3e00*/  PRMT R64, R46, 0x7632, R64 ;  /* 0x000076322e407816 */ /* 0x000fe20000000040 */
[----:B------:R-:W-:Y:S01]  /*3e10*/  FADD.FTZ R65, R65, -UR13 ;  /* 0x8000000d41417e21 */ /* 0x000fe20008010000 */
[----:B------:R-:W-:Y:S01]  /*3e20*/  FADD.FTZ R66, R66, -UR13 ;  /* 0x8000000d42427e21 */ /* 0x000fe20008010000 */
[----:B------:R-:W-:Y:S01]  /*3e30*/  FFMA.FTZ R21, R34, R23, R21 ;  /* 0x0000001722157223 */ /* 0x000fe20000010015 */
[----:B------:R-:W-:Y:S01]  /*3e40*/  FADD.FTZ R36, R36, R23 ;  /* 0x0000001724247221 */ /* 0x000fe20000010000 */
[----:B------:R-:W-:Y:S01]  /*3e50*/  SHF.L.U32 R63, R46, 0x10, RZ ;  /* 0x000000102e3f7819 */ /* 0x000fe200000006ff */
[----:B------:R-:W-:Y:S01]  /*3e60*/  FMUL.FTZ R65, R65, UR18 ;  /* 0x0000001241417c20 */ /* 0x000fe20008410000 */
[----:B------:R-:W-:Y:S01]  /*3e70*/  SHF.L.U32 R64, R64, 0x10, RZ ;  /* 0x0000001040407819 */ /* 0x000fe200000006ff */
[----:B------:R-:W-:Y:S01]  /*3e80*/  FMUL.FTZ R22, R33, R17 ;  /* 0x0000001121167220 */ /* 0x000fe20000410000 */
[----:B------:R-:W-:Y:S01]  /*3e90*/  FMUL.FTZ R66, R66, UR18 ;  /* 0x0000001242427c20 */ /* 0x000fe20008410000 */
        /* <DEDUP_REMOVED lines=15> */
[----:B0-----:R-:W-:Y:S01]  /*3f90*/  FMUL.FTZ R64, R64, R37 ;  /* 0x0000002540407220 */ /* 0x001fe20000410000 */
[----:B------:R-:W-:-:S04]  /*3fa0*/  FADD.FTZ R37, -R37, 1 ;  /* 0x3f80000025257421 */ /* 0x000fc80000010100 */
[----:B------:R-:W-:-:S04]  /*3fb0*/  FFMA.FTZ R37, R23, R37, 1 ;  /* 0x3f80000017257423 */ /* 0x000fc80000010025 */
[----:B------:R-:W-:-:S07]  /*3fc0*/  FMUL.FTZ R64, R64, R37 ;  /* 0x0000002540407220 */ /* 0x000fce0000410000 */
.L_x_117:
[C---:B------:R-:W-:Y:S01]  /*3fd0*/  PRMT R70, R8.reuse, 0x7632, R70 ;  /* 0x0000763208467816 */ /* 0x040fe20000000046 */
[----:B------:R-:W-:Y:S01]  /*3fe0*/  FFMA.FTZ R21, R35, R22, R21 ;  /* 0x0000001623157223 */ /* 0x000fe20000010015 */
[----:B------:R-:W-:Y:S01]  /*3ff0*/  FMUL.FTZ R23, R63, R16 ;  /* 0x000000103f177220 */ /* 0x000fe20000410000 */
[----:B------:R-:W-:Y:S01]  /*4000*/  SHF.L.U32 R69, R8, 0x10, RZ ;  /* 0x0000001008457819 */ /* 0x000fe200000006ff */
[----:B------:R-:W-:Y:S01]  /*4010*/  FADD.FTZ R36, R22, R36 ;  /* 0x0000002416247221 */ /* 0x000fe20000010000 */
[----:B------:R-:W-:Y:S01]  /*4020*/  SHF.L.U32 R70, R70, 0x10, RZ ;  /* 0x0000001046467819 */ /* 0x000fe200000006ff */
[----:B------:R-:W-:Y:S01]  /*4030*/  FMUL.FTZ R22, R64, R17 ;  /* 0x0000001140167220 */ /* 0x000fe20000410000 */
[----:B------:R-:W-:Y:S01]  /*4040*/  FFMA.FTZ R21, R65, R23, R21 ;  /* 0x0000001741157223 */ /* 0x000fe20000010015 */
        /* <DEDUP_REMOVED lines=29> */
.L_x_118:
[----:B------:R-:W-:Y:S01]  /*4220*/  FMUL.FTZ R23, R67, R16 ;  /* 0x0000001043177220 */ /* 0x000fe20000410000 */
[----:B------:R-:W-:Y:S01]  /*4230*/  FMUL.FTZ R37, R68, R17 ;  /* 0x0000001144257220 */ /* 0x000fe20000410000 */
[----:B------:R-:W-:Y:S02]  /*4240*/  SHF.L.U32 R71, R9, 0x10, RZ ;  /* 0x0000001009477819 */ /* 0x000fe400000006ff */
[----:B------:R-:W-:Y:S01]  /*4250*/  FFMA.FTZ R21, R69, R23, R21 ;  /* 0x0000001745157223 */ /* 0x000fe20000010015 */
[--C-:B------:R-:W-:Y:S01]  /*4260*/  FADD.FTZ R22, R22, R23.reuse ;  /* 0x0000001716167221 */ /* 0x100fe20000010000 */
[----:B------:R-:W-:Y:S01]  /*4270*/  PRMT R23, R44, 0x7632, R23 ;  /* 0x000076322c177816 */ /* 0x000fe20000000017 */
[----:B------:R-:W-:Y:S01]  /*4280*/  FADD.FTZ R71, R71, -UR13 ;  /* 0x8000000d47477e21 */ /* 0x000fe20008010000 */
[--C-:B------:R-:W-:Y:S01]  /*4290*/  FFMA.FTZ R36, R70, R37, R21.reuse ;  /* 0x0000002546247223 */ /* 0x100fe20000010015 */
[----:B------:R-:W-:Y:S01]  /*42a0*/  PRMT R21, R9, 0x7632, R21 ;  /* 0x0000763209157816 */ /* 0x000fe20000000015 */
[----:B------:R-:W-:Y:S01]  /*42b0*/  FADD.FTZ R37, R37, R22 ;  /* 0x0000001625257221 */ /* 0x000fe20000010000 */
[----:B------:R-:W-:Y:S01]  /*42c0*/  SHF.L.U32 R23, R23, 0x10, RZ ;  /* 0x0000001017177819 */ /* 0x000fe200000006ff */
[----:B------:R-:W-:Y:S01]  /*42d0*/  FMUL.FTZ R71, R71, UR18 ;  /* 0x0000001247477c20 */ /* 0x000fe20008410000 */
[----:B------:R-:W-:-:S02]  /*42e0*/  SHF.L.U32 R21, R21, 0x10, RZ ;  /* 0x0000001015157819 */ /* 0x000fc400000006ff */
[----:B------:R-:W-:-:S03]  /*42f0*/  SHF.L.U32 R22, R44, 0x10, RZ ;  /* 0x000000102c167819 */ /* 0x000fc600000006ff */
[----:B------:R-:W-:-:S04]  /*4300*/  FADD.FTZ R21, R21, -UR13 ;  /* 0x8000000d15157e21 */ /* 0x000fc80008010000 */
        /* <DEDUP_REMOVED lines=20> */
.L_x_119:
[----:B------:R0:W-:Y:S01]  /*4450*/  STL [R1+0x4], R2 ;  /* 0x0000040201007387 */ /* 0x0001e20000100800 */
[----:B------:R-:W-:-:S04]  /*4460*/  FMUL.FTZ R76, R22, R16 ;  /* 0x00000010164c7220 */ /* 0x000fc80000410000 */
[----:B------:R-:W-:Y:S01]  /*4470*/  FFMA.FTZ R36, R71, R76, R36 ;  /* 0x0000004c47247223 */ /* 0x000fe20000010024 */
[----:B------:R-:W-:Y:S01]  /*4480*/  FADD.FTZ R37, R37, R76 ;  /* 0x0000004c25257221 */ /* 0x000fe20000010000 */
[----:B------:R-:W-:Y:S01]  /*4490*/  FMUL.FTZ R76, R23, R17 ;  /* 0x00000011174c7220 */ /* 0x000fe20000410000 */
[----:B0-----:R-:W0:Y:S03]  /*44a0*/  S2R R2, SR_LANEID ;  /* 0x0000000000027919 */ /* 0x001e260000000000 */
[----:B------:R-:W-:Y:S01]  /*44b0*/  FFMA.FTZ R36, R21, R76, R36 ;  /* 0x0000004c15247223 */ /* 0x000fe20000010024 */
[----:B------:R-:W-:-:S04]  /*44c0*/  FADD.FTZ R37, R76, R37 ;  /* 0x000000254c257221 */ /* 0x000fc80000010000 */
[----:B------:R-:W1:Y:S04]  /*44d0*/  SHFL.DOWN PT, R76, R36, 0x1, 0x1f ;  /* 0x08201f00244c7f89 */ /* 0x000e6800000e0000 */
[----:B------:R-:W2:Y:S01]  /*44e0*/  SHFL.DOWN PT, R77, R37, 0x1, 0x1f ;  /* 0x08201f00254d7f89 */ /* 0x000ea200000e0000 */
[----:B0-----:R-:W-:-:S13]  /*44f0*/  ISETP.GT.AND P0, PT, R2, 0x1e, PT ;  /* 0x0000001e0200780c */ /* 0x001fda0003f04270 */
[----:B-1----:R-:W-:Y:S01]  /*4500*/  @!P0 FADD.FTZ R36, R36, R76 ;  /* 0x0000004c24248221 */ /* 0x002fe20000010000 */
[----:B--2---:R-:W-:Y:S01]  /*4510*/  @!P0 FADD.FTZ R37, R37, R77 ;  /* 0x0000004d25258221 */ /* 0x004fe20000010000 */
[----:B------:R-:W-:-:S03]  /*4520*/  ISETP.GT.AND P0, PT, R2, 0x1d, PT ;  /* 0x0000001d0200780c */ /* 0x000fc60003f04270 */
[----:B------:R-:W0:Y:S04]  /*4530*/  SHFL.DOWN PT, R76, R36, 0x2, 0x1f ;  /* 0x08401f00244c7f89 */ /* 0x000e2800000e0000 */
[----:B------:R-:W1:Y:S06]  /*4540*/  SHFL.DOWN PT, R77, R37, 0x2, 0x1f ;  /* 0x08401f00254d7f89 */ /* 0x000e6c00000e0000 */
        /* <DEDUP_REMOVED lines=9> */
[----:B------:R1:W5:Y:S04]  /*45e0*/  LDL.LU R2, [R1+0x4] ;  /* 0x0000040001027983 */ /* 0x0003680000300800 */
[----:B------:R-:W2:Y:S06]  /*45f0*/  SHFL.DOWN PT, R77, R37, 0x8, 0x1f ;  /* 0x09001f00254d7f89 */ /* 0x000eac00000e0000 */
[----:B0-----:R-:W-:-:S02]  /*4600*/  @!P0 FADD.FTZ R36, R36, R76 ;  /* 0x0000004c24248221 */ /* 0x001fc40000010000 */
[----:B------:R-:W3:Y:S01]  /*4610*/  LDL R76, [R1] ;  /* 0x00000000014c7983 */ /* 0x000ee20000100800 */
[----:B--2---:R-:W-:Y:S02]  /*4620*/  @!P0 FADD.FTZ R37, R37, R77 ;  /* 0x0000004d25258221 */ /* 0x004fe40000010000 */
[----:B------:R-:W0:Y:S01]  /*4630*/  S2R R77, SR_LANEID ;  /* 0x00000000004d7919 */ /* 0x000e220000000000 */
[----:B------:R-:W-:Y:S01]  /*4640*/  FFMA.FTZ R20, R25, R24, R20 ;  /* 0x0000001819147223 */ /* 0x000fe20000010014 */
[----:B------:R-:W-:Y:S02]  /*4650*/  FADD.FTZ R10, R10, R24 ;  /* 0x000000180a0a7221 */ /* 0x000fe40000010000 */
[----:B------:R-:W2:Y:S01]  /*4660*/  SHFL.DOWN PT, R24, R36, 0x10, 0x1f ;  /* 0x0a001f0024187f89 */ /* 0x000ea200000e0000 */
[----:B------:R-:W4:Y:S03]  /*4670*/  S2UR UR19, SR_CgaCtaId ;  /* 0x00000000001379c3 */ /* 0x000f260000008800 */
[----:B------:R-:W1:Y:S01]  /*4680*/  SHFL.DOWN PT, R25, R37, 0x10, 0x1f ;  /* 0x0a001f0025197f89 */ /* 0x000e6200000e0000 */
[----:B------:R-:W-:Y:S01]  /*4690*/  FFMA.FTZ R27, R30, R28, R27 ;  /* 0x0000001c1e1b7223 */ /* 0x000fe2000001001b */
[----:B------:R-:W-:Y:S01]  /*46a0*/  FFMA.FTZ R20, R31, R29, R20 ;  /* 0x0000001d1f147223 */ /* 0x000fe20000010014 */
[----:B------:R-:W-:Y:S01]  /*46b0*/  FADD.FTZ R26, R26, R28 ;  /* 0x0000001c1a1a7221 */ /* 0x000fe20000010000 */
[----:B------:R-:W-:Y:S01]  /*46c0*/  FADD.FTZ R10, R10, R29 ;  /* 0x0000001d0a0a7221 */ /* 0x000fe20000010000 */
[----:B------:R-:W-:Y:S01]  /*46d0*/  FFMA.FTZ R27, R34, R32, R27 ;  /* 0x00000020221b7223 */ /* 0x000fe2000001001b */
[----:B------:R-:W-:Y:S01]  /*46e0*/  FFMA.FTZ R20, R35, R33, R20 ;  /* 0x0000002123147223 */ /* 0x000fe20000010014 */
[----:B------:R-:W-:Y:S01]  /*46f0*/  FADD.FTZ R26, R26, R32 ;  /* 0x000000201a1a7221 */ /* 0x000fe20000010000 */
[----:B------:R-:W-:Y:S01]  /*4700*/  FADD.FTZ R33, R10, R33 ;  /* 0x000000210a217221 */ /* 0x000fe20000010000 */
[----:B------:R-:W-:Y:S01]  /*4710*/  UMOV UR12, 0x400 ;  /* 0x00000400000c7882 */ /* 0x000fe20000000000 */
[----:B------:R-:W-:Y:S01]  /*4720*/  FFMA.FTZ R10, R65, R63, R27 ;  /* 0x0000003f410a7223 */ /* 0x000fe2000001001b */
[----:B------:R-:W-:Y:S01]  /*4730*/  UIADD3 UR11, UR12, 0xf0, URZ ;  /* 0x000000f00c0b7890 */ /* 0x000fe2000fffe03f */
[----:B------:R-:W-:Y:S01]  /*4740*/  FFMA.FTZ R27, R66, R64, R20 ;  /* 0x00000040421b7223 */ /* 0x000fe20000010014 */
[----:B0-----:R-:W-:Y:S01]  /*4750*/  ISETP.GT.AND P0, PT, R77, 0xf, PT ;  /* 0x0000000f4d00780c */ /* 0x001fe20003f04270 */
[----:B------:R-:W-:Y:S01]  /*4760*/  FADD.FTZ R26, R26, R63 ;  /* 0x0000003f1a1a7221 */ /* 0x000fe20000010000 */
[----:B------:R-:W-:Y:S01]  /*4770*/  FADD.FTZ R33, R33, R64 ;  /* 0x0000004021217221 */ /* 0x000fe20000010000 */
[----:B----4-:R-:W-:Y:S01]  /*4780*/  ULEA UR11, UR19, UR11, 0x18 ;  /* 0x0000000b130b7291 */ /* 0x010fe2000f8ec03f */
[----:B------:R-:W-:Y:S01]  /*4790*/  FFMA.FTZ R10, R69, R67, R10 ;  /* 0x00000043450a7223 */ /* 0x000fe2000001000a */
[----:B------:R-:W-:Y:S01]  /*47a0*/  FFMA.FTZ R70, R70, R68, R27 ;  /* 0x0000004446467223 */ /* 0x000fe2000001001b */
[----:B------:R-:W-:Y:S01]  /*47b0*/  ISETP.NE.AND P2, PT, R0, RZ, PT ;  /* 0x000000ff0000720c */ /* 0x000fe20003f45270 */
[----:B------:R-:W-:Y:S01]  /*47c0*/  FADD.FTZ R67, R26, R67 ;  /* 0x000000431a437221 */ /* 0x000fe20000010000 */
[----:B------:R-:W-:-:S05]  /*47d0*/  FADD.FTZ R68, R33, R68 ;  /* 0x0000004421447221 */ /* 0x000fca0000010000 */
[----:B--2---:R-:W-:Y:S01]  /*47e0*/  @!P0 FADD.FTZ R36, R36, R24 ;  /* 0x0000001824248221 */ /* 0x004fe20000010000 */
[----:B-1----:R-:W-:Y:S01]  /*47f0*/  @!P0 FADD.FTZ R37, R37, R25 ;  /* 0x0000001925258221 */ /* 0x002fe20000010000 */
[----:B------:R-:W-:Y:S01]  /*4800*/  ISETP.NE.AND P0, PT, R77, RZ, PT ;  /* 0x000000ff4d00720c */ /* 0x000fe20003f05270 */
[----:B------:R-:W-:Y:S01]  /*4810*/  FFMA.FTZ R20, R71, R22, R10 ;  /* 0x0000001647147223 */ /* 0x000fe2000001000a */
[----:B------:R-:W-:Y:S01]  /*4820*/  FFMA.FTZ R21, R21, R23, R70 ;  /* 0x0000001715157223 */ /* 0x000fe20000010046 */
[----:B------:R-:W-:Y:S01]  /*4830*/  FADD.FTZ R22, R67, R22 ;  /* 0x0000001643167221 */ /* 0x000fe20000010000 */
[----:B------:R-:W-:Y:S01]  /*4840*/  FADD.FTZ R23, R68, R23 ;  /* 0x0000001744177221 */ /* 0x000fe20000010000 */
[C---:B------:R-:W-:Y:S01]  /*4850*/  LEA R10, R0.reuse, UR11, 0x4 ;  /* 0x0000000b000a7c11 */ /* 0x040fe2000f8e20ff */
[----:B------:R-:W-:Y:S04]  /*4860*/  BSSY B0, `(.L_x_120) ;  /* 0x0000041000007945 */ /* 0x000fe80003800000 */
[----:B------:R0:W-:Y:S01]  /*4870*/  STS.128 [R10], R20 ;  /* 0x000000140a007388 */ /* 0x0001e20000000c00 */
[----:B------:R-:W-:-:S03]  /*4880*/  ISETP.GT.U32.AND P3, PT, R0, 0x2f, PT ;  /* 0x0000002f0000780c */ /* 0x000fc60003f64070 */
[----:B---3--:R0:W-:Y:S01]  /*4890*/  @!P0 STS.64 [R76+0x18], R36 ;  /* 0x000018244c008388 */ /* 0x0081e20000000a00 */
[----:B------:R-:W-:Y:S06]  /*48a0*/  BAR.SYNC.DEFER_BLOCKING 0x0 ;  /* 0x0000000000007b1d */ /* 0x000fec0000010000 */
[----:B------:R-:W-:Y:S05]  /*48b0*/  @P2 BRA `(.L_x_121) ;  /* 0x0000000000ec2947 */ /* 0x000fea0003800000 */
[----:B------:R-:W-:-:S09]  /*48c0*/  ULEA UR11, UR19, UR12, 0x18 ;  /* 0x0000000c130b7291 */ /* 0x000fd2000f8ec03f */
[----:B------:R-:W1:Y:S04]  /*48d0*/  LDS.128 R28, [UR11+0x20] ;  /* 0x0000200bff1c7984 */ /* 0x000e680008000c00 */
[----:B------:R-:W2:Y:S04]  /*48e0*/  LDS.128 R32, [UR11+0x30] ;  /* 0x0000300bff207984 */ /* 0x000ea80008000c00 */
[----:B------:R-:W3:Y:S01]  /*48f0*/  LDS.128 R24, [UR11+0x40] ;  /* 0x0000400bff187984 */ /* 0x000ee20008000c00 */
[----:B-1----:R-:W-:Y:S01]  /*4900*/  FADD.FTZ R63, R36, R28 ;  /* 0x0000001c243f7221 */ /* 0x002fe20000010000 */
[----:B------:R-:W-:-:S03]  /*4910*/  FADD.FTZ R28, R37, R29 ;  /* 0x0000001d251c7221 */ /* 0x000fc60000010000 */
[----:B------:R-:W-:Y:S01]  /*4920*/  FADD.FTZ R63, R63, R30 ;  /* 0x0000001e3f3f7221 */ /* 0x000fe20000010000 */
[----:B------:R-:W-:-:S03]  /*4930*/  FADD.FTZ R28, R28, R31 ;  /* 0x0000001f1c1c7221 */ /* 0x000fc60000010000 */
[----:B--2---:R-:W-:Y:S01]  /*4940*/  FADD.FTZ R63, R63, R32 ;  /* 0x000000203f3f7221 */ /* 0x004fe20000010000 */
[----:B------:R-:W-:Y:S02]  /*4950*/  FADD.FTZ R32, R28, R33 ;  /* 0x000000211c207221 */ /* 0x000fe40000010000 */
[----:B------:R-:W1:Y:S01]  /*4960*/  LDS.128 R28, [UR11+0x50] ;  /* 0x0000500bff1c7984 */ /* 0x000e620008000c00 */
[----:B------:R-:W-:Y:S01]  /*4970*/  FADD.FTZ R63, R63, R34 ;  /* 0x000000223f3f7221 */ /* 0x000fe20000010000 */
[----:B0-----:R-:W-:Y:S02]  /*4980*/  FADD.FTZ R36, R32, R35 ;  /* 0x0000002320247221 */ /* 0x001fe40000010000 */
[----:B------:R-:W0:Y:S01]  /*4990*/  LDS.128 R32, [UR11+0x60] ;  /* 0x0000600bff207984 */ /* 0x000e220008000c00 */
[----:B---3--:R-:W-:Y:S01]  /*49a0*/  FADD.FTZ R63, R63, R24 ;  /* 0x000000183f3f7221 */ /* 0x008fe20000010000 */
[----:B------:R-:W-:-:S03]  /*49b0*/  FADD.FTZ R36, R36, R25 ;  /* 0x0000001924247221 */ /* 0x000fc60000010000 */
[----:B------:R-:W-:Y:S01]  /*49c0*/  FADD.FTZ R63, R63, R26 ;  /* 0x0000001a3f3f7221 */ /* 0x000fe20000010000 */
[----:B------:R-:W-:Y:S02]  /*49d0*/  FADD.FTZ R36, R36, R27 ;  /* 0x0000001b24247221 */ /* 0x000fe40000010000 */
[----:B------:R-:W2:Y:S01]  /*49e0*/  LDS.128 R24, [UR11+0x70] ;  /* 0x0000700bff187984 */ /* 0x000ea20008000c00 */
[----:B-1----:R-:W-:Y:S01]  /*49f0*/  FADD.FTZ R63, R63, R28 ;  /* 0x0000001c3f3f7221 */ /* 0x002fe20000010000 */
[----:B------:R-:W-:-:S03]  /*4a00*/  FADD.FTZ R36, R36, R29 ;  /* 0x0000001d24247221 */ /* 0x000fc60000010000 */
[----:B------:R-:W-:Y:S01]  /*4a10*/  FADD.FTZ R63, R63, R30 ;  /* 0x0000001e3f3f7221 */ /* 0x000fe20000010000 */
[----:B------:R-:W-:Y:S02]  /*4a20*/  FADD.FTZ R36, R36, R31 ;  /* 0x0000001f24247221 */ /* 0x000fe40000010000 */
[----:B------:R-:W1:Y:S01]  /*4a30*/  LDS.128 R28, [UR11+0x80] ;  /* 0x0000800bff1c7984 */ /* 0x000e620008000c00 */
[----:B0-----:R-:W-:Y:S01]  /*4a40*/  FADD.FTZ R63, R63, R32 ;  /* 0x000000203f3f7221 */ /* 0x001fe20000010000 */
[----:B------:R-:W-:-:S03]  /*4a50*/  FADD.FTZ R36, R36, R33 ;  /* 0x0000002124247221 */ /* 0x000fc60000010000 */
[----:B------:R-:W-:Y:S01]  /*4a60*/  FADD.FTZ R63, R63, R34 ;  /* 0x000000223f3f7221 */ /* 0x000fe20000010000 */
[----:B------:R-:W-:Y:S02]  /*4a70*/  FADD.FTZ R36, R36, R35 ;  /* 0x0000002324247221 */ /* 0x000fe40000010000 */
[----:B------:R-:W0:Y:S01]  /*4a80*/  LDS.128 R32, [UR11+0x90] ;  /* 0x0000900bff207984 */ /* 0x000e220008000c00 */
[----:B--2---:R-:W-:Y:S01]  /*4a90*/  FADD.FTZ R63, R63, R24 ;  /* 0x000000183f3f7221 */ /* 0x004fe20000010000 */
        /* <DEDUP_REMOVED lines=15> */
[----:B------:R-:W-:Y:S02]  /*4b90*/  FADD.FTZ R24, R36, R25 ;  /* 0x0000001924187221 */ /* 0x000fe40000010000 */
[----:B------:R-:W2:Y:S01]  /*4ba0*/  LDS.64 R36, [UR11+0xd0] ;  /* 0x0000d00bff247984 */ /* 0x000ea20008000a00 */
[----:B------:R-:W-:Y:S01]  /*4bb0*/  FADD.FTZ R63, R63, R26 ;  /* 0x0000001a3f3f7221 */ /* 0x000fe20000010000 */
[----:B------:R-:W-:-:S03]  /*4bc0*/  FADD.FTZ R24, R24, R27 ;  /* 0x0000001b18187221 */ /* 0x000fc60000010000 */
[----:B-1----:R-:W-:Y:S01]  /*4bd0*/  FADD.FTZ R63, R63, R28 ;  /* 0x0000001c3f3f7221 */ /* 0x002fe20000010000 */
[----:B------:R-:W-:-:S03]  /*4be0*/  FADD.FTZ R24, R24, R29 ;  /* 0x0000001d18187221 */ /* 0x000fc60000010000 */
[----:B------:R-:W-:Y:S01]  /*4bf0*/  FADD.FTZ R63, R63, R30 ;  /* 0x0000001e3f3f7221 */ /* 0x000fe20000010000 */
[----:B------:R-:W-:-:S03]  /*4c00*/  FADD.FTZ R24, R24, R31 ;  /* 0x0000001f18187221 */ /* 0x000fc60000010000 */
[----:B0-----:R-:W-:Y:S01]  /*4c10*/  FADD.FTZ R63, R63, R32 ;  /* 0x000000203f3f7221 */ /* 0x001fe20000010000 */
[----:B------:R-:W-:-:S03]  /*4c20*/  FADD.FTZ R24, R24, R33 ;  /* 0x0000002118187221 */ /* 0x000fc60000010000 */
[----:B------:R-:W-:Y:S01]  /*4c30*/  FADD.FTZ R63, R63, R34 ;  /* 0x000000223f3f7221 */ /* 0x000fe20000010000 */
[----:B------:R-:W-:-:S03]  /*4c40*/  FADD.FTZ R24, R24, R35 ;  /* 0x0000002318187221 */ /* 0x000fc60000010000 */
[----:B--2---:R-:W-:Y:S01]  /*4c50*/  FADD.FTZ R36, R63, R36 ;  /* 0x000000243f247221 */ /* 0x004fe20000010000 */
[----:B------:R-:W-:-:S07]  /*4c60*/  FADD.FTZ R37, R24, R37 ;  /* 0x0000002518257221 */ /* 0x000fce0000010000 */
.L_x_121:
[----:B------:R-:W-:Y:S05]  /*4c70*/  BSYNC B0 ;  /* 0x0000000000007941 */ /* 0x000fea0003800000 */
.L_x_120:
[----:B------:R-:W-:Y:S06]  /*4c80*/  BAR.SYNC.DEFER_BLOCKING 0x0 ;  /* 0x0000000000007b1d */ /* 0x000fec0000010000 */
[----:B------:R-:W-:Y:S04]  /*4c90*/  BSSY B0, `(.L_x_122) ;  /* 0x000004d000007945 */ /* 0x000fe80003800000 */
[----:B------:R-:W-:Y:S05]  /*4ca0*/  @P3 BRA `(.L_x_123) ;  /* 0x00000004002c3947 */ /* 0x000fea0003800000 */
[----:B------:R-:W1:Y:S04]  /*4cb0*/  LDS.128 R24, [R10+0x300] ;  /* 0x000300000a187984 */ /* 0x000e680000000c00 */
[----:B------:R-:W2:Y:S04]  /*4cc0*/  LDS.128 R28, [R10+0x600] ;  /* 0x000600000a1c7984 */ /* 0x000ea80000000c00 */
[----:B------:R-:W3:Y:S01]  /*4cd0*/  LDS.128 R32, [R10+0x900] ;  /* 0x000900000a207984 */ /* 0x000ee20000000c00 */
[----:B-1----:R-:W-:Y:S01]  /*4ce0*/  FADD.FTZ R63, R20, R24 ;  /* 0x00000018143f7221 */ /* 0x002fe20000010000 */
[----:B------:R-:W-:Y:S01]  /*4cf0*/  FADD.FTZ R24, R21, R25 ;  /* 0x0000001915187221 */ /* 0x000fe20000010000 */
[----:B------:R-:W-:Y:S01]  /*4d00*/  FADD.FTZ R25, R22, R26 ;  /* 0x0000001a16197221 */ /* 0x000fe20000010000 */
[----:B------:R-:W-:Y:S01]  /*4d10*/  FADD.FTZ R26, R23, R27 ;  /* 0x0000001b171a7221 */ /* 0x000fe20000010000 */
[----:B--2---:R-:W-:Y:S01]  /*4d20*/  FADD.FTZ R63, R63, R28 ;  /* 0x0000001c3f3f7221 */ /* 0x004fe20000010000 */
[----:B------:R-:W-:Y:S01]  /*4d30*/  FADD.FTZ R24, R24, R29 ;  /* 0x0000001d18187221 */ /* 0x000fe20000010000 */
[----:B0-----:R-:W0:Y:S01]  /*4d40*/  LDS.128 R20, [R10+0xc00] ;  /* 0x000c00000a147984 */ /* 0x001e220000000c00 */
[----:B------:R-:W-:Y:S01]  /*4d50*/  FADD.FTZ R29, R25, R30 ;  /* 0x0000001e191d7221 */ /* 0x000fe20000010000 */
[----:B------:R-:W-:Y:S01]  /*4d60*/  FADD.FTZ R28, R26, R31 ;  /* 0x0000001f1a1c7221 */ /* 0x000fe20000010000 */
[----:B---3--:R-:W-:Y:S01]  /*4d70*/  FADD.FTZ R63, R63, R32 ;  /* 0x000000203f3f7221 */ /* 0x008fe20000010000 */
[----:B------:R-:W-:Y:S01]  /*4d80*/  FADD.FTZ R32, R24, R33 ;  /* 0x0000002118207221 */ /* 0x000fe20000010000 */
[----:B------:R-:W-:Y:S01]  /*4d90*/  FADD.FTZ R33, R29, R34 ;  /* 0x000000221d217221 */ /* 0x000fe20000010000 */
[----:B------:R-:W1:Y:S01]  /*4da0*/  LDS.128 R24, [R10+0xf00] ;  /* 0x000f00000a187984 */ /* 0x000e620000000c00 */
[----:B------:R-:W-:-:S03]  /*4db0*/  FADD.FTZ R34, R28, R35 ;  /* 0x000000231c227221 */ /* 0x000fc60000010000 */
[----:B------:R-:W2:Y:S01]  /*4dc0*/  LDS.128 R28, [R10+0x1200] ;  /* 0x001200000a1c7984 */ /* 0x000ea20000000c00 */
[----:B0-----:R-:W-:Y:S01]  /*4dd0*/  FADD.FTZ R63, R63, R20 ;  /* 0x000000143f3f7221 */ /* 0x001fe20000010000 */
[----:B------:R-:W-:Y:S01]  /*4de0*/  FADD.FTZ R32, R32, R21 ;  /* 0x0000001520207221 */ /* 0x000fe20000010000 */
[----:B------:R-:W-:Y:S01]  /*4df0*/  FADD.FTZ R33, R33, R22 ;  /* 0x0000001621217221 */ /* 0x000fe20000010000 */
[----:B------:R-:W-:Y:S02]  /*4e00*/  FADD.FTZ R34, R34, R23 ;  /* 0x0000001722227221 */ /* 0x000fe40000010000 */
[----:B------:R-:W0:Y:S01]  /*4e10*/  LDS.128 R20, [R10+0x1500] ;  /* 0x001500000a147984 */ /* 0x000e220000000c00 */
[----:B-1----:R-:W-:Y:S01]  /*4e20*/  FADD.FTZ R63, R63, R24 ;  /* 0x000000183f3f7221 */ /* 0x002fe20000010000 */
[----:B------:R-:W-:Y:S01]  /*4e30*/  FADD.FTZ R32, R32, R25 ;  /* 0x0000001920207221 */ /* 0x000fe20000010000 */
[----:B------:R-:W-:Y:S01]  /*4e40*/  FADD.FTZ R33, R33, R26 ;  /* 0x0000001a21217221 */ /* 0x000fe20000010000 */
[----:B------:R-:W-:Y:S01]  /*4e50*/  FADD.FTZ R34, R34, R27 ;  /* 0x0000001b22227221 */ /* 0x000fe20000010000 */
[----:B--2---:R-:W-:Y:S01]  /*4e60*/  FADD.FTZ R63, R63, R28 ;  /* 0x0000001c3f3f7221 */ /* 0x004fe20000010000 */
[----:B------:R-:W1:Y:S01]  /*4e70*/  LDS.128 R24, [R10+0x1800] ;  /* 0x001800000a187984 */ /* 0x000e620000000c00 */
[----:B------:R-:W-:Y:S01]  /*4e80*/  FADD.FTZ R32, R32, R29 ;  /* 0x0000001d20207221 */ /* 0x000fe20000010000 */
[----:B------:R-:W-:Y:S01]  /*4e90*/  FADD.FTZ R33, R33, R30 ;  /* 0x0000001e21217221 */ /* 0x000fe20000010000 */
[----:B------:R-:W-:-:S02]  /*4ea0*/  FADD.FTZ R34, R34, R31 ;  /* 0x0000001f22227221 */ /* 0x000fc40000010000 */
        /* <DEDUP_REMOVED lines=9> */
[----:B------:R-:W-:-:S02]  /*4f40*/  FADD.FTZ R34, R34, R27 ;  /* 0x0000001b22227221 */ /* 0x000fc40000010000 */
[----:B------:R-:W1:Y:S01]  /*4f50*/  LDS.128 R24, [R10+0x2100] ;  /* 0x002100000a187984 */ /* 0x000e620000000c00 */
[----:B--2---:R-:W-:Y:S01]  /*4f60*/  FADD.FTZ R63, R63, R28 ;  /* 0x0000001c3f3f7221 */ /* 0x004fe20000010000 */
[----:B------:R-:W-:Y:S01]  /*4f70*/  FADD.FTZ R32, R32, R29 ;  /* 0x0000001d20207221 */ /* 0x000fe20000010000 */
[----:B------:R-:W-:Y:S01]  /*4f80*/  FADD.FTZ R33, R33, R30 ;  /* 0x0000001e21217221 */ /* 0x000fe20000010000 */
[----:B------:R-:W-:Y:S02]  /*4f90*/  FADD.FTZ R34, R34, R31 ;  /* 0x0000001f22227221 */ /* 0x000fe40000010000 */
[----:B------:R-:W2:Y:S01]  /*4fa0*/  LDS.128 R28, [R10+0x2400] ;  /* 0x002400000a1c7984 */ /* 0x000ea20000000c00 */
[----:B0-----:R-:W-:Y:S01]  /*4fb0*/  FADD.FTZ R63, R63, R20 ;  /* 0x000000143f3f7221 */ /* 0x001fe20000010000 */
[----:B------:R-:W-:Y:S01]  /*4fc0*/  FADD.FTZ R32, R32, R21 ;  /* 0x0000001520207221 */ /* 0x000fe20000010000 */
[----:B------:R-:W-:Y:S01]  /*4fd0*/  FADD.FTZ R33, R33, R22 ;  /* 0x0000001621217221 */ /* 0x000fe20000010000 */
[----:B------:R-:W-:-:S02]  /*4fe0*/  FADD.FTZ R34, R34, R23 ;  /* 0x0000001722227221 */ /* 0x000fc40000010000 */
[----:B------:R-:W0:Y:S01]  /*4ff0*/  LDS.128 R20, [R10+0x2700] ;  /* 0x002700000a147984 */ /* 0x000e220000000c00 */
        /* <DEDUP_REMOVED lines=8> */
[----:B------:R-:W-:-:S02]  /*5080*/  FADD.FTZ R34, R34, R31 ;  /* 0x0000001f22227221 */ /* 0x000fc40000010000 */
[----:B------:R-:W2:Y:S01]  /*5090*/  LDS.128 R28, [R10+0x2d00] ;  /* 0x002d00000a1c7984 */ /* 0x000ea20000000c00 */
        /* <DEDUP_REMOVED lines=11> */
[----:B------:R-:W-:-:S07]  /*5150*/  FADD.FTZ R23, R34, R31 ;  /* 0x0000001f22177221 */ /* 0x000fce0000010000 */
.L_x_123:
[----:B------:R-:W-:Y:S05]  /*5160*/  BSYNC B0 ;  /* 0x0000000000007941 */ /* 0x000fea0003800000 */
.L_x_122:
[----:B0-----:R-:W0:Y:S01]  /*5170*/  LDC R10, c[0x0][0xc] ;  /* 0x00000300ff0a7b82 */ /* 0x001e220000000800 */
        /* <DEDUP_REMOVED lines=11> */
[----:B------:R-:W-:-:S04]  /*5230*/  LEA R26, P3, R27, R30, 0x2 ;  /* 0x0000001e1b1a7211 */ /* 0x000fc800078610ff */
[----:B------:R-:W-:-:S05]  /*5240*/  IADD3.X R27, R31, UR9, RZ, P3, !PT ;  /* 0x000000091f1b7c10 */ /* 0x000fca0009ffe4ff */
[----:B------:R2:W-:Y:S01]  /*5250*/  REDG.E.ADD.F32.FTZ.RN.STRONG.GPU desc[UR14][R26.64], R21 ;  /* 0x000000151a0079a6 */ /* 0x0005e2000c10f38e */
[CC--:B0-----:R-:W-:Y:S02]  /*5260*/  LEA R24, P4, R28.reuse, R30.reuse, 0x2 ;  /* 0x0000001e1c187211 */ /* 0x0c1fe400078810ff */
[----:B-1----:R-:W-:Y:S02]  /*5270*/  LEA R30, P6, R25, R30, 0x2 ;  /* 0x0000001e191e7211 */ /* 0x002fe400078c10ff */
[----:B------:R-:W-:Y:S02]  /*5280*/  LEA.HI.X R25, R28, R31, R29, 0x2, P4 ;  /* 0x0000001f1c197211 */ /* 0x000fe400020f141d */
[----:B------:R-:W-:-:S03]  /*5290*/  IADD3.X R31, R31, UR10, RZ, P6, !PT ;  /* 0x0000000a1f1f7c10 */ /* 0x000fc6000b7fe4ff */
[----:B------:R2:W-:Y:S04]  /*52a0*/  REDG.E.ADD.F32.FTZ.RN.STRONG.GPU desc[UR14][R24.64], R22 ;  /* 0x00000016180079a6 */ /* 0x0005e8000c10f38e */
[----:B------:R2:W-:Y:S02]  /*52b0*/  REDG.E.ADD.F32.FTZ.RN.STRONG.GPU desc[UR14][R30.64], R23 ;  /* 0x000000171e0079a6 */ /* 0x0005e4000c10f38e */
.L_x_125:
[----:B------:R-:W-:Y:S05]  /*52c0*/  BSYNC B0 ;  /* 0x0000000000007941 */ /* 0x000fea0003800000 */
.L_x_124:
[----:B------:R-:W-:Y:S02]  /*52d0*/  PRMT R35, R61, 0x7632, R35 ;  /* 0x000076323d237816 */ /* 0x000fe40000000023 */
[----:B------:R-:W-:Y:S02]  /*52e0*/  PRMT R66, R43, 0x7632, R66 ;  /* 0x000076322b427816 */ /* 0x000fe40000000042 */
[----:B------:R-:W-:Y:S02]  /*52f0*/  PRMT R65, R60, 0x7632, R65 ;  /* 0x000076323c417816 */ /* 0x000fe40000000041 */
[----:B------:R-:W-:Y:S02]  /*5300*/  PRMT R64, R40, 0x7632, R64 ;  /* 0x0000763228407816 */ /* 0x000fe40000000040 */
[----:B------:R-:W-:Y:S02]  /*5310*/  PRMT R70, R59, 0x7632, R70 ;  /* 0x000076323b467816 */ /* 0x000fe40000000046 */
[----:B------:R-:W-:-:S02]  /*5320*/  PRMT R69, R41, 0x7632, R69 ;  /* 0x0000763229457816 */ /* 0x000fc40000000045 */
[----:B------:R-:W-:Y:S02]  /*5330*/  PRMT R68, R58, 0x7632, R68 ;  /* 0x000076323a447816 */ /* 0x000fe40000000044 */
[----:B------:R-:W-:Y:S02]  /*5340*/  PRMT R67, R38, 0x7632, R67 ;  /* 0x0000763226437816 */ /* 0x000fe40000000043 */
[----:B------:R-:W-:Y:S02]  /*5350*/  PRMT R63, R57, 0x7632, R63 ;  /* 0x00007632393f7816 */ /* 0x000fe4000000003f */
[----:B------:R-:W-:Y:S02]  /*5360*/  PRMT R62, R39, 0x7632, R62 ;  /* 0x00007632273e7816 */ /* 0x000fe4000000003e */
[----:B------:R-:W-:Y:S01]  /*5370*/  PRMT R34, R56, 0x7632, R34 ;  /* 0x0000763238227816 */ /* 0x000fe20000000022 */
[----:B------:R-:W-:Y:S06]  /*5380*/  @!P0 BRA `(.L_x_126) ;  /* 0x0000001000908947 */ /* 0x000fec0003800000 */
[----:B------:R-:W0:Y:S01]  /*5390*/  S2R R20, SR_CTAID.Y ;  /* 0x0000000000147919 */ /* 0x000e220000002600 */
[----:B--2---:R-:W1:Y:S01]  /*53a0*/  LDC R21, c[0x0][0x10] ;  /* 0x00000400ff157b82 */ /* 0x004e620000000800 */
[----:B------:R-:W-:-:S07]  /*53b0*/  ULOP3.LUT UR11, UR4, 0x1, URZ, 0xc0, !UPT ;  /* 0x00000001040b7892 */ /* 0x000fce000f8ec03f */
[----:B------:R-:W2:Y:S08]  /*53c0*/  LDC.64 R22, c[0x0][0x258] ;  /* 0x00009600ff167b82 */ /* 0x000eb00000000a00 */
[----:B------:R-:W3:Y:S01]  /*53d0*/  LDC.64 R26, c[0x0][0x260] ;  /* 0x00009800ff1a7b82 */ /* 0x000ee20000000a00 */
[----:B-1----:R-:W-:-:S05]  /*53e0*/  IMAD R24, R21, UR11, RZ ;  /* 0x0000000b15187c24 */ /* 0x002fca000f8e02ff */
[C---:B0-----:R-:W-:Y:S01]  /*53f0*/  IADD3 R25, R24.reuse, R20, RZ ;  /* 0x0000001418197210 */ /* 0x041fe20007ffe0ff */
[----:B------:R-:W-:-:S04]  /*5400*/  IMAD R24, R24, R10, RZ ;  /* 0x0000000a18187224 */ /* 0x000fc800078e02ff */
[----:B--2---:R-:W-:Y:S01]  /*5410*/  IMAD.WIDE.U32 R22, R25, 0x4, R22 ;  /* 0x0000000419167825 */ /* 0x004fe200078e0016 */
[----:B------:R-:W-:-:S05]  /*5420*/  SHF.L.U32 R24, R24, 0x1, RZ ;  /* 0x0000000118187819 */ /* 0x000fca00000006ff */
        /* <DEDUP_REMOVED lines=13> */
[----:B-1----:R-:W-:Y:S02]  /*5500*/  MOV R24, UR11 ;  /* 0x0000000b00187c02 */ /* 0x002fe40008000f00 */
[----:B0-----:R-:W-:-:S13]  /*5510*/  ISETP.EQ.U32.AND P0, PT, R28, UR19, PT ;  /* 0x000000131c007c0c */ /* 0x001fda000bf02070 */
[----:B------:R-:W-:Y:S06]  /*5520*/  @P0 MEMBAR.ALL.GPU ;  /* 0x0000000000000992 */ /* 0x000fec000000a000 */
[----:B------:R-:W-:-:S00]  /*5530*/  @P0 ERRBAR ;  /* 0x00000000000009ab */ /* 0x000fc00000000000 */
[----:B------:R-:W-:Y:S06]  /*5540*/  @P0 CGAERRBAR ;  /* 0x00000000000005ab */ /* 0x000fec0000000000 */
[----:B------:R0:W-:Y:S01]  /*5550*/  @P0 REDG.E.ADD.S32.STRONG.GPU desc[UR14][R22.64], R24 ;  /* 0x000000181600098e */ /* 0x0001e2000c10e38e */
[----:B------:R-:W-:-:S04]  /*5560*/  PLOP3.LUT P0, PT, PT, PT, UP0, 0x80, 0x0 ;  /* 0x000000000000781c */ /* 0x000fc80003f0f008 */
[----:B0-----:R-:W-:-:S04]  /*5570*/  SEL R24, R10, RZ, !P0 ;  /* 0x000000ff0a187207 */ /* 0x001fc80004000000 */
[----:B------:R-:W-:-:S13]  /*5580*/  ISETP.NE.AND P0, PT, R24, -0x1, PT ;  /* 0xffffffff1800780c */ /* 0x000fda0003f05270 */
[----:B------:R-:W-:Y:S05]  /*5590*/  @!P0 BRA `(.L_x_127) ;  /* 0x0000000000148947 */ /* 0x000fea0003800000 */
.L_x_128:
[----:B------:R-:W2:Y:S04]  /*55a0*/  LDG.E.STRONG.GPU R25, desc[UR14][R22.64] ;  /* 0x0000000e16197981 */ /* 0x000ea8000c1ef900 */
[----:B--2---:R-:W-:Y:S01]  /*55b0*/  CCTL.IVALL ;  /* 0x00000000ff00798f */ /* 0x004fe20002000000 */
[----:B------:R-:W-:Y:S05]  /*55c0*/  YIELD ;  /* 0x0000000000007946 */ /* 0x000fea0003800000 */
[----:B------:R-:W-:-:S13]  /*55d0*/  ISETP.NE.AND P0, PT, R25, R24, PT ;  /* 0x000000181900720c */ /* 0x000fda0003f05270 */
[----:B------:R-:W-:Y:S05]  /*55e0*/  @P0 BRA `(.L_x_128) ;  /* 0xfffffffc00ec0947 */ /* 0x000fea000383ffff */
.L_x_127:
        /* <DEDUP_REMOVED lines=8> */
[----:B------:R-:W-:-:S04]  /*5670*/  LOP3.LUT R23, R10, 0x3, RZ, 0xc0, !PT ;  /* 0x000000030a177812 */ /* 0x000fc800078ec0ff */
[----:B------:R-:W-:Y:S02]  /*5680*/  IADD3 R22, -R23, R10, RZ ;  /* 0x0000000a17167210 */ /* 0x000fe40007ffe1ff */
[----:B------:R-:W-:Y:S02]  /*5690*/  MOV R23, RZ ;  /* 0x000000ff00177202 */ /* 0x000fe40000000f00 */
[----:B------:R-:W-:-:S13]  /*56a0*/  ISETP.GT.AND P0, PT, R22, RZ, PT ;  /* 0x000000ff1600720c */ /* 0x000fda0003f04270 */
[----:B------:R-:W-:Y:S05]  /*56b0*/  @!P0 BRA `(.L_x_130) ;  /* 0x0000000800d88947 */ /* 0x000fea0003800000 */
[----:B------:R-:W-:Y:S02]  /*56c0*/  ISETP.GT.AND P3, PT, R22, 0xc, PT ;  /* 0x0000000c1600780c */ /* 0x000fe40003f64270 */
[----:B------:R-:W-:-:S11]  /*56d0*/  PLOP3.LUT P0, PT, PT, PT, PT, 0x80, 0x0 ;  /* 0x000000000000781c */ /* 0x000fd60003f0f070 */
[----:B------:R-:W-:Y:S05]  /*56e0*/  @!P3 BRA `(.L_x_131) ;  /* 0x0000000400d0b947 */ /* 0x000fea0003800000 */
[----:B------:R-:W-:-:S13]  /*56f0*/  PLOP3.LUT P0, PT, PT, PT, PT, 0x8, 0x0 ;  /* 0x000000000000781c */ /* 0x000fda0003f0e170 */
.L_x_132:
        /* <DEDUP_REMOVED lines=12> */
[----:B--2---:R-:W-:Y:S01]  /*57c0*/  @!P6 FADD.FTZ R36, R36, R24 ;  /* 0x000000182424e221 */ /* 0x004fe20000010000 */
[----:B------:R-:W-:Y:S01]  /*57d0*/  @!P6 FADD.FTZ R37, R37, R25 ;  /* 0x000000192525e221 */ /* 0x000fe20000010000 */
[----:B------:R-:W-:Y:S01]  /*57e0*/  ISETP.EQ.OR P6, PT, R30, UR16, P2 ;  /* 0x000000101e007c0c */ /* 0x000fe200097c2670 */
[----:B------:R-:W-:-:S04]  /*57f0*/  @!P4 IMAD R24, R21, R31, R20 ;  /* 0x0000001f1518c224 */ /* 0x000fc800078e0214 */
[----:B------:R-:W-:-:S06]  /*5800*/  @!P4 IMAD.WIDE.U32 R24, R24, 0x8, R26 ;  /* 0x000000081818c825 */ /* 0x000fcc00078e001a */
[----:B------:R-:W2:Y:S02]  /*5810*/  @!P4 LDG.E.64 R24, desc[UR14][R24.64] ;  /* 0x0000000e1818c981 */ /* 0x000ea4000c1e1b00 */
[----:B------:R-:W-:-:S04]  /*5820*/  @!P6 IMAD R30, R21, R30, R20 ;  /* 0x0000001e151ee224 */ /* 0x000fc800078e0214 */
[----:B------:R-:W-:-:S06]  /*5830*/  @!P6 IMAD.WIDE.U32 R30, R30, 0x8, R26 ;  /* 0x000000081e1ee825 */ /* 0x000fcc00078e001a */
[----:B------:R-:W4:Y:S01]  /*5840*/  @!P6 LDG.E.64 R30, desc[UR14][R30.64] ;  /* 0x0000000e1e1ee981 */ /* 0x000f22000c1e1b00 */
[----:B---3--:R-:W-:Y:S01]  /*5850*/  @!P3 FADD.FTZ R36, R36, R28 ;  /* 0x0000001c2424b221 */ /* 0x008fe20000010000 */
[----:B------:R-:W-:Y:S01]  /*5860*/  IADD3 R28, R23, 0x4, RZ ;  /* 0x00000004171c7810 */ /* 0x000fe20007ffe0ff */
[----:B------:R-:W-:-:S03]  /*5870*/  @!P3 FADD.FTZ R37, R37, R29 ;  /* 0x0000001d2525b221 */ /* 0x000fc60000010000 */
[----:B------:R-:W-:-:S13]  /*5880*/  ISETP.EQ.OR P3, PT, R28, UR16, P2 ;  /* 0x000000101c007c0c */ /* 0x000fda0009762670 */
[----:B------:R-:W-:-:S04]  /*5890*/  @!P3 IMAD R28, R21, R28, R20 ;  /* 0x0000001c151cb224 */ /* 0x000fc800078e0214 */
[----:B------:R-:W-:-:S06]  /*58a0*/  @!P3 IMAD.WIDE.U32 R28, R28, 0x8, R26 ;  /* 0x000000081c1cb825 */ /* 0x000fcc00078e001a */
[----:B------:R-:W3:Y:S01]  /*58b0*/  @!P3 LDG.E.64 R28, desc[UR14][R28.64] ;  /* 0x0000000e1c1cb981 */ /* 0x000ee2000c1e1b00 */
[----:B--2---:R-:W-:Y:S01]  /*58c0*/  @!P4 FADD.FTZ R36, R36, R24 ;  /* 0x000000182424c221 */ /* 0x004fe20000010000 */
[----:B------:R-:W-:Y:S01]  /*58d0*/  IADD3 R24, R23, 0x5, RZ ;  /* 0x0000000517187810 */ /* 0x000fe20007ffe0ff */
[----:B------:R-:W-:-:S03]  /*58e0*/  @!P4 FADD.FTZ R37, R37, R25 ;  /* 0x000000192525c221 */ /* 0x000fc60000010000 */
[----:B------:R-:W-:Y:S01]  /*58f0*/  ISETP.EQ.OR P4, PT, R24, UR16, P2 ;  /* 0x0000001018007c0c */ /* 0x000fe20009782670 */
[----:B----4-:R-:W-:Y:S01]  /*5900*/  @!P6 FADD.FTZ R36, R36, R30 ;  /* 0x0000001e2424e221 */ /* 0x010fe20000010000 */
[----:B------:R-:W-:Y:S01]  /*5910*/  IADD3 R30, R23, 0x6, RZ ;  /* 0x00000006171e7810 */ /* 0x000fe20007ffe0ff */
[----:B------:R-:W-:-:S03]  /*5920*/  @!P6 FADD.FTZ R37, R37, R31 ;  /* 0x0000001f2525e221 */ /* 0x000fc60000010000 */
[----:B------:R-:W-:-:S07]  /*5930*/  ISETP.EQ.OR P6, PT, R30, UR16, P2 ;  /* 0x000000101e007c0c */ /* 0x000fce00097c2670 */
[----:B------:R-:W-:-:S04]  /*5940*/  @!P4 IMAD R24, R21, R24, R20 ;  /* 0x000000181518c224 */ /* 0x000fc800078e0214 */
[----:B------:R-:W-:-:S06]  /*5950*/  @!P4 IMAD.WIDE.U32 R24, R24, 0x8, R26 ;  /* 0x000000081818c825 */ /* 0x000fcc00078e001a */
[----:B------:R-:W2:Y:S01]  /*5960*/  @!P4 LDG.E.64 R24, desc[UR14][R24.64] ;  /* 0x0000000e1818c981 */ /* 0x000ea2000c1e1b00 */
        /* <DEDUP_REMOVED lines=25> */
[----:B------:R-:W-:Y:S01]  /*5b00*/  @!P3 FADD.FTZ R37, R37, R29 ;  /* 0x0000001d2525b221 */ /* 0x000fe20000010000 */
[----:B------:R-:W-:Y:S02]  /*5b10*/  IADD3 R28, R23, 0xa, RZ ;  /* 0x0000000a171c7810 */ /* 0x000fe40007ffe0ff */
[----:B--2---:R-:W-:Y:S01]  /*5b20*/  @!P4 FADD.FTZ R36, R36, R24 ;  /* 0x000000182424c221 */ /* 0x004fe20000010000 */
[----:B------:R-:W-:Y:S01]  /*5b30*/  @!P4 FADD.FTZ R37, R37, R25 ;  /* 0x000000192525c221 */ /* 0x000fe20000010000 */
[----:B------:R-:W-:Y:S02]  /*5b40*/  ISETP.EQ.OR P4, PT, R28, UR16, P2 ;  /* 0x000000101c007c0c */ /* 0x000fe40009782670 */
[----:B------:R-:W-:-:S04]  /*5b50*/  IADD3 R24, R23, 0xb, RZ ;  /* 0x0000000b17187810 */ /* 0x000fc80007ffe0ff */
[----:B------:R-:W-:Y:S01]  /*5b60*/  ISETP.EQ.OR P3, PT, R24, UR16, P2 ;  /* 0x0000001018007c0c */ /* 0x000fe20009762670 */
[----:B----4-:R-:W-:Y:S01]  /*5b70*/  @!P6 FADD.FTZ R36, R36, R30 ;  /* 0x0000001e2424e221 */ /* 0x010fe20000010000 */
[----:B------:R-:W-:-:S05]  /*5b80*/  IADD3 R30, R23, 0xc, RZ ;  /* 0x0000000c171e7810 */ /* 0x000fca0007ffe0ff */
[----:B------:R-:W-:Y:S02]  /*5b90*/  @!P4 IMAD R28, R21, R28, R20 ;  /* 0x0000001c151cc224 */ /* 0x000fe400078e0214 */
[----:B------:R-:W-:Y:S01]  /*5ba0*/  @!P6 FADD.FTZ R37, R37, R31 ;  /* 0x0000001f2525e221 */ /* 0x000fe20000010000 */
[----:B------:R-:W-:Y:S01]  /*5bb0*/  ISETP.EQ.OR P6, PT, R30, UR16, P2 ;  /* 0x000000101e007c0c */ /* 0x000fe200097c2670 */
[----:B------:R-:W-:-:S04]  /*5bc0*/  @!P4 IMAD.WIDE.U32 R28, R28, 0x8, R26 ;  /* 0x000000081c1cc825 */ /* 0x000fc800078e001a */
[----:B------:R-:W-:Y:S02]  /*5bd0*/  @!P3 IMAD R24, R21, R24, R20 ;  /* 0x000000181518b224 */ /* 0x000fe400078e0214 */
[----:B------:R-:W2:Y:S02]  /*5be0*/  @!P4 LDG.E.64 R28, desc[UR14][R28.64] ;  /* 0x0000000e1c1cc981 */ /* 0x000ea4000c1e1b00 */
[----:B------:R-:W-:-:S04]  /*5bf0*/  @!P3 IMAD.WIDE.U32 R24, R24, 0x8, R26 ;  /* 0x000000081818b825 */ /* 0x000fc800078e001a */
[----:B------:R-:W-:Y:S02]  /*5c00*/  @!P6 IMAD R30, R21, R30, R20 ;  /* 0x0000001e151ee224 */ /* 0x000fe400078e0214 */
[----:B------:R-:W3:Y:S02]  /*5c10*/  @!P3 LDG.E.64 R24, desc[UR14][R24.64] ;  /* 0x0000000e1818b981 */ /* 0x000ee4000c1e1b00 */
[----:B------:R-:W-:-:S06]  /*5c20*/  @!P6 IMAD.WIDE.U32 R30, R30, 0x8, R26 ;  /* 0x000000081e1ee825 */ /* 0x000fcc00078e001a */
[----:B------:R-:W4:Y:S01]  /*5c30*/  @!P6 LDG.E.64 R30, desc[UR14][R30.64] ;  /* 0x0000000e1e1ee981 */ /* 0x000f22000c1e1b00 */
[----:B--2---:R-:W-:Y:S01]  /*5c40*/  @!P4 FADD.FTZ R36, R36, R28 ;  /* 0x0000001c2424c221 */ /* 0x004fe20000010000 */
[----:B------:R-:W-:Y:S01]  /*5c50*/  IADD3 R28, R23, 0xd, RZ ;  /* 0x0000000d171c7810 */ /* 0x000fe20007ffe0ff */
[----:B------:R-:W-:-:S03]  /*5c60*/  @!P4 FADD.FTZ R37, R37, R29 ;  /* 0x0000001d2525c221 */ /* 0x000fc60000010000 */
[----:B------:R-:W-:Y:S01]  /*5c70*/  ISETP.EQ.OR P4, PT, R28, UR16, P2 ;  /* 0x000000101c007c0c */ /* 0x000fe20009782670 */
[----:B---3--:R-:W-:Y:S01]  /*5c80*/  @!P3 FADD.FTZ R36, R36, R24 ;  /* 0x000000182424b221 */ /* 0x008fe20000010000 */
[----:B------:R-:W-:Y:S01]  /*5c90*/  IADD3 R24, R23, 0xe, RZ ;  /* 0x0000000e17187810 */ /* 0x000fe20007ffe0ff */
[----:B------:R-:W-:-:S03]  /*5ca0*/  @!P3 FADD.FTZ R37, R37, R25 ;  /* 0x000000192525b221 */ /* 0x000fc60000010000 */
        /* <DEDUP_REMOVED lines=14> */
[----:B------:R-:W-:Y:S02]  /*5d90*/  IADD3 R22, R22, -0x10, RZ ;  /* 0xfffffff016167810 */ /* 0x000fe40007ffe0ff */
[----:B------:R-:W-:Y:S01]  /*5da0*/  IADD3 R23, R23, 0x10, RZ ;  /* 0x0000001017177810 */ /* 0x000fe20007ffe0ff */
[----:B--2---:R-:W-:Y:S01]  /*5db0*/  @!P4 FADD.FTZ R36, R36, R28 ;  /* 0x0000001c2424c221 */ /* 0x004fe20000010000 */
[----:B------:R-:W-:Y:S01]  /*5dc0*/  @!P4 FADD.FTZ R37, R37, R29 ;  /* 0x0000001d2525c221 */ /* 0x000fe20000010000 */
[----:B------:R-:W-:Y:S02]  /*5dd0*/  ISETP.GT.AND P4, PT, R22, 0xc, PT ;  /* 0x0000000c1600780c */ /* 0x000fe40003f84270 */
[----:B---3--:R-:W-:Y:S01]  /*5de0*/  @!P3 FADD.FTZ R36, R36, R24 ;  /* 0x000000182424b221 */ /* 0x008fe20000010000 */
[----:B------:R-:W-:-:S03]  /*5df0*/  @!P3 FADD.FTZ R37, R37, R25 ;  /* 0x000000192525b221 */ /* 0x000fc60000010000 */
[----:B----4-:R-:W-:Y:S01]  /*5e00*/  @!P6 FADD.FTZ R36, R36, R30 ;  /* 0x0000001e2424e221 */ /* 0x010fe20000010000 */
[----:B------:R-:W-:-:S06]  /*5e10*/  @!P6 FADD.FTZ R37, R37, R31 ;  /* 0x0000001f2525e221 */ /* 0x000fcc0000010000 */
[----:B------:R-:W-:Y:S05]  /*5e20*/  @P4 BRA `(.L_x_132) ;  /* 0xfffffff800344947 */ /* 0x000fea000383ffff */
.L_x_131:
[----:B------:R-:W-:-:S13]  /*5e30*/  ISETP.GT.AND P3, PT, R22, 0x4, PT ;  /* 0x000000041600780c */ /* 0x000fda0003f64270 */
[----:B------:R-:W-:Y:S05]  /*5e40*/  @!P3 BRA `(.L_x_133) ;  /* 0x0000000000ecb947 */ /* 0x000fea0003800000 */
[----:B------:R-:W-:-:S13]  /*5e50*/  ISETP.EQ.OR P0, PT, R23, UR16, P2 ;  /* 0x0000001017007c0c */ /* 0x000fda0009702670 */
[----:B------:R-:W-:-:S04]  /*5e60*/  @!P0 IMAD R28, R23, R21, R20 ;  /* 0x00000015171c8224 */ /* 0x000fc800078e0214 */
[----:B------:R-:W-:-:S06]  /*5e70*/  @!P0 IMAD.WIDE.U32 R28, R28, 0x8, R26 ;  /* 0x000000081c1c8825 */ /* 0x000fcc00078e001a */
[----:B------:R-:W2:Y:S01]  /*5e80*/  @!P0 LDG.E.64 R28, desc[UR14][R28.64] ;  /* 0x0000000e1c1c8981 */ /* 0x000ea2000c1e1b00 */
[C---:B------:R-:W-:Y:S02]  /*5e90*/  IADD3 R24, R23.reuse, 0x1, RZ ;  /* 0x0000000117187810 */ /* 0x040fe40007ffe0ff */
[C---:B------:R-:W-:Y:S02]  /*5ea0*/  IADD3 R30, R23.reuse, 0x2, RZ ;  /* 0x00000002171e7810 */ /* 0x040fe40007ffe0ff */
        /* <DEDUP_REMOVED lines=8> */
[----:B------:R-:W3:Y:S01]  /*5f30*/  @!P3 LDG.E.64 R24, desc[UR14][R24.64] ;  /* 0x0000000e1818b981 */ /* 0x000ee2000c1e1b00 */
[----:B------:R-:W-:-:S03]  /*5f40*/  IADD3 R23, R23, 0x4, RZ ;  /* 0x0000000417177810 */ /* 0x000fc60007ffe0ff */
        /* <DEDUP_REMOVED lines=8> */
[----:B------:R-:W-:Y:S01]  /*5fd0*/  @!P3 FADD.FTZ R37, R37, R25 ;  /* 0x000000192525b221 */ /* 0x000fe20000010000 */
[----:B------:R-:W-:Y:S02]  /*5fe0*/  IADD3 R25, R23, 0x1, RZ ;  /* 0x0000000117197810 */ /* 0x000fe40007ffe0ff */
[----:B----4-:R-:W-:Y:S01]  /*5ff0*/  @!P4 FADD.FTZ R36, R36, R30 ;  /* 0x0000001e2424c221 */ /* 0x010fe20000010000 */
[----:B------:R-:W-:Y:S01]  /*6000*/  @!P4 FADD.FTZ R37, R37, R31 ;  /* 0x0000001f2525c221 */ /* 0x000fe20000010000 */
[----:B------:R-:W-:Y:S02]  /*6010*/  IADD3 R24, R23, 0x2, RZ ;  /* 0x0000000217187810 */ /* 0x000fe40007ffe0ff */
[----:B------:R-:W-:Y:S02]  /*6020*/  ISETP.EQ.OR P4, PT, R25, UR16, P2 ;  /* 0x0000001019007c0c */ /* 0x000fe40009782670 */
[----:B------:R-:W-:Y:S01]  /*6030*/  IADD3 R30, R23, 0x3, RZ ;  /* 0x00000003171e7810 */ /* 0x000fe20007ffe0ff */
[----:B------:R-:W-:-:S03]  /*6040*/  @!P0 IMAD R32, R21, R23, R20 ;  /* 0x0000001715208224 */ /* 0x000fc600078e0214 */
[----:B------:R-:W-:Y:S01]  /*6050*/  ISETP.EQ.OR P3, PT, R30, UR16, P2 ;  /* 0x000000101e007c0c */ /* 0x000fe20009762670 */
[----:B------:R-:W-:-:S06]  /*6060*/  @!P0 IMAD.WIDE.U32 R32, R32, 0x8, R26 ;  /* 0x0000000820208825 */ /* 0x000fcc00078e001a */
[----:B------:R-:W3:Y:S06]  /*6070*/  @!P0 LDG.E.64 R32, desc[UR14][R32.64] ;  /* 0x0000000e20208981 */ /* 0x000eec000c1e1b00 */
[----:B------:R-:W-:-:S04]  /*6080*/  @!P3 IMAD R30, R21, R30, R20 ;  /* 0x0000001e151eb224 */ /* 0x000fc800078e0214 */
[----:B------:R-:W-:-:S06]  /*6090*/  @!P3 IMAD.WIDE.U32 R30, R30, 0x8, R26 ;  /* 0x000000081e1eb825 */ /* 0x000fcc00078e001a */
[----:B------:R-:W4:Y:S01]  /*60a0*/  @!P3 LDG.E.64 R30, desc[UR14][R30.64] ;  /* 0x0000000e1e1eb981 */ /* 0x000f22000c1e1b00 */
        /* <DEDUP_REMOVED lines=9> */
[----:B------:R-:W-:Y:S01]  /*6140*/  IADD3 R22, R22, -0x4, RZ ;  /* 0xfffffffc16167810 */ /* 0x000fe20007ffe0ff */
[----:B---3--:R-:W-:Y:S01]  /*6150*/  @!P0 FADD.FTZ R36, R36, R32 ;  /* 0x0000002024248221 */ /* 0x008fe20000010000 */
[----:B------:R-:W-:Y:S01]  /*6160*/  @!P0 FADD.FTZ R37, R37, R33 ;  /* 0x0000002125258221 */ /* 0x000fe20000010000 */
[----:B------:R-:W-:Y:S02]  /*6170*/  PLOP3.LUT P0, PT, PT, PT, PT, 0x8, 0x0 ;  /* 0x000000000000781c */ /* 0x000fe40003f0e170 */
[----:B------:R-:W-:Y:S02]  /*6180*/  IADD3 R22, R22, -0x4, RZ ;  /* 0xfffffffc16167810 */ /* 0x000fe40007ffe0ff */
[----:B------:R-:W-:Y:S01]  /*6190*/  IADD3 R23, R23, 0x4, RZ ;  /* 0x0000000417177810 */ /* 0x000fe20007ffe0ff */
[----:B--2---:R-:W-:Y:S01]  /*61a0*/  @!P4 FADD.FTZ R36, R36, R28 ;  /* 0x0000001c2424c221 */ /* 0x004fe20000010000 */
[----:B------:R-:W-:-:S03]  /*61b0*/  @!P4 FADD.FTZ R37, R37, R29 ;  /* 0x0000001d2525c221 */ /* 0x000fc60000010000 */
[----:B----4-:R-:W-:Y:S01]  /*61c0*/  @!P6 FADD.FTZ R36, R36, R24 ;  /* 0x000000182424e221 */ /* 0x010fe20000010000 */
[----:B------:R-:W-:-:S03]  /*61d0*/  @!P6 FADD.FTZ R37, R37, R25 ;  /* 0x000000192525e221 */ /* 0x000fc60000010000 */
[----:B------:R-:W-:Y:S01]  /*61e0*/  @!P3 FADD.FTZ R36, R36, R30 ;  /* 0x0000001e2424b221 */ /* 0x000fe20000010000 */
[----:B------:R-:W-:-:S07]  /*61f0*/  @!P3 FADD.FTZ R37, R37, R31 ;  /* 0x0000001f2525b221 */ /* 0x000fce0000010000 */
.L_x_133:
[----:B------:R-:W-:-:S13]  /*6200*/  ISETP.NE.OR P0, PT, R22, RZ, P0 ;  /* 0x000000ff1600720c */ /* 0x000fda0000705670 */
[----:B------:R-:W-:Y:S05]  /*6210*/  @!P0 BRA `(.L_x_129) ;  /* 0x00000000007c8947 */ /* 0x000fea0003800000 */
.L_x_130:
        /* <DEDUP_REMOVED lines=9> */
[----:B--2---:R-:W-:Y:S01]  /*62b0*/  @!P0 FADD.FTZ R36, R36, R28 ;  /* 0x0000001c24248221 */ /* 0x004fe20000010000 */
[----:B------:R-:W-:Y:S01]  /*62c0*/  IADD3 R28, R23, 0x2, RZ ;  /* 0x00000002171c7810 */ /* 0x000fe20007ffe0ff */
[----:B------:R-:W-:-:S03]  /*62d0*/  @!P0 FADD.FTZ R37, R37, R29 ;  /* 0x0000001d25258221 */ /* 0x000fc60000010000 */
[----:B------:R-:W-:Y:S01]  /*62e0*/  ISETP.EQ.OR P0, PT, R28, UR16, P2 ;  /* 0x000000101c007c0c */ /* 0x000fe20009702670 */
[----:B---3--:R-:W-:Y:S01]  /*62f0*/  @!P3 FADD.FTZ R36, R36, R24 ;  /* 0x000000182424b221 */ /* 0x008fe20000010000 */
[----:B------:R-:W-:Y:S01]  /*6300*/  IADD3 R24, R23, 0x3, RZ ;  /* 0x0000000317187810 */ /* 0x000fe20007ffe0ff */
[----:B------:R-:W-:-:S10]  /*6310*/  @!P3 FADD.FTZ R37, R37, R25 ;  /* 0x000000192525b221 */ /* 0x000fd40000010000 */
[----:B------:R-:W-:Y:S01]  /*6320*/  @!P0 IMAD R28, R21, R28, R20 ;  /* 0x0000001c151c8224 */ /* 0x000fe200078e0214 */
[----:B------:R-:W-:-:S03]  /*6330*/  ISETP.EQ.OR P3, PT, R24, UR16, P2 ;  /* 0x0000001018007c0c */ /* 0x000fc60009762670 */
[----:B------:R-:W-:-:S06]  /*6340*/  @!P0 IMAD.WIDE.U32 R28, R28, 0x8, R26 ;  /* 0x000000081c1c8825 */ /* 0x000fcc00078e001a */
[----:B------:R-:W2:Y:S04]  /*6350*/  @!P0 LDG.E.64 R28, desc[UR14][R28.64] ;  /* 0x0000000e1c1c8981 */ /* 0x000ea8000c1e1b00 */
[----:B------:R-:W-:-:S04]  /*6360*/  @!P3 IMAD R24, R21, R24, R20 ;  /* 0x000000181518b224 */ /* 0x000fc800078e0214 */
[----:B------:R-:W-:-:S06]  /*6370*/  @!P3 IMAD.WIDE.U32 R24, R24, 0x8, R26 ;  /* 0x000000081818b825 */ /* 0x000fcc00078e001a */
[----:B------:R-:W3:Y:S01]  /*6380*/  @!P3 LDG.E.64 R24, desc[UR14][R24.64] ;  /* 0x0000000e1818b981 */ /* 0x000ee2000c1e1b00 */
[----:B------:R-:W-:Y:S02]  /*6390*/  IADD3 R22, R22, -0x4, RZ ;  /* 0xfffffffc16167810 */ /* 0x000fe40007ffe0ff */
[----:B------:R-:W-:Y:S01]  /*63a0*/  IADD3 R23, R23, 0x4, RZ ;  /* 0x0000000417177810 */ /* 0x000fe20007ffe0ff */
[----:B--2---:R-:W-:Y:S01]  /*63b0*/  @!P0 FADD.FTZ R36, R36, R28 ;  /* 0x0000001c24248221 */ /* 0x004fe20000010000 */
[----:B------:R-:W-:Y:S01]  /*63c0*/  @!P0 FADD.FTZ R37, R37, R29 ;  /* 0x0000001d25258221 */ /* 0x000fe20000010000 */
[----:B------:R-:W-:Y:S02]  /*63d0*/  ISETP.NE.AND P0, PT, R22, RZ, PT ;  /* 0x000000ff1600720c */ /* 0x000fe40003f05270 */
[----:B---3--:R-:W-:Y:S01]  /*63e0*/  @!P3 FADD.FTZ R36, R36, R24 ;  /* 0x000000182424b221 */ /* 0x008fe20000010000 */
[----:B------:R-:W-:-:S10]  /*63f0*/  @!P3 FADD.FTZ R37, R37, R25 ;  /* 0x000000192525b221 */ /* 0x000fd40000010000 */
[----:B------:R-:W-:Y:S05]  /*6400*/  @P0 BRA `(.L_x_130) ;  /* 0xfffffffc00840947 */ /* 0x000fea000383ffff */
.L_x_129:
        /* <DEDUP_REMOVED lines=11> */
.L_x_135:
[----:B------:R-:W-:Y:S05]  /*64c0*/  BSYNC B0 ;  /* 0x0000000000007941 */ /* 0x000fea0003800000 */
.L_x_134:
        /* <DEDUP_REMOVED lines=16> */
.L_x_126:
[----:B------:R-:W0:Y:S01]  /*65d0*/  S2UR UR12, SR_CgaCtaId ;  /* 0x00000000000c79c3 */ /* 0x000e220000008800 */
[----:B------:R-:W-:Y:S01]  /*65e0*/  UMOV UR11, 0x400 ;  /* 0x00000400000b7882 */ /* 0x000fe20000000000 */
[----:B------:R-:W-:Y:S01]  /*65f0*/  SHF.L.U32 R42, R42, 0x10, RZ ;  /* 0x000000102a2a7819 */ /* 0x000fe200000006ff */
[----:B------:R-:W-:Y:S01]  /*6600*/  ULDC.64 UR20, c[0x0][0x290] ;  /* 0x0000a40000147ab9 */ /* 0x000fe20000000a00 */
[----:B------:R-:W-:Y:S02]  /*6610*/  SHF.L.U32 R71, R71, 0x10, RZ ;  /* 0x0000001047477819 */ /* 0x000fe400000006ff */
[C---:B-----5:R-:W-:Y:S02]  /*6620*/  IADD3 R32, R2.reuse, 0x10, RZ ;  /* 0x0000001002207810 */ /* 0x060fe40007ffe0ff */
[----:B------:R-:W-:Y:S01]  /*6630*/  IADD3 R76, R2, 0x10, RZ ;  /* 0x00000010024c7810 */ /* 0x000fe20007ffe0ff */
[----:B--2---:R-:W-:Y:S01]  /*6640*/  FADD.FTZ R22, R71, -UR13 ;  /* 0x8000000d47167e21 */ /* 0x004fe20008010000 */
[----:B------:R-:W-:-:S02]  /*6650*/  ISETP.GE.U32.AND P0, PT, R32, UR20, PT ;  /* 0x0000001420007c0c */ /* 0x000fc4000bf06070 */
[----:B------:R-:W-:Y:S01]  /*6660*/  SHF.R.S32.HI R76, RZ, 0x1f, R76 ;  /* 0x0000001fff4c7819 */ /* 0x000fe2000001144c */
[----:B------:R-:W-:Y:S01]  /*6670*/  FMUL.FTZ R22, R22, UR18 ;  /* 0x0000001216167c20 */ /* 0x000fe20008410000 */
[----:B------:R-:W-:Y:S02]  /*6680*/  SHF.L.U32 R61, R61, 0x10, RZ ;  /* 0x000000103d3d7819 */ /* 0x000fe400000006ff */
[----:B------:R-:W-:Y:S02]  /*6690*/  ISETP.GE.AND.EX P0, PT, R76, UR21, PT, P0 ;  /* 0x000000154c007c0c */ /* 0x000fe4000bf06300 */
[----:B------:R-:W-:Y:S01]  /*66a0*/  SHF.L.U32 R43, R43, 0x10, RZ ;  /* 0x000000102b2b7819 */ /* 0x000fe200000006ff */
[----:B0-----:R-:W-:-:S03]  /*66b0*/  ULEA UR11, UR12, UR11, 0x18 ;  /* 0x0000000b0c0b7291 */ /* 0x001fc6000f8ec03f */
[----:B------:R-:W-:-:S06]  /*66c0*/  ULDC UR12, c[0x0][0x2bc] ;  /* 0x0000af00000c7ab9 */ /* 0x000fcc0000000800 */
[----:B------:R-:W-:Y:S01]  /*66d0*/  @!P2 STS.64 [UR11+0xe0], R36 ;  /* 0x0000e024ff00a988 */ /* 0x000fe20008000a0b */
[----:B------:R-:W-:Y:S06]  /*66e0*/  BAR.SYNC.DEFER_BLOCKING 0x0 ;  /* 0x0000000000007b1d */ /* 0x000fec0000010000 */
[----:B------:R-:W0:Y:S02]  /*66f0*/  LDS.64 R20, [UR11+0xe0] ;  /* 0x0000e00bff147984 */ /* 0x000e240008000a00 */
[----:B0-----:R-:W-:Y:S01]  /*6700*/  FMUL.FTZ R20, R20, UR12 ;  /* 0x0000000c14147c20 */ /* 0x001fe20008410000 */
[----:B------:R-:W-:Y:S01]  /*6710*/  FMUL.FTZ R10, R21, UR12 ;  /* 0x0000000c150a7c20 */ /* 0x000fe20008410000 */
[----:B------:R-:W-:-:S03]  /*6720*/  FADD.FTZ R21, R42, -UR13 ;  /* 0x8000000d2a157e21 */ /* 0x000fc60008010000 */
[----:B------:R-:W-:Y:S01]  /*6730*/  R2UR UR11, R20 ;  /* 0x00000000140b72ca */ /* 0x000fe200000e0000 */
[----:B------:R-:W-:Y:S01]  /*6740*/  FMUL.FTZ R21, R21, UR18 ;  /* 0x0000001215157c20 */ /* 0x000fe20008410000 */
[----:B------:R-:W-:Y:S01]  /*6750*/  SHF.L.U32 R20, R35, 0x10, RZ ;  /* 0x0000001023147819 */ /* 0x000fe200000006ff */
[----:B------:R-:W-:-:S12]  /*6760*/  @!P5 BRA `(.L_x_136) ;  /* 0x000000000048d947 */ /* 0x000fd80003800000 */
        /* <DEDUP_REMOVED lines=18> */
.L_x_136:
[----:B------:R-:W-:Y:S04]  /*6890*/  BSSY B0, `(.L_x_137) ;  /* 0x0000015000007945 */ /* 0x000fe80003800000 */
[----:B------:R-:W-:Y:S05]  /*68a0*/  @!P1 BRA `(.L_x_138) ;  /* 0x00000000004c9947 */ /* 0x000fea0003800000 */
[--C-:B------:R-:W-:Y:S01]  /*68b0*/  FFMA.FTZ R24, R21, UR11, R10.reuse ;  /* 0x0000000b15187c23 */ /* 0x100fe2000801000a */
[----:B------:R-:W-:Y:S01]  /*68c0*/  FFMA.FTZ R21, R22, UR11, R10 ;  /* 0x0000000b16157c23 */ /* 0x000fe2000801000a */
[----:B------:R-:W-:Y:S01]  /*68d0*/  SHF.R.S32.HI R23, RZ, 0x1f, R2 ;  /* 0x0000001fff177819 */ /* 0x000fe20000011402 */
[----:B------:R-:W-:Y:S01]  /*68e0*/  ULDC.64 UR22, c[0x0][0x288] ;  /* 0x0000a20000167ab9 */ /* 0x000fe20000000a00 */
[----:B------:R-:W-:Y:S01]  /*68f0*/  FFMA.FTZ R24, R61, R16, -R24 ;  /* 0x000000103d187223 */ /* 0x000fe20000010818 */
[----:B------:R-:W-:Y:S01]  /*6900*/  FFMA.FTZ R22, R20, R17, -R21 ;  /* 0x0000001114167223 */ /* 0x000fe20000010815 */
[----:B------:R-:W-:Y:S01]  /*6910*/  MOV R20, R12 ;  /* 0x0000000c00147202 */ /* 0x000fe20000000f00 */
[----:B------:R-:W-:Y:S01]  /*6920*/  IMAD R23, R23, UR22, RZ ;  /* 0x0000001617177c24 */ /* 0x000fe2000f8e02ff */
[----:B------:R-:W-:Y:S01]  /*6930*/  MOV R21, R15 ;  /* 0x0000000f00157202 */ /* 0x000fe20000000f00 */
[----:B------:R-:W-:Y:S01]  /*6940*/  FMUL.FTZ R25, R24, UR18 ;  /* 0x0000001218197c20 */ /* 0x000fe20008410000 */
[----:B------:R-:W-:Y:S01]  /*6950*/  FMUL.FTZ R24, R22, UR18 ;  /* 0x0000001216187c20 */ /* 0x000fe20008410000 */
[----:B------:R-:W-:-:S02]  /*6960*/  IMAD R23, R2, UR23, R23 ;  /* 0x0000001702177c24 */ /* 0x000fc4000f8e0217 */
[----:B------:R-:W-:Y:S01]  /*6970*/  IMAD.WIDE.U32 R20, R2, UR22, R20 ;  /* 0x0000001602147c25 */ /* 0x000fe2000f8e0014 */
[----:B------:R-:W-:-:S04]  /*6980*/  ULDC.64 UR22, c[0x0][0x210] ;  /* 0x0000840000167ab9 */ /* 0x000fc80000000a00 */
[----:B------:R-:W-:Y:S02]  /*6990*/  IADD3 R23, R21, R23, RZ ;  /* 0x0000001715177210 */ /* 0x000fe40007ffe0ff */
[----:B------:R-:W-:Y:S02]  /*69a0*/  LEA R22, P2, R20, UR22, 0x1 ;  /* 0x0000001614167c11 */ /* 0x000fe4000f8408ff */
[----:B------:R-:W-:Y:S02]  /*69b0*/  F2FP.BF16.F32.PACK_AB R21, R24, R25 ;  /* 0x000000191815723e */ /* 0x000fe400000010ff */
[----:B------:R-:W-:-:S05]  /*69c0*/  LEA.HI.X R23, R20, UR23, R23, 0x1, P2 ;  /* 0x0000001714177c11 */ /* 0x000fca00090f0c17 */
[----:B------:R0:W-:Y:S04]  /*69d0*/  STG.E desc[UR14][R22.64], R21 ;  /* 0x0000001516007986 */ /* 0x0001e8000c10190e */
.L_x_138:
[----:B------:R-:W-:Y:S05]  /*69e0*/  BSYNC B0 ;  /* 0x0000000000007941 */ /* 0x000fea0003800000 */
.L_x_137:
[----:B------:R-:W-:Y:S01]  /*69f0*/  SHF.L.U32 R66, R66, 0x10, RZ ;  /* 0x0000001042427819 */ /* 0x000fe200000006ff */
[----:B0-----:R-:W-:Y:S01]  /*6a00*/  FADD.FTZ R23, R43, -UR13 ;  /* 0x8000000d2b177e21 */ /* 0x001fe20008010000 */
[----:B------:R-:W-:Y:S02]  /*6a10*/  SHF.L.U32 R21, R60, 0x10, RZ ;  /* 0x000000103c157819 */ /* 0x000fe400000006ff */
[----:B------:R-:W-:Y:S01]  /*6a20*/  ISETP.GT.U32.OR P0, PT, R0, 0x2ff, P0 ;  /* 0x000002ff0000780c */ /* 0x000fe20000704470 */
[----:B------:R-:W-:Y:S01]  /*6a30*/  FADD.FTZ R22, R66, -UR13 ;  /* 0x8000000d42167e21 */ /* 0x000fe20008010000 */
[----:B------:R-:W-:Y:S01]  /*6a40*/  SHF.L.U32 R20, R65, 0x10, RZ ;  /* 0x0000001041147819 */ /* 0x000fe200000006ff */
[----:B------:R-:W-:Y:S01]  /*6a50*/  FMUL.FTZ R23, R23, UR18 ;  /* 0x0000001217177c20 */ /* 0x000fe20008410000 */
[----:B------:R-:W-:Y:S01]  /*6a60*/  SHF.L.U32 R40, R40, 0x10, RZ ;  /* 0x0000001028287819 */ /* 0x000fe200000006ff */
        /* <DEDUP_REMOVED lines=21> */
.L_x_139:
[----:B------:R-:W-:Y:S04]  /*6bc0*/  BSSY B0, `(.L_x_140) ;  /* 0x0000014000007945 */ /* 0x000fe80003800000 */
[----:B------:R-:W-:Y:S05]  /*6bd0*/  @P0 BRA `(.L_x_141) ;  /* 0x0000000000480947 */ /* 0x000fea0003800000 */
[--C-:B------:R-:W-:Y:S01]  /*6be0*/  FFMA.FTZ R24, R23, UR11, R10.reuse ;  /* 0x0000000b17187c23 */ /* 0x100fe2000801000a */
[----:B------:R-:W-:Y:S01]  /*6bf0*/  FFMA.FTZ R23, R22, UR11, R10 ;  /* 0x0000000b16177c23 */ /* 0x000fe2000801000a */
[----:B------:R-:W-:Y:S02]  /*6c00*/  ULDC.64 UR22, c[0x0][0x288] ;  /* 0x0000a20000167ab9 */ /* 0x000fe40000000a00 */
        /* <DEDUP_REMOVED lines=9> */
[----:B------:R-:W-:Y:S02]  /*6ca0*/  ULDC.64 UR22, c[0x0][0x210] ;  /* 0x0000840000167ab9 */ /* 0x000fe40000000a00 */
[----:B------:R-:W-:Y:S02]  /*6cb0*/  LEA R22, P0, R20, UR22, 0x1 ;  /* 0x0000001614167c11 */ /* 0x000fe4000f8008ff */
[----:B------:R-:W-:Y:S02]  /*6cc0*/  IADD3 R27, R21, R27, RZ ;  /* 0x0000001b151b7210 */ /* 0x000fe40007ffe0ff */
[----:B------:R-:W-:Y:S02]  /*6cd0*/  F2FP.BF16.F32.PACK_AB R21, R24, R25 ;  /* 0x000000191815723e */ /* 0x000fe400000010ff */
[----:B------:R-:W-:-:S05]  /*6ce0*/  LEA.HI.X R23, R20, UR23, R27, 0x1, P0 ;  /* 0x0000001714177c11 */ /* 0x000fca00080f0c1b */
[----:B------:R0:W-:Y:S02]  /*6cf0*/  STG.E desc[UR14][R22.64], R21 ;  /* 0x0000001516007986 */ /* 0x0001e4000c10190e */
.L_x_141:
[----:B------:R-:W-:Y:S05]  /*6d00*/  BSYNC B0 ;  /* 0x0000000000007941 */ /* 0x000fea0003800000 */
.L_x_140:
[----:B------:R-:W-:Y:S01]  /*6d10*/  IADD3 R32, R2, 0x20, RZ ;  /* 0x0000002002207810 */ /* 0x000fe20007ffe0ff */
[----:B------:R-:W-:Y:S01]  /*6d20*/  FADD.FTZ R40, R40, -UR13 ;  /* 0x8000000d28287e21 */ /* 0x000fe20008010000 */
[----:B------:R-:W-:Y:S01]  /*6d30*/  IADD3 R35, R2, 0x20, RZ ;  /* 0x0000002002237810 */ /* 0x000fe20007ffe0ff */
[----:B------:R-:W-:Y:S01]  /*6d40*/  FADD.FTZ R64, R64, -UR13 ;  /* 0x8000000d40407e21 */ /* 0x000fe20008010000 */
[----:B------:R-:W-:Y:S01]  /*6d50*/  ISETP.GE.U32.AND P4, PT, R32, UR20, PT ;  /* 0x0000001420007c0c */ /* 0x000fe2000bf86070 */
[----:B------:R-:W-:Y:S01]  /*6d60*/  FMUL.FTZ R31, R40, UR18 ;  /* 0x00000012281f7c20 */ /* 0x000fe20008410000 */
[----:B------:R-:W-:Y:S01]  /*6d70*/  ISETP.GE.U32.AND P2, PT, R75, UR20, PT ;  /* 0x000000144b007c0c */ /* 0x000fe2000bf46070 */
[----:B------:R-:W-:Y:S01]  /*6d80*/  FMUL.FTZ R64, R64, UR18 ;  /* 0x0000001240407c20 */ /* 0x000fe20008410000 */
[----:B------:R-:W-:Y:S02]  /*6d90*/  SHF.R.S32.HI R35, RZ, 0x1f, R35 ;  /* 0x0000001fff237819 */ /* 0x000fe40000011423 */
[----:B------:R-:W-:-:S02]  /*6da0*/  SHF.R.S32.HI R30, RZ, 0x1f, R75 ;  /* 0x0000001fff1e7819 */ /* 0x000fc4000001144b */
[----:B------:R-:W-:Y:S02]  /*6db0*/  ISETP.GE.U32.AND P3, PT, R74, UR20, PT ;  /* 0x000000144a007c0c */ /* 0x000fe4000bf66070 */
[----:B------:R-:W-:Y:S02]  /*6dc0*/  SHF.R.S32.HI R33, RZ, 0x1f, R74 ;  /* 0x0000001fff217819 */ /* 0x000fe4000001144a */
[----:B------:R-:W-:Y:S02]  /*6dd0*/  ISETP.GE.AND.EX P4, PT, R35, UR21, PT, P4 ;  /* 0x0000001523007c0c */ /* 0x000fe4000bf86340 */
[----:B------:R-:W-:Y:S02]  /*6de0*/  ISETP.GE.AND.EX P2, PT, R30, UR21, PT, P2 ;  /* 0x000000151e007c0c */ /* 0x000fe4000bf46320 */
[----:B------:R-:W-:Y:S02]  /*6df0*/  SHF.L.U32 R59, R59, 0x10, RZ ;  /* 0x000000103b3b7819 */ /* 0x000fe400000006ff */
[----:B------:R-:W-:-:S02]  /*6e00*/  ISETP.GE.U32.AND P0, PT, R73, UR20, PT ;  /* 0x0000001449007c0c */ /* 0x000fc4000bf06070 */
[----:B------:R-:W-:Y:S02]  /*6e10*/  ISETP.GE.AND.EX P3, PT, R33, UR21, PT, P3 ;  /* 0x0000001521007c0c */ /* 0x000fe4000bf66330 */
[C---:B------:R-:W-:Y:S02]  /*6e20*/  ISETP.GT.U32.OR P4, PT, R0.reuse, 0x2ff, P4 ;  /* 0x000002ff0000780c */ /* 0x040fe40002784470 */
[----:B------:R-:W-:Y:S02]  /*6e30*/  ISETP.GT.U32.OR P2, PT, R0, 0x2ff, P2 ;  /* 0x000002ff0000780c */ /* 0x000fe40001744470 */
[----:B------:R-:W-:Y:S02]  /*6e40*/  SHF.L.U32 R70, R70, 0x10, RZ ;  /* 0x0000001046467819 */ /* 0x000fe400000006ff */
[----:B------:R-:W-:Y:S02]  /*6e50*/  SHF.L.U32 R41, R41, 0x10, RZ ;  /* 0x0000001029297819 */ /* 0x000fe400000006ff */
[----:B------:R-:W-:Y:S01]  /*6e60*/  SHF.L.U32 R69, R69, 0x10, RZ ;  /* 0x0000001045457819 */ /* 0x000fe200000006ff */
[----:B------:R-:W-:Y:S06]  /*6e70*/  @!P5 BRA `(.L_x_142) ;  /* 0x000000000048d947 */ /* 0x000fec0003800000 */
[----:B------:R-:W-:Y:S01]  /*6e80*/  FFMA.FTZ R20, R31, R16, R18 ;  /* 0x000000101f147223 */ /* 0x000fe20000010012 */
[----:B0-----:R-:W-:-:S03]  /*6e90*/  FFMA.FTZ R21, R64, R17, R19 ;  /* 0x0000001140157223 */ /* 0x001fc60000010013 */
        /* <DEDUP_REMOVED lines=16> */
.L_x_142:
[----:B------:R-:W-:Y:S04]  /*6fa0*/  BSSY B0, `(.L_x_143) ;  /* 0x0000014000007945 */ /* 0x000fe80003800000 */
[----:B------:R-:W-:Y:S05]  /*6fb0*/  @P4 BRA `(.L_x_144) ;  /* 0x0000000000484947 */ /* 0x000fea0003800000 */
[--C-:B------:R-:W-:Y:S01]  /*6fc0*/  FFMA.FTZ R20, R31, UR11, R10.reuse ;  /* 0x0000000b1f147c23 */ /* 0x100fe2000801000a */
[----:B0-----:R-:W-:Y:S01]  /*6fd0*/  FFMA.FTZ R21, R64, UR11, R10 ;  /* 0x0000000b40157c23 */ /* 0x001fe2000801000a */
        /* <DEDUP_REMOVED lines=16> */
.L_x_144:
[----:B------:R-:W-:Y:S05]  /*70e0*/  BSYNC B0 ;  /* 0x0000000000007941 */ /* 0x000fea0003800000 */
.L_x_143:
[----:B------:R-:W-:Y:S01]  /*70f0*/  FADD.FTZ R41, R41, -UR13 ;  /* 0x8000000d29297e21 */ /* 0x000fe20008010000 */
[----:B------:R-:W-:Y:S01]  /*7100*/  FADD.FTZ R69, R69, -UR13 ;  /* 0x8000000d45457e21 */ /* 0x000fe20008010000 */
[----:B01----:R-:W-:Y:S02]  /*7110*/  SHF.L.U32 R21, R58, 0x10, RZ ;  /* 0x000000103a157819 */ /* 0x003fe400000006ff */
        /* <DEDUP_REMOVED lines=22> */
.L_x_145:
[----:B------:R-:W-:Y:S04]  /*7280*/  BSSY B0, `(.L_x_146) ;  /* 0x0000014000007945 */ /* 0x000fe80003800000 */
[----:B------:R-:W-:Y:S05]  /*7290*/  @P2 BRA `(.L_x_147) ;  /* 0x0000000000482947 */ /* 0x000fea0003800000 */
[--C-:B------:R-:W-:Y:S01]  /*72a0*/  FFMA.FTZ R20, R41, UR11, R10.reuse ;  /* 0x0000000b29147c23 */ /* 0x100fe2000801000a */
[----:B------:R-:W-:Y:S01]  /*72b0*/  ULDC.64 UR22, c[0x0][0x288] ;  /* 0x0000a20000167ab9 */ /* 0x000fe20000000a00 */
[----:B------:R-:W-:Y:S01]  /*72c0*/  FFMA.FTZ R23, R28, UR11, R10 ;  /* 0x0000000b1c177c23 */ /* 0x000fe2000801000a */
        /* <DEDUP_REMOVED lines=15> */
.L_x_147:
[----:B------:R-:W-:Y:S05]  /*73c0*/  BSYNC B0 ;  /* 0x0000000000007941 */ /* 0x000fea0003800000 */
.L_x_146:
[----:B------:R-:W-:Y:S02]  /*73d0*/  SHF.L.U32 R38, R38, 0x10, RZ ;  /* 0x0000001026267819 */ /* 0x000fe400000006ff */
[----:B------:R-:W-:Y:S02]  /*73e0*/  SHF.L.U32 R67, R67, 0x10, RZ ;  /* 0x0000001043437819 */ /* 0x000fe400000006ff */
[----:B------:R-:W-:Y:S01]  /*73f0*/  SHF.R.S32.HI R32, RZ, 0x1f, R73 ;  /* 0x0000001fff207819 */ /* 0x000fe20000011449 */
[----:B------:R-:W-:Y:S01]  /*7400*/  FADD.FTZ R38, R38, -UR13 ;  /* 0x8000000d26267e21 */ /* 0x000fe20008010000 */
[----:B------:R-:W-:Y:S01]  /*7410*/  ISETP.GT.U32.OR P3, PT, R0, 0x2ff, P3 ;  /* 0x000002ff0000780c */ /* 0x000fe20001f64470 */
[----:B------:R-:W-:Y:S01]  /*7420*/  FADD.FTZ R67, R67, -UR13 ;  /* 0x8000000d43437e21 */ /* 0x000fe20008010000 */
[----:B------:R-:W-:Y:S01]  /*7430*/  ISETP.GE.AND.EX P0, PT, R32, UR21, PT, P0 ;  /* 0x0000001520007c0c */ /* 0x000fe2000bf06300 */
[----:B------:R-:W-:Y:S01]  /*7440*/  FMUL.FTZ R31, R38, UR18 ;  /* 0x00000012261f7c20 */ /* 0x000fe20008410000 */
[----:B------:R-:W-:Y:S01]  /*7450*/  SHF.L.U32 R57, R57, 0x10, RZ ;  /* 0x0000001039397819 */ /* 0x000fe200000006ff */
[----:B------:R-:W-:Y:S01]  /*7460*/  FMUL.FTZ R30, R67, UR18 ;  /* 0x00000012431e7c20 */ /* 0x000fe20008410000 */
[----:B------:R-:W-:-:S02]  /*7470*/  SHF.L.U32 R20, R63, 0x10, RZ ;  /* 0x000000103f147819 */ /* 0x000fc400000006ff */
        /* <DEDUP_REMOVED lines=20> */
.L_x_148:
[----:B------:R-:W-:Y:S04]  /*75c0*/  BSSY B0, `(.L_x_149) ;  /* 0x0000014000007945 */ /* 0x000fe80003800000 */
[----:B------:R-:W-:Y:S05]  /*75d0*/  @P3 BRA `(.L_x_150) ;  /* 0x0000000000483947 */ /* 0x000fea0003800000 */
[--C-:B0-----:R-:W-:Y:S01]  /*75e0*/  FFMA.FTZ R21, R30, UR11, R10.reuse ;  /* 0x0000000b1e157c23 */ /* 0x101fe2000801000a */
        /* <DEDUP_REMOVED lines=17> */
.L_x_150:
[----:B------:R-:W-:Y:S05]  /*7700*/  BSYNC B0 ;  /* 0x0000000000007941 */ /* 0x000fea0003800000 */
.L_x_149:
[----:B------:R-:W-:Y:S01]  /*7710*/  SHF.L.U32 R62, R62, 0x10, RZ ;  /* 0x000000103e3e7819 */ /* 0x000fe200000006ff */
[----:B------:R-:W-:Y:S01]  /*7720*/  FADD.FTZ R39, R39, -UR13 ;  /* 0x8000000d27277e21 */ /* 0x000fe20008010000 */
[----:B------:R-:W-:Y:S02]  /*7730*/  ISETP.GE.U32.AND P2, PT, R72, UR20, PT ;  /* 0x0000001448007c0c */ /* 0x000fe4000bf46070 */
[----:B------:R-:W-:Y:S01]  /*7740*/  ISETP.GT.U32.OR P0, PT, R0, 0x2ff, P0 ;  /* 0x000002ff0000780c */ /* 0x000fe20000704470 */
[----:B------:R-:W-:Y:S01]  /*7750*/  FADD.FTZ R62, R62, -UR13 ;  /* 0x8000000d3e3e7e21 */ /* 0x000fe20008010000 */
[----:B01----:R-:W-:Y:S01]  /*7760*/  SHF.L.U32 R21, R56, 0x10, RZ ;  /* 0x0000001038157819 */ /* 0x003fe200000006ff */
[----:B------:R-:W-:Y:S01]  /*7770*/  FMUL.FTZ R39, R39, UR18 ;  /* 0x0000001227277c20 */ /* 0x000fe20008410000 */
[----:B------:R-:W-:Y:S01]  /*7780*/  SHF.L.U32 R34, R34, 0x10, RZ ;  /* 0x0000001022227819 */ /* 0x000fe200000006ff */
[----:B------:R-:W-:Y:S01]  /*7790*/  FMUL.FTZ R62, R62, UR18 ;  /* 0x000000123e3e7c20 */ /* 0x000fe20008410000 */
[----:B------:R-:W-:Y:S01]  /*77a0*/  SHF.R.S32.HI R24, RZ, 0x1f, R72 ;  /* 0x0000001fff187819 */ /* 0x000fe20000011448 */
        /* <DEDUP_REMOVED lines=19> */
.L_x_151:
        /* <DEDUP_REMOVED lines=20> */
.L_x_153:
[----:B------:R-:W-:Y:S05]  /*7a20*/  BSYNC B0 ;  /* 0x0000000000007941 */ /* 0x000fea0003800000 */
.L_x_152:
[C---:B------:R-:W-:Y:S02]  /*7a30*/  PRMT R20, R3.reuse, 0x7632, R20 ;  /* 0x0000763203147816 */ /* 0x040fe40000000014 */
[----:B------:R-:W-:Y:S02]  /*7a40*/  SHF.L.U32 R21, R3, 0x10, RZ ;  /* 0x0000001003157819 */ /* 0x000fe400000006ff */
[----:B------:R-:W-:Y:S02]  /*7a50*/  SHF.L.U32 R20, R20, 0x10, RZ ;  /* 0x0000001014147819 */ /* 0x000fe400000006ff */
[----:B------:R-:W-:Y:S01]  /*7a60*/  IADD3 R3, R2, 0x70, RZ ;  /* 0x0000007002037810 */ /* 0x000fe20007ffe0ff */
[----:B------:R-:W-:Y:S01]  /*7a70*/  FADD.FTZ R21, R21, -UR13 ;  /* 0x8000000d15157e21 */ /* 0x000fe20008010000 */
[----:B------:R-:W-:Y:S01]  /*7a80*/  ISETP.GE.AND.EX P2, PT, R24, UR21, PT, P2 ;  /* 0x0000001518007c0c */ /* 0x000fe2000bf46320 */
[----:B------:R-:W-:Y:S01]  /*7a90*/  FADD.FTZ R20, R20, -UR13 ;  /* 0x8000000d14147e21 */ /* 0x000fe20008010000 */
[----:B0-----:R-:W-:Y:S01]  /*7aa0*/  PRMT R22, R55, 0x7632, R22 ;  /* 0x0000763237167816 */ /* 0x001fe20000000016 */
[----:B------:R-:W-:Y:S01]  /*7ab0*/  FMUL.FTZ R33, R21, UR18 ;  /* 0x0000001215217c20 */ /* 0x000fe20008410000 */
[----:B------:R-:W-:Y:S01]  /*7ac0*/  ISETP.GE.U32.AND P0, PT, R3, UR20, PT ;  /* 0x0000001403007c0c */ /* 0x000fe2000bf06070 */
[----:B------:R-:W-:Y:S01]  /*7ad0*/  FMUL.FTZ R32, R20, UR18 ;  /* 0x0000001214207c20 */ /* 0x000fe20008410000 */
[----:B------:R-:W-:-:S02]  /*7ae0*/  ISETP.GT.U32.OR P2, PT, R0, 0x2ff, P2 ;  /* 0x000002ff0000780c */ /* 0x000fc40001744470 */
[----:B------:R-:W-:Y:S02]  /*7af0*/  SHF.L.U32 R55, R55, 0x10, RZ ;  /* 0x0000001037377819 */ /* 0x000fe400000006ff */
[----:B------:R-:W-:Y:S02]  /*7b00*/  SHF.L.U32 R22, R22, 0x10, RZ ;  /* 0x0000001016167819 */ /* 0x000fe400000006ff */
        /* <DEDUP_REMOVED lines=20> */
.L_x_154:
[----:B------:R-:W-:Y:S04]  /*7c50*/  BSSY B0, `(.L_x_155) ;  /* 0x0000014000007945 */ /* 0x000fe80003800000 */
[----:B------:R-:W-:Y:S05]  /*7c60*/  @P2 BRA `(.L_x_156) ;  /* 0x0000000000482947 */ /* 0x000fea0003800000 */
[--C-:B------:R-:W-:Y:S01]  /*7c70*/  FFMA.FTZ R20, R33, UR11, R10.reuse ;  /* 0x0000000b21147c23 */ /* 0x100fe2000801000a */
[----:B------:R-:W-:Y:S01]  /*7c80*/  FFMA.FTZ R21, R32, UR11, R10 ;  /* 0x0000000b20157c23 */ /* 0x000fe2000801000a */
        /* <DEDUP_REMOVED lines=16> */
.L_x_156:
[----:B------:R-:W-:Y:S05]  /*7d90*/  BSYNC B0 ;  /* 0x0000000000007941 */ /* 0x000fea0003800000 */
.L_x_155:
[C---:B------:R-:W-:Y:S02]  /*7da0*/  PRMT R20, R11.reuse, 0x7632, R20 ;  /* 0x000076320b147816 */ /* 0x040fe40000000014 */
[----:B0-----:R-:W-:Y:S02]  /*7db0*/  SHF.L.U32 R22, R11, 0x10, RZ ;  /* 0x000000100b167819 */ /* 0x001fe400000006ff */
[----:B------:R-:W-:Y:S02]  /*7dc0*/  SHF.L.U32 R20, R20, 0x10, RZ ;  /* 0x0000001014147819 */ /* 0x000fe400000006ff */
[----:B------:R-:W-:Y:S01]  /*7dd0*/  IADD3 R11, R2, 0x80, RZ ;  /* 0x00000080020b7810 */ /* 0x000fe20007ffe0ff */
[----:B------:R-:W-:Y:S01]  /*7de0*/  FADD.FTZ R23, R22, -UR13 ;  /* 0x8000000d16177e21 */ /* 0x000fe20008010000 */
[----:B------:R-:W-:Y:S01]  /*7df0*/  ISETP.GE.AND.EX P0, PT, R25, UR21, PT, P0 ;  /* 0x0000001519007c0c */ /* 0x000fe2000bf06300 */
[----:B------:R-:W-:Y:S01]  /*7e00*/  FADD.FTZ R20, R20, -UR13 ;  /* 0x8000000d14147e21 */ /* 0x000fe20008010000 */
[----:B------:R-:W-:Y:S01]  /*7e10*/  PRMT R24, R54, 0x7632, R24 ;  /* 0x0000763236187816 */ /* 0x000fe20000000018 */
        /* <DEDUP_REMOVED lines=26> */
.L_x_157:
        /* <DEDUP_REMOVED lines=12> */
[----:B------:R-:W-:Y:S01]  /*8080*/  IMAD.WIDE.U32 R20, R3, UR22, R20 ;  /* 0x0000001603147c25 */ /* 0x000fe2000f8e0014 */
[----:B------:R-:W-:-:S03]  /*8090*/  ULDC.64 UR22, c[0x0][0x210] ;  /* 0x0000840000167ab9 */ /* 0x000fc60000000a00 */
[----:B------:R-:W-:Y:S01]  /*80a0*/  FMUL.FTZ R3, R27, UR18 ;  /* 0x000000121b037c20 */ /* 0x000fe20008410000 */
[C---:B------:R-:W-:Y:S02]  /*80b0*/  LEA R24, P0, R20.reuse, UR22, 0x1 ;  /* 0x0000001614187c11 */ /* 0x040fe4000f8008ff */
[----:B------:R-:W-:Y:S02]  /*80c0*/  IADD3 R25, R21, R25, RZ ;  /* 0x0000001915197210 */ /* 0x000fe40007ffe0ff */
[----:B------:R-:W-:Y:S02]  /*80d0*/  F2FP.BF16.F32.PACK_AB R3, R3, R26 ;  /* 0x0000001a0303723e */ /* 0x000fe400000010ff */
[----:B------:R-:W-:-:S05]  /*80e0*/  LEA.HI.X R25, R20, UR23, R25, 0x1, P0 ;  /* 0x0000001714197c11 */ /* 0x000fca00080f0c19 */
[----:B------:R0:W-:Y:S02]  /*80f0*/  STG.E desc[UR14][R24.64], R3 ;  /* 0x0000000318007986 */ /* 0x0001e4000c10190e */
.L_x_159:
[----:B------:R-:W-:Y:S05]  /*8100*/  BSYNC B0 ;  /* 0x0000000000007941 */ /* 0x000fea0003800000 */
.L_x_158:
[C---:B------:R-:W-:Y:S02]  /*8110*/  PRMT R21, R4.reuse, 0x7632, R21 ;  /* 0x0000763204157816 */ /* 0x040fe40000000015 */
[----:B------:R-:W-:Y:S02]  /*8120*/  SHF.L.U32 R20, R4, 0x10, RZ ;  /* 0x0000001004147819 */ /* 0x000fe400000006ff */
[----:B------:R-:W-:Y:S02]  /*8130*/  SHF.L.U32 R4, R21, 0x10, RZ ;  /* 0x0000001015047819 */ /* 0x000fe400000006ff */
[----:B0-----:R-:W-:Y:S01]  /*8140*/  IADD3 R3, R2, 0x90, RZ ;  /* 0x0000009002037810 */ /* 0x001fe20007ffe0ff */
        /* <DEDUP_REMOVED lines=30> */
.L_x_160:
        /* <DEDUP_REMOVED lines=11> */
[----:B------:R-:W-:-:S02]  /*83e0*/  FMUL.FTZ R24, R53, UR18 ;  /* 0x0000001235187c20 */ /* 0x000fc40008410000 */
        /* <DEDUP_REMOVED lines=8> */
.L_x_162:
[----:B------:R-:W-:Y:S05]  /*8470*/  BSYNC B0 ;  /* 0x0000000000007941 */ /* 0x000fea0003800000 */
.L_x_161:
[C---:B0-----:R-:W-:Y:S02]  /*8480*/  PRMT R11, R5.reuse, 0x7632, R11 ;  /* 0x00007632050b7816 */ /* 0x041fe4000000000b */
[----:B------:R-:W-:Y:S02]  /*8490*/  SHF.L.U32 R20, R5, 0x10, RZ ;  /* 0x0000001005147819 */ /* 0x000fe400000006ff */
        /* <DEDUP_REMOVED lines=32> */
.L_x_163:
        /* <DEDUP_REMOVED lines=20> */
.L_x_165:
[----:B------:R-:W-:Y:S05]  /*87e0*/  BSYNC B0 ;  /* 0x0000000000007941 */ /* 0x000fea0003800000 */
.L_x_164:
        /* <DEDUP_REMOVED lines=34> */
.L_x_166:
        /* <DEDUP_REMOVED lines=8> */
[----:B------:R-:W-:Y:S02]  /*8a90*/  MOV R20, R12 ;  /* 0x0000000c00147202 */ /* 0x000fe40000000f00 */
[----:B------:R-:W-:Y:S01]  /*8aa0*/  MOV R21, R15 ;  /* 0x0000000f00157202 */ /* 0x000fe20000000f00 */
[----:B------:R-:W-:-:S02]  /*8ab0*/  FMUL.FTZ R6, R6, UR18 ;  /* 0x0000001206067c20 */ /* 0x000fc40008410000 */
[----:B------:R-:W-:-:S04]  /*8ac0*/  IMAD.WIDE.U32 R22, R5, UR22, R20 ;  /* 0x0000001605167c25 */ /* 0x000fc8000f8e0014 */
[----:B------:R-:W-:Y:S01]  /*8ad0*/  IMAD R21, R5, UR23, R24 ;  /* 0x0000001705157c24 */ /* 0x000fe2000f8e0218 */
[----:B------:R-:W-:Y:S01]  /*8ae0*/  ULDC.64 UR22, c[0x0][0x210] ;  /* 0x0000840000167ab9 */ /* 0x000fe20000000a00 */
[----:B------:R-:W-:Y:S01]  /*8af0*/  FMUL.FTZ R5, R11, UR18 ;  /* 0x000000120b057c20 */ /* 0x000fe20008410000 */
[C---:B------:R-:W-:Y:S02]  /*8b00*/  LEA R20, P2, R22.reuse, UR22, 0x1 ;  /* 0x0000001616147c11 */ /* 0x040fe4000f8408ff */
[----:B------:R-:W-:Y:S02]  /*8b10*/  IADD3 R21, R23, R21, RZ ;  /* 0x0000001517157210 */ /* 0x000fe40007ffe0ff */
[----:B------:R-:W-:Y:S02]  /*8b20*/  F2FP.BF16.F32.PACK_AB R5, R5, R6 ;  /* 0x000000060505723e */ /* 0x000fe400000010ff */
[----:B------:R-:W-:-:S05]  /*8b30*/  LEA.HI.X R21, R22, UR23, R21, 0x1, P2 ;  /* 0x0000001716157c11 */ /* 0x000fca00090f0c15 */
[----:B------:R0:W-:Y:S02]  /*8b40*/  STG.E desc[UR14][R20.64], R5 ;  /* 0x0000000514007986 */ /* 0x0001e4000c10190e */
.L_x_168:
[----:B------:R-:W-:Y:S05]  /*8b50*/  BSYNC B0 ;  /* 0x0000000000007941 */ /* 0x000fea0003800000 */
.L_x_167:
        /* <DEDUP_REMOVED lines=34> */
.L_x_169:
[----:B------:R-:W-:Y:S04]  /*8d80*/  BSSY B0, `(.L_x_170) ;  /* 0x0000014000007945 */ /* 0x000fe80003800000 */
[----:B------:R-:W-:Y:S05]  /*8d90*/  @P0 BRA `(.L_x_171) ;  /* 0x0000000000480947 */ /* 0x000fea0003800000 */
[--C-:B------:R-:W-:Y:S01]  /*8da0*/  FFMA.FTZ R11, R32, UR11, R10.reuse ;  /* 0x0000000b200b7c23 */ /* 0x100fe2000801000a */
[----:B------:R-:W-:Y:S01]  /*8db0*/  FFMA.FTZ R22, R51, UR11, R10 ;  /* 0x0000000b33167c23 */ /* 0x000fe2000801000a */
[----:B------:R-:W-:Y:S01]  /*8dc0*/  ULDC.64 UR22, c[0x0][0x288] ;  /* 0x0000a20000167ab9 */ /* 0x000fe20000000a00 */
[----:B------:R-:W-:Y:S01]  /*8dd0*/  MOV R21, R15 ;  /* 0x0000000f00157202 */ /* 0x000fe20000000f00 */
[----:B------:R-:W-:Y:S01]  /*8de0*/  FFMA.FTZ R11, R20, R17, -R11 ;  /* 0x00000011140b7223 */ /* 0x000fe2000001080b */
[----:B------:R-:W-:Y:S01]  /*8df0*/  MOV R20, R12 ;  /* 0x0000000c00147202 */ /* 0x000fe20000000f00 */
[----:B------:R-:W-:Y:S02]  /*8e00*/  IMAD R4, R4, UR22, RZ ;  /* 0x0000001604047c24 */ /* 0x000fe4000f8e02ff */
[----:B------:R-:W-:Y:S02]  /*8e10*/  FFMA.FTZ R49, R49, R16, -R22 ;  /* 0x0000001031317223 */ /* 0x000fe40000010816 */
[----:B------:R-:W-:-:S04]  /*8e20*/  IMAD.WIDE.U32 R22, R3, UR22, R20 ;  /* 0x0000001603167c25 */ /* 0x000fc8000f8e0014 */
[----:B------:R-:W-:Y:S01]  /*8e30*/  IMAD R21, R3, UR23, R4 ;  /* 0x0000001703157c24 */ /* 0x000fe2000f8e0204 */
[----:B------:R-:W-:Y:S01]  /*8e40*/  ULDC.64 UR22, c[0x0][0x210] ;  /* 0x0000840000167ab9 */ /* 0x000fe20000000a00 */
[----:B------:R-:W-:Y:S01]  /*8e50*/  FMUL.FTZ R4, R49, UR18 ;  /* 0x0000001231047c20 */ /* 0x000fe20008410000 */
[----:B------:R-:W-:Y:S01]  /*8e60*/  FMUL.FTZ R3, R11, UR18 ;  /* 0x000000120b037c20 */ /* 0x000fe20008410000 */
[C---:B------:R-:W-:Y:S02]  /*8e70*/  LEA R20, P0, R22.reuse, UR22, 0x1 ;  /* 0x0000001616147c11 */ /* 0x040fe4000f8008ff */
[----:B------:R-:W-:Y:S02]  /*8e80*/  IADD3 R21, R23, R21, RZ ;  /* 0x0000001517157210 */ /* 0x000fe40007ffe0ff */
[----:B------:R-:W-:Y:S02]  /*8e90*/  F2FP.BF16.F32.PACK_AB R3, R3, R4 ;  /* 0x000000040303723e */ /* 0x000fe400000010ff */
[----:B------:R-:W-:-:S05]  /*8ea0*/  LEA.HI.X R21, R22, UR23, R21, 0x1, P0 ;  /* 0x0000001716157c11 */ /* 0x000fca00080f0c15 */
[----:B------:R0:W-:Y:S02]  /*8eb0*/  STG.E desc[UR14][R20.64], R3 ;  /* 0x0000000314007986 */ /* 0x0001e4000c10190e */
.L_x_171:
[----:B------:R-:W-:Y:S05]  /*8ec0*/  BSYNC B0 ;  /* 0x0000000000007941 */ /* 0x000fea0003800000 */
.L_x_170:
[C---:B0-----:R-:W-:Y:S02]  /*8ed0*/  PRMT R3, R7.reuse, 0x7632, R3 ;  /* 0x0000763207037816 */ /* 0x041fe40000000003 */
[----:B------:R-:W-:Y:S02]  /*8ee0*/  SHF.L.U32 R7, R7, 0x10, RZ ;  /* 0x0000001007077819 */ /* 0x000fe400000006ff */
[----:B------:R-:W-:Y:S02]  /*8ef0*/  SHF.L.U32 R3, R3, 0x10, RZ ;  /* 0x0000001003037819 */ /* 0x000fe400000006ff */
[----:B------:R-:W-:Y:S01]  /*8f00*/  ISETP.GE.AND.EX P2, PT, R6, UR21, PT, P2 ;  /* 0x0000001506007c0c */ /* 0x000fe2000bf46320 */
[----:B------:R-:W-:Y:S01]  /*8f10*/  FADD.FTZ R7, R7, -UR13 ;  /* 0x8000000d07077e21 */ /* 0x000fe20008010000 */
[----:B------:R-:W-:Y:S01]  /*8f20*/  PRMT R20, R47, 0x7632, R20 ;  /* 0x000076322f147816 */ /* 0x000fe20000000014 */
[----:B------:R-:W-:Y:S01]  /*8f30*/  FADD.FTZ R4, R3, -UR13 ;  /* 0x8000000d03047e21 */ /* 0x000fe20008010000 */
[----:B------:R-:W-:Y:S01]  /*8f40*/  SHF.L.U32 R47, R47, 0x10, RZ ;  /* 0x000000102f2f7819 */ /* 0x000fe200000006ff */
[----:B------:R-:W-:Y:S01]  /*8f50*/  FMUL.FTZ R29, R7, UR18 ;  /* 0x00000012071d7c20 */ /* 0x000fe20008410000 */
[----:B------:R-:W-:Y:S01]  /*8f60*/  ISETP.GT.U32.OR P2, PT, R0, 0x2ff, P2 ;  /* 0x000002ff0000780c */ /* 0x000fe20001744470 */
[----:B------:R-:W-:Y:S01]  /*8f70*/  FMUL.FTZ R28, R4, UR18 ;  /* 0x00000012041c7c20 */ /* 0x000fe20008410000 */
[----:B------:R-:W-:-:S02]  /*8f80*/  PRMT R30, R48, 0x7632, R30 ;  /* 0x00007632301e7816 */ /* 0x000fc4000000001e */
[----:B------:R-:W-:Y:S02]  /*8f90*/  IADD3 R3, R2, 0xd0, RZ ;  /* 0x000000d002037810 */ /* 0x000fe40007ffe0ff */
        /* <DEDUP_REMOVED lines=20> */
.L_x_172:
        /* <DEDUP_REMOVED lines=13> */
[----:B------:R-:W-:Y:S01]  /*91b0*/  F2FP.BF16.F32.PACK_AB R11, R11, R20 ;  /* 0x000000140b0b723e */ /* 0x000fe200000010ff */
[----:B------:R-:W-:Y:S01]  /*91c0*/  IMAD R5, R5, UR23, R22 ;  /* 0x0000001705057c24 */ /* 0x000fe2000f8e0216 */
[----:B------:R-:W-:Y:S02]  /*91d0*/  ULDC.64 UR22, c[0x0][0x210] ;  /* 0x0000840000167ab9 */ /* 0x000fe40000000a00 */
[----:B------:R-:W-:Y:S02]  /*91e0*/  LEA R4, P0, R6, UR22, 0x1 ;  /* 0x0000001606047c11 */ /* 0x000fe4000f8008ff */
[----:B------:R-:W-:-:S04]  /*91f0*/  IADD3 R5, R7, R5, RZ ;  /* 0x0000000507057210 */ /* 0x000fc80007ffe0ff */
[----:B------:R-:W-:-:S05]  /*9200*/  LEA.HI.X R5, R6, UR23, R5, 0x1, P0 ;  /* 0x0000001706057c11 */ /* 0x000fca00080f0c05 */
[----:B------:R0:W-:Y:S02]  /*9210*/  STG.E desc[UR14][R4.64], R11 ;  /* 0x0000000b04007986 */ /* 0x0001e4000c10190e */
.L_x_174:
[----:B------:R-:W-:Y:S05]  /*9220*/  BSYNC B0 ;  /* 0x0000000000007941 */ /* 0x000fea0003800000 */
.L_x_173:
[----:B------:R-:W-:Y:S02]  /*9230*/  IADD3 R6, R2, 0xe0, RZ ;  /* 0x000000e002067810 */ /* 0x000fe40007ffe0ff */
[----:B------:R-:W-:Y:S02]  /*9240*/  SHF.L.U32 R48, R48, 0x10, RZ ;  /* 0x0000001030307819 */ /* 0x000fe400000006ff */
[----:B0-----:R-:W-:Y:S02]  /*9250*/  SHF.L.U32 R11, R30, 0x10, RZ ;  /* 0x000000101e0b7819 */ /* 0x001fe400000006ff */
[----:B------:R-:W-:Y:S01]  /*9260*/  IADD3 R4, R2, 0xf0, RZ ;  /* 0x000000f002047810 */ /* 0x000fe20007ffe0ff */
[----:B------:R-:W-:Y:S01]  /*9270*/  FADD.FTZ R48, R48, -UR13 ;  /* 0x8000000d30307e21 */ /* 0x000fe20008010000 */
[----:B------:R-:W-:Y:S01]  /*9280*/  ISETP.GE.U32.AND P0, PT, R3, UR20, PT ;  /* 0x0000001403007c0c */ /* 0x000fe2000bf06070 */
[----:B------:R-:W-:Y:S01]  /*9290*/  FADD.FTZ R11, R11, -UR13 ;  /* 0x8000000d0b0b7e21 */ /* 0x000fe20008010000 */
[----:B------:R-:W-:Y:S01]  /*92a0*/  SHF.R.S32.HI R32, RZ, 0x1f, R3 ;  /* 0x0000001fff207819 */ /* 0x000fe20000011403 */
[----:B------:R-:W-:Y:S01]  /*92b0*/  FMUL.FTZ R31, R48, UR18 ;  /* 0x00000012301f7c20 */ /* 0x000fe20008410000 */
[----:B------:R-:W-:Y:S01]  /*92c0*/  ISETP.GE.U32.AND P2, PT, R6, UR20, PT ;  /* 0x0000001406007c0c */ /* 0x000fe2000bf46070 */
[----:B------:R-:W-:Y:S01]  /*92d0*/  FMUL.FTZ R30, R11, UR18 ;  /* 0x000000120b1e7c20 */ /* 0x000fe20008410000 */
[----:B------:R-:W-:-:S02]  /*92e0*/  SHF.R.S32.HI R7, RZ, 0x1f, R6 ;  /* 0x0000001fff077819 */ /* 0x000fc40000011406 */
[----:B------:R-:W-:Y:S02]  /*92f0*/  ISETP.GE.U32.AND P4, PT, R4, UR20, PT ;  /* 0x0000001404007c0c */ /* 0x000fe4000bf86070 */
[----:B------:R-:W-:Y:S02]  /*9300*/  SHF.R.S32.HI R5, RZ, 0x1f, R4 ;  /* 0x0000001fff057819 */ /* 0x000fe40000011404 */
[----:B------:R-:W-:Y:S02]  /*9310*/  ISETP.GE.AND.EX P3, PT, R32, UR21, PT, P0 ;  /* 0x0000001520007c0c */ /* 0x000fe4000bf66300 */
[----:B------:R-:W-:Y:S02]  /*9320*/  PRMT R20, R46, 0x7632, R20 ;  /* 0x000076322e147816 */ /* 0x000fe40000000014 */
[----:B------:R-:W-:Y:S02]  /*9330*/  ISETP.GE.AND.EX P0, PT, R7, UR21, PT, P2 ;  /* 0x0000001507007c0c */ /* 0x000fe4000bf06320 */
[----:B------:R-:W-:-:S02]  /*9340*/  ISETP.GE.AND.EX P2, PT, R5, UR21, PT, P4 ;  /* 0x0000001505007c0c */ /* 0x000fc4000bf46340 */
[----:B------:R-:W-:Y:S02]  /*9350*/  ISETP.GT.U32.OR P3, PT, R0, 0x2ff, P3 ;  /* 0x000002ff0000780c */ /* 0x000fe40001f64470 */
[----:B------:R-:W-:Y:S02]  /*9360*/  SHF.L.U32 R21, R46, 0x10, RZ ;  /* 0x000000102e157819 */ /* 0x000fe400000006ff */
[----:B------:R-:W-:Y:S01]  /*9370*/  SHF.L.U32 R20, R20, 0x10, RZ ;  /* 0x0000001014147819 */ /* 0x000fe200000006ff */
[----:B------:R-:W-:Y:S08]  /*9380*/  @!P5 BRA `(.L_x_175) ;  /* 0x000000000048d947 */ /* 0x000ff00003800000 */
        /* <DEDUP_REMOVED lines=18> */
.L_x_175:
        /* <DEDUP_REMOVED lines=20> */
.L_x_177:
[----:B------:R-:W-:Y:S05]  /*95f0*/  BSYNC B0 ;  /* 0x0000000000007941 */ /* 0x000fea0003800000 */
.L_x_176:
[C---:B0-----:R-:W-:Y:S02]  /*9600*/  PRMT R3, R8.reuse, 0x7632, R3 ;  /* 0x0000763208037816 */ /* 0x041fe40000000003 */
[----:B------:R-:W-:Y:S02]  /*9610*/  SHF.L.U32 R8, R8, 0x10, RZ ;  /* 0x0000001008087819 */ /* 0x000fe400000006ff */
[----:B------:R-:W-:Y:S02]  /*9620*/  SHF.L.U32 R3, R3, 0x10, RZ ;  /* 0x0000001003037819 */ /* 0x000fe400000006ff */
[C---:B------:R-:W-:Y:S02]  /*9630*/  PRMT R25, R9.reuse, 0x7632, R25 ;  /* 0x0000763209197816 */ /* 0x040fe40000000019 */
[----:B------:R-:W-:Y:S01]  /*9640*/  SHF.L.U32 R29, R9, 0x10, RZ ;  /* 0x00000010091d7819 */ /* 0x000fe200000006ff */
[----:B------:R-:W-:Y:S01]  /*9650*/  FADD.FTZ R9, R8, -UR13 ;  /* 0x8000000d08097e21 */ /* 0x000fe20008010000 */
[----:B------:R-:W-:Y:S01]  /*9660*/  PRMT R11, R45, 0x7632, R11 ;  /* 0x000076322d0b7816 */ /* 0x000fe2000000000b */
[----:B------:R-:W-:Y:S01]  /*9670*/  FADD.FTZ R3, R3, -UR13 ;  /* 0x8000000d03037e21 */ /* 0x000fe20008010000 */
[----:B------:R-:W-:Y:S01]  /*9680*/  SHF.L.U32 R45, R45, 0x10, RZ ;  /* 0x000000102d2d7819 */ /* 0x000fe200000006ff */
[----:B------:R-:W-:Y:S01]  /*9690*/  FMUL.FTZ R27, R9, UR18 ;  /* 0x00000012091b7c20 */ /* 0x000fe20008410000 */
[----:B------:R-:W-:Y:S01]  /*96a0*/  ISETP.GT.U32.OR P0, PT, R0, 0x2ff, P0 ;  /* 0x000002ff0000780c */ /* 0x000fe20000704470 */
[----:B------:R-:W-:Y:S01]  /*96b0*/  FMUL.FTZ R28, R3, UR18 ;  /* 0x00000012031c7c20 */ /* 0x000fe20008410000 */
[----:B------:R-:W-:-:S02]  /*96c0*/  SHF.L.U32 R8, R11, 0x10, RZ ;  /* 0x000000100b087819 */ /* 0x000fc400000006ff */
        /* <DEDUP_REMOVED lines=20> */
.L_x_178:
[----:B------:R-:W-:Y:S04]  /*9810*/  BSSY B0, `(.L_x_179) ;  /* 0x0000014000007945 */ /* 0x000fe80003800000 */
[----:B------:R-:W-:Y:S05]  /*9820*/  @P0 BRA `(.L_x_180) ;  /* 0x0000000000480947 */ /* 0x000fea0003800000 */
[--C-:B------:R-:W-:Y:S01]  /*9830*/  FFMA.FTZ R3, R28, UR11, R10.reuse ;  /* 0x0000000b1c037c23 */ /* 0x100fe2000801000a */
[----:B------:R-:W-:Y:S01]  /*9840*/  ULDC.64 UR20, c[0x0][0x288] ;  /* 0x0000a20000147ab9 */ /* 0x000fe20000000a00 */
[----:B------:R-:W-:Y:S01]  /*9850*/  MOV R9, R15 ;  /* 0x0000000f00097202 */ /* 0x000fe20000000f00 */
[----:B------:R-:W-:Y:S01]  /*9860*/  FFMA.FTZ R20, R27, UR11, R10 ;  /* 0x0000000b1b147c23 */ /* 0x000fe2000801000a */
[----:B------:R-:W-:Y:S01]  /*9870*/  FFMA.FTZ R3, R8, R17, -R3 ;  /* 0x0000001108037223 */ /* 0x000fe20000010803 */
[----:B------:R-:W-:Y:S01]  /*9880*/  MOV R8, R12 ;  /* 0x0000000c00087202 */ /* 0x000fe20000000f00 */
[----:B------:R-:W-:Y:S02]  /*9890*/  IMAD R7, R7, UR20, RZ ;  /* 0x0000001407077c24 */ /* 0x000fe4000f8e02ff */
[----:B------:R-:W-:Y:S01]  /*98a0*/  FFMA.FTZ R20, R45, R16, -R20 ;  /* 0x000000102d147223 */ /* 0x000fe20000010814 */
[----:B------:R-:W-:Y:S01]  /*98b0*/  FMUL.FTZ R3, R3, UR18 ;  /* 0x0000001203037c20 */ /* 0x000fe20008410000 */
[----:B------:R-:W-:-:S04]  /*98c0*/  IMAD.WIDE.U32 R8, R6, UR20, R8 ;  /* 0x0000001406087c25 */ /* 0x000fc8000f8e0008 */
[----:B------:R-:W-:Y:S01]  /*98d0*/  FMUL.FTZ R20, R20, UR18 ;  /* 0x0000001214147c20 */ /* 0x000fe20008410000 */
[----:B------:R-:W-:Y:S01]  /*98e0*/  IMAD R7, R6, UR21, R7 ;  /* 0x0000001506077c24 */ /* 0x000fe2000f8e0207 */
[----:B------:R-:W-:-:S03]  /*98f0*/  ULDC.64 UR20, c[0x0][0x210] ;  /* 0x0000840000147ab9 */ /* 0x000fc60000000a00 */
[----:B------:R-:W-:Y:S02]  /*9900*/  F2FP.BF16.F32.PACK_AB R3, R3, R20 ;  /* 0x000000140303723e */ /* 0x000fe400000010ff */
[----:B------:R-:W-:Y:S02]  /*9910*/  LEA R6, P0, R8, UR20, 0x1 ;  /* 0x0000001408067c11 */ /* 0x000fe4000f8008ff */
[----:B------:R-:W-:-:S04]  /*9920*/  IADD3 R7, R9, R7, RZ ;  /* 0x0000000709077210 */ /* 0x000fc80007ffe0ff */
[----:B------:R-:W-:-:S05]  /*9930*/  LEA.HI.X R7, R8, UR21, R7, 0x1, P0 ;  /* 0x0000001508077c11 */ /* 0x000fca00080f0c07 */
[----:B------:R0:W-:Y:S02]  /*9940*/  STG.E desc[UR14][R6.64], R3 ;  /* 0x0000000306007986 */ /* 0x0001e4000c10190e */
.L_x_180:
[----:B------:R-:W-:Y:S05]  /*9950*/  BSYNC B0 ;  /* 0x0000000000007941 */ /* 0x000fea0003800000 */
.L_x_179:
[----:B0-----:R-:W-:Y:S01]  /*9960*/  PRMT R6, R44, 0x7632, R6 ;  /* 0x000076322c067816 */ /* 0x001fe20000000006 */
[----:B------:R-:W-:Y:S01]  /*9970*/  FADD.FTZ R29, R29, -UR13 ;  /* 0x8000000d1d1d7e21 */ /* 0x000fe20008010000 */
[----:B------:R-:W-:Y:S01]  /*9980*/  FADD.FTZ R25, R25, -UR13 ;  /* 0x8000000d19197e21 */ /* 0x000fe20008010000 */
[----:B------:R-:W-:Y:S02]  /*9990*/  ISETP.GT.U32.OR P2, PT, R0, 0x2ff, P2 ;  /* 0x000002ff0000780c */ /* 0x000fe40001744470 */
[----:B------:R-:W-:Y:S01]  /*99a0*/  SHF.L.U32 R3, R44, 0x10, RZ ;  /* 0x000000102c037819 */ /* 0x000fe200000006ff */
[----:B------:R-:W-:Y:S01]  /*99b0*/  FMUL.FTZ R29, R29, UR18 ;  /* 0x000000121d1d7c20 */ /* 0x000fe20008410000 */
[----:B------:R-:W-:Y:S01]  /*99c0*/  SHF.L.U32 R6, R6, 0x10, RZ ;  /* 0x0000001006067819 */ /* 0x000fe200000006ff */
        /* <DEDUP_REMOVED lines=20> */
.L_x_181:
[----:B------:R-:W-:Y:S04]  /*9b10*/  BSSY B0, `(.L_x_182) ;  /* 0x0000013000007945 */ /* 0x000fe80003800000 */
[----:B------:R-:W-:Y:S05]  /*9b20*/  @P2 BRA `(.L_x_183) ;  /* 0x0000000000442947 */ /* 0x000fea0003800000 */
[----:B------:R-:W-:Y:S01]  /*9b30*/  ULDC.64 UR12, c[0x0][0x288] ;  /* 0x0000a200000c7ab9 */ /* 0x000fe20000000a00 */
[----:B------:R-:W-:Y:S01]  /*9b40*/  MOV R13, R15 ;  /* 0x0000000f000d7202 */ /* 0x000fe20000000f00 */
[--C-:B------:R-:W-:Y:S01]  /*9b50*/  FFMA.FTZ R8, R29, UR11, R10.reuse ;  /* 0x0000000b1d087c23 */ /* 0x100fe2000801000a */
[----:B------:R-:W-:Y:S01]  /*9b60*/  FFMA.FTZ R7, R22, UR11, R10 ;  /* 0x0000000b16077c23 */ /* 0x000fe2000801000a */
        /* <DEDUP_REMOVED lines=13> */
.L_x_183:
[----:B------:R-:W-:Y:S05]  /*9c40*/  BSYNC B0 ;  /* 0x0000000000007941 */ /* 0x000fea0003800000 */
.L_x_182:
[----:B------:R-:W-:Y:S01]  /*9c50*/  ULDC UR11, c[0x0][0x10] ;  /* 0x00000400000b7ab9 */ /* 0x000fe20000000800 */
[----:B------:R-:W-:Y:S02]  /*9c60*/  UIADD3 UR4, UR4, 0x1, URZ ;  /* 0x0000000104047890 */ /* 0x000fe4000fffe03f */
[----:B------:R-:W-:-:S04]  /*9c70*/  UIADD3 UR6, UR11, UR6, URZ ;  /* 0x000000060b067290 */ /* 0x000fc8000fffe03f */
[----:B------:R-:W-:-:S06]  /*9c80*/  UISETP.GE.AND UP0, UPT, UR6, UR5, UPT ;  /* 0x000000050600728c */ /* 0x000fcc000bf06270 */
[----:B------:R-:W-:-:S13]  /*9c90*/  PLOP3.LUT P0, PT, PT, PT, UP0, 0x80, 0x0 ;  /* 0x000000000000781c */ /* 0x000fda0003f0f008 */
[----:B------:R-:W-:Y:S05]  /*9ca0*/  @!P0 BRA `(.L_x_184) ;  /* 0xffffff6400a08947 */ /* 0x000fea000383ffff */
.L_x_101:
[----:B------:R-:W1:Y:S01]  /*9cb0*/  LDC R6, c[0x0][0xc] ;  /* 0x00000300ff067b82 */ /* 0x000e620000000800 */
[----:B------:R-:W-:Y:S01]  /*9cc0*/  ISETP.NE.AND P1, PT, R0, RZ, PT ;  /* 0x000000ff0000720c */ /* 0x000fe20003f25270 */
[----:B------:R-:W-:Y:S06]  /*9cd0*/  BSSY B0, `(.L_x_185) ;  /* 0x0000011000007945 */ /* 0x000fec0003800000 */
[----:B------:R-:W2:Y:S08]  /*9ce0*/  LDC R7, c[0x0][0x10] ;  /* 0x00000400ff077b82 */ /* 0x000eb00000000800 */
[----:B0-----:R-:W0:Y:S01]  /*9cf0*/  LDC.64 R2, c[0x0][0x258] ;  /* 0x00009600ff027b82 */ /* 0x001e220000000a00 */
[----:B-1----:R-:W-:-:S02]  /*9d00*/  ISETP.NE.AND P0, PT, R6, 0x1, PT ;  /* 0x000000010600780c */ /* 0x002fc40003f05270 */
[----:B--2---:R-:W-:-:S04]  /*9d10*/  SHF.L.U32 R4, R7, 0x1, RZ ;  /* 0x0000000107047819 */ /* 0x004fc800000006ff */
[----:B------:R-:W-:-:S05]  /*9d20*/  SEL R5, R4, RZ, P0 ;  /* 0x000000ff04057207 */ /* 0x000fca0000000000 */
[----:B0-----:R-:W-:Y:S01]  /*9d30*/  IMAD.WIDE.U32 R2, R5, 0x4, R2 ;  /* 0x0000000405027825 */ /* 0x001fe200078e0002 */
        /* <DEDUP_REMOVED lines=10> */
.L_x_186:
[----:B------:R-:W-:Y:S05]  /*9de0*/  BSYNC B0 ;  /* 0x0000000000007941 */ /* 0x000fea0003800000 */
.L_x_185:
        /* <DEDUP_REMOVED lines=11> */
.L_x_188:
[----:B------:R-:W2:Y:S04]  /*9ea0*/  LDG.E.STRONG.GPU R5, desc[UR14][R2.64] ;  /* 0x0000000e02057981 */ /* 0x000ea8000c1ef900 */
[----:B--2---:R-:W-:Y:S01]  /*9eb0*/  CCTL.IVALL ;  /* 0x00000000ff00798f */ /* 0x004fe20002000000 */
[----:B------:R-:W-:Y:S05]  /*9ec0*/  YIELD ;  /* 0x0000000000007946 */ /* 0x000fea0003800000 */
[----:B------:R-:W-:-:S13]  /*9ed0*/  ISETP.NE.AND P0, PT, R5, R4, PT ;  /* 0x000000040500720c */ /* 0x000fda0003f05270 */
[----:B------:R-:W-:Y:S05]  /*9ee0*/  @P0 BRA `(.L_x_188) ;  /* 0xfffffffc00ec0947 */ /* 0x000fea000383ffff */
.L_x_187:
[----:B------:R-:W-:Y:S05]  /*9ef0*/  WARPSYNC.ALL ;  /* 0x0000000000007948 */ /* 0x000fea0003800000 */
[----:B------:R-:W0:Y:S01]  /*9f00*/  LDC.64 R22, c[0x0][0x288] ;  /* 0x0000a200ff167b82 */ /* 0x000e220000000a00 */
[----:B------:R-:W-:-:S07]  /*9f10*/  SHF.R.S32.HI R4, RZ, 0x1f, R0 ;  /* 0x0000001fff047819 */ /* 0x000fce0000011400 */
[----:B------:R-:W-:Y:S01]  /*9f20*/  BAR.SYNC.DEFER_BLOCKING 0x0 ;  /* 0x0000000000007b1d */ /* 0x000fe20000010000 */
[----:B0-----:R-:W-:-:S04]  /*9f30*/  LEA.HI R2, P0, R23, R22, RZ, 0x1 ;  /* 0x0000001617027211 */ /* 0x001fc800078108ff */
[----:B------:R-:W-:-:S04]  /*9f40*/  IADD3.X R3, RZ, R23, RZ, P0, !PT ;  /* 0x00000017ff037210 */ /* 0x000fc800007fe4ff */
[--C-:B------:R-:W-:Y:S02]  /*9f50*/  SHF.R.S64 R25, R2, 0x1, R3.reuse ;  /* 0x0000000102197819 */ /* 0x100fe40000001003 */
[----:B------:R-:W-:Y:S02]  /*9f60*/  SHF.R.S32.HI R24, RZ, 0x1, R3 ;  /* 0x00000001ff187819 */ /* 0x000fe40000011403 */
[----:B------:R-:W-:-:S04]  /*9f70*/  ISETP.GT.U32.AND P0, PT, R25, R0, PT ;  /* 0x000000001900720c */ /* 0x000fc80003f04070 */
[----:B------:R-:W-:-:S13]  /*9f80*/  ISETP.GT.AND.EX P0, PT, R24, R4, PT, P0 ;  /* 0x000000041800720c */ /* 0x000fda0003f04300 */
[----:B------:R-:W-:Y:S05]  /*9f90*/  @!P0 EXIT ;  /* 0x000000000000894d */ /* 0x000fea0003800000 */
[C---:B------:R-:W-:Y:S01]  /*9fa0*/  IMAD.WIDE.U32 R2, R22.reuse, 0x3, RZ ;  /* 0x0000000316027825 */ /* 0x040fe200078e00ff */
[----:B------:R-:W-:Y:S01]  /*9fb0*/  LEA R5, R23, R23, 0x1 ;  /* 0x0000001717057211 */ /* 0x000fe200078e08ff */
[----:B------:R-:W0:Y:S01]  /*9fc0*/  LDC.64 R14, c[0x0][0x218] ;  /* 0x00008600ff0e7b82 */ /* 0x000e220000000a00 */
[----:B------:R-:W-:Y:S01]  /*9fd0*/  MOV R7, R4 ;  /* 0x0000000400077202 */ /* 0x000fe20000000f00 */
[----:B------:R-:W-:Y:S01]  /*9fe0*/  ULDC.64 UR4, c[0x0][0x268] ;  /* 0x00009a0000047ab9 */ /* 0x000fe20000000a00 */
[----:B------:R-:W-:Y:S02]  /*9ff0*/  IADD3 R5, R3, R5, RZ ;  /* 0x0000000503057210 */ /* 0x000fe40007ffe0ff */
[----:B------:R-:W-:Y:S02]  /*a000*/  SHF.L.U64.HI R23, R22, 0x2, R23 ;  /* 0x0000000216177819 */ /* 0x000fe40000010217 */
[----:B------:R-:W-:Y:S01]  /*a010*/  LEA.HI R2, P0, R5, R2, RZ, 0x1 ;  /* 0x0000000205027211 */ /* 0x000fe200078108ff */
[----:B------:R-:W1:Y:S01]  /*a020*/  LDC.64 R16, c[0x0][0x220] ;  /* 0x00008800ff107b82 */ /* 0x000e620000000a00 */
[----:B------:R-:W-:-:S02]  /*a030*/  SHF.L.U64.HI R31, R25, 0x2, R24 ;  /* 0x00000002191f7819 */ /* 0x000fc40000010218 */
[----:B------:R-:W-:-:S04]  /*a040*/  IADD3.X R5, RZ, R5, RZ, P0, !PT ;  /* 0x00000005ff057210 */ /* 0x000fc800007fe4ff */
[--C-:B------:R-:W-:Y:S02]  /*a050*/  SHF.R.S64 R27, R2, 0x1, R5.reuse ;  /* 0x00000001021b7819 */ /* 0x100fe40000001005 */
[----:B------:R-:W-:-:S04]  /*a060*/  SHF.R.S32.HI R2, RZ, 0x1, R5 ;  /* 0x00000001ff027819 */ /* 0x000fc80000011405 */
[----:B------:R-:W-:-:S07]  /*a070*/  SHF.L.U64.HI R29, R27, 0x2, R2 ;  /* 0x000000021b1d7819 */ /* 0x000fce0000010202 */
.L_x_189:
[----:B------:R-:W-:-:S04]  /*a080*/  LEA R6, P0, R0, UR4, 0x2 ;  /* 0x0000000400067c11 */ /* 0x000fc8000f8010ff */
[----:B------:R-:W-:Y:S02]  /*a090*/  LEA.HI.X R7, R0, UR5, R7, 0x2, P0 ;  /* 0x0000000500077c11 */ /* 0x000fe400080f1407 */
[-C--:B------:R-:W-:Y:S02]  /*a0a0*/  LEA R8, P0, R25, R6.reuse, 0x2 ;  /* 0x0000000619087211 */ /* 0x080fe400078010ff */
[-C--:B------:R-:W-:Y:S01]  /*a0b0*/  LEA R12, P1, R22, R6.reuse, 0x2 ;  /* 0x00000006160c7211 */ /* 0x080fe200078210ff */
[----:B--2---:R2:W3:Y:S01]  /*a0c0*/  LDG.E R18, desc[UR14][R6.64] ;  /* 0x0000000e06127981 */ /* 0x0044e2000c1e1900 */
[----:B------:R-:W-:Y:S02]  /*a0d0*/  LEA R10, P2, R27, R6, 0x2 ;  /* 0x000000061b0a7211 */ /* 0x000fe400078410ff */
[----:B------:R-:W-:Y:S02]  /*a0e0*/  IADD3.X R9, R7, R31, RZ, P0, !PT ;  /* 0x0000001f07097210 */ /* 0x000fe400007fe4ff */
[----:B------:R-:W-:-:S02]  /*a0f0*/  IADD3.X R13, R23, R7, RZ, P1, !PT ;  /* 0x00000007170d7210 */ /* 0x000fc40000ffe4ff */
[----:B------:R-:W-:Y:S01]  /*a100*/  IADD3.X R11, R7, R29, RZ, P2, !PT ;  /* 0x0000001d070b7210 */ /* 0x000fe200017fe4ff */
[----:B------:R-:W3:Y:S04]  /*a110*/  LDG.E R19, desc[UR14][R8.64] ;  /* 0x0000000e08137981 */ /* 0x000ee8000c1e1900 */
[----:B------:R-:W4:Y:S04]  /*a120*/  LDG.E R20, desc[UR14][R12.64] ;  /* 0x0000000e0c147981 */ /* 0x000f28000c1e1900 */
[----:B------:R-:W4:Y:S01]  /*a130*/  LDG.E R21, desc[UR14][R10.64] ;  /* 0x0000000e0a157981 */ /* 0x000f22000c1e1900 */
[----:B------:R-:W-:-:S02]  /*a140*/  SHF.L.U32 R5, R0, 0x1, RZ ;  /* 0x0000000100057819 */ /* 0x000fc400000006ff */
[----:B------:R-:W-:-:S03]  /*a150*/  IADD3 R0, R0, 0x300, RZ ;  /* 0x0000030000007810 */ /* 0x000fc60007ffe0ff */
[----:B0-----:R-:W-:-:S04]  /*a160*/  IMAD.WIDE R2, R5, 0x4, R14 ;  /* 0x0000000405027825 */ /* 0x001fc800078e020e */
[----:B-1----:R-:W-:Y:S01]  /*a170*/  IMAD.WIDE R4, R5, 0x4, R16 ;  /* 0x0000000405047825 */ /* 0x002fe200078e0210 */
[----:B------:R-:W-:Y:S02]  /*a180*/  ISETP.GT.U32.AND P0, PT, R25, R0, PT ;  /* 0x000000001900720c */ /* 0x000fe40003f04070 */
[----:B--2---:R-:W-:-:S04]  /*a190*/  SHF.R.S32.HI R7, RZ, 0x1f, R0 ;  /* 0x0000001fff077819 */ /* 0x004fc80000011400 */
[----:B------:R-:W-:Y:S01]  /*a1a0*/  ISETP.GT.AND.EX P0, PT, R24, R7, PT, P0 ;  /* 0x000000071800720c */ /* 0x000fe20003f04300 */
[----:B---3--:R2:W-:Y:S04]  /*a1b0*/  STG.E.64 desc[UR14][R2.64], R18 ;  /* 0x0000001202007986 */ /* 0x0085e8000c101b0e */
[----:B----4-:R2:W-:Y:S08]  /*a1c0*/  STG.E.64 desc[UR14][R4.64], R20 ;  /* 0x0000001404007986 */ /* 0x0105f0000c101b0e */
[----:B------:R-:W-:Y:S05]  /*a1d0*/  @P0 BRA `(.L_x_189) ;  /* 0xfffffffc00a80947 */ /* 0x000fea000383ffff */
[----:B------:R-:W-:Y:S05]  /*a1e0*/  EXIT ;  /* 0x000000000000794d */ /* 0x000fea0003800000 */
.L_x_190:
        /* <DEDUP_REMOVED lines=9> */
.L_x_5116:


//--------------------- .text._Z35group_norm_nhwc_bwd_one_pass_kernelI11Bf16IOFp32WLi512ELi96ELi768EEv26Group_norm_nhwc_bwd_params --------------------------
	.section	.text._Z35group_norm_nhwc_bwd_one_pass_kernelI11Bf16IOFp32WLi512ELi96ELi768EEv26Group_norm_nhwc_bwd_params,"ax",@progbits
	.align	128
        .global         _Z35group_norm_nhwc_bwd_one_pass_kernelI11Bf16IOFp32WLi512ELi96ELi768EEv26Group_norm_nhwc_bwd_params
        .type           _Z35group_norm_nhwc_bwd_one_pass_kernelI11Bf16IOFp32WLi512ELi96ELi768EEv26Group_norm_nhwc_bwd_params,@function
        .size           _Z35group_norm_nhwc_bwd_one_pass_kernelI11Bf16IOFp32WLi512ELi96ELi768EEv26Group_norm_nhwc_bwd_params,(.L_x_5117 - _Z35group_norm_nhwc_bwd_one_pass_kernelI11Bf16IOFp32WLi512ELi96ELi768EEv26Group_norm_nhwc_bwd_params)
        .other          _Z35group_norm_nhwc_bwd_one_pass_kernelI11Bf16IOFp32WLi512ELi96ELi768EEv26Group_norm_nhwc_bwd_params,@"STO_CUDA_ENTRY STV_DEFAULT"
_Z35group_norm_nhwc_bwd_one_pass_kernelI11Bf16IOFp32WLi512ELi96ELi768EEv26Group_norm_nhwc_bwd_params:
.text._Z35group_norm_nhwc_bwd_one_pass_kernelI11Bf16IOFp32WLi512ELi96ELi768EEv26Group_norm_nhwc_bwd_params:
        /* <DEDUP_REMOVED lines=20> */
[----:B------:R-:W-:Y:S02]  /*0140*/  UIMAD UR13, UR11, 0x3, URZ ;  /* 0x000000030b0d78a4 */ /* 0x000fe4000f8e023f */
[----:B------:R-:W-:Y:S01]  /*0150*/  IMAD R3, R5, -0x30, R0 ;  /* 0xffffffd005037824 */ /* 0x000fe200078e0200 */
[----:B------:R-:W-:-:S02]  /*0160*/  ULEA.HI UR10, UP0, UR11, UR10, URZ, 0x1 ;  /* 0x0000000a0b0a7291 */ /* 0x000fc4000f81083f */
[----:B------:R-:W-:Y:S02]  /*0170*/  UIADD3 UR13, UR5, UR13, URZ ;  /* 0x0000000d050d7290 */ /* 0x000fe4000fffe03f */
[----:B------:R-:W1:Y:S01]  /*0180*/  S2UR UR7, SR_CgaCtaId ;  /* 0x00000000000779c3 */ /* 0x000e620000008800 */
[----:B------:R-:W-:Y:S02]  /*0190*/  UIADD3.X UR12, URZ, UR11, URZ, UP0, !UPT ;  /* 0x0000000b3f0c7290 */ /* 0x000fe400087fe43f */
[----:B------:R-:W-:Y:S02]  /*01a0*/  ULEA.HI UR11, UP0, UR13, UR4, URZ, 0x1 ;  /* 0x000000040d0b7291 */ /* 0x000fe4000f81083f */
[----:B------:R-:W-:Y:S02]  /*01b0*/  USHF.R.S64 UR10, UR10, 0x1, UR12 ;  /* 0x000000010a0a7899 */ /* 0x000fe4000800100c */
[----:B------:R-:W-:Y:S02]  /*01c0*/  UIADD3.X UR13, URZ, UR13, URZ, UP0, !UPT ;  /* 0x0000000d3f0d7290 */ /* 0x000fe400087fe43f */
[----:B------:R-:W-:-:S02]  /*01d0*/  USHF.R.S32.HI UR12, URZ, 0x1, UR12 ;  /* 0x000000013f0c7899 */ /* 0x000fc4000801140c */
[----:B------:R-:W-:Y:S02]  /*01e0*/  USHF.R.S64 UR11, UR11, 0x1, UR13 ;  /* 0x000000010b0b7899 */ /* 0x000fe4000800100d */
[----:B------:R-:W-:Y:S02]  /*01f0*/  USHF.R.S32.HI UR13, URZ, 0x1, UR13 ;  /* 0x000000013f0d7899 */ /* 0x000fe4000801140d */
[----:B------:R-:W-:Y:S01]  /*0200*/  USHF.L.U64.HI UR12, UR10, 0x2, UR12 ;  /* 0x000000020a0c7899 */ /* 0x000fe2000801020c */
[----:B0-----:R-:W-:Y:S01]  /*0210*/  IMAD R2, R4, UR24, R5 ;  /* 0x0000001804027c24 */ /* 0x001fe2000f8e0205 */
[----:B------:R-:W-:Y:S01]  /*0220*/  SHF.R.S32.HI R5, RZ, 0x1f, R0 ;  /* 0x0000001fff057819 */ /* 0x000fe20000011400 */
[----:B------:R-:W-:Y:S01]  /*0230*/  USHF.L.U64.HI UR13, UR11, 0x2, UR13 ;  /* 0x000000020b0d7899 */ /* 0x000fe2000801020d */
[----:B------:R-:W-:Y:S02]  /*0240*/  UMOV UR4, URZ ;  /* 0x0000003f00047c82 */ /* 0x000fe40008000000 */
[----:B------:R-:W-:-:S02]  /*0250*/  LEA.HI R5, R5, R0, RZ, 0x5 ;  /* 0x0000000005057211 */ /* 0x000fc400078f28ff */
[----:B------:R-:W-:Y:S01]  /*0260*/  ISETP.GE.U32.AND P1, PT, R2, UR14, PT ;  /* 0x0000000e02007c0c */ /* 0x000fe2000bf26070 */
[----:B-1----:R-:W-:Y:S01]  /*0270*/  ULEA UR6, UR7, UR6, 0x18 ;  /* 0x0000000607067291 */ /* 0x002fe2000f8ec03f */
[----:B------:R-:W-:Y:S02]  /*0280*/  SHF.R.S32.HI R6, RZ, 0x1f, R2 ;  /* 0x0000001fff067819 */ /* 0x000fe40000011402 */
[----:B------:R-:W-:Y:S02]  /*0290*/  SHF.R.S32.HI R5, RZ, 0x5, R5 ;  /* 0x00000005ff057819 */ /* 0x000fe40000011405 */
[----:B------:R-:W-:Y:S02]  /*02a0*/  ISETP.GE.AND.EX P1, PT, R6, UR15, PT, P1 ;  /* 0x0000000f06007c0c */ /* 0x000fe4000bf26310 */
[----:B------:R-:W-:Y:S02]  /*02b0*/  SHF.L.U32 R6, R3, 0x1, RZ ;  /* 0x0000000103067819 */ /* 0x000fe400000006ff */
[----:B------:R-:W-:-:S02]  /*02c0*/  LEA R4, R5, UR6, 0x3 ;  /* 0x0000000605047c11 */ /* 0x000fc4000f8e18ff */
[C---:B------:R-:W-:Y:S01]  /*02d0*/  IADD3 R3, R2.reuse, 0x10, RZ ;  /* 0x0000001002037810 */ /* 0x040fe20007ffe0ff */
[----:B------:R-:W-:Y:S01]  /*02e0*/  STL [R1+0x140], R6 ;  /* 0x0001400601007387 */ /* 0x000fe20000100800 */
[C---:B------:R-:W-:Y:S02]  /*02f0*/  IADD3 R3, R2.reuse, 0x40, RZ ;  /* 0x0000004002037810 */ /* 0x040fe40007ffe0ff */
[C---:B------:R-:W-:Y:S01]  /*0300*/  IADD3 R3, R2.reuse, 0x70, RZ ;  /* 0x0000007002037810 */ /* 0x040fe20007ffe0ff */
[----:B------:R0:W-:Y:S01]  /*0310*/  STL [R1+0x144], R4 ;  /* 0x0001440401007387 */ /* 0x0001e20000100800 */
[C---:B------:R-:W-:Y:S02]  /*0320*/  IADD3 R5, R2.reuse, 0x20, RZ ;  /* 0x0000002002057810 */ /* 0x040fe40007ffe0ff */
[C---:B------:R-:W-:Y:S02]  /*0330*/  IADD3 R3, R2.reuse, 0xa0, RZ ;  /* 0x000000a002037810 */ /* 0x040fe40007ffe0ff */
[----:B------:R-:W-:-:S02]  /*0340*/  IADD3 R5, R2, 0x50, RZ ;  /* 0x0000005002057810 */ /* 0x000fc40007ffe0ff */
[C---:B------:R-:W-:Y:S02]  /*0350*/  IADD3 R3, R2.reuse, 0x150, RZ ;  /* 0x0000015002037810 */ /* 0x040fe40007ffe0ff */
[C---:B------:R-:W-:Y:S02]  /*0360*/  IADD3 R5, R2.reuse, 0x80, RZ ;  /* 0x0000008002057810 */ /* 0x040fe40007ffe0ff */
[C---:B0-----:R-:W-:Y:S02]  /*0370*/  IADD3 R4, R2.reuse, 0x30, RZ ;  /* 0x0000003002047810 */ /* 0x041fe40007ffe0ff */
[C---:B------:R-:W-:Y:S02]  /*0380*/  IADD3 R4, R2.reuse, 0x60, RZ ;  /* 0x0000006002047810 */ /* 0x040fe40007ffe0ff */
[C---:B------:R-:W-:Y:S02]  /*0390*/  IADD3 R4, R2.reuse, 0x90, RZ ;  /* 0x0000009002047810 */ /* 0x040fe40007ffe0ff */
[----:B------:R-:W-:-:S02]  /*03a0*/  IADD3 R4, R2, 0xc0, RZ ;  /* 0x000000c002047810 */ /* 0x000fc40007ffe0ff */
[C---:B------:R-:W-:Y:S02]  /*03b0*/  IADD3 R4, R2.reuse, 0x170, RZ ;  /* 0x0000017002047810 */ /* 0x040fe40007ffe0ff */
[C---:B------:R-:W-:Y:S02]  /*03c0*/  IADD3 R3, R2.reuse, 0x180, RZ ;  /* 0x0000018002037810 */ /* 0x040fe40007ffe0ff */
[C---:B------:R-:W-:Y:S02]  /*03d0*/  IADD3 R5, R2.reuse, 0xb0, RZ ;  /* 0x000000b002057810 */ /* 0x040fe40007ffe0ff */
[C---:B------:R-:W-:Y:S02]  /*03e0*/  IADD3 R4, R2.reuse, 0x190, RZ ;  /* 0x0000019002047810 */ /* 0x040fe40007ffe0ff */
[C---:B------:R-:W-:Y:S02]  /*03f0*/  IADD3 R3, R2.reuse, 0x1a0, RZ ;  /* 0x000001a002037810 */ /* 0x040fe40007ffe0ff */
[----:B------:R-:W-:-:S02]  /*0400*/  IADD3 R5, R2, 0x160, RZ ;  /* 0x0000016002057810 */ /* 0x000fc40007ffe0ff */
[C---:B------:R-:W-:Y:S02]  /*0410*/  IADD3 R4, R2.reuse, 0x1b0, RZ ;  /* 0x000001b002047810 */ /* 0x040fe40007ffe0ff */
[----:B------:R-:W-:Y:S02]  /*0420*/  IADD3 R3, R2, 0x1c0, RZ ;  /* 0x000001c002037810 */ /* 0x000fe40007ffe0ff */
[----:B------:R-:W-:Y:S02]  /*0430*/  ISETP.LT.U32.AND P1, PT, R0, 0x300, !P1 ;  /* 0x000003000000780c */ /* 0x000fe40004f21070 */
[C---:B------:R-:W-:Y:S02]  /*0440*/  IADD3 R5, R2.reuse, 0x1d0, RZ ;  /* 0x000001d002057810 */ /* 0x040fe40007ffe0ff */
[C---:B------:R-:W-:Y:S02]  /*0450*/  IADD3 R4, R2.reuse, 0x1e0, RZ ;  /* 0x000001e002047810 */ /* 0x040fe40007ffe0ff */
[----:B------:R-:W-:-:S07]  /*0460*/  IADD3 R3, R2, 0x1f0, RZ ;  /* 0x000001f002037810 */ /* 0x000fce0007ffe0ff */
.L_x_338:
[----:B0-----:R-:W2:Y:S01]  /*0470*/  LDL R7, [R1+0x140] ;  /* 0x0001400001077983 */ /* 0x001ea20000100800 */
[----:B------:R-:W-:Y:S01]  /*0480*/  ULDC UR15, c[0x0][0x2a0] ;  /* 0x0000a800000f7ab9 */ /* 0x000fe20000000800 */
[----:B------:R-:W-:Y:S01]  /*0490*/  IABS R5, UR9 ;  /* 0x0000000900057c13 */ /* 0x000fe20008000000 */
[----:B------:R-:W-:Y:S01]  /*04a0*/  UMOV UR6, URZ ;  /* 0x0000003f00067c82 */ /* 0x000fe20008000000 */
[----:B------:R-:W-:Y:S01]  /*04b0*/  MOV R3, UR15 ;  /* 0x0000000f00037c02 */ /* 0x000fe20008000f00 */
[----:B------:R-:W-:Y:S01]  /*04c0*/  UISETP.GE.AND UP1, UPT, UR9, URZ, UPT ;  /* 0x0000003f0900728c */ /* 0x000fe2000bf26270 */
[----:B------:R-:W-:Y:S01]  /*04d0*/  R2UR UR14, R5 ;  /* 0x00000000050e72ca */ /* 0x000fe200000e0000 */
[----:B------:R-:W-:Y:S01]  /*04e0*/  ULDC.64 UR18, c[0x0][0x290] ;  /* 0x0000a40000127ab9 */ /* 0x000fe20000000a00 */
[----:B------:R-:W-:Y:S01]  /*04f0*/  IABS R3, R3 ;  /* 0x0000000300037213 */ /* 0x000fe20000000000 */
[----:B------:R-:W-:Y:S01]  /*0500*/  UISETP.NE.AND UP0, UPT, UR15, URZ, UPT ;  /* 0x0000003f0f00728c */ /* 0x000fe2000bf05270 */
[----:B------:R-:W-:Y:S01]  /*0510*/  IADD3 R26, R2, 0xc0, RZ ;  /* 0x000000c0021a7810 */ /* 0x000fe20007ffe0ff */
[----:B------:R-:W0:Y:S01]  /*0520*/  @P1 LDC.64 R12, c[0x0][0x288] ;  /* 0x0000a200ff0c1b82 */ /* 0x000e220000000a00 */
[----:B------:R-:W-:-:S02]  /*0530*/  R2UR UR16, R3 ;  /* 0x00000000031072ca */ /* 0x000fc400000e0000 */
[----:B------:R-:W-:Y:S02]  /*0540*/  SHF.R.S32.HI R9, RZ, 0x1f, R26 ;  /* 0x0000001fff097819 */ /* 0x000fe4000001141a */
[----:B------:R-:W-:Y:S02]  /*0550*/  ISETP.GE.U32.AND P3, PT, R26, UR18, PT ;  /* 0x000000121a007c0c */ /* 0x000fe4000bf66070 */
[----:B------:R-:W-:Y:S01]  /*0560*/  IADD3 R28, R2, 0x150, RZ ;  /* 0x00000150021c7810 */ /* 0x000fe20007ffe0ff */
[----:B------:R-:W1:Y:S01]  /*0570*/  @P1 LDC.64 R10, c[0x0][0x230] ;  /* 0x00008c00ff0a1b82 */ /* 0x000e620000000a00 */
[----:B------:R-:W-:Y:S02]  /*0580*/  ISETP.GE.AND.EX P3, PT, R9, UR19, PT, P3 ;  /* 0x0000001309007c0c */ /* 0x000fe4000bf66330 */
[----:B------:R-:W-:Y:S02]  /*0590*/  SHF.R.S32.HI R8, RZ, 0x1f, R28 ;  /* 0x0000001fff087819 */ /* 0x000fe4000001141c */
[----:B------:R-:W-:Y:S01]  /*05a0*/  ISETP.GT.U32.OR P3, PT, R0, 0x2ff, P3 ;  /* 0x000002ff0000780c */ /* 0x000fe20001f64470 */
[----:B------:R-:W3:Y:S01]  /*05b0*/  I2F.RP R3, UR16 ;  /* 0x0000001000037d06 */ /* 0x000ee20008209400 */
[----:B------:R-:W-:Y:S01]  /*05c0*/  IADD3 R29, R2, 0x160, RZ ;  /* 0x00000160021d7810 */ /* 0x000fe20007ffe0ff */
[----:B------:R-:W4:Y:S03]  /*05d0*/  @P1 LDC.64 R22, c[0x0][0x228] ;  /* 0x00008a00ff161b82 */ /* 0x000f260000000a00 */
[----:B------:R-:W-:-:S02]  /*05e0*/  SHF.R.S32.HI R14, RZ, 0x1f, R29 ;  /* 0x0000001fff0e7819 */ /* 0x000fc4000001141d */
[----:B------:R-:W-:-:S04]  /*05f0*/  ISETP.GE.U32.AND P4, PT, R29, UR18, PT ;  /* 0x000000121d007c0c */ /* 0x000fc8000bf86070 */
[----:B------:R-:W-:Y:S01]  /*0600*/  ISETP.GE.AND.EX P4, PT, R14, UR19, PT, P4 ;  /* 0x000000130e007c0c */ /* 0x000fe2000bf86340 */
[----:B------:R-:W0:Y:S01]  /*0610*/  @!P3 LDC.64 R16, c[0x0][0x288] ;  /* 0x0000a200ff10bb82 */ /* 0x000e220000000a00 */
[----:B---3--:R-:W3:Y:S02]  /*0620*/  MUFU.RCP R3, R3 ;  /* 0x0000000300037308 */ /* 0x008ee40000001000 */
[----:B------:R-:W-:-:S05]  /*0630*/  ISETP.GT.U32.OR P4, PT, R0, 0x2ff, P4 ;  /* 0x000002ff0000780c */ /* 0x000fca0002784470 */
[----:B------:R-:W4:Y:S01]  /*0640*/  @!P3 LDC.64 R18, c[0x0][0x228] ;  /* 0x00008a00ff12bb82 */ /* 0x000f220000000a00 */
[----:B---3--:R-:W-:Y:S01]  /*0650*/  IADD3 R4, R3, 0xffffffe, RZ ;  /* 0x0ffffffe03047810 */ /* 0x008fe20007ffe0ff */
[----:B0-----:R-:W-:-:S05]  /*0660*/  @!P3 IMAD R9, R9, R16, RZ ;  /* 0x000000100909b224 */ /* 0x001fca00078e02ff */
[----:B------:R-:W0:Y:S01]  /*0670*/  F2I.FTZ.U32.TRUNC.NTZ R4, R4 ;  /* 0x0000000400047305 */ /* 0x000e22000021f000 */
[----:B------:R-:W-:Y:S01]  /*0680*/  @!P3 IMAD R9, R26, R17, R9 ;  /* 0x000000111a09b224 */ /* 0x000fe200078e0209 */
[----:B0-----:R-:W-:-:S13]  /*0690*/  R2UR UR7, R4 ;  /* 0x00000000040772ca */ /* 0x001fda00000e0000 */
[----:B------:R-:W-:-:S04]  /*06a0*/  UIADD3 UR5, URZ, -UR7, URZ ;  /* 0x800000073f057290 */ /* 0x000fc8000fffe03f */
[----:B------:R-:W-:-:S04]  /*06b0*/  UIMAD UR5, UR5, UR16, URZ ;  /* 0x00000010050572a4 */ /* 0x000fc8000f8e023f */
[----:B------:R-:W-:-:S04]  /*06c0*/  UIMAD.WIDE.U32 UR6, UR7, UR5, UR6 ;  /* 0x00000005070672a5 */ /* 0x000fc8000f8e0006 */
[----:B------:R-:W-:-:S04]  /*06d0*/  UIMAD.WIDE.U32 UR6, UR7, UR14, URZ ;  /* 0x0000000e070672a5 */ /* 0x000fc8000f8e003f */
[----:B------:R-:W-:-:S04]  /*06e0*/  UIADD3 UR5, -UR7, URZ, URZ ;  /* 0x0000003f07057290 */ /* 0x000fc8000fffe13f */
[----:B------:R-:W-:Y:S02]  /*06f0*/  UIMAD UR5, UR16, UR5, UR14 ;  /* 0x00000005100572a4 */ /* 0x000fe4000f8e020e */
[----:B------:R-:W-:Y:S02]  /*0700*/  ULOP3.LUT UR14, URZ, UR15, URZ, 0x33, !UPT ;  /* 0x0000000f3f0e7292 */ /* 0x000fe4000f8e333f */
[----:B------:R-:W-:Y:S02]  /*0710*/  UISETP.GT.U32.AND UP3, UPT, UR16, UR5, UPT ;  /* 0x000000051000728c */ /* 0x000fe4000bf64070 */
[----:B------:R-:W-:-:S09]  /*0720*/  ULOP3.LUT UR15, UR9, UR15, URZ, 0x3c, !UPT ;  /* 0x0000000f090f7292 */ /* 0x000fd2000f8e3c3f */
[----:B------:R-:W-:Y:S02]  /*0730*/  @!UP3 UIADD3 UR5, UR5, -UR16, URZ ;  /* 0x800000100505b290 */ /* 0x000fe4000fffe03f */
[----:B------:R-:W-:Y:S02]  /*0740*/  @!UP3 UIADD3 UR7, UR7, 0x1, URZ ;  /* 0x000000010707b890 */ /* 0x000fe4000fffe03f */
[----:B------:R-:W-:Y:S02]  /*0750*/  UISETP.GE.U32.AND UP2, UPT, UR5, UR16, UPT ;  /* 0x000000100500728c */ /* 0x000fe4000bf46070 */
[----:B------:R-:W-:Y:S02]  /*0760*/  UIADD3 UR6, UR5, -UR16, URZ ;  /* 0x8000001005067290 */ /* 0x000fe4000fffe03f */
[----:B------:R-:W-:Y:S02]  /*0770*/  UISETP.GT.U32.AND UP4, UPT, UR16, UR5, UPT ;  /* 0x000000051000728c */ /* 0x000fe4000bf84070 */
[----:B------:R-:W-:-:S02]  /*0780*/  UISETP.GE.AND UP3, UPT, UR15, URZ, UPT ;  /* 0x0000003f0f00728c */ /* 0x000fc4000bf66270 */
[----:B------:R-:W-:-:S03]  /*0790*/  USEL UR5, UR6, UR5, !UP4 ;  /* 0x0000000506057287 */ /* 0x000fc6000e000000 */
[----:B------:R-:W-:Y:S02]  /*07a0*/  @UP2 UIADD3 UR7, UR7, 0x1, URZ ;  /* 0x0000000107072890 */ /* 0x000fe4000fffe03f */
[----:B------:R-:W-:-:S04]  /*07b0*/  @!UP1 UIADD3 UR5, -UR5, URZ, URZ ;  /* 0x0000003f05059290 */ /* 0x000fc8000fffe13f */
[----:B------:R-:W-:Y:S02]  /*07c0*/  USEL UR16, UR14, UR5, !UP0 ;  /* 0x000000050e107287 */ /* 0x000fe4000c000000 */
[----:B------:R-:W-:Y:S02]  /*07d0*/  @!UP3 UIADD3 UR7, -UR7, URZ, URZ ;  /* 0x0000003f0707b290 */ /* 0x000fe4000fffe13f */
[----:B------:R-:W-:Y:S02]  /*07e0*/  UIMAD UR17, UR16, 0x60, URZ ;  /* 0x00000060101178a4 */ /* 0x000fe4000f8e023f */
[----:B------:R-:W-:-:S03]  /*07f0*/  USEL UR7, UR14, UR7, !UP0 ;  /* 0x000000070e077287 */ /* 0x000fc6000c000000 */
[----:B------:R-:W-:Y:S01]  /*0800*/  ULDC.64 UR14, c[0x0][0x298] ;  /* 0x0000a600000e7ab9 */ /* 0x000fe20000000a00 */
[----:B------:R-:W-:Y:S01]  /*0810*/  MOV R6, UR17 ;  /* 0x0000001100067c02 */ /* 0x000fe20008000f00 */
[----:B------:R-:W-:-:S04]  /*0820*/  USHF.R.S32.HI UR5, URZ, 0x1f, UR7 ;  /* 0x0000001f3f057899 */ /* 0x000fc80008011407 */
[----:B------:R-:W-:-:S04]  /*0830*/  UIMAD UR5, UR5, UR14, URZ ;  /* 0x0000000e050572a4 */ /* 0x000fc8000f8e023f */
[----:B------:R-:W-:Y:S01]  /*0840*/  UIMAD UR5, UR7, UR15, UR5 ;  /* 0x0000000f070572a4 */ /* 0x000fe2000f8e0205 */
[----:B--2---:R-:W-:Y:S02]  /*0850*/  SHF.R.S32.HI R3, RZ, 0x1f, R7 ;  /* 0x0000001fff037819 */ /* 0x004fe40000011407 */
[----:B------:R-:W-:Y:S02]  /*0860*/  IADD3 R4, P0, R7, UR17, RZ ;  /* 0x0000001107047c10 */ /* 0x000fe4000ff1e0ff */
[----:B------:R-:W-:Y:S02]  /*0870*/  SHF.R.S32.HI R7, RZ, 0x1f, R2 ;  /* 0x0000001fff077819 */ /* 0x000fe40000011402 */
[----:B------:R-:W-:Y:S02]  /*0880*/  LEA.HI.X.SX32 R5, R6, R3, 0x1, P0 ;  /* 0x0000000306057211 */ /* 0x000fe400000f0eff */
[----:B------:R-:W-:Y:S02]  /*0890*/  MOV R3, UR14 ;  /* 0x0000000e00037c02 */ /* 0x000fe40008000f00 */
[----:B------:R-:W-:-:S03]  /*08a0*/  ISETP.GE.U32.AND P0, PT, R28, UR18, PT ;  /* 0x000000121c007c0c */ /* 0x000fc6000bf06070 */
[----:B------:R-:W-:Y:S01]  /*08b0*/  IMAD.WIDE.U32 R4, R3, UR7, R4 ;  /* 0x0000000703047c25 */ /* 0x000fe2000f8e0004 */
[----:B------:R-:W-:Y:S02]  /*08c0*/  ISETP.GE.AND.EX P0, PT, R8, UR19, PT, P0 ;  /* 0x0000001308007c0c */ /* 0x000fe4000bf06300 */
[C---:B------:R-:W-:Y:S01]  /*08d0*/  IADD3 R30, R2.reuse, 0x170, RZ ;  /* 0x00000170021e7810 */ /* 0x040fe20007ffe0ff */
[----:B------:R-:W-:Y:S01]  /*08e0*/  @P1 IMAD R3, R7, R12, RZ ;  /* 0x0000000c07031224 */ /* 0x000fe200078e02ff */
[----:B------:R-:W-:Y:S02]  /*08f0*/  IADD3 R7, R5, UR5, RZ ;  /* 0x0000000505077c10 */ /* 0x000fe4000fffe0ff */
[C---:B------:R-:W-:Y:S01]  /*0900*/  IADD3 R31, R2.reuse, 0x1c0, RZ ;  /* 0x000001c0021f7810 */ /* 0x040fe20007ffe0ff */
[----:B------:R-:W-:Y:S01]  /*0910*/  @P1 IMAD R3, R2, R13, R3 ;  /* 0x0000000d02031224 */ /* 0x000fe200078e0203 */
[----:B------:R-:W-:Y:S02]  /*0920*/  @P1 MOV R6, R4 ;  /* 0x0000000400061202 */ /* 0x000fe40000000f00 */
[----:B------:R-:W-:-:S02]  /*0930*/  CS2R R32, SRZ ;  /* 0x0000000000207805 */ /* 0x000fc4000001ff00 */
[----:B------:R-:W-:Y:S02]  /*0940*/  @!P3 MOV R20, R4 ;  /* 0x000000040014b202 */ /* 0x000fe40000000f00 */
[----:B------:R-:W-:Y:S02]  /*0950*/  CS2R R34, SRZ ;  /* 0x0000000000227805 */ /* 0x000fe4000001ff00 */
[----:B------:R-:W-:Y:S01]  /*0960*/  @!P3 MOV R21, R7 ;  /* 0x000000070015b202 */ /* 0x000fe20000000f00 */
[----:B------:R-:W-:Y:S01]  /*0970*/  @P1 IMAD.WIDE.U32 R12, R2, R12, R6 ;  /* 0x0000000c020c1225 */ /* 0x000fe200078e0006 */
[----:B------:R-:W-:Y:S02]  /*0980*/  ISETP.GT.U32.OR P0, PT, R0, 0x2ff, P0 ;  /* 0x000002ff0000780c */ /* 0x000fe40000704470 */
[----:B------:R-:W-:Y:S01]  /*0990*/  CS2R R36, SRZ ;  /* 0x0000000000247805 */ /* 0x000fe2000001ff00 */
[----:B------:R-:W-:Y:S01]  /*09a0*/  ULDC.64 UR6, c[0x0][0x248] ;  /* 0x0000920000067ab9 */ /* 0x000fe20000000a00 */
[----:B------:R-:W-:Y:S01]  /*09b0*/  @!P3 IMAD.WIDE.U32 R16, R26, R16, R20 ;  /* 0x000000101a10b225 */ /* 0x000fe200078e0014 */
[----:B------:R-:W-:Y:S01]  /*09c0*/  @P1 IADD3 R3, R13, R3, RZ ;  /* 0x000000030d031210 */ /* 0x000fe20007ffe0ff */
[----:B------:R-:W-:Y:S01]  /*09d0*/  HFMA2.MMA R26, -RZ, RZ, 0, 0 ;  /* 0x00000000ff1a7435 */ /* 0x000fe200000001ff */
[C---:B------:R-:W-:Y:S01]  /*09e0*/  @P1 SHF.L.U32 R15, R12.reuse, 0x1, RZ ;  /* 0x000000010c0f1819 */ /* 0x040fe200000006ff */
[----:B------:R-:W0:Y:S01]  /*09f0*/  @!P4 LDC.64 R20, c[0x0][0x288] ;  /* 0x0000a200ff14cb82 */ /* 0x000e220000000a00 */
[----:B------:R-:W-:-:S02]  /*0a00*/  @P1 SHF.L.U64.HI R3, R12, 0x1, R3 ;  /* 0x000000010c031819 */ /* 0x000fc40000010203 */
[----:B-1----:R-:W-:Y:S02]  /*0a10*/  @P1 IADD3 R10, P2, R15, R10, RZ ;  /* 0x0000000a0f0a1210 */ /* 0x002fe40007f5e0ff */
[----:B------:R-:W-:Y:S02]  /*0a20*/  @!P3 IADD3 R9, R17, R9, RZ ;  /* 0x000000091109b210 */ /* 0x000fe40007ffe0ff */
[----:B------:R-:W-:Y:S01]  /*0a30*/  @P1 IADD3.X R11, R3, R11, RZ, P2, !PT ;  /* 0x0000000b030b1210 */ /* 0x000fe200017fe4ff */
[----:B------:R-:W1:Y:S01]  /*0a40*/  @!P0 LDC.64 R24, c[0x0][0x288] ;  /* 0x0000a200ff188b82 */ /* 0x000e620000000a00 */
[----:B----4-:R-:W-:-:S03]  /*0a50*/  @P1 IADD3 R22, P2, R15, R22, RZ ;  /* 0x000000160f161210 */ /* 0x010fc60007f5e0ff */
[----:B------:R2:W3:Y:S04]  /*0a60*/  @P1 LDG.E R26, desc[UR22][R10.64] ;  /* 0x000000160a1a1981 */ /* 0x0004e8000c1e1900 */
[----:B------:R-:W4:Y:S01]  /*0a70*/  @!P3 LDC.64 R12, c[0x0][0x230] ;  /* 0x00008c00ff0cbb82 */ /* 0x000f220000000a00 */
[----:B------:R-:W-:Y:S02]  /*0a80*/  @P1 IADD3.X R23, R3, R23, RZ, P2, !PT ;  /* 0x0000001703171210 */ /* 0x000fe400017fe4ff */
[C---:B------:R-:W-:Y:S02]  /*0a90*/  @!P3 SHF.L.U32 R15, R16.reuse, 0x1, RZ ;  /* 0x00000001100fb819 */ /* 0x040fe400000006ff */
[----:B------:R-:W-:-:S03]  /*0aa0*/  @!P3 SHF.L.U64.HI R3, R16, 0x1, R9 ;  /* 0x000000011003b819 */ /* 0x000fc60000010209 */
[----:B------:R-:W0:Y:S01]  /*0ab0*/  @!P0 LDC.64 R16, c[0x0][0x230] ;  /* 0x00008c00ff108b82 */ /* 0x000e220000000a00 */
[----:B------:R-:W-:Y:S01]  /*0ac0*/  @!P0 MOV R27, R7 ;  /* 0x00000007001b8202 */ /* 0x000fe20000000f00 */
[----:B-1----:R-:W-:-:S06]  /*0ad0*/  @!P0 IMAD R8, R8, R24, RZ ;  /* 0x0000001808088224 */ /* 0x002fcc00078e02ff */
[----:B--2---:R-:W1:Y:S01]  /*0ae0*/  @!P0 LDC.64 R10, c[0x0][0x228] ;  /* 0x00008a00ff0a8b82 */ /* 0x004e620000000a00 */
[----:B------:R-:W-:Y:S01]  /*0af0*/  @!P0 IMAD R8, R28, R25, R8 ;  /* 0x000000191c088224 */ /* 0x000fe200078e0208 */
[C---:B------:R-:W-:Y:S02]  /*0b00*/  @!P3 IADD3 R18, P5, R15.reuse, R18, RZ ;  /* 0x000000120f12b210 */ /* 0x040fe40007fbe0ff */
[----:B----4-:R-:W-:Y:S02]  /*0b10*/  @!P3 IADD3 R12, P6, R15, R12, RZ ;  /* 0x0000000c0f0cb210 */ /* 0x010fe40007fde0ff */
[----:B------:R-:W-:Y:S02]  /*0b20*/  MOV R15, RZ ;  /* 0x000000ff000f7202 */ /* 0x000fe40000000f00 */
[C---:B------:R-:W-:Y:S02]  /*0b30*/  @!P3 IADD3.X R13, R3.reuse, R13, RZ, P6, !PT ;  /* 0x0000000d030db210 */ /* 0x040fe400037fe4ff */
[----:B------:R-:W-:-:S05]  /*0b40*/  @!P3 IADD3.X R19, R3, R19, RZ, P5, !PT ;  /* 0x000000130313b210 */ /* 0x000fca0002ffe4ff */
[----:B------:R2:W4:Y:S04]  /*0b50*/  @!P3 LDG.E R15, desc[UR22][R18.64] ;  /* 0x00000016120fb981 */ /* 0x000528000c1e1900 */
[----:B---3--:R3:W-:Y:S01]  /*0b60*/  STL [R1+0x3c], R26 ;  /* 0x00003c1a01007387 */ /* 0x0087e20000100800 */
[----:B------:R-:W-:Y:S01]  /*0b70*/  SHF.R.S32.HI R9, RZ, 0x1f, R30 ;  /* 0x0000001fff097819 */ /* 0x000fe2000001141e */
[----:B--2---:R-:W2:Y:S01]  /*0b80*/  @!P4 LDC.64 R18, c[0x0][0x228] ;  /* 0x00008a00ff12cb82 */ /* 0x004ea20000000a00 */
[----:B---3--:R-:W-:-:S05]  /*0b90*/  @!P0 MOV R26, R4 ;  /* 0x00000004001a8202 */ /* 0x008fca0000000f00 */
[----:B------:R-:W-:Y:S01]  /*0ba0*/  @!P0 IMAD.WIDE.U32 R24, R28, R24, R26 ;  /* 0x000000181c188225 */ /* 0x000fe200078e001a */
[----:B------:R-:W-:-:S04]  /*0bb0*/  HFMA2.MMA R28, -RZ, RZ, 0, 0 ;  /* 0x00000000ff1c7435 */ /* 0x000fc800000001ff */
[----:B------:R-:W-:Y:S02]  /*0bc0*/  @!P0 IADD3 R8, R25, R8, RZ ;  /* 0x0000000819088210 */ /* 0x000fe40007ffe0ff */
[----:B------:R-:W-:-:S04]  /*0bd0*/  @!P0 SHF.L.U32 R3, R24, 0x1, RZ ;  /* 0x0000000118038819 */ /* 0x000fc800000006ff */
[----:B------:R3:W2:Y:S01]  /*0be0*/  @!P3 LDG.E R28, desc[UR22][R12.64] ;  /* 0x000000160c1cb981 */ /* 0x0006a2000c1e1900 */
[----:B------:R-:W-:Y:S02]  /*0bf0*/  @!P0 SHF.L.U64.HI R8, R24, 0x1, R8 ;  /* 0x0000000118088819 */ /* 0x000fe40000010208 */
[----:B0-----:R-:W-:Y:S02]  /*0c00*/  @!P0 IADD3 R16, P6, R3, R16, RZ ;  /* 0x0000001003108210 */ /* 0x001fe40007fde0ff */
[----:B------:R-:W-:Y:S02]  /*0c10*/  CS2R R26, SRZ ;  /* 0x00000000001a7805 */ /* 0x000fe4000001ff00 */
[----:B------:R-:W-:-:S05]  /*0c20*/  @!P0 IADD3.X R17, R8, R17, RZ, P6, !PT ;  /* 0x0000001108118210 */ /* 0x000fca00037fe4ff */
[----:B------:R0:W4:Y:S01]  /*0c30*/  @!P0 LDG.E R26, desc[UR22][R16.64] ;  /* 0x00000016101a8981 */ /* 0x000122000c1e1900 */
[----:B-1----:R-:W-:-:S04]  /*0c40*/  @!P0 IADD3 R10, P5, R3, R10, RZ ;  /* 0x0000000a030a8210 */ /* 0x002fc80007fbe0ff */
[----:B------:R-:W-:-:S05]  /*0c50*/  @!P0 IADD3.X R11, R8, R11, RZ, P5, !PT ;  /* 0x0000000b080b8210 */ /* 0x000fca0002ffe4ff */
[----:B------:R1:W4:Y:S01]  /*0c60*/  @!P0 LDG.E R27, desc[UR22][R10.64] ;  /* 0x000000160a1b8981 */ /* 0x000322000c1e1900 */
[----:B------:R-:W-:-:S04]  /*0c70*/  ISETP.GE.U32.AND P2, PT, R30, UR18, PT ;  /* 0x000000121e007c0c */ /* 0x000fc8000bf46070 */
[----:B------:R-:W-:-:S04]  /*0c80*/  ISETP.GE.AND.EX P2, PT, R9, UR19, PT, P2 ;  /* 0x0000001309007c0c */ /* 0x000fc8000bf46320 */
[----:B------:R-:W-:Y:S01]  /*0c90*/  ISETP.GT.U32.OR P2, PT, R0, 0x2ff, P2 ;  /* 0x000002ff0000780c */ /* 0x000fe20001744470 */
[----:B------:R-:W-:Y:S01]  /*0ca0*/  @!P4 IMAD R24, R14, R20, RZ ;  /* 0x000000140e18c224 */ /* 0x000fe200078e02ff */
[----:B------:R-:W-:-:S03]  /*0cb0*/  @!P4 MOV R25, R7 ;  /* 0x000000070019c202 */ /* 0x000fc60000000f00 */
[----:B------:R-:W-:Y:S01]  /*0cc0*/  @!P4 IMAD R21, R29, R21, R24 ;  /* 0x000000151d15c224 */ /* 0x000fe200078e0218 */
[----:B------:R-:W-:-:S07]  /*0cd0*/  @!P4 MOV R24, R4 ;  /* 0x000000040018c202 */ /* 0x000fce0000000f00 */
[----:B---3--:R-:W3:Y:S01]  /*0ce0*/  @!P2 LDC.64 R12, c[0x0][0x288] ;  /* 0x0000a200ff0cab82 */ /* 0x008ee20000000a00 */
[----:B------:R-:W-:-:S07]  /*0cf0*/  @!P4 IMAD.WIDE.U32 R24, R29, R20, R24 ;  /* 0x000000141d18c225 */ /* 0x000fce00078e0018 */
[----:B0-----:R-:W0:Y:S01]  /*0d00*/  @!P2 LDC.64 R16, c[0x0][0x228] ;  /* 0x00008a00ff10ab82 */ /* 0x001e220000000a00 */
[----:B---3--:R-:W-:-:S04]  /*0d10*/  @!P2 IMAD R9, R9, R12, RZ ;  /* 0x0000000c0909a224 */ /* 0x008fc800078e02ff */
[----:B------:R-:W-:Y:S01]  /*0d20*/  @!P2 IMAD R13, R30, R13, R9 ;  /* 0x0000000d1e0da224 */ /* 0x000fe200078e0209 */
[----:B--2---:R2:W-:Y:S04]  /*0d30*/  STL [R1+0xd4], R28 ;  /* 0x0000d41c01007387 */ /* 0x0045e80000100800 */
[----:B----4-:R3:W-:Y:S01]  /*0d40*/  STL [R1+0xf8], R15 ;  /* 0x0000f80f01007387 */ /* 0x0107e20000100800 */
[----:B--2---:R-:W-:Y:S01]  /*0d50*/  IADD3 R28, R2, 0x180, RZ ;  /* 0x00000180021c7810 */ /* 0x004fe20007ffe0ff */
[----:B---3--:R-:W2:Y:S03]  /*0d60*/  @!P4 LDC.64 R14, c[0x0][0x230] ;  /* 0x00008c00ff0ecb82 */ /* 0x008ea60000000a00 */
[----:B------:R-:W-:-:S02]  /*0d70*/  SHF.R.S32.HI R3, RZ, 0x1f, R28 ;  /* 0x0000001fff037819 */ /* 0x000fc4000001141c */
[----:B------:R-:W-:Y:S01]  /*0d80*/  ISETP.GE.U32.AND P3, PT, R28, UR18, PT ;  /* 0x000000121c007c0c */ /* 0x000fe2000bf66070 */
[----:B------:R3:W-:Y:S03]  /*0d90*/  STL [R1+0x124], R26 ;  /* 0x0001241a01007387 */ /* 0x0007e60000100800 */
[----:B------:R-:W-:-:S04]  /*0da0*/  ISETP.GE.AND.EX P3, PT, R3, UR19, PT, P3 ;  /* 0x0000001303007c0c */ /* 0x000fc8000bf66330 */
[----:B------:R-:W-:Y:S02]  /*0db0*/  ISETP.GT.U32.OR P3, PT, R0, 0x2ff, P3 ;  /* 0x000002ff0000780c */ /* 0x000fe40001f64470 */
[----:B---3--:R-:W-:Y:S02]  /*0dc0*/  @!P4 IADD3 R26, R25, R21, RZ ;  /* 0x00000015191ac210 */ /* 0x008fe40007ffe0ff */
[----:B------:R-:W3:Y:S01]  /*0dd0*/  @!P2 LDC.64 R20, c[0x0][0x230] ;  /* 0x00008c00ff14ab82 */ /* 0x000ee20000000a00 */
[C---:B------:R-:W-:Y:S02]  /*0de0*/  @!P4 SHF.L.U32 R25, R24.reuse, 0x1, RZ ;  /* 0x000000011819c819 */ /* 0x040fe400000006ff */
[----:B------:R-:W-:Y:S02]  /*0df0*/  @!P4 SHF.L.U64.HI R26, R24, 0x1, R26 ;  /* 0x00000001181ac819 */ /* 0x000fe4000001021a */
[----:B------:R-:W-:Y:S02]  /*0e00*/  @!P4 IADD3 R18, P6, R25, R18, RZ ;  /* 0x000000121912c210 */ /* 0x000fe40007fde0ff */
[----:B------:R-:W-:-:S02]  /*0e10*/  @!P2 MOV R24, R4 ;  /* 0x000000040018a202 */ /* 0x000fc40000000f00 */
[----:B-1----:R-:W1:Y:S01]  /*0e20*/  @!P3 LDC.64 R10, c[0x0][0x288] ;  /* 0x0000a200ff0abb82 */ /* 0x002e620000000a00 */
[----:B--2---:R-:W-:Y:S02]  /*0e30*/  @!P4 IADD3 R14, P0, R25, R14, RZ ;  /* 0x0000000e190ec210 */ /* 0x004fe40007f1e0ff */
[----:B------:R-:W-:-:S03]  /*0e40*/  @!P2 MOV R25, R7 ;  /* 0x000000070019a202 */ /* 0x000fc60000000f00 */
[----:B------:R-:W-:Y:S01]  /*0e50*/  @!P2 IMAD.WIDE.U32 R24, R30, R12, R24 ;  /* 0x0000000c1e18a225 */ /* 0x000fe200078e0018 */
[----:B------:R-:W-:-:S04]  /*0e60*/  @!P4 IADD3.X R15, R26, R15, RZ, P0, !PT ;  /* 0x0000000f1a0fc210 */ /* 0x000fc800007fe4ff */
[----:B------:R-:W-:Y:S02]  /*0e70*/  @!P2 IADD3 R13, R25, R13, RZ ;  /* 0x0000000d190da210 */ /* 0x000fe40007ffe0ff */
[C---:B------:R-:W-:Y:S01]  /*0e80*/  @!P2 SHF.L.U32 R9, R24.reuse, 0x1, RZ ;  /* 0x000000011809a819 */ /* 0x040fe200000006ff */
[----:B------:R2:W-:Y:S01]  /*0e90*/  STL [R1+0x130], R27 ;  /* 0x0001301b01007387 */ /* 0x0005e20000100800 */
[----:B------:R-:W-:Y:S02]  /*0ea0*/  @!P2 SHF.L.U64.HI R24, R24, 0x1, R13 ;  /* 0x000000011818a819 */ /* 0x000fe4000001020d */
[----:B---3--:R-:W-:Y:S02]  /*0eb0*/  @!P2 IADD3 R20, P0, R9, R20, RZ ;  /* 0x000000140914a210 */ /* 0x008fe40007f1e0ff */
[----:B------:R-:W-:Y:S02]  /*0ec0*/  @!P4 IADD3.X R19, R26, R19, RZ, P6, !PT ;  /* 0x000000131a13c210 */ /* 0x000fe400037fe4ff */
[----:B------:R-:W-:-:S02]  /*0ed0*/  @!P2 IADD3.X R21, R24, R21, RZ, P0, !PT ;  /* 0x000000151815a210 */ /* 0x000fc400007fe4ff */
[----:B--2---:R-:W-:Y:S01]  /*0ee0*/  CS2R R26, SRZ ;  /* 0x00000000001a7805 */ /* 0x004fe2000001ff00 */
[----:B------:R-:W-:-:S05]  /*0ef0*/  HFMA2.MMA R30, -RZ, RZ, 0, 0 ;  /* 0x00000000ff1e7435 */ /* 0x000fca00000001ff */
[----:B------:R2:W3:Y:S04]  /*0f00*/  @!P4 LDG.E R27, desc[UR22][R18.64] ;  /* 0x00000016121bc981 */ /* 0x0004e8000c1e1900 */
[----:B------:R-:W4:Y:S01]  /*0f10*/  @!P2 LDG.E R26, desc[UR22][R20.64] ;  /* 0x00000016141aa981 */ /* 0x000f22000c1e1900 */
[----:B-1----:R-:W-:-:S03]  /*0f20*/  @!P3 IMAD R3, R3, R10, RZ ;  /* 0x0000000a0303b224 */ /* 0x002fc600078e02ff */
[----:B------:R1:W4:Y:S01]  /*0f30*/  @!P4 LDG.E R30, desc[UR22][R14.64] ;  /* 0x000000160e1ec981 */ /* 0x000322000c1e1900 */
[----:B------:R-:W-:Y:S01]  /*0f40*/  @!P3 IMAD R11, R28, R11, R3 ;  /* 0x0000000b1c0bb224 */ /* 0x000fe200078e0203 */
[----:B------:R-:W-:Y:S01]  /*0f50*/  HFMA2.MMA R3, -RZ, RZ, 0, 0 ;  /* 0x00000000ff037435 */ /* 0x000fe200000001ff */
[----:B0-----:R-:W-:Y:S01]  /*0f60*/  @!P2 IADD3 R16, P4, R9, R16, RZ ;  /* 0x000000100910a210 */ /* 0x001fe20007f9e0ff */
[----:B--2---:R-:W0:Y:S03]  /*0f70*/  @!P3 LDC.64 R18, c[0x0][0x228] ;  /* 0x00008a00ff12bb82 */ /* 0x004e260000000a00 */
[----:B------:R-:W-:-:S05]  /*0f80*/  @!P2 IADD3.X R17, R24, R17, RZ, P4, !PT ;  /* 0x000000111811a210 */ /* 0x000fca00027fe4ff */
[----:B------:R2:W4:Y:S01]  /*0f90*/  @!P2 LDG.E R3, desc[UR22][R16.64] ;  /* 0x000000161003a981 */ /* 0x000522000c1e1900 */
[----:B------:R-:W-:Y:S01]  /*0fa0*/  IADD3 R29, R2, 0x190, RZ ;  /* 0x00000190021d7810 */ /* 0x000fe20007ffe0ff */
[----:B-1----:R-:W1:Y:S03]  /*0fb0*/  @!P3 LDC.64 R14, c[0x0][0x230] ;  /* 0x00008c00ff0ebb82 */ /* 0x002e660000000a00 */
[----:B------:R-:W-:Y:S02]  /*0fc0*/  SHF.R.S32.HI R8, RZ, 0x1f, R29 ;  /* 0x0000001fff087819 */ /* 0x000fe4000001141d */
[----:B------:R-:W-:-:S04]  /*0fd0*/  ISETP.GE.U32.AND P5, PT, R29, UR18, PT ;  /* 0x000000121d007c0c */ /* 0x000fc8000bfa6070 */
[----:B------:R-:W-:-:S04]  /*0fe0*/  ISETP.GE.AND.EX P5, PT, R8, UR19, PT, P5 ;  /* 0x0000001308007c0c */ /* 0x000fc8000bfa6350 */
[----:B------:R-:W-:Y:S02]  /*0ff0*/  ISETP.GT.U32.OR P5, PT, R0, 0x2ff, P5 ;  /* 0x000002ff0000780c */ /* 0x000fe40002fa4470 */
[----:B------:R-:W-:Y:S02]  /*1000*/  @!P3 MOV R24, R4 ;  /* 0x000000040018b202 */ /* 0x000fe40000000f00 */
[----:B------:R-:W-:-:S03]  /*1010*/  @!P3 MOV R25, R7 ;  /* 0x000000070019b202 */ /* 0x000fc60000000f00 */
[----:B------:R-:W-:-:S06]  /*1020*/  @!P3 IMAD.WIDE.U32 R24, R28, R10, R24 ;  /* 0x0000000a1c18b225 */ /* 0x000fcc00078e0018 */
[----:B------:R-:W0:Y:S01]  /*1030*/  @!P5 LDC.64 R12, c[0x0][0x288] ;  /* 0x0000a200ff0cdb82 */ /* 0x000e220000000a00 */
[----:B------:R-:W-:-:S07]  /*1040*/  @!P3 IADD3 R11, R25, R11, RZ ;  /* 0x0000000b190bb210 */ /* 0x000fce0007ffe0ff */
[----:B------:R-:W4:Y:S01]  /*1050*/  @!P5 LDC.64 R20, c[0x0][0x230] ;  /* 0x00008c00ff14db82 */ /* 0x000f220000000a00 */
[----:B--2---:R-:W-:Y:S02]  /*1060*/  @!P3 SHF.L.U32 R16, R24, 0x1, RZ ;  /* 0x000000011810b819 */ /* 0x004fe400000006ff */
[----:B------:R-:W-:Y:S02]  /*1070*/  @!P5 MOV R25, R7 ;  /* 0x000000070019d202 */ /* 0x000fe40000000f00 */
[C---:B-1----:R-:W-:Y:S02]  /*1080*/  @!P3 IADD3 R14, P6, R16.reuse, R14, RZ ;  /* 0x0000000e100eb210 */ /* 0x042fe40007fde0ff */
[----:B0-----:R-:W-:Y:S01]  /*1090*/  @!P3 IADD3 R18, P4, R16, R18, RZ ;  /* 0x000000121012b210 */ /* 0x001fe20007f9e0ff */
[----:B------:R-:W-:-:S04]  /*10a0*/  @!P5 IMAD R8, R8, R12, RZ ;  /* 0x0000000c0808d224 */ /* 0x000fc800078e02ff */
[----:B------:R-:W-:Y:S01]  /*10b0*/  @!P5 IMAD R13, R29, R13, R8 ;  /* 0x0000000d1d0dd224 */ /* 0x000fe200078e0208 */
[----:B---3--:R-:W-:Y:S04]  /*10c0*/  STL [R1+0x134], R27 ;  /* 0x0001341b01007387 */ /* 0x008fe80000100800 */
[----:B----4-:R0:W-:Y:S02]  /*10d0*/  STL [R1+0x114], R26 ;  /* 0x0001141a01007387 */ /* 0x0101e40000100800 */
[----:B0-----:R-:W-:Y:S02]  /*10e0*/  @!P3 SHF.L.U64.HI R26, R24, 0x1, R11 ;  /* 0x00000001181ab819 */ /* 0x001fe4000001020b */
[----:B------:R-:W0:Y:S01]  /*10f0*/  @!P5 LDC.64 R10, c[0x0][0x228] ;  /* 0x00008a00ff0adb82 */ /* 0x000e220000000a00 */
[----:B------:R-:W-:-:S05]  /*1100*/  @!P5 MOV R24, R4 ;  /* 0x000000040018d202 */ /* 0x000fca0000000f00 */
[----:B------:R-:W-:Y:S01]  /*1110*/  @!P5 IMAD.WIDE.U32 R24, R29, R12, R24 ;  /* 0x0000000c1d18d225 */ /* 0x000fe200078e0018 */
[----:B------:R-:W-:Y:S01]  /*1120*/  HFMA2.MMA R29, -RZ, RZ, 0, 0 ;  /* 0x00000000ff1d7435 */ /* 0x000fe200000001ff */
[----:B------:R-:W-:Y:S01]  /*1130*/  STL [R1+0x138], R3 ;  /* 0x0001380301007387 */ /* 0x000fe20000100800 */
[----:B------:R-:W-:Y:S02]  /*1140*/  @!P3 IADD3.X R15, R26, R15, RZ, P6, !PT ;  /* 0x0000000f1a0fb210 */ /* 0x000fe400037fe4ff */
[----:B------:R-:W-:Y:S01]  /*1150*/  @!P5 IADD3 R13, R25, R13, RZ ;  /* 0x0000000d190dd210 */ /* 0x000fe20007ffe0ff */
[----:B------:R1:W-:Y:S01]  /*1160*/  STL [R1+0x120], R30 ;  /* 0x0001201e01007387 */ /* 0x0003e20000100800 */
[----:B------:R-:W-:Y:S02]  /*1170*/  @!P5 SHF.L.U32 R8, R24, 0x1, RZ ;  /* 0x000000011808d819 */ /* 0x000fe400000006ff */
[----:B------:R-:W-:Y:S01]  /*1180*/  @!P3 IADD3.X R19, R26, R19, RZ, P4, !PT ;  /* 0x000000131a13b210 */ /* 0x000fe200027fe4ff */
[----:B------:R-:W-:Y:S01]  /*1190*/  HFMA2.MMA R25, -RZ, RZ, 0, 0 ;  /* 0x00000000ff197435 */ /* 0x000fe200000001ff */
[----:B------:R-:W-:-:S03]  /*11a0*/  @!P5 SHF.L.U64.HI R24, R24, 0x1, R13 ;  /* 0x000000011818d819 */ /* 0x000fc6000001020d */
[----:B------:R-:W2:Y:S01]  /*11b0*/  @!P3 LDG.E R29, desc[UR22][R18.64] ;  /* 0x00000016121db981 */ /* 0x000ea2000c1e1900 */
[----:B-1----:R-:W-:Y:S02]  /*11c0*/  MOV R30, RZ ;  /* 0x000000ff001e7202 */ /* 0x002fe40000000f00 */
[----:B0-----:R-:W-:-:S04]  /*11d0*/  @!P5 IADD3 R10, P6, R8, R10, RZ ;  /* 0x0000000a080ad210 */ /* 0x001fc80007fde0ff */
[----:B------:R-:W3:Y:S01]  /*11e0*/  @!P3 LDG.E R30, desc[UR22][R14.64] ;  /* 0x000000160e1eb981 */ /* 0x000ee2000c1e1900 */
[----:B------:R-:W-:Y:S02]  /*11f0*/  @!P5 IADD3 R20, P3, R8, R20, RZ ;  /* 0x000000140814d210 */ /* 0x000fe40007f7e0ff */
[C---:B------:R-:W-:Y:S02]  /*1200*/  @!P5 IADD3.X R11, R24.reuse, R11, RZ, P6, !PT ;  /* 0x0000000b180bd210 */ /* 0x040fe400037fe4ff */
[----:B------:R-:W-:Y:S02]  /*1210*/  MOV R26, RZ ;  /* 0x000000ff001a7202 */ /* 0x000fe40000000f00 */
[----:B------:R-:W-:Y:S01]  /*1220*/  @!P5 IADD3.X R21, R24, R21, RZ, P3, !PT ;  /* 0x000000151815d210 */ /* 0x000fe20001ffe4ff */
[----:B------:R-:W4:Y:S04]  /*1230*/  @!P5 LDG.E R25, desc[UR22][R10.64] ;  /* 0x000000160a19d981 */ /* 0x000f28000c1e1900 */
[----:B------:R0:W2:Y:S01]  /*1240*/  @!P5 LDG.E R26, desc[UR22][R20.64] ;  /* 0x00000016141ad981 */ /* 0x0000a2000c1e1900 */
[----:B------:R-:W-:-:S04]  /*1250*/  IADD3 R27, R2, 0x1a0, RZ ;  /* 0x000001a0021b7810 */ /* 0x000fc80007ffe0ff */
[----:B------:R-:W-:Y:S02]  /*1260*/  SHF.R.S32.HI R9, RZ, 0x1f, R27 ;  /* 0x0000001fff097819 */ /* 0x000fe4000001141b */
[----:B------:R-:W-:-:S04]  /*1270*/  ISETP.GE.U32.AND P0, PT, R27, UR18, PT ;  /* 0x000000121b007c0c */ /* 0x000fc8000bf06070 */
[----:B------:R-:W-:Y:S02]  /*1280*/  ISETP.GE.AND.EX P0, PT, R9, UR19, PT, P0 ;  /* 0x0000001309007c0c */ /* 0x000fe4000bf06300 */
[----:B------:R-:W-:Y:S02]  /*1290*/  IADD3 R28, R2, 0x1b0, RZ ;  /* 0x000001b0021c7810 */ /* 0x000fe40007ffe0ff */
[----:B------:R-:W-:Y:S02]  /*12a0*/  ISETP.GT.U32.OR P0, PT, R0, 0x2ff, P0 ;  /* 0x000002ff0000780c */ /* 0x000fe40000704470 */
[----:B------:R-:W-:Y:S02]  /*12b0*/  SHF.R.S32.HI R3, RZ, 0x1f, R28 ;  /* 0x0000001fff037819 */ /* 0x000fe4000001141c */
[----:B------:R-:W-:-:S04]  /*12c0*/  ISETP.GE.U32.AND P2, PT, R28, UR18, PT ;  /* 0x000000121c007c0c */ /* 0x000fc8000bf46070 */
[----:B------:R-:W-:-:S04]  /*12d0*/  ISETP.GE.AND.EX P2, PT, R3, UR19, PT, P2 ;  /* 0x0000001303007c0c */ /* 0x000fc8000bf46320 */
[----:B------:R-:W-:Y:S01]  /*12e0*/  ISETP.GT.U32.OR P2, PT, R0, 0x2ff, P2 ;  /* 0x000002ff0000780c */ /* 0x000fe20001744470 */
[----:B------:R-:W1:Y:S01]  /*12f0*/  @!P0 LDC.64 R16, c[0x0][0x288] ;  /* 0x0000a200ff108b82 */ /* 0x000e620000000a00 */
[----:B0-----:R-:W-:-:S07]  /*1300*/  @!P0 MOV R20, R4 ;  /* 0x0000000400148202 */ /* 0x001fce0000000f00 */
[----:B------:R-:W0:Y:S08]  /*1310*/  @!P0 LDC.64 R12, c[0x0][0x230] ;  /* 0x00008c00ff0c8b82 */ /* 0x000e300000000a00 */
[----:B------:R-:W0:Y:S01]  /*1320*/  @!P2 LDC.64 R14, c[0x0][0x288] ;  /* 0x0000a200ff0eab82 */ /* 0x000e220000000a00 */
[----:B------:R-:W-:-:S07]  /*1330*/  @!P0 MOV R21, R7 ;  /* 0x0000000700158202 */ /* 0x000fce0000000f00 */
[----:B------:R-:W0:Y:S01]  /*1340*/  @!P0 LDC.64 R18, c[0x0][0x228] ;  /* 0x00008a00ff128b82 */ /* 0x000e220000000a00 */
[----:B-1----:R-:W-:-:S04]  /*1350*/  @!P0 IMAD R9, R9, R16, RZ ;  /* 0x0000001009098224 */ /* 0x002fc800078e02ff */
[C---:B------:R-:W-:Y:S02]  /*1360*/  @!P0 IMAD R9, R27.reuse, R17, R9 ;  /* 0x000000111b098224 */ /* 0x040fe400078e0209 */
[----:B------:R-:W-:Y:S01]  /*1370*/  @!P0 IMAD.WIDE.U32 R16, R27, R16, R20 ;  /* 0x000000101b108225 */ /* 0x000fe200078e0014 */
[----:B------:R-:W-:Y:S01]  /*1380*/  @!P2 MOV R27, R7 ;  /* 0x00000007001ba202 */ /* 0x000fe20000000f00 */
[----:B------:R-:W1:Y:S03]  /*1390*/  @!P2 LDC.64 R10, c[0x0][0x228] ;  /* 0x00008a00ff0aab82 */ /* 0x000e660000000a00 */
[----:B------:R-:W-:Y:S02]  /*13a0*/  @!P0 IADD3 R20, R17, R9, RZ ;  /* 0x0000000911148210 */ /* 0x000fe40007ffe0ff */
[C---:B------:R-:W-:Y:S01]  /*13b0*/  @!P0 SHF.L.U32 R17, R16.reuse, 0x1, RZ ;  /* 0x0000000110118819 */ /* 0x040fe200000006ff */
[----:B0-----:R-:W-:Y:S01]  /*13c0*/  @!P2 IMAD R9, R3, R14, RZ ;  /* 0x0000000e0309a224 */ /* 0x001fe200078e02ff */
[----:B------:R-:W-:-:S03]  /*13d0*/  @!P0 SHF.L.U64.HI R3, R16, 0x1, R20 ;  /* 0x0000000110038819 */ /* 0x000fc60000010214 */
[----:B------:R-:W-:Y:S01]  /*13e0*/  @!P2 IMAD R15, R28, R15, R9 ;  /* 0x0000000f1c0fa224 */ /* 0x000fe200078e0209 */
[C---:B------:R-:W-:Y:S02]  /*13f0*/  @!P0 IADD3 R20, P6, R17.reuse, R12, RZ ;  /* 0x0000000c11148210 */ /* 0x040fe40007fde0ff */
[----:B------:R-:W-:Y:S02]  /*1400*/  @!P0 IADD3 R18, P5, R17, R18, RZ ;  /* 0x0000001211128210 */ /* 0x000fe40007fbe0ff */
[C---:B------:R-:W-:Y:S02]  /*1410*/  @!P0 IADD3.X R21, R3.reuse, R13, RZ, P6, !PT ;  /* 0x0000000d03158210 */ /* 0x040fe400037fe4ff */
[----:B------:R-:W-:Y:S02]  /*1420*/  MOV R9, RZ ;  /* 0x000000ff00097202 */ /* 0x000fe40000000f00 */
[----:B------:R-:W-:-:S05]  /*1430*/  @!P0 IADD3.X R19, R3, R19, RZ, P5, !PT ;  /* 0x0000001303138210 */ /* 0x000fca0002ffe4ff */
[----:B------:R0:W2:Y:S04]  /*1440*/  @!P0 LDG.E R9, desc[UR22][R18.64] ;  /* 0x0000001612098981 */ /* 0x0000a8000c1e1900 */
[----:B----4-:R4:W-:Y:S04]  /*1450*/  STL [R1+0x128], R25 ;  /* 0x0001281901007387 */ /* 0x0109e80000100800 */
[----:B---3--:R-:W-:Y:S04]  /*1460*/  STL [R1+0x13c], R30 ;  /* 0x00013c1e01007387 */ /* 0x008fe80000100800 */
[----:B--2---:R-:W-:Y:S01]  /*1470*/  STL [R1+0x12c], R29 ;  /* 0x00012c1d01007387 */ /* 0x004fe20000100800 */
[----:B------:R-:W-:Y:S01]  /*1480*/  SHF.R.S32.HI R8, RZ, 0x1f, R31 ;  /* 0x0000001fff087819 */ /* 0x000fe2000001141f */
[----:B----4-:R-:W2:Y:S02]  /*1490*/  @!P2 LDC.64 R24, c[0x0][0x230] ;  /* 0x00008c00ff18ab82 */ /* 0x010ea40000000a00 */
[----:B------:R3:W-:Y:S02]  /*14a0*/  STL [R1+0x110], R26 ;  /* 0x0001101a01007387 */ /* 0x0007e40000100800 */
[----:B---3--:R-:W-:-:S05]  /*14b0*/  @!P2 MOV R26, R4 ;  /* 0x00000004001aa202 */ /* 0x008fca0000000f00 */
[----:B------:R-:W-:Y:S01]  /*14c0*/  @!P2 IMAD.WIDE.U32 R26, R28, R14, R26 ;  /* 0x0000000e1c1aa225 */ /* 0x000fe200078e001a */
[----:B------:R-:W-:-:S10]  /*14d0*/  HFMA2.MMA R28, -RZ, RZ, 0, 0 ;  /* 0x00000000ff1c7435 */ /* 0x000fd400000001ff */
[----:B------:R3:W4:Y:S01]  /*14e0*/  @!P0 LDG.E R28, desc[UR22][R20.64] ;  /* 0x00000016141c8981 */ /* 0x000722000c1e1900 */
[----:B------:R-:W-:-:S04]  /*14f0*/  ISETP.GE.U32.AND P4, PT, R31, UR18, PT ;  /* 0x000000121f007c0c */ /* 0x000fc8000bf86070 */
[----:B------:R-:W-:Y:S02]  /*1500*/  ISETP.GE.AND.EX P4, PT, R8, UR19, PT, P4 ;  /* 0x0000001308007c0c */ /* 0x000fe4000bf86340 */
[----:B------:R-:W-:Y:S02]  /*1510*/  IADD3 R29, R2, 0x1d0, RZ ;  /* 0x000001d0021d7810 */ /* 0x000fe40007ffe0ff */
[----:B------:R-:W-:Y:S02]  /*1520*/  ISETP.GT.U32.OR P4, PT, R0, 0x2ff, P4 ;  /* 0x000002ff0000780c */ /* 0x000fe40002784470 */
[----:B------:R-:W-:Y:S02]  /*1530*/  SHF.R.S32.HI R12, RZ, 0x1f, R29 ;  /* 0x0000001fff0c7819 */ /* 0x000fe4000001141d */
[----:B------:R-:W-:Y:S02]  /*1540*/  ISETP.GE.U32.AND P3, PT, R29, UR18, PT ;  /* 0x000000121d007c0c */ /* 0x000fe4000bf66070 */
[----:B------:R-:W-:-:S02]  /*1550*/  @!P2 IADD3 R15, R27, R15, RZ ;  /* 0x0000000f1b0fa210 */ /* 0x000fc40007ffe0ff */
[----:B------:R-:W-:Y:S01]  /*1560*/  @!P2 SHF.L.U32 R3, R26, 0x1, RZ ;  /* 0x000000011a03a819 */ /* 0x000fe200000006ff */
[----:B------:R-:W-:Y:S01]  /*1570*/  HFMA2.MMA R27, -RZ, RZ, 0, 0 ;  /* 0x00000000ff1b7435 */ /* 0x000fe200000001ff */
[----:B------:R-:W-:Y:S02]  /*1580*/  ISETP.GE.AND.EX P3, PT, R12, UR19, PT, P3 ;  /* 0x000000130c007c0c */ /* 0x000fe4000bf66330 */
[----:B------:R-:W-:Y:S01]  /*1590*/  @!P2 SHF.L.U64.HI R26, R26, 0x1, R15 ;  /* 0x000000011a1aa819 */ /* 0x000fe2000001020f */
[----:B------:R-:W2:Y:S01]  /*15a0*/  @!P4 LDC.64 R16, c[0x0][0x288] ;  /* 0x0000a200ff10cb82 */ /* 0x000ea20000000a00 */
[----:B-1----:R-:W-:Y:S02]  /*15b0*/  @!P2 IADD3 R10, P5, R3, R10, RZ ;  /* 0x0000000a030aa210 */ /* 0x002fe40007fbe0ff */
[----:B------:R-:W-:Y:S02]  /*15c0*/  ISETP.GT.U32.OR P3, PT, R0, 0x2ff, P3 ;  /* 0x000002ff0000780c */ /* 0x000fe40001f64470 */
[----:B------:R-:W-:-:S03]  /*15d0*/  @!P2 IADD3.X R11, R26, R11, RZ, P5, !PT ;  /* 0x0000000b1a0ba210 */ /* 0x000fc60002ffe4ff */
[----:B0-----:R-:W0:Y:S02]  /*15e0*/  @!P4 LDC.64 R18, c[0x0][0x230] ;  /* 0x00008c00ff12cb82 */ /* 0x001e240000000a00 */
[----:B------:R1:W4:Y:S06]  /*15f0*/  @!P2 LDG.E R27, desc[UR22][R10.64] ;  /* 0x000000160a1ba981 */ /* 0x00032c000c1e1900 */
[----:B---3--:R-:W3:Y:S08]  /*1600*/  @!P3 LDC.64 R20, c[0x0][0x288] ;  /* 0x0000a200ff14bb82 */ /* 0x008ef00000000a00 */
[----:B------:R-:W0:Y:S01]  /*1610*/  @!P4 LDC.64 R14, c[0x0][0x228] ;  /* 0x00008a00ff0ecb82 */ /* 0x000e220000000a00 */
[----:B--2---:R-:W-:Y:S01]  /*1620*/  @!P4 IMAD R13, R8, R16, RZ ;  /* 0x00000010080dc224 */ /* 0x004fe200078e02ff */
[----:B------:R-:W-:Y:S01]  /*1630*/  HFMA2.MMA R30, -RZ, RZ, 0, 0 ;  /* 0x00000000ff1e7435 */ /* 0x000fe200000001ff */
[----:B------:R-:W-:-:S02]  /*1640*/  @!P2 IADD3 R24, P6, R3, R24, RZ ;  /* 0x000000180318a210 */ /* 0x000fc40007fde0ff */
[----:B------:R-:W-:Y:S01]  /*1650*/  @!P4 MOV R8, R4 ;  /* 0x000000040008c202 */ /* 0x000fe20000000f00 */
[----:B------:R-:W-:Y:S01]  /*1660*/  @!P4 IMAD R13, R31, R17, R13 ;  /* 0x000000111f0dc224 */ /* 0x000fe200078e020d */
[----:B------:R-:W-:Y:S01]  /*1670*/  @!P2 IADD3.X R25, R26, R25, RZ, P6, !PT ;  /* 0x000000191a19a210 */ /* 0x000fe200037fe4ff */
[----:B-1----:R-:W1:Y:S04]  /*1680*/  @!P3 LDC.64 R10, c[0x0][0x230] ;  /* 0x00008c00ff0abb82 */ /* 0x002e680000000a00 */
[----:B------:R2:W2:Y:S01]  /*1690*/  @!P2 LDG.E R30, desc[UR22][R24.64] ;  /* 0x00000016181ea981 */ /* 0x0004a2000c1e1900 */
[----:B---3--:R-:W-:-:S04]  /*16a0*/  @!P3 IMAD R12, R12, R20, RZ ;  /* 0x000000140c0cb224 */ /* 0x008fc800078e02ff */
[----:B------:R-:W-:Y:S01]  /*16b0*/  @!P3 IMAD R21, R29, R21, R12 ;  /* 0x000000151d15b224 */ /* 0x000fe200078e020c */
[----:B------:R-:W-:Y:S01]  /*16c0*/  @!P3 MOV R12, R4 ;  /* 0x00000004000cb202 */ /* 0x000fe20000000f00 */
[----:B----4-:R-:W-:Y:S04]  /*16d0*/  STL [R1+0x11c], R28 ;  /* 0x00011c1c01007387 */ /* 0x010fe80000100800 */
[----:B------:R3:W-:Y:S02]  /*16e0*/  STL [R1+0x118], R9 ;  /* 0x0001180901007387 */ /* 0x0007e40000100800 */
[----:B---3--:R-:W-:-:S03]  /*16f0*/  @!P4 MOV R9, R7 ;  /* 0x000000070009c202 */ /* 0x008fc60000000f00 */
[----:B------:R-:W-:-:S05]  /*1700*/  @!P4 IMAD.WIDE.U32 R16, R31, R16, R8 ;  /* 0x000000101f10c225 */ /* 0x000fca00078e0008 */
[----:B--2---:R-:W-:Y:S02]  /*1710*/  @!P4 IADD3 R24, R17, R13, RZ ;  /* 0x0000000d1118c210 */ /* 0x004fe40007ffe0ff */
[C---:B------:R-:W-:Y:S02]  /*1720*/  @!P4 SHF.L.U32 R13, R16.reuse, 0x1, RZ ;  /* 0x00000001100dc819 */ /* 0x040fe400000006ff */
[----:B------:R-:W-:Y:S02]  /*1730*/  @!P4 SHF.L.U64.HI R24, R16, 0x1, R24 ;  /* 0x000000011018c819 */ /* 0x000fe40000010218 */
[C---:B0-----:R-:W-:Y:S01]  /*1740*/  @!P4 IADD3 R18, P6, R13.reuse, R18, RZ ;  /* 0x000000120d12c210 */ /* 0x041fe20007fde0ff */
[----:B------:R-:W-:Y:S01]  /*1750*/  HFMA2.MMA R31, -RZ, RZ, 0, 0 ;  /* 0x00000000ff1f7435 */ /* 0x000fe200000001ff */
[----:B------:R-:W-:Y:S01]  /*1760*/  @!P4 IADD3 R14, P5, R13, R14, RZ ;  /* 0x0000000e0d0ec210 */ /* 0x000fe20007fbe0ff */
[----:B------:R-:W0:Y:S01]  /*1770*/  @!P3 LDC.64 R16, c[0x0][0x228] ;  /* 0x00008a00ff10bb82 */ /* 0x000e220000000a00 */
[----:B------:R-:W-:-:S02]  /*1780*/  @!P3 MOV R13, R7 ;  /* 0x00000007000db202 */ /* 0x000fc40000000f00 */
[C---:B------:R-:W-:Y:S01]  /*1790*/  @!P4 IADD3.X R15, R24.reuse, R15, RZ, P5, !PT ;  /* 0x0000000f180fc210 */ /* 0x040fe20002ffe4ff */
[----:B------:R-:W-:Y:S01]  /*17a0*/  @!P3 IMAD.WIDE.U32 R12, R29, R20, R12 ;  /* 0x000000141d0cb225 */ /* 0x000fe200078e000c */
[----:B------:R-:W-:-:S03]  /*17b0*/  @!P4 IADD3.X R19, R24, R19, RZ, P6, !PT ;  /* 0x000000131813c210 */ /* 0x000fc600037fe4ff */
[----:B------:R2:W3:Y:S01]  /*17c0*/  @!P4 LDG.E R32, desc[UR22][R14.64] ;  /* 0x000000160e20c981 */ /* 0x0004e2000c1e1900 */
[----:B------:R-:W-:-:S03]  /*17d0*/  @!P3 IADD3 R13, R13, R21, RZ ;  /* 0x000000150d0db210 */ /* 0x000fc60007ffe0ff */
[----:B------:R4:W3:Y:S01]  /*17e0*/  @!P4 LDG.E R35, desc[UR22][R18.64] ;  /* 0x000000161223c981 */ /* 0x0008e2000c1e1900 */
[C---:B--2---:R-:W-:Y:S02]  /*17f0*/  @!P3 SHF.L.U32 R14, R12.reuse, 0x1, RZ ;  /* 0x000000010c0eb819 */ /* 0x044fe400000006ff */
[----:B------:R-:W-:Y:S02]  /*1800*/  @!P3 SHF.L.U64.HI R13, R12, 0x1, R13 ;  /* 0x000000010c0db819 */ /* 0x000fe4000001020d */
[----:B-1----:R-:W-:-:S04]  /*1810*/  @!P3 IADD3 R10, P4, R14, R10, RZ ;  /* 0x0000000a0e0ab210 */ /* 0x002fc80007f9e0ff */
[----:B------:R-:W-:-:S05]  /*1820*/  @!P3 IADD3.X R11, R13, R11, RZ, P4, !PT ;  /* 0x0000000b0d0bb210 */ /* 0x000fca00027fe4ff */
[----:B------:R1:W2:Y:S01]  /*1830*/  @!P3 LDG.E R31, desc[UR22][R10.64] ;  /* 0x000000160a1fb981 */ /* 0x0002a2000c1e1900 */
[----:B------:R-:W-:-:S04]  /*1840*/  IADD3 R28, R2, 0x1e0, RZ ;  /* 0x000001e0021c7810 */ /* 0x000fc80007ffe0ff */
[----:B------:R-:W-:Y:S02]  /*1850*/  SHF.R.S32.HI R3, RZ, 0x1f, R28 ;  /* 0x0000001fff037819 */ /* 0x000fe4000001141c */
[----:B------:R-:W-:-:S04]  /*1860*/  ISETP.GE.U32.AND P0, PT, R28, UR18, PT ;  /* 0x000000121c007c0c */ /* 0x000fc8000bf06070 */
[----:B------:R-:W-:-:S04]  /*1870*/  ISETP.GE.AND.EX P0, PT, R3, UR19, PT, P0 ;  /* 0x0000001303007c0c */ /* 0x000fc8000bf06300 */
[----:B------:R-:W-:Y:S02]  /*1880*/  ISETP.GT.U32.OR P0, PT, R0, 0x2ff, P0 ;  /* 0x000002ff0000780c */ /* 0x000fe40000704470 */
[----:B------:R-:W-:Y:S01]  /*1890*/  IADD3 R26, R2, 0x140, RZ ;  /* 0x00000140021a7810 */ /* 0x000fe20007ffe0ff */
[----:B------:R4:W-:Y:S03]  /*18a0*/  STL [R1+0x10c], R27 ;  /* 0x00010c1b01007387 */ /* 0x0009e60000100800 */
[----:B------:R-:W-:-:S07]  /*18b0*/  ISETP.GE.U32.AND P2, PT, R26, UR18, PT ;  /* 0x000000121a007c0c */ /* 0x000fce000bf46070 */
[----:B------:R-:W1:Y:S01]  /*18c0*/  @!P0 LDC.64 R8, c[0x0][0x288] ;  /* 0x0000a200ff088b82 */ /* 0x000e620000000a00 */
[----:B----4-:R-:W-:-:S04]  /*18d0*/  SHF.R.S32.HI R27, RZ, 0x1f, R26 ;  /* 0x0000001fff1b7819 */ /* 0x010fc8000001141a */
[----:B------:R-:W-:Y:S02]  /*18e0*/  ISETP.GE.AND.EX P2, PT, R27, UR19, PT, P2 ;  /* 0x000000131b007c0c */ /* 0x000fe4000bf46320 */
[----:B0-----:R-:W-:Y:S01]  /*18f0*/  @!P3 IADD3 R16, P5, R14, R16, RZ ;  /* 0x000000100e10b210 */ /* 0x001fe20007fbe0ff */
[----:B------:R-:W0:Y:S01]  /*1900*/  @!P0 LDC.64 R20, c[0x0][0x230] ;  /* 0x00008c00ff148b82 */ /* 0x000e220000000a00 */
[----:B------:R-:W-:Y:S02]  /*1910*/  ISETP.GT.U32.OR P2, PT, R0, 0x2ff, P2 ;  /* 0x000002ff0000780c */ /* 0x000fe40001744470 */
[----:B------:R-:W-:Y:S02]  /*1920*/  @!P0 MOV R14, R4 ;  /* 0x00000004000e8202 */ /* 0x000fe40000000f00 */
[----:B------:R-:W-:-:S09]  /*1930*/  @!P0 MOV R15, R7 ;  /* 0x00000007000f8202 */ /* 0x000fd20000000f00 */
[----:B------:R-:W4:Y:S01]  /*1940*/  @!P2 LDC.64 R24, c[0x0][0x288] ;  /* 0x0000a200ff18ab82 */ /* 0x000f220000000a00 */
[----:B-1----:R-:W-:-:S04]  /*1950*/  @!P0 IMAD R18, R3, R8, RZ ;  /* 0x0000000803128224 */ /* 0x002fc800078e02ff */
[C---:B------:R-:W-:Y:S02]  /*1960*/  @!P0 IMAD R18, R28.reuse, R9, R18 ;  /* 0x000000091c128224 */ /* 0x040fe400078e0212 */
[----:B------:R-:W-:Y:S01]  /*1970*/  @!P0 IMAD.WIDE.U32 R8, R28, R8, R14 ;  /* 0x000000081c088225 */ /* 0x000fe200078e000e */
[----:B------:R-:W-:Y:S01]  /*1980*/  @!P3 IADD3.X R17, R13, R17, RZ, P5, !PT ;  /* 0x000000110d11b210 */ /* 0x000fe20002ffe4ff */
[----:B------:R-:W1:Y:S03]  /*1990*/  @!P0 LDC.64 R14, c[0x0][0x228] ;  /* 0x00008a00ff0e8b82 */ /* 0x000e660000000a00 */
[----:B------:R-:W-:Y:S01]  /*19a0*/  @!P0 IADD3 R9, R9, R18, RZ ;  /* 0x0000001209098210 */ /* 0x000fe20007ffe0ff */
[----:B------:R-:W-:Y:S01]  /*19b0*/  STL [R1+0x100], R30 ;  /* 0x0001001e01007387 */ /* 0x000fe20000100800 */
[C---:B------:R-:W-:Y:S02]  /*19c0*/  @!P0 SHF.L.U32 R18, R8.reuse, 0x1, RZ ;  /* 0x0000000108128819 */ /* 0x040fe400000006ff */
[----:B------:R-:W-:Y:S01]  /*19d0*/  @!P0 SHF.L.U64.HI R13, R8, 0x1, R9 ;  /* 0x00000001080d8819 */ /* 0x000fe20000010209 */
[----:B------:R2:W2:Y:S01]  /*19e0*/  @!P3 LDG.E R33, desc[UR22][R16.64] ;  /* 0x000000161021b981 */ /* 0x0004a2000c1e1900 */
[----:B------:R-:W1:Y:S01]  /*19f0*/  @!P2 LDC.64 R8, c[0x0][0x228] ;  /* 0x00008a00ff08ab82 */ /* 0x000e620000000a00 */
[----:B0-----:R-:W-:-:S02]  /*1a00*/  @!P0 IADD3 R20, P5, R18, R20, RZ ;  /* 0x0000001412148210 */ /* 0x001fc40007fbe0ff */
[----:B------:R-:W-:Y:S02]  /*1a10*/  @!P2 MOV R28, R4 ;  /* 0x00000004001ca202 */ /* 0x000fe40000000f00 */
[----:B------:R-:W-:Y:S01]  /*1a20*/  @!P2 MOV R29, R7 ;  /* 0x00000007001da202 */ /* 0x000fe20000000f00 */
[-C--:B----4-:R-:W-:Y:S01]  /*1a30*/  @!P2 IMAD R27, R27, R24.reuse, RZ ;  /* 0x000000181b1ba224 */ /* 0x090fe200078e02ff */
[----:B------:R-:W-:Y:S01]  /*1a40*/  @!P0 IADD3.X R21, R13, R21, RZ, P5, !PT ;  /* 0x000000150d158210 */ /* 0x000fe20002ffe4ff */
[----:B------:R-:W0:Y:S02]  /*1a50*/  @!P2 LDC.64 R10, c[0x0][0x230] ;  /* 0x00008c00ff0aab82 */ /* 0x000e240000000a00 */
[C---:B------:R-:W-:Y:S02]  /*1a60*/  @!P2 IMAD R25, R26.reuse, R25, R27 ;  /* 0x000000191a19a224 */ /* 0x040fe400078e021b */
[----:B------:R-:W-:Y:S01]  /*1a70*/  @!P2 IMAD.WIDE.U32 R28, R26, R24, R28 ;  /* 0x000000181a1ca225 */ /* 0x000fe200078e001c */
[----:B------:R-:W4:Y:S01]  /*1a80*/  @!P0 LDG.E R34, desc[UR22][R20.64] ;  /* 0x0000001614228981 */ /* 0x000f22000c1e1900 */
[----:B-1----:R-:W-:-:S03]  /*1a90*/  @!P0 IADD3 R14, P5, R18, R14, RZ ;  /* 0x0000000e120e8210 */ /* 0x002fc60007fbe0ff */
[----:B------:R-:W-:Y:S02]  /*1aa0*/  @!P2 IADD3 R25, R29, R25, RZ ;  /* 0x000000191d19a210 */ /* 0x000fe40007ffe0ff */
[----:B------:R-:W-:Y:S02]  /*1ab0*/  @!P0 IADD3.X R15, R13, R15, RZ, P5, !PT ;  /* 0x0000000f0d0f8210 */ /* 0x000fe40002ffe4ff */
[C---:B------:R-:W-:Y:S02]  /*1ac0*/  @!P2 SHF.L.U32 R13, R28.reuse, 0x1, RZ ;  /* 0x000000011c0da819 */ /* 0x040fe400000006ff */
[----:B------:R-:W-:Y:S01]  /*1ad0*/  @!P2 SHF.L.U64.HI R28, R28, 0x1, R25 ;  /* 0x000000011c1ca819 */ /* 0x000fe20000010219 */
[----:B------:R1:W4:Y:S01]  /*1ae0*/  @!P0 LDG.E R36, desc[UR22][R14.64] ;  /* 0x000000160e248981 */ /* 0x000322000c1e1900 */
[----:B------:R-:W-:-:S04]  /*1af0*/  @!P2 IADD3 R8, P6, R13, R8, RZ ;  /* 0x000000080d08a210 */ /* 0x000fc80007fde0ff */
[----:B------:R-:W-:Y:S01]  /*1b00*/  @!P2 IADD3.X R9, R28, R9, RZ, P6, !PT ;  /* 0x000000091c09a210 */ /* 0x000fe200037fe4ff */
[----:B---3--:R-:W-:Y:S04]  /*1b10*/  STL [R1+0x108], R35 ;  /* 0x0001082301007387 */ /* 0x008fe80000100800 */
[----:B------:R-:W-:Y:S04]  /*1b20*/  STL [R1+0x148], R35 ;  /* 0x0001482301007387 */ /* 0x000fe80000100800 */
[----:B------:R-:W-:Y:S04]  /*1b30*/  STL [R1+0x104], R32 ;  /* 0x0001042001007387 */ /* 0x000fe80000100800 */
[----:B------:R-:W-:Y:S04]  /*1b40*/  STL [R1+0x14c], R32 ;  /* 0x00014c2001007387 */ /* 0x000fe80000100800 */
[----:B--2---:R-:W-:Y:S04]  /*1b50*/  STL [R1+0xf0], R31 ;  /* 0x0000f01f01007387 */ /* 0x004fe80000100800 */
[----:B------:R2:W-:Y:S02]  /*1b60*/  STL [R1+0x150], R31 ;  /* 0x0001501f01007387 */ /* 0x0005e40000100800 */
[----:B--2---:R-:W-:-:S06]  /*1b70*/  CS2R R30, SRZ ;  /* 0x00000000001e7805 */ /* 0x004fcc000001ff00 */
[----:B------:R-:W2:Y:S01]  /*1b80*/  @!P2 LDG.E R30, desc[UR22][R8.64] ;  /* 0x00000016081ea981 */ /* 0x000ea2000c1e1900 */
[----:B------:R-:W-:-:S04]  /*1b90*/  IADD3 R3, R2, 0xd0, RZ ;  /* 0x000000d002037810 */ /* 0x000fc80007ffe0ff */
[----:B------:R-:W-:Y:S02]  /*1ba0*/  ISETP.GE.U32.AND P4, PT, R3, UR18, PT ;  /* 0x0000001203007c0c */ /* 0x000fe4000bf86070 */
[----:B------:R-:W-:-:S04]  /*1bb0*/  SHF.R.S32.HI R12, RZ, 0x1f, R3 ;  /* 0x0000001fff0c7819 */ /* 0x000fc80000011403 */
[----:B------:R-:W-:-:S04]  /*1bc0*/  ISETP.GE.AND.EX P4, PT, R12, UR19, PT, P4 ;  /* 0x000000130c007c0c */ /* 0x000fc8000bf86340 */
[----:B------:R-:W-:-:S13]  /*1bd0*/  ISETP.GT.U32.OR P4, PT, R0, 0x2ff, P4 ;  /* 0x000002ff0000780c */ /* 0x000fda0002784470 */
[----:B------:R-:W3:Y:S01]  /*1be0*/  @!P4 LDC.64 R16, c[0x0][0x288] ;  /* 0x0000a200ff10cb82 */ /* 0x000ee20000000a00 */
[----:B0-----:R-:W-:-:S07]  /*1bf0*/  @!P2 IADD3 R10, P5, R13, R10, RZ ;  /* 0x0000000a0d0aa210 */ /* 0x001fce0007fbe0ff */
[----:B-1----:R-:W0:Y:S01]  /*1c00*/  @!P4 LDC.64 R14, c[0x0][0x228] ;  /* 0x00008a00ff0ecb82 */ /* 0x002e220000000a00 */
[----:B------:R-:W-:Y:S02]  /*1c10*/  @!P2 IADD3.X R11, R28, R11, RZ, P5, !PT ;  /* 0x0000000b1c0ba210 */ /* 0x000fe40002ffe4ff */
[----:B------:R-:W-:Y:S02]  /*1c20*/  @!P4 MOV R28, R4 ;  /* 0x00000004001cc202 */ /* 0x000fe40000000f00 */
[----:B------:R-:W-:Y:S01]  /*1c30*/  @!P4 MOV R29, R7 ;  /* 0x00000007001dc202 */ /* 0x000fe20000000f00 */
[----:B------:R-:W2:Y:S01]  /*1c40*/  @!P2 LDG.E R37, desc[UR22][R10.64] ;  /* 0x000000160a25a981 */ /* 0x000ea2000c1e1900 */
[-C--:B---3--:R-:W-:Y:S02]  /*1c50*/  @!P4 IMAD R24, R12, R16.reuse, RZ ;  /* 0x000000100c18c224 */ /* 0x088fe400078e02ff */
[C---:B------:R-:W-:Y:S01]  /*1c60*/  @!P4 IMAD.WIDE.U32 R28, R3.reuse, R16, R28 ;  /* 0x00000010031cc225 */ /* 0x040fe200078e001c */
[----:B------:R-:W-:Y:S01]  /*1c70*/  STL [R1+0xfc], R33 ;  /* 0x0000fc2101007387 */ /* 0x000fe20000100800 */
[----:B------:R-:W-:Y:S01]  /*1c80*/  IADD3 R19, R2, 0xe0, RZ ;  /* 0x000000e002137810 */ /* 0x000fe20007ffe0ff */
[----:B------:R-:W1:Y:S01]  /*1c90*/  @!P4 LDC.64 R12, c[0x0][0x230] ;  /* 0x00008c00ff0ccb82 */ /* 0x000e620000000a00 */
[----:B------:R-:W-:Y:S01]  /*1ca0*/  @!P4 IMAD R17, R3, R17, R24 ;  /* 0x000000110311c224 */ /* 0x000fe200078e0218 */
[----:B----4-:R-:W-:Y:S04]  /*1cb0*/  STL [R1+0xe8], R34 ;  /* 0x0000e82201007387 */ /* 0x010fe80000100800 */
[----:B------:R-:W-:-:S02]  /*1cc0*/  @!P4 IADD3 R3, R29, R17, RZ ;  /* 0x000000111d03c210 */ /* 0x000fc40007ffe0ff */
[C---:B------:R-:W-:Y:S02]  /*1cd0*/  @!P4 SHF.L.U32 R29, R28.reuse, 0x1, RZ ;  /* 0x000000011c1dc819 */ /* 0x040fe400000006ff */
[----:B------:R-:W-:Y:S02]  /*1ce0*/  @!P4 SHF.L.U64.HI R3, R28, 0x1, R3 ;  /* 0x000000011c03c819 */ /* 0x000fe40000010203 */
[----:B0-----:R-:W-:Y:S01]  /*1cf0*/  @!P4 IADD3 R14, P5, R29, R14, RZ ;  /* 0x0000000e1d0ec210 */ /* 0x001fe20007fbe0ff */
[----:B------:R-:W-:Y:S03]  /*1d00*/  STL [R1+0xf4], R36 ;  /* 0x0000f42401007387 */ /* 0x000fe60000100800 */
[----:B------:R-:W-:Y:S01]  /*1d10*/  @!P4 IADD3.X R15, R3, R15, RZ, P5, !PT ;  /* 0x0000000f030fc210 */ /* 0x000fe20002ffe4ff */
[----:B--2---:R0:W-:Y:S02]  /*1d20*/  STL [R1+0xec], R30 ;  /* 0x0000ec1e01007387 */ /* 0x0041e40000100800 */
[----:B0-----:R-:W-:-:S10]  /*1d30*/  HFMA2.MMA R30, -RZ, RZ, 0, 0 ;  /* 0x00000000ff1e7435 */ /* 0x001fd400000001ff */
[----:B------:R-:W2:Y:S01]  /*1d40*/  @!P4 LDG.E R30, desc[UR22][R14.64] ;  /* 0x000000160e1ec981 */ /* 0x000ea2000c1e1900 */
[----:B------:R-:W-:Y:S02]  /*1d50*/  ISETP.GE.U32.AND P3, PT, R19, UR18, PT ;  /* 0x0000001213007c0c */ /* 0x000fe4000bf66070 */
[----:B------:R-:W-:-:S04]  /*1d60*/  SHF.R.S32.HI R27, RZ, 0x1f, R19 ;  /* 0x0000001fff1b7819 */ /* 0x000fc80000011413 */
[----:B------:R-:W-:-:S04]  /*1d70*/  ISETP.GE.AND.EX P3, PT, R27, UR19, PT, P3 ;  /* 0x000000131b007c0c */ /* 0x000fc8000bf66330 */
[----:B------:R-:W-:-:S13]  /*1d80*/  ISETP.GT.U32.OR P3, PT, R0, 0x2ff, P3 ;  /* 0x000002ff0000780c */ /* 0x000fda0001f64470 */
[----:B------:R-:W0:Y:S08]  /*1d90*/  @!P3 LDC.64 R20, c[0x0][0x288] ;  /* 0x0000a200ff14bb82 */ /* 0x000e300000000a00 */
[----:B------:R-:W3:Y:S01]  /*1da0*/  @!P3 LDC.64 R16, c[0x0][0x230] ;  /* 0x00008c00ff10bb82 */ /* 0x000ee20000000a00 */
[----:B-1----:R-:W-:Y:S02]  /*1db0*/  @!P4 IADD3 R12, P6, R29, R12, RZ ;  /* 0x0000000c1d0cc210 */ /* 0x002fe40007fde0ff */
[----:B------:R-:W-:-:S02]  /*1dc0*/  @!P3 MOV R28, R4 ;  /* 0x00000004001cb202 */ /* 0x000fc40000000f00 */
[----:B------:R-:W-:Y:S02]  /*1dd0*/  @!P3 MOV R29, R7 ;  /* 0x00000007001db202 */ /* 0x000fe40000000f00 */
[----:B------:R-:W-:Y:S01]  /*1de0*/  @!P4 IADD3.X R13, R3, R13, RZ, P6, !PT ;  /* 0x0000000d030dc210 */ /* 0x000fe200037fe4ff */
[----:B------:R-:W-:Y:S01]  /*1df0*/  STL [R1+0xe4], R37 ;  /* 0x0000e42501007387 */ /* 0x000fe20000100800 */
[----:B------:R-:W-:Y:S01]  /*1e00*/  IADD3 R25, R2, 0xf0, RZ ;  /* 0x000000f002197810 */ /* 0x000fe20007ffe0ff */
[----:B------:R-:W1:Y:S02]  /*1e10*/  @!P3 LDC.64 R10, c[0x0][0x228] ;  /* 0x00008a00ff0abb82 */ /* 0x000e640000000a00 */
[----:B------:R-:W4:Y:S01]  /*1e20*/  @!P4 LDG.E R31, desc[UR22][R12.64] ;  /* 0x000000160c1fc981 */ /* 0x000f22000c1e1900 */
[-C--:B0-----:R-:W-:Y:S02]  /*1e30*/  @!P3 IMAD R27, R27, R20.reuse, RZ ;  /* 0x000000141b1bb224 */ /* 0x081fe400078e02ff */
[----:B------:R-:W-:-:S04]  /*1e40*/  @!P3 IMAD.WIDE.U32 R28, R19, R20, R28 ;  /* 0x00000014131cb225 */ /* 0x000fc800078e001c */
[----:B------:R-:W-:Y:S01]  /*1e50*/  @!P3 IMAD R21, R19, R21, R27 ;  /* 0x000000151315b224 */ /* 0x000fe200078e021b */
[----:B------:R-:W-:-:S04]  /*1e60*/  @!P3 SHF.L.U32 R19, R28, 0x1, RZ ;  /* 0x000000011c13b819 */ /* 0x000fc800000006ff */
[----:B------:R-:W-:Y:S02]  /*1e70*/  @!P3 IADD3 R3, R29, R21, RZ ;  /* 0x000000151d03b210 */ /* 0x000fe40007ffe0ff */
[----:B---3--:R-:W-:Y:S02]  /*1e80*/  @!P3 IADD3 R16, P4, R19, R16, RZ ;  /* 0x000000101310b210 */ /* 0x008fe40007f9e0ff */
[----:B------:R-:W-:-:S04]  /*1e90*/  @!P3 SHF.L.U64.HI R3, R28, 0x1, R3 ;  /* 0x000000011c03b819 */ /* 0x000fc80000010203 */
[----:B------:R-:W-:Y:S01]  /*1ea0*/  @!P3 IADD3.X R17, R3, R17, RZ, P4, !PT ;  /* 0x000000110311b210 */ /* 0x000fe200027fe4ff */
[----:B--2---:R0:W-:Y:S02]  /*1eb0*/  STL [R1+0xe0], R30 ;  /* 0x0000e01e01007387 */ /* 0x0041e40000100800 */
[----:B0-----:R-:W-:-:S06]  /*1ec0*/  MOV R30, RZ ;  /* 0x000000ff001e7202 */ /* 0x001fcc0000000f00 */
        /* <DEDUP_REMOVED lines=8> */
[----:B------:R-:W-:-:S05]  /*1f50*/  @!P0 MOV R19, R7 ;  /* 0x0000000700138202 */ /* 0x000fca0000000f00 */
[----:B------:R-:W1:Y:S01]  /*1f60*/  @!P0 LDC.64 R20, c[0x0][0x228] ;  /* 0x00008a00ff148b82 */ /* 0x000e620000000a00 */
[----:B0-----:R-:W-:-:S04]  /*1f70*/  @!P0 IMAD R18, R18, R8, RZ ;  /* 0x0000000812128224 */ /* 0x001fc800078e02ff */
[----:B------:R-:W-:Y:S01]  /*1f80*/  @!P0 IMAD R9, R25, R9, R18 ;  /* 0x0000000919098224 */ /* 0x000fe200078e0212 */
[----:B------:R-:W-:-:S05]  /*1f90*/  @!P0 MOV R18, R4 ;  /* 0x0000000400128202 */ /* 0x000fca0000000f00 */
[----:B------:R-:W-:Y:S01]  /*1fa0*/  @!P0 IMAD.WIDE.U32 R18, R25, R8, R18 ;  /* 0x0000000819128225 */ /* 0x000fe200078e0012 */
[----:B------:R-:W-:Y:S01]  /*1fb0*/  @!P3 IADD3.X R11, R3, R11, RZ, P5, !PT ;  /* 0x0000000b030bb210 */ /* 0x000fe20002ffe4ff */
[----:B------:R-:W-:-:S03]  /*1fc0*/  HFMA2.MMA R8, -RZ, RZ, 0, 0 ;  /* 0x00000000ff087435 */ /* 0x000fc600000001ff */
[----:B------:R-:W-:Y:S02]  /*1fd0*/  @!P0 IADD3 R3, R19, R9, RZ ;  /* 0x0000000913038210 */ /* 0x000fe40007ffe0ff */
[C---:B------:R-:W-:Y:S02]  /*1fe0*/  @!P0 SHF.L.U32 R9, R18.reuse, 0x1, RZ ;  /* 0x0000000112098819 */ /* 0x040fe400000006ff */
[----:B------:R-:W-:Y:S02]  /*1ff0*/  @!P0 SHF.L.U64.HI R3, R18, 0x1, R3 ;  /* 0x0000000112038819 */ /* 0x000fe40000010203 */
[----:B---3--:R-:W-:Y:S01]  /*2000*/  @!P0 IADD3 R14, P5, R9, R14, RZ ;  /* 0x0000000e090e8210 */ /* 0x008fe20007fbe0ff */
[----:B------:R-:W3:Y:S03]  /*2010*/  @!P3 LDG.E R8, desc[UR22][R10.64] ;  /* 0x000000160a08b981 */ /* 0x000ee6000c1e1900 */
[----:B------:R-:W-:Y:S01]  /*2020*/  @!P0 IADD3.X R15, R3, R15, RZ, P5, !PT ;  /* 0x0000000f030f8210 */ /* 0x000fe20002ffe4ff */
[----:B--2---:R-:W-:Y:S04]  /*2030*/  STL [R1+0xc8], R30 ;  /* 0x0000c81e01007387 */ /* 0x004fe80000100800 */
[----:B----4-:R0:W-:Y:S02]  /*2040*/  STL [R1+0xd8], R31 ;  /* 0x0000d81f01007387 */ /* 0x0101e40000100800 */
[----:B0-----:R-:W-:-:S06]  /*2050*/  MOV R31, RZ ;  /* 0x000000ff001f7202 */ /* 0x001fcc0000000f00 */
[----:B------:R-:W2:Y:S01]  /*2060*/  @!P0 LDG.E R31, desc[UR22][R14.64] ;  /* 0x000000160e1f8981 */ /* 0x000ea2000c1e1900 */
[----:B-1----:R-:W-:-:S04]  /*2070*/  @!P0 IADD3 R20, P3, R9, R20, RZ ;  /* 0x0000001409148210 */ /* 0x002fc80007f7e0ff */
[----:B------:R-:W-:Y:S01]  /*2080*/  @!P0 IADD3.X R21, R3, R21, RZ, P3, !PT ;  /* 0x0000001503158210 */ /* 0x000fe20001ffe4ff */
[----:B---3--:R-:W-:Y:S01]  /*2090*/  STL [R1+0xdc], R8 ;  /* 0x0000dc0801007387 */ /* 0x008fe20000100800 */
[----:B------:R-:W-:-:S03]  /*20a0*/  IADD3 R26, R2, 0x100, RZ ;  /* 0x00000100021a7810 */ /* 0x000fc60007ffe0ff */
        /* <DEDUP_REMOVED lines=8> */
[----:B------:R-:W1:Y:S01]  /*2130*/  @!P2 LDC.64 R10, c[0x0][0x230] ;  /* 0x00008c00ff0aab82 */ /* 0x000e620000000a00 */
[----:B------:R-:W-:Y:S02]  /*2140*/  @!P2 MOV R25, R7 ;  /* 0x000000070019a202 */ /* 0x000fe40000000f00 */
[----:B------:R-:W-:-:S02]  /*2150*/  IADD3 R27, R2, 0x110, RZ ;  /* 0x00000110021b7810 */ /* 0x000fc40007ffe0ff */
[----:B------:R-:W-:-:S03]  /*2160*/  IADD3 R8, R2, 0x120, RZ ;  /* 0x0000012002087810 */ /* 0x000fc60007ffe0ff */
[----:B------:R-:W3:Y:S01]  /*2170*/  @!P2 LDC.64 R16, c[0x0][0x228] ;  /* 0x00008a00ff10ab82 */ /* 0x000ee20000000a00 */
[----:B0-----:R-:W-:Y:S01]  /*2180*/  @!P2 IMAD R30, R24, R12, RZ ;  /* 0x0000000c181ea224 */ /* 0x001fe200078e02ff */
[----:B------:R-:W-:-:S03]  /*2190*/  @!P2 MOV R24, R4 ;  /* 0x000000040018a202 */ /* 0x000fc60000000f00 */
[C---:B------:R-:W-:Y:S02]  /*21a0*/  @!P2 IMAD R30, R26.reuse, R13, R30 ;  /* 0x0000000d1a1ea224 */ /* 0x040fe400078e021e */
[----:B------:R-:W-:-:S05]  /*21b0*/  @!P2 IMAD.WIDE.U32 R12, R26, R12, R24 ;  /* 0x0000000c1a0ca225 */ /* 0x000fca00078e0018 */
[----:B------:R-:W-:Y:S02]  /*21c0*/  @!P2 IADD3 R26, R13, R30, RZ ;  /* 0x0000001e0d1aa210 */ /* 0x000fe40007ffe0ff */
[C---:B------:R-:W-:Y:S02]  /*21d0*/  @!P2 SHF.L.U32 R30, R12.reuse, 0x1, RZ ;  /* 0x000000010c1ea819 */ /* 0x040fe400000006ff */
[----:B------:R-:W-:Y:S02]  /*21e0*/  @!P2 SHF.L.U64.HI R26, R12, 0x1, R26 ;  /* 0x000000010c1aa819 */ /* 0x000fe4000001021a */
[----:B-1----:R-:W-:-:S04]  /*21f0*/  @!P2 IADD3 R10, P6, R30, R10, RZ ;  /* 0x0000000a1e0aa210 */ /* 0x002fc80007fde0ff */
[----:B------:R-:W-:Y:S02]  /*2200*/  @!P2 IADD3.X R11, R26, R11, RZ, P6, !PT ;  /* 0x0000000b1a0ba210 */ /* 0x000fe400037fe4ff */
[----:B------:R-:W-:Y:S02]  /*2210*/  ISETP.GE.U32.AND P4, PT, R27, UR18, PT ;  /* 0x000000121b007c0c */ /* 0x000fe4000bf86070 */
[----:B------:R-:W-:Y:S01]  /*2220*/  SHF.R.S32.HI R29, RZ, 0x1f, R27 ;  /* 0x0000001fff1d7819 */ /* 0x000fe2000001141b */
[----:B--2---:R0:W-:Y:S02]  /*2230*/  STL [R1+0xd0], R31 ;  /* 0x0000d01f01007387 */ /* 0x0041e40000100800 */
[----:B0-----:R-:W-:-:S06]  /*2240*/  MOV R31, RZ ;  /* 0x000000ff001f7202 */ /* 0x001fcc0000000f00 */
[----:B------:R0:W2:Y:S01]  /*2250*/  @!P2 LDG.E R31, desc[UR22][R10.64] ;  /* 0x000000160a1fa981 */ /* 0x0000a2000c1e1900 */
[----:B------:R-:W-:-:S04]  /*2260*/  ISETP.GE.AND.EX P4, PT, R29, UR19, PT, P4 ;  /* 0x000000131d007c0c */ /* 0x000fc8000bf86340 */
[----:B------:R-:W-:Y:S02]  /*2270*/  ISETP.GT.U32.OR P4, PT, R0, 0x2ff, P4 ;  /* 0x000002ff0000780c */ /* 0x000fe40002784470 */
[----:B------:R-:W-:Y:S02]  /*2280*/  ISETP.GE.U32.AND P5, PT, R8, UR18, PT ;  /* 0x0000001208007c0c */ /* 0x000fe4000bfa6070 */
[----:B------:R-:W-:-:S09]  /*2290*/  SHF.R.S32.HI R9, RZ, 0x1f, R8 ;  /* 0x0000001fff097819 */ /* 0x000fd20000011408 */
[----:B------:R-:W1:Y:S01]  /*22a0*/  @!P4 LDC.64 R18, c[0x0][0x288] ;  /* 0x0000a200ff12cb82 */ /* 0x000e620000000a00 */
[----:B------:R-:W-:Y:S02]  /*22b0*/  ISETP.GE.AND.EX P5, PT, R9, UR19, PT, P5 ;  /* 0x0000001309007c0c */ /* 0x000fe4000bfa6350 */
[----:B------:R-:W-:Y:S02]  /*22c0*/  IADD3 R28, R2, 0x130, RZ ;  /* 0x00000130021c7810 */ /* 0x000fe40007ffe0ff */
[----:B------:R-:W-:Y:S02]  /*22d0*/  ISETP.GT.U32.OR P5, PT, R0, 0x2ff, P5 ;  /* 0x000002ff0000780c */ /* 0x000fe40002fa4470 */
[----:B------:R-:W-:Y:S01]  /*22e0*/  ISETP.GE.U32.AND P3, PT, R28, UR18, PT ;  /* 0x000000121c007c0c */ /* 0x000fe2000bf66070 */
[----:B------:R-:W4:Y:S01]  /*22f0*/  @!P4 LDC.64 R14, c[0x0][0x230] ;  /* 0x00008c00ff0ecb82 */ /* 0x000f220000000a00 */
[----:B------:R-:W-:-:S04]  /*2300*/  SHF.R.S32.HI R3, RZ, 0x1f, R28 ;  /* 0x0000001fff037819 */ /* 0x000fc8000001141c */
[----:B------:R-:W-:Y:S02]  /*2310*/  ISETP.GE.AND.EX P3, PT, R3, UR19, PT, P3 ;  /* 0x0000001303007c0c */ /* 0x000fe4000bf66330 */
[----:B------:R-:W-:Y:S01]  /*2320*/  @!P4 MOV R20, R4 ;  /* 0x000000040014c202 */ /* 0x000fe20000000f00 */
[----:B------:R-:W4:Y:S01]  /*2330*/  @!P4 LDC.64 R24, c[0x0][0x228] ;  /* 0x00008a00ff18cb82 */ /* 0x000f220000000a00 */
[----:B------:R-:W-:Y:S02]  /*2340*/  @!P4 MOV R21, R7 ;  /* 0x000000070015c202 */ /* 0x000fe40000000f00 */
[----:B------:R-:W-:-:S05]  /*2350*/  ISETP.GT.U32.OR P3, PT, R0, 0x2ff, P3 ;  /* 0x000002ff0000780c */ /* 0x000fca0001f64470 */
[----:B------:R-:W4:Y:S01]  /*2360*/  @!P5 LDC.64 R12, c[0x0][0x288] ;  /* 0x0000a200ff0cdb82 */ /* 0x000f220000000a00 */
[-C--:B-1----:R-:W-:Y:S02]  /*2370*/  @!P4 IMAD R29, R29, R18.reuse, RZ ;  /* 0x000000121d1dc224 */ /* 0x082fe400078e02ff */
[----:B------:R-:W-:-:S04]  /*2380*/  @!P4 IMAD.WIDE.U32 R20, R27, R18, R20 ;  /* 0x000000121b14c225 */ /* 0x000fc800078e0014 */
[----:B------:R-:W-:Y:S01]  /*2390*/  @!P4 IMAD R19, R27, R19, R29 ;  /* 0x000000131b13c224 */ /* 0x000fe200078e021d */
[----:B---3--:R-:W-:Y:S01]  /*23a0*/  @!P2 IADD3 R16, P0, R30, R16, RZ ;  /* 0x000000101e10a210 */ /* 0x008fe20007f1e0ff */
[----:B0-----:R-:W0:Y:S03]  /*23b0*/  @!P3 LDC.64 R10, c[0x0][0x288] ;  /* 0x0000a200ff0abb82 */ /* 0x001e260000000a00 */
[----:B------:R-:W-:Y:S02]  /*23c0*/  @!P4 IADD3 R18, R21, R19, RZ ;  /* 0x000000131512c210 */ /* 0x000fe40007ffe0ff */
[C---:B------:R-:W-:Y:S02]  /*23d0*/  @!P4 SHF.L.U32 R19, R20.reuse, 0x1, RZ ;  /* 0x000000011413c819 */ /* 0x040fe400000006ff */
[----:B------:R-:W-:Y:S02]  /*23e0*/  @!P4 SHF.L.U64.HI R18, R20, 0x1, R18 ;  /* 0x000000011412c819 */ /* 0x000fe40000010212 */
[----:B------:R-:W-:Y:S01]  /*23f0*/  @!P2 IADD3.X R17, R26, R17, RZ, P0, !PT ;  /* 0x000000111a11a210 */ /* 0x000fe200007fe4ff */
[----:B------:R-:W1:Y:S01]  /*2400*/  @!P5 LDC.64 R20, c[0x0][0x230] ;  /* 0x00008c00ff14db82 */ /* 0x000e620000000a00 */
[----:B------:R-:W-:-:S02]  /*2410*/  CS2R R26, SRZ ;  /* 0x00000000001a7805 */ /* 0x000fc4000001ff00 */
[----:B----4-:R-:W-:-:S04]  /*2420*/  @!P4 IADD3 R24, P0, R19, R24, RZ ;  /* 0x000000181318c210 */ /* 0x010fc80007f1e0ff */
[----:B------:R3:W4:Y:S01]  /*2430*/  @!P2 LDG.E R27, desc[UR22][R16.64] ;  /* 0x00000016101ba981 */ /* 0x000722000c1e1900 */
[----:B------:R-:W-:Y:S01]  /*2440*/  @!P4 IADD3 R14, P2, R19, R14, RZ ;  /* 0x0000000e130ec210 */ /* 0x000fe20007f5e0ff */
[----:B------:R-:W-:-:S04]  /*2450*/  @!P5 IMAD R19, R9, R12, RZ ;  /* 0x0000000c0913d224 */ /* 0x000fc800078e02ff */
[----:B------:R-:W-:Y:S01]  /*2460*/  @!P5 IMAD R19, R8, R13, R19 ;  /* 0x0000000d0813d224 */ /* 0x000fe200078e0213 */
[----:B---3--:R-:W-:Y:S02]  /*2470*/  @!P5 MOV R16, R4 ;  /* 0x000000040010d202 */ /* 0x008fe40000000f00 */
[----:B------:R-:W-:-:S03]  /*2480*/  @!P5 MOV R17, R7 ;  /* 0x000000070011d202 */ /* 0x000fc60000000f00 */
[----:B------:R-:W-:Y:S01]  /*2490*/  @!P5 IMAD.WIDE.U32 R8, R8, R12, R16 ;  /* 0x0000000c0808d225 */ /* 0x000fe200078e0010 */
[----:B------:R-:W-:Y:S01]  /*24a0*/  @!P4 IADD3.X R15, R18, R15, RZ, P2, !PT ;  /* 0x0000000f120fc210 */ /* 0x000fe200017fe4ff */
[----:B------:R-:W3:Y:S03]  /*24b0*/  @!P5 LDC.64 R12, c[0x0][0x228] ;  /* 0x00008a00ff0cdb82 */ /* 0x000ee60000000a00 */
[----:B------:R-:W-:Y:S01]  /*24c0*/  @!P5 IADD3 R19, R9, R19, RZ ;  /* 0x000000130913d210 */ /* 0x000fe20007ffe0ff */
[----:B0-----:R-:W-:Y:S01]  /*24d0*/  @!P3 IMAD R16, R3, R10, RZ ;  /* 0x0000000a0310b224 */ /* 0x001fe200078e02ff */
[C---:B------:R-:W-:Y:S01]  /*24e0*/  @!P5 SHF.L.U32 R9, R8.reuse, 0x1, RZ ;  /* 0x000000010809d819 */ /* 0x040fe200000006ff */
[----:B------:R0:W4:Y:S01]  /*24f0*/  @!P4 LDG.E R26, desc[UR22][R14.64] ;  /* 0x000000160e1ac981 */ /* 0x000122000c1e1900 */
[----:B------:R-:W-:Y:S02]  /*2500*/  @!P5 SHF.L.U64.HI R3, R8, 0x1, R19 ;  /* 0x000000010803d819 */ /* 0x000fe40000010213 */
[----:B-1----:R-:W-:-:S04]  /*2510*/  @!P5 IADD3 R20, P2, R9, R20, RZ ;  /* 0x000000140914d210 */ /* 0x002fc80007f5e0ff */
[----:B------:R-:W-:Y:S01]  /*2520*/  @!P5 IADD3.X R21, R3, R21, RZ, P2, !PT ;  /* 0x000000150315d210 */ /* 0x000fe200017fe4ff */
[----:B--2---:R1:W-:Y:S01]  /*2530*/  STL [R1+0xc0], R31 ;  /* 0x0000c01f01007387 */ /* 0x0043e20000100800 */
[----:B------:R-:W-:Y:S01]  /*2540*/  IADD3 R35, R2, 0x10, RZ ;  /* 0x0000001002237810 */ /* 0x000fe20007ffe0ff */
[----:B0-----:R-:W0:Y:S01]  /*2550*/  @!P3 LDC.64 R14, c[0x0][0x230] ;  /* 0x00008c00ff0ebb82 */ /* 0x001e220000000a00 */
[----:B-1----:R-:W-:-:S06]  /*2560*/  CS2R R30, SRZ ;  /* 0x00000000001e7805 */ /* 0x002fcc000001ff00 */
[----:B------:R1:W2:Y:S01]  /*2570*/  @!P5 LDG.E R30, desc[UR22][R20.64] ;  /* 0x00000016141ed981 */ /* 0x0002a2000c1e1900 */
[----:B------:R-:W-:Y:S02]  /*2580*/  SHF.R.S32.HI R29, RZ, 0x1f, R35 ;  /* 0x0000001fff1d7819 */ /* 0x000fe40000011423 */
[----:B------:R-:W-:-:S04]  /*2590*/  ISETP.GE.U32.AND P6, PT, R35, UR18, PT ;  /* 0x0000001223007c0c */ /* 0x000fc8000bfc6070 */
[----:B------:R-:W-:-:S04]  /*25a0*/  ISETP.GE.AND.EX P6, PT, R29, UR19, PT, P6 ;  /* 0x000000131d007c0c */ /* 0x000fc8000bfc6360 */
[----:B------:R-:W-:Y:S02]  /*25b0*/  ISETP.GT.U32.OR P6, PT, R0, 0x2ff, P6 ;  /* 0x000002ff0000780c */ /* 0x000fe400037c4470 */
[----:B------:R-:W-:Y:S02]  /*25c0*/  @!P4 IADD3.X R25, R18, R25, RZ, P0, !PT ;  /* 0x000000191219c210 */ /* 0x000fe400007fe4ff */
[----:B------:R-:W1:Y:S01]  /*25d0*/  @!P3 LDC.64 R18, c[0x0][0x228] ;  /* 0x00008a00ff12bb82 */ /* 0x000e620000000a00 */
[----:B------:R-:W-:Y:S01]  /*25e0*/  @!P3 IMAD R8, R28, R11, R16 ;  /* 0x0000000b1c08b224 */ /* 0x000fe200078e0210 */
[----:B------:R-:W-:Y:S01]  /*25f0*/  IADD3 R37, R2, 0x20, RZ ;  /* 0x0000002002257810 */ /* 0x000fe20007ffe0ff */
[----:B------:R1:W2:Y:S06]  /*2600*/  @!P4 LDG.E R31, desc[UR22][R24.64] ;  /* 0x00000016181fc981 */ /* 0x0002ac000c1e1900 */
[----:B------:R-:W2:Y:S01]  /*2610*/  @!P6 LDC.64 R16, c[0x0][0x288] ;  /* 0x0000a200ff10eb82 */ /* 0x000ea20000000a00 */
[----:B------:R-:W-:-:S02]  /*2620*/  SHF.R.S32.HI R32, RZ, 0x1f, R37 ;  /* 0x0000001fff207819 */ /* 0x000fc40000011425 */
[----:B------:R-:W-:-:S04]  /*2630*/  ISETP.GE.U32.AND P0, PT, R37, UR18, PT ;  /* 0x0000001225007c0c */ /* 0x000fc8000bf06070 */
[----:B------:R-:W-:Y:S02]  /*2640*/  ISETP.GE.AND.EX P0, PT, R32, UR19, PT, P0 ;  /* 0x0000001320007c0c */ /* 0x000fe4000bf06300 */
[----:B---3--:R-:W-:Y:S02]  /*2650*/  @!P5 IADD3 R12, P2, R9, R12, RZ ;  /* 0x0000000c090cd210 */ /* 0x008fe40007f5e0ff */
[----:B------:R-:W-:Y:S01]  /*2660*/  ISETP.GT.U32.OR P0, PT, R0, 0x2ff, P0 ;  /* 0x000002ff0000780c */ /* 0x000fe20000704470 */
[----:B----4-:R3:W-:Y:S02]  /*2670*/  STL [R1+0xcc], R27 ;  /* 0x0000cc1b01007387 */ /* 0x0107e40000100800 */
[----:B---3--:R-:W-:Y:S02]  /*2680*/  @!P3 MOV R27, R7 ;  /* 0x00000007001bb202 */ /* 0x008fe40000000f00 */
[----:B------:R3:W-:Y:S02]  /*2690*/  STL [R1+0xb0], R26 ;  /* 0x0000b01a01007387 */ /* 0x0007e40000100800 */
[----:B---3--:R-:W-:-:S05]  /*26a0*/  @!P3 MOV R26, R4 ;  /* 0x00000004001ab202 */ /* 0x008fca0000000f00 */
[----:B------:R-:W-:Y:S01]  /*26b0*/  @!P3 IMAD.WIDE.U32 R10, R28, R10, R26 ;  /* 0x0000000a1c0ab225 */ /* 0x000fe200078e001a */
[----:B------:R-:W-:-:S04]  /*26c0*/  @!P5 IADD3.X R13, R3, R13, RZ, P2, !PT ;  /* 0x0000000d030dd210 */ /* 0x000fc800017fe4ff */
[----:B------:R-:W-:Y:S02]  /*26d0*/  @!P3 IADD3 R9, R11, R8, RZ ;  /* 0x000000080b09b210 */ /* 0x000fe40007ffe0ff */
[C---:B------:R-:W-:Y:S02]  /*26e0*/  @!P3 SHF.L.U32 R8, R10.reuse, 0x1, RZ ;  /* 0x000000010a08b819 */ /* 0x040fe400000006ff */
[----:B------:R-:W-:Y:S02]  /*26f0*/  @!P3 SHF.L.U64.HI R3, R10, 0x1, R9 ;  /* 0x000000010a03b819 */ /* 0x000fe40000010209 */
[C---:B0-----:R-:W-:Y:S01]  /*2700*/  @!P3 IADD3 R14, P2, R8.reuse, R14, RZ ;  /* 0x0000000e080eb210 */ /* 0x041fe20007f5e0ff */
[----:B------:R-:W0:Y:S01]  /*2710*/  @!P0 LDC.64 R10, c[0x0][0x288] ;  /* 0x0000a200ff0a8b82 */ /* 0x000e220000000a00 */
[----:B-1----:R-:W-:-:S07]  /*2720*/  @!P3 IADD3 R18, P4, R8, R18, RZ ;  /* 0x000000120812b210 */ /* 0x002fce0007f9e0ff */
[----:B------:R-:W1:Y:S01]  /*2730*/  @!P6 LDC.64 R8, c[0x0][0x230] ;  /* 0x00008c00ff08eb82 */ /* 0x000e620000000a00 */
[C---:B------:R-:W-:Y:S02]  /*2740*/  @!P3 IADD3.X R15, R3.reuse, R15, RZ, P2, !PT ;  /* 0x0000000f030fb210 */ /* 0x040fe400017fe4ff */
[----:B------:R-:W-:Y:S02]  /*2750*/  @!P3 IADD3.X R19, R3, R19, RZ, P4, !PT ;  /* 0x000000130313b210 */ /* 0x000fe400027fe4ff */
[----:B------:R-:W-:Y:S02]  /*2760*/  @!P6 MOV R20, R4 ;  /* 0x000000040014e202 */ /* 0x000fe40000000f00 */
[----:B------:R-:W-:Y:S01]  /*2770*/  @!P6 MOV R21, R7 ;  /* 0x000000070015e202 */ /* 0x000fe20000000f00 */
[----:B------:R-:W-:Y:S02]  /*2780*/  HFMA2.MMA R28, -RZ, RZ, 0, 0 ;  /* 0x00000000ff1c7435 */ /* 0x000fe400000001ff */
[----:B------:R-:W-:-:S08]  /*2790*/  HFMA2.MMA R26, -RZ, RZ, 0, 0 ;  /* 0x00000000ff1a7435 */ /* 0x000fd000000001ff */
[----:B------:R-:W3:Y:S01]  /*27a0*/  @!P3 LDG.E R28, desc[UR22][R18.64] ;  /* 0x00000016121cb981 */ /* 0x000ee2000c1e1900 */
[----:B0-----:R-:W-:-:S04]  /*27b0*/  @!P0 IMAD R24, R32, R10, RZ ;  /* 0x0000000a20188224 */ /* 0x001fc800078e02ff */
[----:B------:R-:W-:Y:S01]  /*27c0*/  @!P0 IMAD R24, R37, R11, R24 ;  /* 0x0000000b25188224 */ /* 0x000fe200078e0218 */
[----:B--2---:R0:W-:Y:S02]  /*27d0*/  STL [R1+0xa8], R30 ;  /* 0x0000a81e01007387 */ /* 0x0041e40000100800 */
[----:B0-----:R-:W-:-:S10]  /*27e0*/  HFMA2.MMA R30, -RZ, RZ, 0, 0 ;  /* 0x00000000ff1e7435 */ /* 0x001fd400000001ff */
[----:B------:R0:W2:Y:S02]  /*27f0*/  @!P5 LDG.E R30, desc[UR22][R12.64] ;  /* 0x000000160c1ed981 */ /* 0x0000a4000c1e1900 */
[----:B0-----:R-:W-:-:S04]  /*2800*/  @!P6 IMAD R12, R29, R16, RZ ;  /* 0x000000101d0ce224 */ /* 0x001fc800078e02ff */
[C---:B------:R-:W-:Y:S02]  /*2810*/  @!P6 IMAD R3, R35.reuse, R17, R12 ;  /* 0x000000112303e224 */ /* 0x040fe400078e020c */
[----:B------:R-:W0:Y:S01]  /*2820*/  @!P6 LDC.64 R12, c[0x0][0x228] ;  /* 0x00008a00ff0ceb82 */ /* 0x000e220000000a00 */
[----:B------:R-:W-:Y:S01]  /*2830*/  @!P6 IMAD.WIDE.U32 R16, R35, R16, R20 ;  /* 0x000000102310e225 */ /* 0x000fe200078e0014 */
[----:B------:R-:W-:-:S04]  /*2840*/  MOV R29, RZ ;  /* 0x000000ff001d7202 */ /* 0x000fc80000000f00 */
[----:B------:R-:W-:Y:S02]  /*2850*/  @!P6 IADD3 R3, R17, R3, RZ ;  /* 0x000000031103e210 */ /* 0x000fe40007ffe0ff */
[C---:B------:R-:W-:Y:S01]  /*2860*/  @!P6 SHF.L.U32 R25, R16.reuse, 0x1, RZ ;  /* 0x000000011019e819 */ /* 0x040fe200000006ff */
[----:B------:R4:W3:Y:S01]  /*2870*/  @!P3 LDG.E R29, desc[UR22][R14.64] ;  /* 0x000000160e1db981 */ /* 0x0008e2000c1e1900 */
[----:B------:R-:W-:Y:S02]  /*2880*/  @!P6 SHF.L.U64.HI R3, R16, 0x1, R3 ;  /* 0x000000011003e819 */ /* 0x000fe40000010203 */
[----:B-1----:R-:W-:Y:S01]  /*2890*/  @!P6 IADD3 R8, P3, R25, R8, RZ ;  /* 0x000000081908e210 */ /* 0x002fe20007f7e0ff */
[----:B------:R-:W1:Y:S01]  /*28a0*/  @!P0 LDC.64 R16, c[0x0][0x228] ;  /* 0x00008a00ff108b82 */ /* 0x000e620000000a00 */
[----:B------:R-:W-:Y:S02]  /*28b0*/  @!P0 MOV R20, R4 ;  /* 0x0000000400148202 */ /* 0x000fe40000000f00 */
[----:B------:R-:W-:-:S02]  /*28c0*/  @!P6 IADD3.X R9, R3, R9, RZ, P3, !PT ;  /* 0x000000090309e210 */ /* 0x000fc40001ffe4ff */
[----:B------:R-:W-:-:S03]  /*28d0*/  @!P0 MOV R21, R7 ;  /* 0x0000000700158202 */ /* 0x000fc60000000f00 */
[----:B------:R1:W3:Y:S01]  /*28e0*/  @!P6 LDG.E R26, desc[UR22][R8.64] ;  /* 0x00000016081ae981 */ /* 0x0002e2000c1e1900 */
[----:B----4-:R-:W4:Y:S01]  /*28f0*/  @!P0 LDC.64 R14, c[0x0][0x230] ;  /* 0x00008c00ff0e8b82 */ /* 0x010f220000000a00 */
[----:B0-----:R-:W-:Y:S01]  /*2900*/  @!P6 IADD3 R12, P3, R25, R12, RZ ;  /* 0x0000000c190ce210 */ /* 0x001fe20007f7e0ff */
[----:B------:R-:W-:Y:S01]  /*2910*/  @!P0 IMAD.WIDE.U32 R10, R37, R10, R20 ;  /* 0x0000000a250a8225 */ /* 0x000fe200078e0014 */
[----:B------:R-:W-:Y:S02]  /*2920*/  MOV R21, RZ ;  /* 0x000000ff00157202 */ /* 0x000fe40000000f00 */
[----:B------:R-:W-:-:S05]  /*2930*/  @!P6 IADD3.X R13, R3, R13, RZ, P3, !PT ;  /* 0x0000000d030de210 */ /* 0x000fca0001ffe4ff */
[----:B------:R0:W3:Y:S01]  /*2940*/  @!P6 LDG.E R21, desc[UR22][R12.64] ;  /* 0x000000160c15e981 */ /* 0x0000e2000c1e1900 */
[----:B------:R-:W-:Y:S02]  /*2950*/  @!P0 IADD3 R20, R11, R24, RZ ;  /* 0x000000180b148210 */ /* 0x000fe40007ffe0ff */
[C---:B------:R-:W-:Y:S02]  /*2960*/  @!P0 SHF.L.U32 R3, R10.reuse, 0x1, RZ ;  /* 0x000000010a038819 */ /* 0x040fe400000006ff */
[----:B------:R-:W-:Y:S02]  /*2970*/  @!P0 SHF.L.U64.HI R20, R10, 0x1, R20 ;  /* 0x000000010a148819 */ /* 0x000fe40000010214 */
[C---:B-1----:R-:W-:Y:S02]  /*2980*/  @!P0 IADD3 R16, P5, R3.reuse, R16, RZ ;  /* 0x0000001003108210 */ /* 0x042fe40007fbe0ff */
[----:B------:R-:W-:Y:S02]  /*2990*/  CS2R R24, SRZ ;  /* 0x0000000000187805 */ /* 0x000fe4000001ff00 */
[----:B----4-:R-:W-:-:S02]  /*29a0*/  @!P0 IADD3 R14, P3, R3, R14, RZ ;  /* 0x0000000e030e8210 */ /* 0x010fc40007f7e0ff */
[C---:B------:R-:W-:Y:S02]  /*29b0*/  @!P0 IADD3.X R17, R20.reuse, R17, RZ, P5, !PT ;  /* 0x0000001114118210 */ /* 0x040fe40002ffe4ff */
[----:B------:R-:W-:-:S03]  /*29c0*/  @!P0 IADD3.X R15, R20, R15, RZ, P3, !PT ;  /* 0x0000000f140f8210 */ /* 0x000fc60001ffe4ff */
[----:B------:R1:W4:Y:S04]  /*29d0*/  @!P0 LDG.E R24, desc[UR22][R16.64] ;  /* 0x0000001610188981 */ /* 0x000328000c1e1900 */
[----:B------:R3:W4:Y:S04]  /*29e0*/  @!P0 LDG.E R25, desc[UR22][R14.64] ;  /* 0x000000160e198981 */ /* 0x000728000c1e1900 */
[----:B------:R0:W-:Y:S02]  /*29f0*/  STL [R1+0xbc], R31 ;  /* 0x0000bc1f01007387 */ /* 0x0001e40000100800 */
[----:B0-----:R-:W-:-:S04]  /*2a00*/  IADD3 R31, R2, 0x30, RZ ;  /* 0x00000030021f7810 */ /* 0x001fc80007ffe0ff */
[----:B------:R-:W-:Y:S02]  /*2a10*/  SHF.R.S32.HI R27, RZ, 0x1f, R31 ;  /* 0x0000001fff1b7819 */ /* 0x000fe4000001141f */
[----:B------:R-:W-:-:S04]  /*2a20*/  ISETP.GE.U32.AND P2, PT, R31, UR18, PT ;  /* 0x000000121f007c0c */ /* 0x000fc8000bf46070 */
[----:B------:R-:W-:-:S04]  /*2a30*/  ISETP.GE.AND.EX P2, PT, R27, UR19, PT, P2 ;  /* 0x000000131b007c0c */ /* 0x000fc8000bf46320 */
[----:B------:R-:W-:Y:S02]  /*2a40*/  ISETP.GT.U32.OR P2, PT, R0, 0x2ff, P2 ;  /* 0x000002ff0000780c */ /* 0x000fe40001744470 */
[----:B------:R-:W-:-:S04]  /*2a50*/  IADD3 R32, R2, 0x40, RZ ;  /* 0x0000004002207810 */ /* 0x000fc80007ffe0ff */
[----:B------:R-:W-:Y:S02]  /*2a60*/  SHF.R.S32.HI R35, RZ, 0x1f, R32 ;  /* 0x0000001fff237819 */ /* 0x000fe40000011420 */
[----:B------:R-:W-:-:S05]  /*2a70*/  ISETP.GE.U32.AND P4, PT, R32, UR18, PT ;  /* 0x0000001220007c0c */ /* 0x000fca000bf86070 */
[----:B------:R-:W0:Y:S01]  /*2a80*/  @!P2 LDC.64 R18, c[0x0][0x288] ;  /* 0x0000a200ff12ab82 */ /* 0x000e220000000a00 */
[----:B------:R-:W-:-:S04]  /*2a90*/  ISETP.GE.AND.EX P4, PT, R35, UR19, PT, P4 ;  /* 0x0000001323007c0c */ /* 0x000fc8000bf86340 */
[----:B------:R-:W-:-:S03]  /*2aa0*/  ISETP.GT.U32.OR P4, PT, R0, 0x2ff, P4 ;  /* 0x000002ff0000780c */ /* 0x000fc60002784470 */
[----:B------:R-:W3:Y:S08]  /*2ab0*/  @!P2 LDC.64 R10, c[0x0][0x230] ;  /* 0x00008c00ff0aab82 */ /* 0x000ef00000000a00 */
[----:B------:R-:W3:Y:S08]  /*2ac0*/  @!P2 LDC.64 R8, c[0x0][0x228] ;  /* 0x00008a00ff08ab82 */ /* 0x000ef00000000a00 */
[----:B------:R-:W1:Y:S01]  /*2ad0*/  @!P4 LDC.64 R12, c[0x0][0x288] ;  /* 0x0000a200ff0ccb82 */ /* 0x000e620000000a00 */
[----:B0-----:R-:W-:Y:S01]  /*2ae0*/  @!P2 IMAD R3, R27, R18, RZ ;  /* 0x000000121b03a224 */ /* 0x001fe200078e02ff */
[----:B------:R-:W-:-:S03]  /*2af0*/  @!P2 MOV R20, R4 ;  /* 0x000000040014a202 */ /* 0x000fc60000000f00 */
[----:B------:R-:W-:Y:S02]  /*2b00*/  @!P2 IMAD R19, R31, R19, R3 ;  /* 0x000000131f13a224 */ /* 0x000fe400078e0203 */
[----:B-1----:R-:W-:-:S04]  /*2b10*/  @!P4 IMAD R16, R35, R12, RZ ;  /* 0x0000000c2310c224 */ /* 0x002fc800078e02ff */
[----:B------:R-:W-:Y:S02]  /*2b20*/  @!P4 IMAD R13, R32, R13, R16 ;  /* 0x0000000d200dc224 */ /* 0x000fe400078e0210 */
[----:B------:R-:W0:Y:S01]  /*2b30*/  @!P4 LDC.64 R16, c[0x0][0x228] ;  /* 0x00008a00ff10cb82 */ /* 0x000e220000000a00 */
[----:B--2---:R-:W-:Y:S04]  /*2b40*/  STL [R1+0xb8], R30 ;  /* 0x0000b81e01007387 */ /* 0x004fe80000100800 */
[----:B---3--:R-:W-:Y:S04]  /*2b50*/  STL [R1+0xac], R29 ;  /* 0x0000ac1d01007387 */ /* 0x008fe80000100800 */
[----:B------:R1:W-:Y:S02]  /*2b60*/  STL [R1+0x40], R26 ;  /* 0x0000401a01007387 */ /* 0x0003e40000100800 */
[----:B-1----:R-:W-:-:S02]  /*2b70*/  IADD3 R26, R2, 0x50, RZ ;  /* 0x00000050021a7810 */ /* 0x002fc40007ffe0ff */
[----:B------:R-:W-:Y:S02]  /*2b80*/  STL [R1+0xb4], R28 ;  /* 0x0000b41c01007387 */ /* 0x000fe40000100800 */
[----:B------:R-:W-:Y:S02]  /*2b90*/  SHF.R.S32.HI R27, RZ, 0x1f, R26 ;  /* 0x0000001fff1b7819 */ /* 0x000fe4000001141a */
[----:B------:R-:W-:Y:S01]  /*2ba0*/  ISETP.GE.U32.AND P3, PT, R26, UR18, PT ;  /* 0x000000121a007c0c */ /* 0x000fe2000bf66070 */
[----:B------:R1:W-:Y:S03]  /*2bb0*/  STL [R1+0x58], R21 ;  /* 0x0000581501007387 */ /* 0x0003e60000100800 */
[----:B------:R-:W-:-:S04]  /*2bc0*/  ISETP.GE.AND.EX P3, PT, R27, UR19, PT, P3 ;  /* 0x000000131b007c0c */ /* 0x000fc8000bf66330 */
[----:B------:R-:W-:Y:S02]  /*2bd0*/  ISETP.GT.U32.OR P3, PT, R0, 0x2ff, P3 ;  /* 0x000002ff0000780c */ /* 0x000fe40001f64470 */
[----:B-1----:R-:W-:-:S03]  /*2be0*/  @!P2 MOV R21, R7 ;  /* 0x000000070015a202 */ /* 0x002fc60000000f00 */
[----:B------:R-:W-:-:S03]  /*2bf0*/  @!P2 IMAD.WIDE.U32 R20, R31, R18, R20 ;  /* 0x000000121f14a225 */ /* 0x000fc600078e0014 */
[----:B------:R-:W-:-:S04]  /*2c00*/  @!P2 SHF.L.U32 R14, R20, 0x1, RZ ;  /* 0x00000001140ea819 */ /* 0x000fc800000006ff */
[C---:B------:R-:W-:Y:S02]  /*2c10*/  @!P2 IADD3 R10, P6, R14.reuse, R10, RZ ;  /* 0x0000000a0e0aa210 */ /* 0x040fe40007fde0ff */
[----:B------:R-:W-:Y:S02]  /*2c20*/  @!P2 IADD3 R8, P5, R14, R8, RZ ;  /* 0x000000080e08a210 */ /* 0x000fe40007fbe0ff */
[----:B------:R-:W1:Y:S01]  /*2c30*/  @!P3 LDC.64 R14, c[0x0][0x288] ;  /* 0x0000a200ff0ebb82 */ /* 0x000e620000000a00 */
[----:B------:R-:W-:Y:S02]  /*2c40*/  @!P2 IADD3 R3, R21, R19, RZ ;  /* 0x000000131503a210 */ /* 0x000fe40007ffe0ff */
[----:B------:R-:W-:Y:S02]  /*2c50*/  @!P4 MOV R21, R7 ;  /* 0x000000070015c202 */ /* 0x000fe40000000f00 */
[----:B------:R-:W-:-:S03]  /*2c60*/  @!P2 SHF.L.U64.HI R3, R20, 0x1, R3 ;  /* 0x000000011403a819 */ /* 0x000fc60000010203 */
[----:B------:R-:W2:Y:S01]  /*2c70*/  @!P4 LDC.64 R18, c[0x0][0x230] ;  /* 0x00008c00ff12cb82 */ /* 0x000ea20000000a00 */
[----:B------:R-:W-:-:S05]  /*2c80*/  @!P4 MOV R20, R4 ;  /* 0x000000040014c202 */ /* 0x000fca0000000f00 */
[----:B------:R-:W-:Y:S01]  /*2c90*/  @!P4 IMAD.WIDE.U32 R20, R32, R12, R20 ;  /* 0x0000000c2014c225 */ /* 0x000fe200078e0014 */
[C---:B------:R-:W-:Y:S01]  /*2ca0*/  @!P2 IADD3.X R11, R3.reuse, R11, RZ, P6, !PT ;  /* 0x0000000b030ba210 */ /* 0x040fe200037fe4ff */
[----:B------:R-:W-:Y:S01]  /*2cb0*/  HFMA2.MMA R32, -RZ, RZ, 0, 0 ;  /* 0x00000000ff207435 */ /* 0x000fe200000001ff */
[----:B------:R-:W-:Y:S01]  /*2cc0*/  @!P2 IADD3.X R9, R3, R9, RZ, P5, !PT ;  /* 0x000000090309a210 */ /* 0x000fe20002ffe4ff */
[----:B----4-:R-:W-:Y:S01]  /*2cd0*/  STL [R1+0x74], R24 ;  /* 0x0000741801007387 */ /* 0x010fe20000100800 */
[----:B------:R-:W-:Y:S02]  /*2ce0*/  @!P4 IADD3 R3, R21, R13, RZ ;  /* 0x0000000d1503c210 */ /* 0x000fe40007ffe0ff */
[----:B------:R-:W3:Y:S01]  /*2cf0*/  @!P3 LDC.64 R12, c[0x0][0x230] ;  /* 0x00008c00ff0cbb82 */ /* 0x000ee20000000a00 */
[----:B------:R4:W-:Y:S01]  /*2d00*/  STL [R1+0x38], R25 ;  /* 0x0000381901007387 */ /* 0x0009e20000100800 */
[C---:B------:R-:W-:Y:S02]  /*2d10*/  @!P4 SHF.L.U32 R21, R20.reuse, 0x1, RZ ;  /* 0x000000011415c819 */ /* 0x040fe400000006ff */
[----:B------:R-:W-:Y:S01]  /*2d20*/  @!P4 SHF.L.U64.HI R3, R20, 0x1, R3 ;  /* 0x000000011403c819 */ /* 0x000fe20000010203 */
[----:B-1----:R-:W-:Y:S01]  /*2d30*/  @!P3 IMAD R20, R27, R14, RZ ;  /* 0x0000000e1b14b224 */ /* 0x002fe200078e02ff */
[----:B------:R-:W3:Y:S01]  /*2d40*/  @!P2 LDG.E R32, desc[UR22][R10.64] ;  /* 0x000000160a20a981 */ /* 0x000ee2000c1e1900 */
[----:B----4-:R-:W-:-:S02]  /*2d50*/  MOV R25, RZ ;  /* 0x000000ff00197202 */ /* 0x010fc40000000f00 */
[----:B------:R-:W-:Y:S01]  /*2d60*/  @!P3 IMAD R15, R26, R15, R20 ;  /* 0x0000000f1a0fb224 */ /* 0x000fe200078e0214 */
[C---:B--2---:R-:W-:Y:S02]  /*2d70*/  @!P4 IADD3 R18, P6, R21.reuse, R18, RZ ;  /* 0x000000121512c210 */ /* 0x044fe40007fde0ff */
[----:B------:R-:W-:Y:S01]  /*2d80*/  @!P3 MOV R20, R4 ;  /* 0x000000040014b202 */ /* 0x000fe20000000f00 */
[----:B------:R1:W2:Y:S01]  /*2d90*/  @!P2 LDG.E R25, desc[UR22][R8.64] ;  /* 0x000000160819a981 */ /* 0x0002a2000c1e1900 */
[----:B0-----:R-:W-:Y:S02]  /*2da0*/  @!P4 IADD3 R16, P2, R21, R16, RZ ;  /* 0x000000101510c210 */ /* 0x001fe40007f5e0ff */
[----:B------:R-:W-:-:S03]  /*2db0*/  @!P3 MOV R21, R7 ;  /* 0x000000070015b202 */ /* 0x000fc60000000f00 */
[----:B------:R-:W-:Y:S01]  /*2dc0*/  @!P3 IMAD.WIDE.U32 R20, R26, R14, R20 ;  /* 0x0000000e1a14b225 */ /* 0x000fe200078e0014 */
[C---:B------:R-:W-:Y:S01]  /*2dd0*/  @!P4 IADD3.X R19, R3.reuse, R19, RZ, P6, !PT ;  /* 0x000000130313c210 */ /* 0x040fe200037fe4ff */
[----:B------:R-:W-:Y:S01]  /*2de0*/  HFMA2.MMA R27, -RZ, RZ, 0, 0 ;  /* 0x00000000ff1b7435 */ /* 0x000fe200000001ff */
[----:B------:R-:W-:Y:S01]  /*2df0*/  @!P4 IADD3.X R17, R3, R17, RZ, P2, !PT ;  /* 0x000000110311c210 */ /* 0x000fe200017fe4ff */
[----:B-1----:R-:W0:Y:S01]  /*2e00*/  @!P3 LDC.64 R8, c[0x0][0x228] ;  /* 0x00008a00ff08bb82 */ /* 0x002e220000000a00 */
[----:B------:R-:W-:Y:S02]  /*2e10*/  @!P3 IADD3 R15, R21, R15, RZ ;  /* 0x0000000f150fb210 */ /* 0x000fe40007ffe0ff */
[C---:B------:R-:W-:Y:S01]  /*2e20*/  @!P3 SHF.L.U32 R3, R20.reuse, 0x1, RZ ;  /* 0x000000011403b819 */ /* 0x040fe200000006ff */
[----:B------:R-:W-:Y:S01]  /*2e30*/  HFMA2.MMA R26, -RZ, RZ, 0, 0 ;  /* 0x00000000ff1a7435 */ /* 0x000fe200000001ff */
[----:B------:R-:W-:Y:S01]  /*2e40*/  @!P3 SHF.L.U64.HI R20, R20, 0x1, R15 ;  /* 0x000000011414b819 */ /* 0x000fe2000001020f */
[----:B------:R-:W-:Y:S01]  /*2e50*/  HFMA2.MMA R21, -RZ, RZ, 0, 0 ;  /* 0x00000000ff157435 */ /* 0x000fe200000001ff */
[----:B---3--:R-:W-:Y:S01]  /*2e60*/  @!P3 IADD3 R12, P6, R3, R12, RZ ;  /* 0x0000000c030cb210 */ /* 0x008fe20007fde0ff */
[----:B------:R-:W3:Y:S03]  /*2e70*/  @!P4 LDG.E R27, desc[UR22][R18.64] ;  /* 0x00000016121bc981 */ /* 0x000ee6000c1e1900 */
[----:B------:R-:W-:-:S03]  /*2e80*/  @!P3 IADD3.X R13, R20, R13, RZ, P6, !PT ;  /* 0x0000000d140db210 */ /* 0x000fc600037fe4ff */
[----:B------:R-:W4:Y:S04]  /*2e90*/  @!P4 LDG.E R26, desc[UR22][R16.64] ;  /* 0x00000016101ac981 */ /* 0x000f28000c1e1900 */
[----:B------:R-:W4:Y:S01]  /*2ea0*/  @!P3 LDG.E R21, desc[UR22][R12.64] ;  /* 0x000000160c15b981 */ /* 0x000f22000c1e1900 */
[----:B0-----:R-:W-:-:S04]  /*2eb0*/  @!P3 IADD3 R8, P4, R3, R8, RZ ;  /* 0x000000080308b210 */ /* 0x001fc80007f9e0ff */
[----:B------:R-:W-:Y:S02]  /*2ec0*/  @!P3 IADD3.X R9, R20, R9, RZ, P4, !PT ;  /* 0x000000091409b210 */ /* 0x000fe400027fe4ff */
[----:B------:R-:W-:-:S04]  /*2ed0*/  IADD3 R24, R2, 0x60, RZ ;  /* 0x0000006002187810 */ /* 0x000fc80007ffe0ff */
[----:B------:R-:W-:Y:S02]  /*2ee0*/  SHF.R.S32.HI R31, RZ, 0x1f, R24 ;  /* 0x0000001fff1f7819 */ /* 0x000fe40000011418 */
[----:B------:R-:W-:-:S04]  /*2ef0*/  ISETP.GE.U32.AND P0, PT, R24, UR18, PT ;  /* 0x0000001218007c0c */ /* 0x000fc8000bf06070 */
[----:B------:R-:W-:Y:S01]  /*2f00*/  ISETP.GE.AND.EX P0, PT, R31, UR19, PT, P0 ;  /* 0x000000131f007c0c */ /* 0x000fe2000bf06300 */
[----:B--2---:R-:W-:Y:S04]  /*2f10*/  STL [R1+0x84], R25 ;  /* 0x0000841901007387 */ /* 0x004fe80000100800 */
[----:B---3--:R-:W-:Y:S04]  /*2f20*/  STL [R1+0x5c], R27 ;  /* 0x00005c1b01007387 */ /* 0x008fe80000100800 */
[----:B------:R-:W-:Y:S04]  /*2f30*/  STL [R1+0x6c], R32 ;  /* 0x00006c2001007387 */ /* 0x000fe80000100800 */
[----:B----4-:R-:W-:Y:S04]  /*2f40*/  STL [R1+0x8c], R26 ;  /* 0x00008c1a01007387 */ /* 0x010fe80000100800 */
[----:B------:R0:W-:Y:S02]  /*2f50*/  STL [R1+0x80], R21 ;  /* 0x0000801501007387 */ /* 0x0001e40000100800 */
[----:B0-----:R-:W-:-:S06]  /*2f60*/  MOV R21, RZ ;  /* 0x000000ff00157202 */ /* 0x001fcc0000000f00 */
[----:B------:R0:W2:Y:S01]  /*2f70*/  @!P3 LDG.E R21, desc[UR22][R8.64] ;  /* 0x000000160815b981 */ /* 0x0000a2000c1e1900 */
[----:B------:R-:W-:Y:S02]  /*2f80*/  ISETP.GT.U32.OR P0, PT, R0, 0x2ff, P0 ;  /* 0x000002ff0000780c */ /* 0x000fe40000704470 */
[----:B------:R-:W-:-:S04]  /*2f90*/  IADD3 R35, R2, 0x70, RZ ;  /* 0x0000007002237810 */ /* 0x000fc80007ffe0ff */
[----:B------:R-:W-:Y:S02]  /*2fa0*/  SHF.R.S32.HI R25, RZ, 0x1f, R35 ;  /* 0x0000001fff197819 */ /* 0x000fe40000011423 */
[----:B------:R-:W-:-:S05]  /*2fb0*/  ISETP.GE.U32.AND P5, PT, R35, UR18, PT ;  /* 0x0000001223007c0c */ /* 0x000fca000bfa6070 */
[----:B------:R-:W1:Y:S01]  /*2fc0*/  @!P0 LDC.64 R10, c[0x0][0x288] ;  /* 0x0000a200ff0a8b82 */ /* 0x000e620000000a00 */
[----:B------:R-:W-:-:S04]  /*2fd0*/  ISETP.GE.AND.EX P5, PT, R25, UR19, PT, P5 ;  /* 0x0000001319007c0c */ /* 0x000fc8000bfa6350 */
[----:B------:R-:W-:Y:S02]  /*2fe0*/  ISETP.GT.U32.OR P5, PT, R0, 0x2ff, P5 ;  /* 0x000002ff0000780c */ /* 0x000fe40002fa4470 */
[----:B------:R-:W-:Y:S01]  /*2ff0*/  IADD3 R27, R2, 0x80, RZ ;  /* 0x00000080021b7810 */ /* 0x000fe20007ffe0ff */
[----:B------:R-:W3:Y:S03]  /*3000*/  @!P0 LDC.64 R16, c[0x0][0x230] ;  /* 0x00008c00ff108b82 */ /* 0x000ee60000000a00 */
[----:B------:R-:W-:Y:S02]  /*3010*/  SHF.R.S32.HI R26, RZ, 0x1f, R27 ;  /* 0x0000001fff1a7819 */ /* 0x000fe4000001141b */
[----:B------:R-:W-:-:S05]  /*3020*/  ISETP.GE.U32.AND P2, PT, R27, UR18, PT ;  /* 0x000000121b007c0c */ /* 0x000fca000bf46070 */
[----:B------:R-:W4:Y:S01]  /*3030*/  @!P5 LDC.64 R18, c[0x0][0x288] ;  /* 0x0000a200ff12db82 */ /* 0x000f220000000a00 */
[----:B------:R-:W-:Y:S01]  /*3040*/  ISETP.GE.AND.EX P2, PT, R26, UR19, PT, P2 ;  /* 0x000000131a007c0c */ /* 0x000fe2000bf46320 */
[----:B-1----:R-:W-:Y:S01]  /*3050*/  @!P0 IMAD R14, R31, R10, RZ ;  /* 0x0000000a1f0e8224 */ /* 0x002fe200078e02ff */
[----:B------:R-:W-:-:S05]  /*3060*/  @!P0 MOV R15, R7 ;  /* 0x00000007000f8202 */ /* 0x000fca0000000f00 */
[----:B------:R-:W1:Y:S01]  /*3070*/  @!P5 LDC.64 R12, c[0x0][0x228] ;  /* 0x00008a00ff0cdb82 */ /* 0x000e620000000a00 */
[----:B------:R-:W-:Y:S01]  /*3080*/  @!P0 IMAD R3, R24, R11, R14 ;  /* 0x0000000b18038224 */ /* 0x000fe200078e020e */
[----:B------:R-:W-:Y:S02]  /*3090*/  @!P0 MOV R14, R4 ;  /* 0x00000004000e8202 */ /* 0x000fe40000000f00 */
[----:B------:R-:W-:-:S03]  /*30a0*/  ISETP.GT.U32.OR P2, PT, R0, 0x2ff, P2 ;  /* 0x000002ff0000780c */ /* 0x000fc60001744470 */
[----:B------:R-:W-:Y:S02]  /*30b0*/  @!P0 IMAD.WIDE.U32 R10, R24, R10, R14 ;  /* 0x0000000a180a8225 */ /* 0x000fe400078e000e */
[----:B------:R-:W1:Y:S03]  /*30c0*/  @!P0 LDC.64 R14, c[0x0][0x228] ;  /* 0x00008a00ff0e8b82 */ /* 0x000e660000000a00 */
[----:B------:R-:W-:Y:S02]  /*30d0*/  @!P0 IADD3 R3, R11, R3, RZ ;  /* 0x000000030b038210 */ /* 0x000fe40007ffe0ff */
[C---:B------:R-:W-:Y:S02]  /*30e0*/  @!P0 SHF.L.U32 R24, R10.reuse, 0x1, RZ ;  /* 0x000000010a188819 */ /* 0x040fe400000006ff */
[----:B------:R-:W-:Y:S01]  /*30f0*/  @!P0 SHF.L.U64.HI R3, R10, 0x1, R3 ;  /* 0x000000010a038819 */ /* 0x000fe20000010203 */
[----:B0-----:R-:W0:Y:S01]  /*3100*/  @!P2 LDC.64 R8, c[0x0][0x288] ;  /* 0x0000a200ff08ab82 */ /* 0x001e220000000a00 */
[----:B----4-:R-:W-:-:S07]  /*3110*/  @!P5 IMAD R20, R25, R18, RZ ;  /* 0x000000121914d224 */ /* 0x010fce00078e02ff */
[----:B------:R-:W4:Y:S01]  /*3120*/  @!P5 LDC.64 R10, c[0x0][0x230] ;  /* 0x00008c00ff0adb82 */ /* 0x000f220000000a00 */
[----:B------:R-:W-:Y:S01]  /*3130*/  @!P5 IMAD R19, R35, R19, R20 ;  /* 0x000000132313d224 */ /* 0x000fe200078e0214 */
[----:B------:R-:W-:Y:S01]  /*3140*/  HFMA2.MMA R32, -RZ, RZ, 0, 0 ;  /* 0x00000000ff207435 */ /* 0x000fe200000001ff */
[C---:B---3--:R-:W-:Y:S02]  /*3150*/  @!P0 IADD3 R16, P4, R24.reuse, R16, RZ ;  /* 0x0000001018108210 */ /* 0x048fe40007f9e0ff */
[----:B------:R-:W-:Y:S02]  /*3160*/  @!P5 MOV R20, R4 ;  /* 0x000000040014d202 */ /* 0x000fe40000000f00 */
[----:B------:R-:W-:Y:S02]  /*3170*/  @!P0 IADD3.X R17, R3, R17, RZ, P4, !PT ;  /* 0x0000001103118210 */ /* 0x000fe400027fe4ff */
[----:B-1----:R-:W-:-:S03]  /*3180*/  @!P0 IADD3 R14, P4, R24, R14, RZ ;  /* 0x0000000e180e8210 */ /* 0x002fc60007f9e0ff */
[----:B------:R1:W3:Y:S01]  /*3190*/  @!P0 LDG.E R32, desc[UR22][R16.64] ;  /* 0x0000001610208981 */ /* 0x0002e2000c1e1900 */
[----:B------:R-:W-:Y:S01]  /*31a0*/  @!P0 IADD3.X R15, R3, R15, RZ, P4, !PT ;  /* 0x0000000f030f8210 */ /* 0x000fe200027fe4ff */
[----:B------:R-:W-:Y:S01]  /*31b0*/  HFMA2.MMA R24, -RZ, RZ, 0, 0 ;  /* 0x00000000ff187435 */ /* 0x000fe200000001ff */
[----:B0-----:R-:W-:Y:S01]  /*31c0*/  @!P2 IMAD R3, R26, R8, RZ ;  /* 0x000000081a03a224 */ /* 0x001fe200078e02ff */
[----:B------:R-:W-:Y:S01]  /*31d0*/  MOV R26, RZ ;  /* 0x000000ff001a7202 */ /* 0x000fe20000000f00 */
[----:B--2---:R0:W-:Y:S02]  /*31e0*/  STL [R1+0x98], R21 ;  /* 0x0000981501007387 */ /* 0x0041e40000100800 */
[----:B0-----:R-:W-:-:S03]  /*31f0*/  @!P5 MOV R21, R7 ;  /* 0x000000070015d202 */ /* 0x001fc60000000f00 */
[----:B------:R-:W-:Y:S01]  /*3200*/  @!P5 IMAD.WIDE.U32 R20, R35, R18, R20 ;  /* 0x000000122314d225 */ /* 0x000fe200078e0014 */
[----:B------:R-:W-:-:S04]  /*3210*/  HFMA2.MMA R18, -RZ, RZ, 0, 0 ;  /* 0x00000000ff127435 */ /* 0x000fc800000001ff */
[----:B------:R-:W-:Y:S02]  /*3220*/  @!P5 IADD3 R19, R21, R19, RZ ;  /* 0x000000131513d210 */ /* 0x000fe40007ffe0ff */
[C---:B-1----:R-:W-:Y:S02]  /*3230*/  @!P5 SHF.L.U32 R16, R20.reuse, 0x1, RZ ;  /* 0x000000011410d819 */ /* 0x042fe400000006ff */
[----:B------:R-:W-:Y:S02]  /*3240*/  @!P5 SHF.L.U64.HI R19, R20, 0x1, R19 ;  /* 0x000000011413d819 */ /* 0x000fe40000010213 */
[C---:B----4-:R-:W-:Y:S01]  /*3250*/  @!P5 IADD3 R10, P4, R16.reuse, R10, RZ ;  /* 0x0000000a100ad210 */ /* 0x050fe20007f9e0ff */
[----:B------:R0:W2:Y:S01]  /*3260*/  @!P0 LDG.E R18, desc[UR22][R14.64] ;  /* 0x000000160e128981 */ /* 0x0000a2000c1e1900 */
[----:B------:R-:W-:Y:S02]  /*3270*/  @!P5 IADD3 R12, P6, R16, R12, RZ ;  /* 0x0000000c100cd210 */ /* 0x000fe40007fde0ff */
[----:B------:R-:W-:Y:S01]  /*3280*/  IADD3 R31, R2, 0x90, RZ ;  /* 0x00000090021f7810 */ /* 0x000fe20007ffe0ff */
[----:B------:R-:W-:Y:S01]  /*3290*/  @!P2 IMAD R9, R27, R9, R3 ;  /* 0x000000091b09a224 */ /* 0x000fe200078e0203 */
[C---:B------:R-:W-:Y:S01]  /*32a0*/  @!P5 IADD3.X R11, R19.reuse, R11, RZ, P4, !PT ;  /* 0x0000000b130bd210 */ /* 0x040fe200027fe4ff */
[----:B------:R-:W1:Y:S01]  /*32b0*/  @!P2 LDC.64 R20, c[0x0][0x230] ;  /* 0x00008c00ff14ab82 */ /* 0x000e620000000a00 */
[----:B------:R-:W-:-:S03]  /*32c0*/  @!P5 IADD3.X R13, R19, R13, RZ, P6, !PT ;  /* 0x0000000d130dd210 */ /* 0x000fc600037fe4ff */
[----:B------:R-:W4:Y:S04]  /*32d0*/  @!P5 LDG.E R26, desc[UR22][R10.64] ;  /* 0x000000160a1ad981 */ /* 0x000f28000c1e1900 */
[----:B------:R0:W3:Y:S01]  /*32e0*/  @!P5 LDG.E R24, desc[UR22][R12.64] ;  /* 0x000000160c18d981 */ /* 0x0000e2000c1e1900 */
[----:B------:R-:W-:Y:S02]  /*32f0*/  SHF.R.S32.HI R25, RZ, 0x1f, R31 ;  /* 0x0000001fff197819 */ /* 0x000fe4000001141f */
[----:B------:R-:W-:-:S04]  /*3300*/  ISETP.GE.U32.AND P3, PT, R31, UR18, PT ;  /* 0x000000121f007c0c */ /* 0x000fc8000bf66070 */
[----:B------:R-:W-:-:S04]  /*3310*/  ISETP.GE.AND.EX P3, PT, R25, UR19, PT, P3 ;  /* 0x0000001319007c0c */ /* 0x000fc8000bf66330 */
[----:B------:R-:W-:Y:S02]  /*3320*/  ISETP.GT.U32.OR P3, PT, R0, 0x2ff, P3 ;  /* 0x000002ff0000780c */ /* 0x000fe40001f64470 */
[----:B0-----:R-:W-:Y:S02]  /*3330*/  @!P2 MOV R14, R4 ;  /* 0x00000004000ea202 */ /* 0x001fe40000000f00 */
[----:B------:R-:W-:-:S09]  /*3340*/  @!P2 MOV R15, R7 ;  /* 0x00000007000fa202 */ /* 0x000fd20000000f00 */
[----:B------:R-:W0:Y:S01]  /*3350*/  @!P3 LDC.64 R16, c[0x0][0x288] ;  /* 0x0000a200ff10bb82 */ /* 0x000e220000000a00 */
[----:B------:R-:W-:-:S05]  /*3360*/  @!P2 IMAD.WIDE.U32 R14, R27, R8, R14 ;  /* 0x000000081b0ea225 */ /* 0x000fca00078e000e */
[----:B------:R-:W-:Y:S02]  /*3370*/  @!P2 IADD3 R9, R15, R9, RZ ;  /* 0x000000090f09a210 */ /* 0x000fe40007ffe0ff */
[----:B------:R-:W-:Y:S01]  /*3380*/  @!P3 MOV R8, R4 ;  /* 0x000000040008b202 */ /* 0x000fe20000000f00 */
[----:B------:R-:W1:Y:S01]  /*3390*/  @!P3 LDC.64 R12, c[0x0][0x230] ;  /* 0x00008c00ff0cbb82 */ /* 0x000e620000000a00 */
[----:B0-----:R-:W-:-:S04]  /*33a0*/  @!P3 IMAD R25, R25, R16, RZ ;  /* 0x000000101919b224 */ /* 0x001fc800078e02ff */
[----:B------:R-:W-:Y:S01]  /*33b0*/  @!P3 IMAD R25, R31, R17, R25 ;  /* 0x000000111f19b224 */ /* 0x000fe200078e0219 */
[----:B--2---:R0:W-:Y:S04]  /*33c0*/  STL [R1+0xa0], R18 ;  /* 0x0000a01201007387 */ /* 0x0041e80000100800 */
[----:B----4-:R-:W-:Y:S01]  /*33d0*/  STL [R1+0x90], R26 ;  /* 0x0000901a01007387 */ /* 0x010fe20000100800 */
[C---:B------:R-:W-:Y:S01]  /*33e0*/  @!P2 SHF.L.U32 R3, R14.reuse, 0x1, RZ ;  /* 0x000000010e03a819 */ /* 0x040fe200000006ff */
[----:B0-----:R-:W0:Y:S02]  /*33f0*/  @!P2 LDC.64 R18, c[0x0][0x228] ;  /* 0x00008a00ff12ab82 */ /* 0x001e240000000a00 */
[----:B---3--:R-:W-:Y:S04]  /*3400*/  STL [R1+0x9c], R32 ;  /* 0x00009c2001007387 */ /* 0x008fe80000100800 */
[----:B------:R2:W-:Y:S02]  /*3410*/  STL [R1+0xa4], R24 ;  /* 0x0000a41801007387 */ /* 0x0005e40000100800 */
[----:B--2---:R-:W-:-:S02]  /*3420*/  @!P2 SHF.L.U64.HI R24, R14, 0x1, R9 ;  /* 0x000000010e18a819 */ /* 0x004fc40000010209 */
[----:B------:R-:W-:-:S03]  /*3430*/  @!P3 MOV R9, R7 ;  /* 0x000000070009b202 */ /* 0x000fc60000000f00 */
[----:B------:R-:W-:Y:S01]  /*3440*/  @!P3 IMAD.WIDE.U32 R16, R31, R16, R8 ;  /* 0x000000101f10b225 */ /* 0x000fe200078e0008 */
[----:B------:R-:W-:Y:S01]  /*3450*/  HFMA2.MMA R31, -RZ, RZ, 0, 0 ;  /* 0x00000000ff1f7435 */ /* 0x000fe200000001ff */
[----:B-1----:R-:W-:Y:S01]  /*3460*/  @!P2 IADD3 R20, P6, R3, R20, RZ ;  /* 0x000000140314a210 */ /* 0x002fe20007fde0ff */
[----:B------:R-:W1:Y:S08]  /*3470*/  @!P3 LDC.64 R8, c[0x0][0x228] ;  /* 0x00008a00ff08bb82 */ /* 0x000e700000000a00 */
[----:B------:R-:W2:Y:S01]  /*3480*/  @P1 LDG.E R31, desc[UR22][R22.64] ;  /* 0x00000016161f1981 */ /* 0x000ea2000c1e1900 */
[----:B------:R-:W-:-:S02]  /*3490*/  @!P2 IADD3.X R21, R24, R21, RZ, P6, !PT ;  /* 0x000000151815a210 */ /* 0x000fc400037fe4ff */
[----:B------:R-:W-:-:S04]  /*34a0*/  IADD3 R27, R2, 0xa0, RZ ;  /* 0x000000a0021b7810 */ /* 0x000fc80007ffe0ff */
[----:B------:R-:W-:Y:S02]  /*34b0*/  SHF.R.S32.HI R26, RZ, 0x1f, R27 ;  /* 0x0000001fff1a7819 */ /* 0x000fe4000001141b */
[----:B------:R-:W-:-:S04]  /*34c0*/  ISETP.GE.U32.AND P0, PT, R27, UR18, PT ;  /* 0x000000121b007c0c */ /* 0x000fc8000bf06070 */
[----:B------:R-:W-:Y:S01]  /*34d0*/  ISETP.GE.AND.EX P0, PT, R26, UR19, PT, P0 ;  /* 0x000000131a007c0c */ /* 0x000fe2000bf06300 */
[----:B--2---:R2:W-:Y:S02]  /*34e0*/  STL [R1+0x48], R31 ;  /* 0x0000481f01007387 */ /* 0x0045e40000100800 */
[----:B--2---:R-:W-:-:S06]  /*34f0*/  MOV R31, RZ ;  /* 0x000000ff001f7202 */ /* 0x004fcc0000000f00 */
[----:B------:R2:W3:Y:S01]  /*3500*/  @!P2 LDG.E R31, desc[UR22][R20.64] ;  /* 0x00000016141fa981 */ /* 0x0004e2000c1e1900 */
[----:B------:R-:W-:-:S13]  /*3510*/  ISETP.GT.U32.OR P0, PT, R0, 0x2ff, P0 ;  /* 0x000002ff0000780c */ /* 0x000fda0000704470 */
[----:B------:R-:W4:Y:S01]  /*3520*/  @!P0 LDC.64 R10, c[0x0][0x288] ;  /* 0x0000a200ff0a8b82 */ /* 0x000f220000000a00 */
[----:B0-----:R-:W-:Y:S02]  /*3530*/  @!P2 IADD3 R18, P5, R3, R18, RZ ;  /* 0x000000120312a210 */ /* 0x001fe40007fbe0ff */
[----:B------:R-:W-:Y:S02]  /*3540*/  IADD3 R37, R2, 0x1f0, RZ ;  /* 0x000001f002257810 */ /* 0x000fe40007ffe0ff */
[----:B------:R-:W-:Y:S02]  /*3550*/  @!P2 IADD3.X R19, R24, R19, RZ, P5, !PT ;  /* 0x000000131813a210 */ /* 0x000fe40002ffe4ff */
[----:B------:R-:W-:Y:S01]  /*3560*/  SHF.R.S32.HI R3, RZ, 0x1f, R37 ;  /* 0x0000001fff037819 */ /* 0x000fe20000011425 */
[----:B--2---:R-:W0:Y:S01]  /*3570*/  @!P0 LDC.64 R20, c[0x0][0x230] ;  /* 0x00008c00ff148b82 */ /* 0x004e220000000a00 */
[----:B------:R-:W-:Y:S02]  /*3580*/  ISETP.GE.U32.AND P6, PT, R37, UR18, PT ;  /* 0x0000001225007c0c */ /* 0x000fe4000bfc6070 */
[----:B------:R-:W-:-:S02]  /*3590*/  @!P3 IADD3 R22, R17, R25, RZ ;  /* 0x000000191116b210 */ /* 0x000fc40007ffe0ff */
[C---:B------:R-:W-:Y:S02]  /*35a0*/  @!P3 SHF.L.U32 R17, R16.reuse, 0x1, RZ ;  /* 0x000000011011b819 */ /* 0x040fe400000006ff */
[----:B------:R-:W-:Y:S02]  /*35b0*/  ISETP.GE.AND.EX P5, PT, R3, UR19, PT, P6 ;  /* 0x0000001303007c0c */ /* 0x000fe4000bfa6360 */
[----:B------:R-:W-:Y:S02]  /*35c0*/  @!P3 IADD3 R12, P6, R17, R12, RZ ;  /* 0x0000000c110cb210 */ /* 0x000fe40007fde0ff */
[----:B------:R-:W-:Y:S01]  /*35d0*/  @!P3 SHF.L.U64.HI R16, R16, 0x1, R22 ;  /* 0x000000011010b819 */ /* 0x000fe20000010216 */
[----:B----4-:R-:W-:Y:S01]  /*35e0*/  @!P0 IMAD R26, R26, R10, RZ ;  /* 0x0000000a1a1a8224 */ /* 0x010fe200078e02ff */
[----:B------:R-:W-:Y:S01]  /*35f0*/  MOV R32, RZ ;  /* 0x000000ff00207202 */ /* 0x000fe20000000f00 */
[----:B------:R-:W2:Y:S01]  /*3600*/  @!P0 LDC.64 R22, c[0x0][0x228] ;  /* 0x00008a00ff168b82 */ /* 0x000ea20000000a00 */
[----:B------:R-:W-:-:S05]  /*3610*/  @!P3 IADD3.X R13, R16, R13, RZ, P6, !PT ;  /* 0x0000000d100db210 */ /* 0x000fca00037fe4ff */
[----:B------:R-:W4:Y:S04]  /*3620*/  @!P3 LDG.E R32, desc[UR22][R12.64] ;  /* 0x000000160c20b981 */ /* 0x000f28000c1e1900 */
[----:B---3--:R3:W-:Y:S02]  /*3630*/  STL [R1+0x78], R31 ;  /* 0x0000781f01007387 */ /* 0x0087e40000100800 */
[----:B---3--:R-:W-:-:S10]  /*3640*/  HFMA2.MMA R31, -RZ, RZ, 0, 0 ;  /* 0x00000000ff1f7435 */ /* 0x008fd400000001ff */
[----:B------:R3:W4:Y:S01]  /*3650*/  @!P2 LDG.E R31, desc[UR22][R18.64] ;  /* 0x00000016121fa981 */ /* 0x000722000c1e1900 */
[----:B-1----:R-:W-:Y:S02]  /*3660*/  @!P3 IADD3 R8, P2, R17, R8, RZ ;  /* 0x000000081108b210 */ /* 0x002fe40007f5e0ff */
[----:B------:R-:W-:-:S05]  /*3670*/  IADD3 R17, R2, 0xa0, RZ ;  /* 0x000000a002117810 */ /* 0x000fca0007ffe0ff */
[----:B------:R-:W-:Y:S01]  /*3680*/  @!P0 IMAD R11, R17, R11, R26 ;  /* 0x0000000b110b8224 */ /* 0x000fe200078e021a */
[----:B------:R-:W-:Y:S01]  /*3690*/  HFMA2.MMA R26, -RZ, RZ, 0, 0 ;  /* 0x00000000ff1a7435 */ /* 0x000fe200000001ff */
[----:B------:R-:W-:-:S09]  /*36a0*/  @!P3 IADD3.X R9, R16, R9, RZ, P2, !PT ;  /* 0x000000091009b210 */ /* 0x000fd200017fe4ff */
[----:B------:R1:W4:Y:S01]  /*36b0*/  @!P3 LDG.E R26, desc[UR22][R8.64] ;  /* 0x00000016081ab981 */ /* 0x000322000c1e1900 */
[----:B------:R-:W-:-:S04]  /*36c0*/  IADD3 R35, R2, 0xb0, RZ ;  /* 0x000000b002237810 */ /* 0x000fc80007ffe0ff */
[----:B------:R-:W-:Y:S02]  /*36d0*/  SHF.R.S32.HI R27, RZ, 0x1f, R35 ;  /* 0x0000001fff1b7819 */ /* 0x000fe40000011423 */
[----:B------:R-:W-:-:S04]  /*36e0*/  ISETP.GE.U32.AND P4, PT, R35, UR18, PT ;  /* 0x0000001223007c0c */ /* 0x000fc8000bf86070 */
[----:B------:R-:W-:-:S04]  /*36f0*/  ISETP.GE.AND.EX P4, PT, R27, UR19, PT, P4 ;  /* 0x000000131b007c0c */ /* 0x000fc8000bf86340 */
[C---:B------:R-:W-:Y:S02]  /*3700*/  ISETP.GT.U32.OR P4, PT, R0.reuse, 0x2ff, P4 ;  /* 0x000002ff0000780c */ /* 0x040fe40002784470 */
[----:B------:R-:W-:-:S11]  /*3710*/  ISETP.GT.U32.OR P5, PT, R0, 0x2ff, P5 ;  /* 0x000002ff0000780c */ /* 0x000fd60002fa4470 */
[----:B------:R-:W0:Y:S08]  /*3720*/  @!P4 LDC.64 R24, c[0x0][0x288] ;  /* 0x0000a200ff18cb82 */ /* 0x000e300000000a00 */
[----:B---3--:R-:W3:Y:S01]  /*3730*/  @!P5 LDC.64 R18, c[0x0][0x288] ;  /* 0x0000a200ff12db82 */ /* 0x008ee20000000a00 */
[----:B------:R-:W-:Y:S02]  /*3740*/  @!P0 MOV R12, R4 ;  /* 0x00000004000c8202 */ /* 0x000fe40000000f00 */
[----:B------:R-:W-:-:S02]  /*3750*/  @!P0 MOV R13, R7 ;  /* 0x00000007000d8202 */ /* 0x000fc40000000f00 */
[----:B-1----:R-:W-:Y:S02]  /*3760*/  @!P4 MOV R8, R4 ;  /* 0x000000040008c202 */ /* 0x002fe40000000f00 */
[----:B------:R-:W-:Y:S01]  /*3770*/  @!P4 MOV R9, R7 ;  /* 0x000000070009c202 */ /* 0x000fe20000000f00 */
[----:B------:R-:W-:Y:S01]  /*3780*/  @!P0 IMAD.WIDE.U32 R12, R17, R10, R12 ;  /* 0x0000000a110c8225 */ /* 0x000fe200078e000c */
[----:B------:R-:W-:Y:S01]  /*3790*/  UIMAD.WIDE UR6, UR9, 0x8, UR6 ;  /* 0x00000008090678a5 */ /* 0x000fe2000f8e0206 */
[----:B------:R-:W1:Y:S02]  /*37a0*/  @!P4 LDC.64 R16, c[0x0][0x230] ;  /* 0x00008c00ff10cb82 */ /* 0x000e640000000a00 */
[----:B0-----:R-:W-:Y:S01]  /*37b0*/  @!P4 IMAD R27, R27, R24, RZ ;  /* 0x000000181b1bc224 */ /* 0x001fe200078e02ff */
[----:B------:R-:W-:-:S03]  /*37c0*/  @!P0 IADD3 R11, R13, R11, RZ ;  /* 0x0000000b0d0b8210 */ /* 0x000fc60007ffe0ff */
[C---:B------:R-:W-:Y:S01]  /*37d0*/  @!P4 IMAD R27, R35.reuse, R25, R27 ;  /* 0x00000019231bc224 */ /* 0x040fe200078e021b */
[----:B------:R-:W-:Y:S01]  /*37e0*/  @!P0 SHF.L.U32 R10, R12, 0x1, RZ ;  /* 0x000000010c0a8819 */ /* 0x000fe200000006ff */
[----:B------:R-:W-:-:S03]  /*37f0*/  @!P4 IMAD.WIDE.U32 R24, R35, R24, R8 ;  /* 0x000000182318c225 */ /* 0x000fc600078e0008 */
[C---:B------:R-:W-:Y:S02]  /*3800*/  @!P0 IADD3 R20, P2, R10.reuse, R20, RZ ;  /* 0x000000140a148210 */ /* 0x040fe40007f5e0ff */
[----:B--2---:R-:W-:Y:S01]  /*3810*/  @!P0 IADD3 R22, P3, R10, R22, RZ ;  /* 0x000000160a168210 */ /* 0x004fe20007f7e0ff */
[----:B------:R-:W-:Y:S01]  /*3820*/  HFMA2.MMA R35, -RZ, RZ, 0, 0 ;  /* 0x00000000ff237435 */ /* 0x000fe200000001ff */
[----:B------:R-:W-:Y:S01]  /*3830*/  @!P4 IADD3 R27, R25, R27, RZ ;  /* 0x0000001b191bc210 */ /* 0x000fe20007ffe0ff */
[----:B---3--:R-:W-:Y:S01]  /*3840*/  @!P5 IMAD R25, R3, R18, RZ ;  /* 0x000000120319d224 */ /* 0x008fe200078e02ff */
[----:B----4-:R0:W-:Y:S02]  /*3850*/  STL [R1+0x94], R31 ;  /* 0x0000941f01007387 */ /* 0x0101e40000100800 */
[----:B------:R-:W-:Y:S01]  /*3860*/  @!P4 SHF.L.U64.HI R3, R24, 0x1, R27 ;  /* 0x000000011803c819 */ /* 0x000fe2000001021b */
[----:B------:R-:W2:Y:S01]  /*3870*/  @!P4 LDC.64 R8, c[0x0][0x228] ;  /* 0x00008a00ff08cb82 */ /* 0x000ea20000000a00 */
[----:B0-----:R-:W5:Y:S04]  /*3880*/  LDL.LU R31, [R1+0x150] ;  /* 0x00015000011f7983 */ /* 0x001f680000300800 */
[----:B------:R0:W-:Y:S01]  /*3890*/  STL [R1+0x7c], R32 ;  /* 0x00007c2001007387 */ /* 0x0001e20000100800 */
[----:B------:R-:W-:Y:S01]  /*38a0*/  @!P5 IMAD R27, R37, R19, R25 ;  /* 0x00000013251bd224 */ /* 0x000fe200078e0219 */
[----:B------:R-:W-:-:S02]  /*38b0*/  @!P5 MOV R25, R7 ;  /* 0x000000070019d202 */ /* 0x000fc40000000f00 */
[----:B0-----:R-:W5:Y:S04]  /*38c0*/  LDL.LU R32, [R1+0x14c] ;  /* 0x00014c0001207983 */ /* 0x001f680000300800 */
[----:B------:R0:W-:Y:S02]  /*38d0*/  STL [R1+0x88], R26 ;  /* 0x0000881a01007387 */ /* 0x0001e40000100800 */
[----:B0-----:R-:W-:Y:S02]  /*38e0*/  @!P0 SHF.L.U64.HI R26, R12, 0x1, R11 ;  /* 0x000000010c1a8819 */ /* 0x001fe4000001020b */
[----:B------:R-:W-:Y:S01]  /*38f0*/  MOV R14, UR6 ;  /* 0x00000006000e7c02 */ /* 0x000fe20008000f00 */
[----:B------:R-:W0:Y:S01]  /*3900*/  @!P5 LDC.64 R10, c[0x0][0x230] ;  /* 0x00008c00ff0adb82 */ /* 0x000e220000000a00 */
[----:B------:R-:W-:-:S02]  /*3910*/  @!P0 IADD3.X R21, R26, R21, RZ, P2, !PT ;  /* 0x000000151a158210 */ /* 0x000fc400017fe4ff */
[----:B------:R-:W-:Y:S02]  /*3920*/  @!P0 IADD3.X R23, R26, R23, RZ, P3, !PT ;  /* 0x000000171a178210 */ /* 0x000fe40001ffe4ff */
[----:B------:R-:W-:Y:S01]  /*3930*/  @!P4 SHF.L.U32 R26, R24, 0x1, RZ ;  /* 0x00000001181ac819 */ /* 0x000fe200000006ff */
[----:B------:R3:W4:Y:S01]  /*3940*/  @!P0 LDG.E R35, desc[UR22][R20.64] ;  /* 0x0000001614238981 */ /* 0x000722000c1e1900 */
[----:B------:R-:W-:Y:S01]  /*3950*/  @!P5 MOV R24, R4 ;  /* 0x000000040018d202 */ /* 0x000fe20000000f00 */
[----:B------:R-:W2:Y:S04]  /*3960*/  @!P5 LDC.64 R12, c[0x0][0x228] ;  /* 0x00008a00ff0cdb82 */ /* 0x000ea80000000a00 */
[----:B------:R-:W-:Y:S01]  /*3970*/  @!P5 IMAD.WIDE.U32 R18, R37, R18, R24 ;  /* 0x000000122512d225 */ /* 0x000fe200078e0018 */
[----:B------:R-:W-:-:S10]  /*3980*/  HFMA2.MMA R37, -RZ, RZ, 0, 0 ;  /* 0x00000000ff257435 */ /* 0x000fd400000001ff */
[----:B------:R-:W4:Y:S01]  /*3990*/  @!P0 LDG.E R37, desc[UR22][R22.64] ;  /* 0x0000001616258981 */ /* 0x000f22000c1e1900 */
[----:B------:R-:W-:-:S06]  /*39a0*/  MOV R15, UR7 ;  /* 0x00000007000f7c02 */ /* 0x000fcc0008000f00 */
[----:B------:R-:W4:Y:S01]  /*39b0*/  LDG.E.64 R14, desc[UR22][R14.64] ;  /* 0x000000160e0e7981 */ /* 0x000f22000c1e1b00 */
[----:B-1----:R-:W-:Y:S02]  /*39c0*/  @!P4 IADD3 R16, P2, R26, R16, RZ ;  /* 0x000000101a10c210 */ /* 0x002fe40007f5e0ff */
[----:B------:R-:W-:Y:S02]  /*39d0*/  @!P5 IADD3 R27, R19, R27, RZ ;  /* 0x0000001b131bd210 */ /* 0x000fe40007ffe0ff */
[C---:B------:R-:W-:Y:S02]  /*39e0*/  @!P5 SHF.L.U32 R19, R18.reuse, 0x1, RZ ;  /* 0x000000011213d819 */ /* 0x040fe400000006ff */
[----:B------:R-:W-:Y:S02]  /*39f0*/  @!P4 IADD3.X R17, R3, R17, RZ, P2, !PT ;  /* 0x000000110311c210 */ /* 0x000fe400017fe4ff */
[----:B------:R-:W-:Y:S02]  /*3a00*/  @!P5 SHF.L.U64.HI R18, R18, 0x1, R27 ;  /* 0x000000011212d819 */ /* 0x000fe4000001021b */
[----:B0-----:R-:W-:Y:S01]  /*3a10*/  @!P5 IADD3 R10, P2, R19, R10, RZ ;  /* 0x0000000a130ad210 */ /* 0x001fe20007f5e0ff */
[----:B---3--:R-:W-:Y:S01]  /*3a20*/  HFMA2.MMA R20, -RZ, RZ, 0, 0 ;  /* 0x00000000ff147435 */ /* 0x008fe200000001ff */
[----:B--2---:R-:W-:-:S02]  /*3a30*/  @!P4 IADD3 R8, P0, R26, R8, RZ ;  /* 0x000000081a08c210 */ /* 0x004fc40007f1e0ff */
[----:B------:R-:W-:Y:S02]  /*3a40*/  CS2R R24, SRZ ;  /* 0x0000000000187805 */ /* 0x000fe4000001ff00 */
[----:B------:R-:W-:Y:S02]  /*3a50*/  @!P5 IADD3 R12, P3, R19, R12, RZ ;  /* 0x0000000c130cd210 */ /* 0x000fe40007f7e0ff */
[C---:B------:R-:W-:Y:S02]  /*3a60*/  @!P5 IADD3.X R11, R18.reuse, R11, RZ, P2, !PT ;  /* 0x0000000b120bd210 */ /* 0x040fe400017fe4ff */
[----:B------:R-:W-:Y:S01]  /*3a70*/  @!P4 IADD3.X R9, R3, R9, RZ, P0, !PT ;  /* 0x000000090309c210 */ /* 0x000fe200007fe4ff */
[----:B------:R-:W2:Y:S01]  /*3a80*/  @!P4 LDG.E R24, desc[UR22][R16.64] ;  /* 0x000000161018c981 */ /* 0x000ea2000c1e1900 */
[----:B------:R-:W-:-:S03]  /*3a90*/  @!P5 IADD3.X R13, R18, R13, RZ, P3, !PT ;  /* 0x0000000d120dd210 */ /* 0x000fc60001ffe4ff */
[----:B------:R0:W3:Y:S04]  /*3aa0*/  @!P4 LDG.E R25, desc[UR22][R8.64] ;  /* 0x000000160819c981 */ /* 0x0000e8000c1e1900 */
[----:B------:R-:W2:Y:S04]  /*3ab0*/  @!P5 LDG.E R20, desc[UR22][R12.64] ;  /* 0x000000160c14d981 */ /* 0x000ea8000c1e1900 */
[----:B----4-:R1:W-:Y:S04]  /*3ac0*/  STL [R1+0x50], R35 ;  /* 0x0000502301007387 */ /* 0x0103e80000100800 */
[----:B-1----:R-:W5:Y:S04]  /*3ad0*/  LDL.LU R35, [R1+0x148] ;  /* 0x0001480001237983 */ /* 0x002f680000300800 */
[----:B------:R1:W-:Y:S02]  /*3ae0*/  STL [R1+0x54], R37 ;  /* 0x0000542501007387 */ /* 0x0003e40000100800 */
[----:B-1----:R-:W-:-:S06]  /*3af0*/  MOV R37, RZ ;  /* 0x000000ff00257202 */ /* 0x002fcc0000000f00 */
[----:B------:R1:W4:Y:S01]  /*3b00*/  @!P5 LDG.E R37, desc[UR22][R10.64] ;  /* 0x000000160a25d981 */ /* 0x000322000c1e1900 */
[----:B------:R-:W-:-:S13]  /*3b10*/  R2UR UR26, R14 ;  /* 0x000000000e1a72ca */ /* 0x000fda00000e0000 */
[----:B------:R-:W-:-:S05]  /*3b20*/  MOV R3, UR26 ;  /* 0x0000001a00037c02 */ /* 0x000fca0008000f00 */
[----:B------:R-:W-:-:S05]  /*3b30*/  FFMA.FTZ R3, -R3, UR26, R15 ;  /* 0x0000001a03037c23 */ /* 0x000fca000801010f */
[----:B------:R-:W-:-:S13]  /*3b40*/  FSETP.GTU.FTZ.AND P0, PT, R3, RZ, PT ;  /* 0x000000ff0300720b */ /* 0x000fda0003f1c000 */
[----:B------:R-:W-:Y:S01]  /*3b50*/  VOTEU.ANY UP0, P0 ;  /* 0x00000000003f7886 */ /* 0x000fe20000000100 */
[----:B------:R-:W-:-:S04]  /*3b60*/  PLOP3.LUT P0, PT, PT, PT, UP0, 0x80, 0x0 ;  /* 0x000000000000781c */ /* 0x000fc80003f0f008 */
[----:B------:R-:W-:-:S09]  /*3b70*/  @UP0 ULDC UR5, c[0x0][0x250] ;  /* 0x0000940000050ab9 */ /* 0x000fd20000000800 */
[----:B------:R-:W-:-:S06]  /*3b80*/  @P0 FADD.FTZ R3, R3, UR5 ;  /* 0x0000000503030e21 */ /* 0x000fcc0008010000 */
[----:B------:R-:W0:Y:S01]  /*3b90*/  @P0 MUFU.RSQ R3, R3 ;  /* 0x0000000300030308 */ /* 0x000e220000001400 */
[----:B------:R-:W-:Y:S01]  /*3ba0*/  UMOV UR27, 0x3f800000 ;  /* 0x3f800000001b7882 */ /* 0x000fe20000000000 */
[----:B------:R-:W-:Y:S01]  /*3bb0*/  BSSY B0, `(.L_x_192) ;  /* 0x0000017000007945 */ /* 0x000fe20003800000 */
[----:B0-----:R-:W-:Y:S02]  /*3bc0*/  @P0 R2UR UR5, R3 ;  /* 0x00000000030502ca */ /* 0x001fe400000e0000 */
[----:B------:R-:W-:Y:S02]  /*3bd0*/  ISETP.GT.U32.AND P0, PT, R0, 0x2ff, PT ;  /* 0x000002ff0000780c */ /* 0x000fe40003f04070 */
[----:B------:R-:W-:Y:S02]  /*3be0*/  CS2R R8, SRZ ;  /* 0x0000000000087805 */ /* 0x000fe4000001ff00 */
[----:B------:R-:W-:Y:S02]  /*3bf0*/  ISETP.NE.AND P5, PT, RZ, UR25, PT ;  /* 0x00000019ff007c0c */ /* 0x000fe4000bfa5270 */
[----:B-1----:R-:W-:-:S05]  /*3c00*/  CS2R R10, SRZ ;  /* 0x00000000000a7805 */ /* 0x002fca000001ff00 */
[----:B------:R-:W-:Y:S01]  /*3c10*/  @UP0 UMOV UR27, UR5 ;  /* 0x00000005001b0c82 */ /* 0x000fe20008000000 */
[----:B----4-:R0:W-:Y:S04]  /*3c20*/  STL [R1+0x30], R37 ;  /* 0x0000302501007387 */ /* 0x0101e80000100800 */
[----:B---3--:R0:W-:Y:S04]  /*3c30*/  STL [R1+0x4c], R25 ;  /* 0x00004c1901007387 */ /* 0x0081e80000100800 */
[----:B--2---:R0:W-:Y:S04]  /*3c40*/  STL [R1+0x34], R24 ;  /* 0x0000341801007387 */ /* 0x0041e80000100800 */
[----:B------:R0:W-:Y:S01]  /*3c50*/  STL [R1+0x44], R20 ;  /* 0x0000441401007387 */ /* 0x0001e20000100800 */
[----:B------:R-:W-:Y:S05]  /*3c60*/  @P0 BRA `(.L_x_193) ;  /* 0x00000000002c0947 */ /* 0x000fea0003800000 */
[----:B------:R-:W2:Y:S01]  /*3c70*/  LDL R21, [R1+0x140] ;  /* 0x0001400001157983 */ /* 0x000ea20000100800 */
[----:B------:R-:W-:Y:S01]  /*3c80*/  ISETP.NE.AND P0, PT, RZ, UR25, PT ;  /* 0x00000019ff007c0c */ /* 0x000fe2000bf05270 */
[----:B------:R-:W1:-:S12]  /*3c90*/  LDC.64 R12, c[0x0][0x238] ;  /* 0x00008e00ff0c7b82 */ /* 0x000e580000000a00 */
[----:B------:R-:W3:Y:S01]  /*3ca0*/  @P0 LDC.64 R8, c[0x0][0x240] ;  /* 0x00009000ff080b82 */ /* 0x000ee20000000a00 */
[----:B--2---:R-:W-:-:S04]  /*3cb0*/  IADD3 R3, R21, UR17, RZ ;  /* 0x0000001115037c10 */ /* 0x004fc8000fffe0ff */
[C---:B---3--:R-:W-:Y:S01]  /*3cc0*/  @P0 LEA R8, P2, R3.reuse, R8, 0x2 ;  /* 0x0000000803080211 */ /* 0x048fe200078410ff */
[----:B-1----:R-:W-:Y:S01]  /*3cd0*/  IMAD.WIDE R12, R3, 0x4, R12 ;  /* 0x00000004030c7825 */ /* 0x002fe200078e020c */
[----:B------:R-:W-:-:S04]  /*3ce0*/  SHF.R.S32.HI R14, RZ, 0x1f, R3 ;  /* 0x0000001fff0e7819 */ /* 0x000fc80000011403 */
[----:B------:R-:W-:-:S05]  /*3cf0*/  @P0 LEA.HI.X R9, R3, R9, R14, 0x2, P2 ;  /* 0x0000000903090211 */ /* 0x000fca00010f140e */
[----:B------:R1:W5:Y:S04]  /*3d00*/  @P0 LDG.E.64 R10, desc[UR22][R8.64] ;  /* 0x00000016080a0981 */ /* 0x000368000c1e1b00 */
[----:B------:R1:W5:Y:S02]  /*3d10*/  LDG.E.64 R8, desc[UR22][R12.64] ;  /* 0x000000160c087981 */ /* 0x000364000c1e1b00 */
.L_x_193:
[----:B------:R-:W-:Y:S05]  /*3d20*/  BSYNC B0 ;  /* 0x0000000000007941 */ /* 0x000fea0003800000 */
.L_x_192:
[----:B------:R-:W2:Y:S04]  /*3d30*/  LDL R19, [R1+0x3c] ;  /* 0x00003c0001137983 */ /* 0x000ea80000100800 */
[----:B-1----:R-:W3:Y:S04]  /*3d40*/  LDL R13, [R1+0x48] ;  /* 0x00004800010d7983 */ /* 0x002ee80000100800 */
[----:B------:R-:W4:Y:S04]  /*3d50*/  LDL R17, [R1+0x40] ;  /* 0x0000400001117983 */ /* 0x000f280000100800 */
[----:B------:R-:W4:Y:S01]  /*3d60*/  LDL R14, [R1+0x58] ;  /* 0x00005800010e7983 */ /* 0x000f220000100800 */
[----:B--2---:R-:W-:-:S02]  /*3d70*/  PRMT R3, R19, 0x7632, R3 ;  /* 0x0000763213037816 */ /* 0x004fc40000000003 */
[----:B------:R-:W-:Y:S02]  /*3d80*/  SHF.L.U32 R18, R19, 0x10, RZ ;  /* 0x0000001013127819 */ /* 0x000fe400000006ff */
[C---:B---3--:R-:W-:Y:S02]  /*3d90*/  PRMT R16, R13.reuse, 0x7632, R16 ;  /* 0x000076320d107816 */ /* 0x048fe40000000010 */
[----:B0-----:R-:W-:Y:S01]  /*3da0*/  SHF.L.U32 R20, R13, 0x10, RZ ;  /* 0x000000100d147819 */ /* 0x001fe200000006ff */
[----:B------:R-:W-:Y:S01]  /*3db0*/  FADD.FTZ R18, R18, -UR26 ;  /* 0x8000001a12127e21 */ /* 0x000fe20008010000 */
[----:B----4-:R-:W-:Y:S02]  /*3dc0*/  SHF.L.U32 R13, R17, 0x10, RZ ;  /* 0x00000010110d7819 */ /* 0x010fe400000006ff */
[----:B------:R-:W-:Y:S01]  /*3dd0*/  SHF.L.U32 R3, R3, 0x10, RZ ;  /* 0x0000001003037819 */ /* 0x000fe200000006ff */
[----:B------:R-:W-:Y:S01]  /*3de0*/  FMUL.FTZ R18, R18, UR27 ;  /* 0x0000001b12127c20 */ /* 0x000fe20008410000 */
[----:B------:R-:W-:Y:S01]  /*3df0*/  PRMT R12, R17, 0x7632, R12 ;  /* 0x00007632110c7816 */ /* 0x000fe2000000000c */
[----:B------:R-:W-:Y:S01]  /*3e00*/  FADD.FTZ R13, R13, -UR26 ;  /* 0x8000001a0d0d7e21 */ /* 0x000fe20008010000 */
[C---:B------:R-:W-:Y:S01]  /*3e10*/  PRMT R15, R14.reuse, 0x7632, R15 ;  /* 0x000076320e0f7816 */ /* 0x040fe2000000000f */
[----:B------:R-:W-:Y:S01]  /*3e20*/  FADD.FTZ R3, R3, -UR26 ;  /* 0x8000001a03037e21 */ /* 0x000fe20008010000 */
[----:B------:R-:W-:Y:S01]  /*3e30*/  SHF.L.U32 R19, R14, 0x10, RZ ;  /* 0x000000100e137819 */ /* 0x000fe200000006ff */
[----:B------:R-:W-:Y:S01]  /*3e40*/  FMUL.FTZ R13, R13, UR27 ;  /* 0x0000001b0d0d7c20 */ /* 0x000fe20008410000 */
[----:B------:R-:W-:Y:S01]  /*3e50*/  SHF.L.U32 R16, R16, 0x10, RZ ;  /* 0x0000001010107819 */ /* 0x000fe200000006ff */
[----:B------:R-:W-:Y:S01]  /*3e60*/  FMUL.FTZ R3, R3, UR27 ;  /* 0x0000001b03037c20 */ /* 0x000fe20008410000 */
[----:B------:R-:W-:-:S02]  /*3e70*/  SHF.L.U32 R12, R12, 0x10, RZ ;  /* 0x000000100c0c7819 */ /* 0x000fc400000006ff */
[----:B------:R-:W-:Y:S01]  /*3e80*/  SHF.L.U32 R15, R15, 0x10, RZ ;  /* 0x000000100f0f7819 */ /* 0x000fe200000006ff */
[----:B------:R-:W-:Y:S06]  /*3e90*/  @!P5 BRA `(.L_x_194) ;  /* 0x000000000048d947 */ /* 0x000fec0003800000 */
[----:B-----5:R-:W-:-:S04]  /*3ea0*/  FFMA.FTZ R14, R18, R8, R10 ;  /* 0x00000008120e7223 */ /* 0x020fc8000001000a */
        /* <DEDUP_REMOVED lines=17> */
.L_x_194:
[----:B-----5:R-:W-:Y:S01]  /*3fc0*/  FMUL.FTZ R14, R20, R8 ;  /* 0x00000008140e7220 */ /* 0x020fe20000410000 */
[----:B------:R-:W-:Y:S01]  /*3fd0*/  FADD.FTZ R12, R12, -UR26 ;  /* 0x8000001a0c0c7e21 */ /* 0x000fe20008010000 */
[----:B------:R-:W-:Y:S01]  /*3fe0*/  FFMA.FTZ R17, R18, R20, RZ ;  /* 0x0000001412117223 */ /* 0x000fe200000100ff */
[----:B------:R-:W-:Y:S01]  /*3ff0*/  FMUL.FTZ R22, R16, R9 ;  /* 0x0000000910167220 */ /* 0x000fe20000410000 */
[----:B------:R-:W-:Y:S01]  /*4000*/  FFMA.FTZ R18, R18, R14, RZ ;  /* 0x0000000e12127223 */ /* 0x000fe200000100ff */
[----:B------:R-:W-:Y:S01]  /*4010*/  FADD.FTZ R14, RZ, R14 ;  /* 0x0000000eff0e7221 */ /* 0x000fe20000010000 */
        /* <DEDUP_REMOVED lines=20> */
.L_x_195:
[----:B------:R-:W2:Y:S04]  /*4160*/  LDL R26, [R1+0x38] ;  /* 0x00003800011a7983 */ /* 0x000ea80000100800 */
[----:B------:R-:W3:Y:S01]  /*4170*/  LDL R23, [R1+0x74] ;  /* 0x0000740001177983 */ /* 0x000ee20000100800 */
[----:B------:R-:W-:Y:S01]  /*4180*/  FFMA.FTZ R18, R3, R22, R18 ;  /* 0x0000001603127223 */ /* 0x000fe20000010012 */
[----:B------:R-:W-:Y:S01]  /*4190*/  FADD.FTZ R20, RZ, R20 ;  /* 0x00000014ff147221 */ /* 0x000fe20000010000 */
[----:B------:R-:W-:Y:S01]  /*41a0*/  FADD.FTZ R22, R22, R14 ;  /* 0x0000000e16167221 */ /* 0x000fe20000010000 */
[----:B------:R-:W-:Y:S01]  /*41b0*/  FMUL.FTZ R14, R19, R8 ;  /* 0x00000008130e7220 */ /* 0x000fe20000410000 */
[----:B------:R-:W-:Y:S01]  /*41c0*/  FFMA.FTZ R17, R13, R19, R17 ;  /* 0x000000130d117223 */ /* 0x000fe20000010011 */
[----:B------:R-:W-:Y:S01]  /*41d0*/  FFMA.FTZ R3, R3, R16, RZ ;  /* 0x0000001003037223 */ /* 0x000fe200000100ff */
[----:B------:R-:W-:Y:S01]  /*41e0*/  FADD.FTZ R19, R20, R19 ;  /* 0x0000001314137221 */ /* 0x000fe20000010000 */
[----:B------:R-:W-:Y:S01]  /*41f0*/  FFMA.FTZ R18, R13, R14, R18 ;  /* 0x0000000e0d127223 */ /* 0x000fe20000010012 */
[----:B------:R-:W-:Y:S01]  /*4200*/  FADD.FTZ R16, RZ, R16 ;  /* 0x00000010ff107221 */ /* 0x000fe20000010000 */
[----:B------:R-:W-:Y:S01]  /*4210*/  FFMA.FTZ R13, R12, R15, R3 ;  /* 0x0000000f0c0d7223 */ /* 0x000fe20000010003 */
[----:B------:R-:W-:-:S02]  /*4220*/  FADD.FTZ R22, R22, R14 ;  /* 0x0000000e16167221 */ /* 0x000fc40000010000 */
[----:B------:R-:W-:Y:S01]  /*4230*/  FADD.FTZ R16, R16, R15 ;  /* 0x0000000f10107221 */ /* 0x000fe20000010000 */
[----:B------:R-:W-:-:S04]  /*4240*/  FMUL.FTZ R15, R15, R9 ;  /* 0x000000090f0f7220 */ /* 0x000fc80000410000 */
[----:B------:R-:W-:Y:S01]  /*4250*/  FFMA.FTZ R12, R12, R15, R18 ;  /* 0x0000000f0c0c7223 */ /* 0x000fe20000010012 */
[C---:B--2---:R-:W-:Y:S02]  /*4260*/  PRMT R20, R26.reuse, 0x7632, R20 ;  /* 0x000076321a147816 */ /* 0x044fe40000000014 */
[----:B------:R-:W-:Y:S02]  /*4270*/  SHF.L.U32 R3, R26, 0x10, RZ ;  /* 0x000000101a037819 */ /* 0x000fe400000006ff */
[----:B------:R-:W-:Y:S02]  /*4280*/  SHF.L.U32 R20, R20, 0x10, RZ ;  /* 0x0000001014147819 */ /* 0x000fe400000006ff */
[----:B---3--:R-:W-:Y:S01]  /*4290*/  PRMT R21, R23, 0x7632, R21 ;  /* 0x0000763217157816 */ /* 0x008fe20000000015 */
[----:B------:R-:W-:Y:S02]  /*42a0*/  FADD.FTZ R3, R3, -UR26 ;  /* 0x8000001a03037e21 */ /* 0x000fe40008010000 */
[----:B------:R-:W-:Y:S01]  /*42b0*/  FADD.FTZ R14, R20, -UR26 ;  /* 0x8000001a140e7e21 */ /* 0x000fe20008010000 */
        /* <DEDUP_REMOVED lines=23> */
.L_x_196:
[----:B------:R-:W2:Y:S04]  /*4430*/  LDL R26, [R1+0x6c] ;  /* 0x00006c00011a7983 */ /* 0x000ea80000100800 */
[----:B------:R-:W3:Y:S01]  /*4440*/  LDL R23, [R1+0x84] ;  /* 0x0000840001177983 */ /* 0x000ee20000100800 */
[----:B------:R-:W-:Y:S01]  /*4450*/  FMUL.FTZ R14, R20, R8 ;  /* 0x00000008140e7220 */ /* 0x000fe20000410000 */
[----:B------:R-:W-:Y:S01]  /*4460*/  FFMA.FTZ R17, R18, R20, R17 ;  /* 0x0000001412117223 */ /* 0x000fe20000010011 */
[----:B------:R-:W-:Y:S01]  /*4470*/  FADD.FTZ R19, R19, R20 ;  /* 0x0000001413137221 */ /* 0x000fe20000010000 */
[----:B------:R-:W-:Y:S01]  /*4480*/  FADD.FTZ R16, R16, R21 ;  /* 0x0000001510107221 */ /* 0x000fe20000010000 */
[----:B------:R-:W-:Y:S01]  /*4490*/  FFMA.FTZ R12, R18, R14, R12 ;  /* 0x0000000e120c7223 */ /* 0x000fe2000001000c */
[----:B------:R-:W-:Y:S01]  /*44a0*/  FFMA.FTZ R13, R3, R21, R13 ;  /* 0x00000015030d7223 */ /* 0x000fe2000001000d */
[----:B------:R-:W-:Y:S01]  /*44b0*/  FMUL.FTZ R21, R21, R9 ;  /* 0x0000000915157220 */ /* 0x000fe20000410000 */
[----:B------:R-:W-:-:S03]  /*44c0*/  FADD.FTZ R15, R15, R22 ;  /* 0x000000160f0f7221 */ /* 0x000fc60000010000 */
[----:B------:R-:W-:Y:S01]  /*44d0*/  FFMA.FTZ R3, R3, R21, R12 ;  /* 0x0000001503037223 */ /* 0x000fe2000001000c */
[----:B------:R-:W-:Y:S01]  /*44e0*/  FADD.FTZ R14, R15, R14 ;  /* 0x0000000e0f0e7221 */ /* 0x000fe20000010000 */
[C---:B--2---:R-:W-:Y:S02]  /*44f0*/  PRMT R18, R26.reuse, 0x7632, R18 ;  /* 0x000076321a127816 */ /* 0x044fe40000000012 */
[----:B------:R-:W-:Y:S02]  /*4500*/  SHF.L.U32 R20, R26, 0x10, RZ ;  /* 0x000000101a147819 */ /* 0x000fe400000006ff */
[----:B------:R-:W-:Y:S02]  /*4510*/  SHF.L.U32 R18, R18, 0x10, RZ ;  /* 0x0000001012127819 */ /* 0x000fe400000006ff */
[C---:B---3--:R-:W-:Y:S01]  /*4520*/  PRMT R22, R23.reuse, 0x7632, R22 ;  /* 0x0000763217167816 */ /* 0x048fe20000000016 */
[----:B------:R-:W-:Y:S01]  /*4530*/  FADD.FTZ R12, R20, -UR26 ;  /* 0x8000001a140c7e21 */ /* 0x000fe20008010000 */
[----:B------:R-:W-:Y:S01]  /*4540*/  SHF.L.U32 R20, R23, 0x10, RZ ;  /* 0x0000001017147819 */ /* 0x000fe200000006ff */
[----:B------:R-:W-:Y:S01]  /*4550*/  FADD.FTZ R15, R18, -UR26 ;  /* 0x8000001a120f7e21 */ /* 0x000fe20008010000 */
[----:B------:R-:W-:Y:S01]  /*4560*/  SHF.L.U32 R22, R22, 0x10, RZ ;  /* 0x0000001016167819 */ /* 0x000fe200000006ff */
[----:B------:R-:W-:-:S02]  /*4570*/  FMUL.FTZ R18, R12, UR27 ;  /* 0x0000001b0c127c20 */ /* 0x000fc40008410000 */
        /* <DEDUP_REMOVED lines=20> */
.L_x_197:
        /* <DEDUP_REMOVED lines=41> */
.L_x_198:
        /* <DEDUP_REMOVED lines=41> */
.L_x_199:
        /* <DEDUP_REMOVED lines=41> */
.L_x_200:
        /* <DEDUP_REMOVED lines=41> */
.L_x_201:
        /* <DEDUP_REMOVED lines=41> */
.L_x_202:
        /* <DEDUP_REMOVED lines=41> */
.L_x_203:
        /* <DEDUP_REMOVED lines=41> */
.L_x_204:
[----:B------:R-:W-:Y:S01]  /*58b0*/  FMUL.FTZ R14, R20, R8 ;  /* 0x00000008140e7220 */ /* 0x000fe20000410000 */
[----:B------:R-:W-:Y:S01]  /*58c0*/  FFMA.FTZ R17, R18, R20, R17 ;  /* 0x0000001412117223 */ /* 0x000fe20000010011 */
[----:B------:R-:W-:Y:S01]  /*58d0*/  FADD.FTZ R19, R19, R20 ;  /* 0x0000001413137221 */ /* 0x000fe20000010000 */
[----:B------:R-:W-:Y:S01]  /*58e0*/  FADD.FTZ R16, R16, R21 ;  /* 0x0000001510107221 */ /* 0x000fe20000010000 */
[----:B------:R-:W-:Y:S01]  /*58f0*/  FFMA.FTZ R12, R18, R14, R12 ;  /* 0x0000000e120c7223 */ /* 0x000fe2000001000c */
[C---:B------:R-:W-:Y:S01]  /*5900*/  PRMT R18, R24.reuse, 0x7632, R18 ;  /* 0x0000763218127816 */ /* 0x040fe20000000012 */
[----:B------:R-:W-:Y:S01]  /*5910*/  FFMA.FTZ R13, R3, R21, R13 ;  /* 0x00000015030d7223 */ /* 0x000fe2000001000d */
[----:B------:R-:W-:Y:S01]  /*5920*/  FMUL.FTZ R21, R21, R9 ;  /* 0x0000000915157220 */ /* 0x000fe20000410000 */
[----:B------:R-:W-:Y:S01]  /*5930*/  SHF.L.U32 R20, R24, 0x10, RZ ;  /* 0x0000001018147819 */ /* 0x000fe200000006ff */
[----:B------:R-:W-:Y:S01]  /*5940*/  FADD.FTZ R15, R22, R15 ;  /* 0x0000000f160f7221 */ /* 0x000fe20000010000 */
[----:B------:R-:W-:Y:S01]  /*5950*/  SHF.L.U32 R18, R18, 0x10, RZ ;  /* 0x0000001012127819 */ /* 0x000fe200000006ff */
[----:B------:R-:W-:Y:S01]  /*5960*/  FFMA.FTZ R3, R3, R21, R12 ;  /* 0x0000001503037223 */ /* 0x000fe2000001000c */
        /* <DEDUP_REMOVED lines=27> */
.L_x_205:
        /* <DEDUP_REMOVED lines=41> */
.L_x_206:
        /* <DEDUP_REMOVED lines=41> */
.L_x_207:
        /* <DEDUP_REMOVED lines=41> */
.L_x_208:
        /* <DEDUP_REMOVED lines=41> */
.L_x_209:
        /* <DEDUP_REMOVED lines=41> */
.L_x_210:
        /* <DEDUP_REMOVED lines=41> */
.L_x_211:
[----:B------:R-:W2:Y:S01]  /*6a80*/  LDL R23, [R1+0xa8] ;  /* 0x0000a80001177983 */ /* 0x000ea20000100800 */
[----:B------:R-:W-:Y:S01]  /*6a90*/  FMUL.FTZ R15, R20, R8 ;  /* 0x00000008140f7220 */ /* 0x000fe20000410000 */
[----:B------:R-:W-:Y:S01]  /*6aa0*/  FFMA.FTZ R17, R18, R20, R17 ;  /* 0x0000001412117223 */ /* 0x000fe20000010011 */
[----:B------:R-:W-:Y:S01]  /*6ab0*/  FADD.FTZ R19, R19, R20 ;  /* 0x0000001413137221 */ /* 0x000fe20000010000 */
[----:B------:R-:W-:Y:S01]  /*6ac0*/  FADD.FTZ R16, R16, R22 ;  /* 0x0000001610107221 */ /* 0x000fe20000010000 */
[----:B------:R-:W-:Y:S01]  /*6ad0*/  FFMA.FTZ R3, R18, R15, R3 ;  /* 0x0000000f12037223 */ /* 0x000fe20000010003 */
[----:B------:R-:W-:Y:S01]  /*6ae0*/  FFMA.FTZ R13, R12, R22, R13 ;  /* 0x000000160c0d7223 */ /* 0x000fe2000001000d */
[----:B------:R-:W-:Y:S01]  /*6af0*/  FMUL.FTZ R22, R22, R9 ;  /* 0x0000000916167220 */ /* 0x000fe20000410000 */
[----:B------:R-:W-:Y:S01]  /*6b00*/  FADD.FTZ R14, R21, R14 ;  /* 0x0000000e150e7221 */ /* 0x000fe20000010000 */
[----:B------:R-:W-:Y:S02]  /*6b10*/  PRMT R21, R30, 0x7632, R21 ;  /* 0x000076321e157816 */ /* 0x000fe40000000015 */
[----:B------:R-:W-:Y:S01]  /*6b20*/  FFMA.FTZ R12, R12, R22, R3 ;  /* 0x000000160c0c7223 */ /* 0x000fe20000010003 */
[----:B------:R-:W-:Y:S01]  /*6b30*/  FADD.FTZ R15, R14, R15 ;  /* 0x0000000f0e0f7221 */ /* 0x000fe20000010000 */
[----:B------:R-:W-:-:S02]  /*6b40*/  SHF.L.U32 R21, R21, 0x10, RZ ;  /* 0x0000001015157819 */ /* 0x000fc400000006ff */
[C---:B--2---:R-:W-:Y:S02]  /*6b50*/  PRMT R18, R23.reuse, 0x7632, R18 ;  /* 0x0000763217127816 */ /* 0x044fe40000000012 */
[----:B------:R-:W-:Y:S02]  /*6b60*/  SHF.L.U32 R20, R23, 0x10, RZ ;  /* 0x0000001017147819 */ /* 0x000fe400000006ff */
[----:B------:R-:W-:-:S03]  /*6b70*/  SHF.L.U32 R18, R18, 0x10, RZ ;  /* 0x0000001012127819 */ /* 0x000fc600000006ff */
[----:B------:R-:W-:Y:S01]  /*6b80*/  FADD.FTZ R3, R20, -UR26 ;  /* 0x8000001a14037e21 */ /* 0x000fe20008010000 */
[----:B------:R-:W-:Y:S01]  /*6b90*/  SHF.L.U32 R20, R30, 0x10, RZ ;  /* 0x000000101e147819 */ /* 0x000fe200000006ff */
[----:B------:R-:W-:Y:S02]  /*6ba0*/  FADD.FTZ R14, R18, -UR26 ;  /* 0x8000001a120e7e21 */ /* 0x000fe40008010000 */
[----:B------:R-:W-:Y:S02]  /*6bb0*/  FMUL.FTZ R18, R3, UR27 ;  /* 0x0000001b03127c20 */ /* 0x000fe40008410000 */
        /* <DEDUP_REMOVED lines=20> */
.L_x_212:
[----:B------:R-:W-:Y:S01]  /*6d00*/  FMUL.FTZ R14, R20, R8 ;  /* 0x00000008140e7220 */ /* 0x000fe20000410000 */
[----:B------:R-:W-:Y:S01]  /*6d10*/  FFMA.FTZ R17, R18, R20, R17 ;  /* 0x0000001412117223 */ /* 0x000fe20000010011 */
[----:B------:R-:W-:Y:S01]  /*6d20*/  FADD.FTZ R19, R19, R20 ;  /* 0x0000001413137221 */ /* 0x000fe20000010000 */
[----:B------:R-:W-:Y:S01]  /*6d30*/  FADD.FTZ R16, R16, R21 ;  /* 0x0000001510107221 */ /* 0x000fe20000010000 */
[----:B------:R-:W-:Y:S01]  /*6d40*/  FFMA.FTZ R12, R18, R14, R12 ;  /* 0x0000000e120c7223 */ /* 0x000fe2000001000c */
[----:B------:R-:W-:Y:S01]  /*6d50*/  PRMT R18, R29, 0x7632, R18 ;  /* 0x000076321d127816 */ /* 0x000fe20000000012 */
        /* <DEDUP_REMOVED lines=33> */
.L_x_213:
        /* <DEDUP_REMOVED lines=41> */
.L_x_214:
[----:B------:R-:W2:Y:S04]  /*7200*/  LDL R24, [R1+0x124] ;  /* 0x0001240001187983 */ /* 0x000ea80000100800 */
[----:B------:R-:W3:Y:S01]  /*7210*/  LDL R23, [R1+0x130] ;  /* 0x0001300001177983 */ /* 0x000ee20000100800 */
[----:B------:R-:W-:Y:S01]  /*7220*/  FMUL.FTZ R14, R20, R8 ;  /* 0x00000008140e7220 */ /* 0x000fe20000410000 */
[----:B------:R-:W-:Y:S01]  /*7230*/  FFMA.FTZ R17, R18, R20, R17 ;  /* 0x0000001412117223 */ /* 0x000fe20000010011 */
[----:B------:R-:W-:Y:S01]  /*7240*/  FADD.FTZ R19, R19, R20 ;  /* 0x0000001413137221 */ /* 0x000fe20000010000 */
[----:B------:R-:W-:Y:S01]  /*7250*/  FADD.FTZ R15, R22, R15 ;  /* 0x0000000f160f7221 */ /* 0x000fe20000010000 */
[----:B------:R-:W-:Y:S01]  /*7260*/  FFMA.FTZ R12, R18, R14, R12 ;  /* 0x0000000e120c7223 */ /* 0x000fe2000001000c */
[----:B------:R-:W-:Y:S01]  /*7270*/  FADD.FTZ R16, R16, R21 ;  /* 0x0000001510107221 */ /* 0x000fe20000010000 */
[----:B------:R-:W-:Y:S01]  /*7280*/  FFMA.FTZ R13, R3, R21, R13 ;  /* 0x00000015030d7223 */ /* 0x000fe2000001000d */
[----:B------:R-:W-:Y:S01]  /*7290*/  FADD.FTZ R14, R15, R14 ;  /* 0x0000000e0f0e7221 */ /* 0x000fe20000010000 */
[----:B------:R-:W-:-:S04]  /*72a0*/  FMUL.FTZ R21, R21, R9 ;  /* 0x0000000915157220 */ /* 0x000fc80000410000 */
[----:B------:R-:W-:Y:S01]  /*72b0*/  FFMA.FTZ R3, R3, R21, R12 ;  /* 0x0000001503037223 */ /* 0x000fe2000001000c */
        /* <DEDUP_REMOVED lines=29> */
.L_x_215:
        /* <DEDUP_REMOVED lines=8> */
[----:B------:R-:W-:Y:S01]  /*7510*/  FADD.FTZ R14, R21, R14 ;  /* 0x0000000e150e7221 */ /* 0x000fe20000010000 */
[----:B------:R-:W-:-:S03]  /*7520*/  FMUL.FTZ R22, R22, R9 ;  /* 0x0000000916167220 */ /* 0x000fc60000410000 */
[----:B------:R-:W-:Y:S01]  /*7530*/  FADD.FTZ R12, R14, R12 ;  /* 0x0000000c0e0c7221 */ /* 0x000fe20000010000 */
        /* <DEDUP_REMOVED lines=30> */
.L_x_216:
[----:B------:R-:W2:Y:S04]  /*7720*/  LDL R25, [R1+0x114] ;  /* 0x0001140001197983 */ /* 0x000ea80000100800 */
[----:B------:R-:W3:Y:S04]  /*7730*/  LDL R24, [R1+0x138] ;  /* 0x0001380001187983 */ /* 0x000ee80000100800 */
[----:B------:R-:W4:Y:S01]  /*7740*/  LDL R23, [R1+0x13c] ;  /* 0x00013c0001177983 */ /* 0x000f220000100800 */
[----:B------:R-:W-:Y:S01]  /*7750*/  FMUL.FTZ R3, R21, R8 ;  /* 0x0000000815037220 */ /* 0x000fe20000410000 */
[----:B------:R-:W-:Y:S01]  /*7760*/  FFMA.FTZ R17, R20, R21, R17 ;  /* 0x0000001514117223 */ /* 0x000fe20000010011 */
[----:B------:R-:W-:Y:S01]  /*7770*/  FADD.FTZ R12, R22, R12 ;  /* 0x0000000c160c7221 */ /* 0x000fe20000010000 */
[----:B------:R-:W-:Y:S01]  /*7780*/  FADD.FTZ R19, R19, R21 ;  /* 0x0000001513137221 */ /* 0x000fe20000010000 */
[----:B------:R-:W-:Y:S01]  /*7790*/  FFMA.FTZ R18, R20, R3, R18 ;  /* 0x0000000314127223 */ /* 0x000fe20000010012 */
[----:B------:R-:W-:Y:S01]  /*77a0*/  FFMA.FTZ R20, R14, R15, R13 ;  /* 0x0000000f0e147223 */ /* 0x000fe2000001000d */
[----:B------:R-:W-:Y:S01]  /*77b0*/  FADD.FTZ R21, R16, R15 ;  /* 0x0000000f10157221 */ /* 0x000fe20000010000 */
[----:B------:R-:W-:Y:S01]  /*77c0*/  FMUL.FTZ R16, R15, R9 ;  /* 0x000000090f107220 */ /* 0x000fe20000410000 */
[----:B------:R-:W-:-:S03]  /*77d0*/  FADD.FTZ R15, R12, R3 ;  /* 0x000000030c0f7221 */ /* 0x000fc60000010000 */
[----:B------:R0:W-:Y:S01]  /*77e0*/  STL [R1+0x64], R21 ;  /* 0x0000641501007387 */ /* 0x0001e20000100800 */
[----:B------:R-:W-:Y:S01]  /*77f0*/  FFMA.FTZ R14, R14, R16, R18 ;  /* 0x000000100e0e7223 */ /* 0x000fe20000010012 */
[----:B------:R-:W-:Y:S02]  /*7800*/  FADD.FTZ R16, R16, R15 ;  /* 0x0000000f10107221 */ /* 0x000fe40000010000 */
[----:B------:R0:W-:Y:S01]  /*7810*/  STL [R1+0x60], R20 ;  /* 0x0000601401007387 */ /* 0x0001e20000100800 */
[C---:B--2---:R-:W-:Y:S02]  /*7820*/  PRMT R13, R25.reuse, 0x7632, R13 ;  /* 0x00007632190d7816 */ /* 0x044fe4000000000d */
[----:B------:R-:W-:Y:S02]  /*7830*/  SHF.L.U32 R12, R25, 0x10, RZ ;  /* 0x00000010190c7819 */ /* 0x000fe400000006ff */
[----:B------:R-:W-:Y:S02]  /*7840*/  SHF.L.U32 R3, R13, 0x10, RZ ;  /* 0x000000100d037819 */ /* 0x000fe400000006ff */
[----:B---3--:R-:W-:Y:S01]  /*7850*/  PRMT R13, R24, 0x7632, R13 ;  /* 0x00007632180d7816 */ /* 0x008fe2000000000d */
[----:B------:R-:W-:Y:S01]  /*7860*/  FADD.FTZ R12, R12, -UR26 ;  /* 0x8000001a0c0c7e21 */ /* 0x000fe20008010000 */
[----:B------:R-:W-:Y:S01]  /*7870*/  SHF.L.U32 R18, R24, 0x10, RZ ;  /* 0x0000001018127819 */ /* 0x000fe200000006ff */
[----:B------:R-:W-:Y:S01]  /*7880*/  FADD.FTZ R3, R3, -UR26 ;  /* 0x8000001a03037e21 */ /* 0x000fe20008010000 */
[----:B----4-:R-:W-:Y:S01]  /*7890*/  PRMT R15, R23, 0x7632, R15 ;  /* 0x00007632170f7816 */ /* 0x010fe2000000000f */
[----:B------:R-:W-:Y:S01]  /*78a0*/  FMUL.FTZ R12, R12, UR27 ;  /* 0x0000001b0c0c7c20 */ /* 0x000fe20008410000 */
[----:B------:R-:W-:Y:S01]  /*78b0*/  SHF.L.U32 R13, R13, 0x10, RZ ;  /* 0x000000100d0d7819 */ /* 0x000fe200000006ff */
[----:B------:R-:W-:-:S05]  /*78c0*/  FMUL.FTZ R25, R3, UR27 ;  /* 0x0000001b03197c20 */ /* 0x000fca0008410000 */
[----:B------:R0:W-:Y:S01]  /*78d0*/  STL [R1+0x8], R25 ;  /* 0x0000081901007387 */ /* 0x0001e20000100800 */
[----:B------:R-:W-:Y:S05]  /*78e0*/  @!P5 BRA `(.L_x_217) ;  /* 0x000000000048d947 */ /* 0x000fea0003800000 */
[----:B------:R-:W-:-:S04]  /*78f0*/  FFMA.FTZ R3, R12, R8, R10 ;  /* 0x000000080c037223 */ /* 0x000fc8000001000a */
[----:B0-----:R-:W-:-:S06]  /*7900*/  FMUL.FTZ R20, R3, -1.4426950216293334961 ;  /* 0xbfb8aa3b03147820 */ /* 0x001fcc0000410000 */
        /* <DEDUP_REMOVED lines=16> */
.L_x_217:
[----:B0-----:R-:W2:Y:S01]  /*7a10*/  LDL R20, [R1+0x12c] ;  /* 0x00012c0001147983 */ /* 0x001ea20000100800 */
[----:B------:R-:W-:Y:S01]  /*7a20*/  FMUL.FTZ R3, R18, R8 ;  /* 0x0000000812037220 */ /* 0x000fe20000410000 */
[----:B------:R-:W-:Y:S01]  /*7a30*/  FADD.FTZ R19, R19, R18 ;  /* 0x0000001213137221 */ /* 0x000fe20000010000 */
[C---:B------:R-:W-:Y:S01]  /*7a40*/  FFMA.FTZ R18, R12.reuse, R18, R17 ;  /* 0x000000120c127223 */ /* 0x040fe20000010011 */
[----:B------:R-:W-:Y:S01]  /*7a50*/  SHF.L.U32 R15, R15, 0x10, RZ ;  /* 0x000000100f0f7819 */ /* 0x000fe200000006ff */
[----:B------:R-:W-:Y:S01]  /*7a60*/  FFMA.FTZ R14, R12, R3, R14 ;  /* 0x000000030c0e7223 */ /* 0x000fe2000001000e */
[----:B------:R-:W-:Y:S01]  /*7a70*/  SHF.L.U32 R17, R23, 0x10, RZ ;  /* 0x0000001017117819 */ /* 0x000fe200000006ff */
[----:B------:R0:W-:Y:S01]  /*7a80*/  STL [R1+0x70], R19 ;  /* 0x0000701301007387 */ /* 0x0001e20000100800 */
[----:B------:R-:W-:Y:S01]  /*7a90*/  FADD.FTZ R16, R16, R3 ;  /* 0x0000000310107221 */ /* 0x000fe20000010000 */
[----:B------:R-:W-:Y:S02]  /*7aa0*/  FADD.FTZ R15, R15, -UR26 ;  /* 0x8000001a0f0f7e21 */ /* 0x000fe40008010000 */
[----:B------:R-:W-:Y:S01]  /*7ab0*/  FADD.FTZ R17, R17, -UR26 ;  /* 0x8000001a11117e21 */ /* 0x000fe20008010000 */
[----:B------:R0:W-:Y:S01]  /*7ac0*/  STL [R1+0x68], R18 ;  /* 0x0000681201007387 */ /* 0x0001e20000100800 */
[----:B------:R-:W-:-:S02]  /*7ad0*/  FMUL.FTZ R24, R15, UR27 ;  /* 0x0000001b0f187c20 */ /* 0x000fc40008410000 */
[----:B------:R-:W-:Y:S01]  /*7ae0*/  FMUL.FTZ R22, R17, UR27 ;  /* 0x0000001b11167c20 */ /* 0x000fe20008410000 */
[----:B------:R-:W-:Y:S02]  /*7af0*/  FMUL.FTZ R17, R13, R9 ;  /* 0x000000090d117220 */ /* 0x000fe40000410000 */
[----:B------:R0:W-:Y:S04]  /*7b00*/  STL [R1], R24 ;  /* 0x0000001801007387 */ /* 0x0001e80000100800 */
[----:B------:R0:W-:Y:S01]  /*7b10*/  STL [R1+0x4], R22 ;  /* 0x0000041601007387 */ /* 0x0001e20000100800 */
[C---:B--2---:R-:W-:Y:S02]  /*7b20*/  PRMT R3, R20.reuse, 0x7632, R3 ;  /* 0x0000763214037816 */ /* 0x044fe40000000003 */
[----:B------:R-:W-:-:S02]  /*7b30*/  SHF.L.U32 R12, R20, 0x10, RZ ;  /* 0x00000010140c7819 */ /* 0x000fc400000006ff */
[----:B------:R-:W-:Y:S01]  /*7b40*/  SHF.L.U32 R3, R3, 0x10, RZ ;  /* 0x0000001003037819 */ /* 0x000fe200000006ff */
[----:B0-----:R-:W-:Y:S06]  /*7b50*/  @!P5 BRA `(.L_x_218) ;  /* 0x000000000048d947 */ /* 0x001fec0003800000 */
        /* <DEDUP_REMOVED lines=18> */
.L_x_218:
[----:B------:R-:W2:Y:S04]  /*7c80*/  LDL R18, [R1+0x110] ;  /* 0x0001100001127983 */ /* 0x000ea80000100800 */
[----:B------:R-:W3:Y:S04]  /*7c90*/  LDL R19, [R1+0x128] ;  /* 0x0001280001137983 */ /* 0x000ee80000100800 */
[----:B------:R-:W4:Y:S01]  /*7ca0*/  LDL R23, [R1+0x11c] ;  /* 0x00011c0001177983 */ /* 0x000f220000100800 */
        /* <DEDUP_REMOVED lines=12> */
[----:B----4-:R-:W-:Y:S01]  /*7d70*/  PRMT R20, R23, 0x7632, R20 ;  /* 0x0000763217147816 */ /* 0x010fe20000000014 */
[----:B------:R-:W-:Y:S01]  /*7d80*/  FMUL.FTZ R18, R18, UR27 ;  /* 0x0000001b12127c20 */ /* 0x000fe20008410000 */
[----:B------:R-:W-:Y:S01]  /*7d90*/  SHF.L.U32 R17, R17, 0x10, RZ ;  /* 0x0000001011117819 */ /* 0x000fe200000006ff */
[----:B------:R-:W-:Y:S01]  /*7da0*/  FMUL.FTZ R29, R21, UR27 ;  /* 0x0000001b151d7c20 */ /* 0x000fe20008410000 */
[----:B------:R-:W-:-:S04]  /*7db0*/  FMUL.FTZ R19, R3, R9 ;  /* 0x0000000903137220 */ /* 0x000fc80000410000 */
[----:B------:R0:W-:Y:S01]  /*7dc0*/  STL [R1+0x18], R29 ;  /* 0x0000181d01007387 */ /* 0x0001e20000100800 */
[----:B------:R-:W-:Y:S05]  /*7dd0*/  @!P5 BRA `(.L_x_219) ;  /* 0x000000000048d947 */ /* 0x000fea0003800000 */
[----:B------:R-:W-:-:S04]  /*7de0*/  FFMA.FTZ R21, R18, R8, R10 ;  /* 0x0000000812157223 */ /* 0x000fc8000001000a */
[----:B------:R-:W-:-:S06]  /*7df0*/  FMUL.FTZ R22, R21, -1.4426950216293334961 ;  /* 0xbfb8aa3b15167820 */ /* 0x000fcc0000410000 */
[----:B------:R-:W1:Y:S02]  /*7e00*/  MUFU.EX2 R22, R22 ;  /* 0x0000001600167308 */ /* 0x000e640000000800 */
[----:B-1----:R-:W-:-:S06]  /*7e10*/  FADD.FTZ R22, R22, 1 ;  /* 0x3f80000016167421 */ /* 0x002fcc0000010000 */
[----:B------:R-:W1:Y:S02]  /*7e20*/  MUFU.RCP R22, R22 ;  /* 0x0000001600167308 */ /* 0x000e640000001000 */
[----:B-1----:R-:W-:Y:S01]  /*7e30*/  FMUL.FTZ R16, R16, R22 ;  /* 0x0000001610107220 */ /* 0x002fe20000410000 */
[----:B------:R-:W-:-:S04]  /*7e40*/  FADD.FTZ R22, -R22, 1 ;  /* 0x3f80000016167421 */ /* 0x000fc80000010100 */
[----:B------:R-:W-:Y:S01]  /*7e50*/  FFMA.FTZ R22, R21, R22, 1 ;  /* 0x3f80000015167423 */ /* 0x000fe20000010016 */
[----:B------:R-:W-:-:S03]  /*7e60*/  FFMA.FTZ R21, R29, R9, R11 ;  /* 0x000000091d157223 */ /* 0x000fc6000001000b */
[----:B------:R-:W-:Y:S01]  /*7e70*/  FMUL.FTZ R16, R16, R22 ;  /* 0x0000001610107220 */ /* 0x000fe20000410000 */
[----:B------:R-:W-:-:S06]  /*7e80*/  FMUL.FTZ R22, R21, -1.4426950216293334961 ;  /* 0xbfb8aa3b15167820 */ /* 0x000fcc0000410000 */
[----:B------:R-:W1:Y:S02]  /*7e90*/  MUFU.EX2 R22, R22 ;  /* 0x0000001600167308 */ /* 0x000e640000000800 */
[----:B-1----:R-:W-:-:S06]  /*7ea0*/  FADD.FTZ R22, R22, 1 ;  /* 0x3f80000016167421 */ /* 0x002fcc0000010000 */
[----:B------:R-:W1:Y:S02]  /*7eb0*/  MUFU.RCP R22, R22 ;  /* 0x0000001600167308 */ /* 0x000e640000001000 */
[----:B-1----:R-:W-:Y:S01]  /*7ec0*/  FMUL.FTZ R17, R17, R22 ;  /* 0x0000001611117220 */ /* 0x002fe20000410000 */
[----:B------:R-:W-:-:S04]  /*7ed0*/  FADD.FTZ R22, -R22, 1 ;  /* 0x3f80000016167421 */ /* 0x000fc80000010100 */
[----:B------:R-:W-:-:S04]  /*7ee0*/  FFMA.FTZ R22, R21, R22, 1 ;  /* 0x3f80000015167423 */ /* 0x000fc80000010016 */
[----:B------:R-:W-:-:S07]  /*7ef0*/  FMUL.FTZ R17, R17, R22 ;  /* 0x0000001611117220 */ /* 0x000fce0000410000 */
.L_x_219:
[----:B------:R-:W2:Y:S01]  /*7f00*/  LDL R21, [R1+0x118] ;  /* 0x0001180001157983 */ /* 0x000ea20000100800 */
[----:B------:R-:W-:Y:S01]  /*7f10*/  SHF.L.U32 R20, R20, 0x10, RZ ;  /* 0x0000001014147819 */ /* 0x000fe200000006ff */
[----:B------:R-:W-:Y:S01]  /*7f20*/  FFMA.FTZ R14, R24, R19, R14 ;  /* 0x00000013180e7223 */ /* 0x000fe2000001000e */
[----:B------:R-:W-:Y:S01]  /*7f30*/  SHF.L.U32 R23, R23, 0x10, RZ ;  /* 0x0000001017177819 */ /* 0x000fe200000006ff */
[----:B------:R-:W-:Y:S01]  /*7f40*/  FMUL.FTZ R24, R16, R8 ;  /* 0x0000000810187220 */ /* 0x000fe20000410000 */
[----:B------:R-:W-:Y:S01]  /*7f50*/  FADD.FTZ R15, R19, R15 ;  /* 0x0000000f130f7221 */ /* 0x000fe20000010000 */
[----:B------:R-:W-:Y:S02]  /*7f60*/  FADD.FTZ R20, R20, -UR26 ;  /* 0x8000001a14147e21 */ /* 0x000fe40008010000 */
[----:B------:R-:W-:Y:S01]  /*7f70*/  FADD.FTZ R23, R23, -UR26 ;  /* 0x8000001a17177e21 */ /* 0x000fe20008010000 */
[----:B------:R-:W-:Y:S01]  /*7f80*/  FFMA.FTZ R14, R18, R24, R14 ;  /* 0x00000018120e7223 */ /* 0x000fe2000001000e */
[----:B------:R-:W-:Y:S01]  /*7f90*/  FMUL.FTZ R30, R20, UR27 ;  /* 0x0000001b141e7c20 */ /* 0x000fe20008410000 */
[----:B------:R-:W-:Y:S01]  /*7fa0*/  FADD.FTZ R24, R15, R24 ;  /* 0x000000180f187221 */ /* 0x000fe20000010000 */
[----:B------:R-:W-:Y:S01]  /*7fb0*/  FMUL.FTZ R23, R23, UR27 ;  /* 0x0000001b17177c20 */ /* 0x000fe20008410000 */
[----:B------:R-:W-:-:S02]  /*7fc0*/  FMUL.FTZ R15, R17, R9 ;  /* 0x00000009110f7220 */ /* 0x000fc40000410000 */
[----:B------:R1:W-:Y:S01]  /*7fd0*/  STL [R1+0x24], R30 ;  /* 0x0000241e01007387 */ /* 0x0003e20000100800 */
[C---:B--2---:R-:W-:Y:S02]  /*7fe0*/  PRMT R22, R21.reuse, 0x7632, R22 ;  /* 0x0000763215167816 */ /* 0x044fe40000000016 */
[----:B------:R-:W-:Y:S02]  /*7ff0*/  SHF.L.U32 R19, R21, 0x10, RZ ;  /* 0x0000001015137819 */ /* 0x000fe400000006ff */
[----:B------:R-:W-:Y:S01]  /*8000*/  SHF.L.U32 R22, R22, 0x10, RZ ;  /* 0x0000001016167819 */ /* 0x000fe200000006ff */
[----:B-1----:R-:W-:Y:S06]  /*8010*/  @!P5 BRA `(.L_x_220) ;  /* 0x000000000048d947 */ /* 0x002fec0003800000 */
        /* <DEDUP_REMOVED lines=18> */
.L_x_220:
[----:B------:R-:W2:Y:S04]  /*8140*/  LDL R27, [R1+0x100] ;  /* 0x00010000011b7983 */ /* 0x000ea80000100800 */
[----:B------:R-:W3:Y:S01]  /*8150*/  LDL R26, [R1+0x10c] ;  /* 0x00010c00011a7983 */ /* 0x000ee20000100800 */
[----:B------:R-:W-:Y:S01]  /*8160*/  FFMA.FTZ R14, R29, R15, R14 ;  /* 0x0000000f1d0e7223 */ /* 0x000fe2000001000e */
[----:B------:R-:W-:Y:S01]  /*8170*/  FADD.FTZ R24, R15, R24 ;  /* 0x000000180f187221 */ /* 0x000fe20000010000 */
[----:B------:R-:W-:Y:S01]  /*8180*/  FMUL.FTZ R20, R19, R8 ;  /* 0x0000000813147220 */ /* 0x000fe20000410000 */
[----:B------:R-:W-:-:S03]  /*8190*/  PRMT R28, R35, 0x7632, R28 ;  /* 0x00007632231c7816 */ /* 0x000fc6000000001c */
        /* <DEDUP_REMOVED lines=10> */
[----:B0-----:R-:W-:Y:S01]  /*8240*/  FMUL.FTZ R29, R15, UR27 ;  /* 0x0000001b0f1d7c20 */ /* 0x001fe20008410000 */
[----:B------:R-:W-:Y:S01]  /*8250*/  FMUL.FTZ R15, R22, R9 ;  /* 0x00000009160f7220 */ /* 0x000fe20000410000 */
[----:B------:R-:W-:-:S03]  /*8260*/  FMUL.FTZ R27, R21, UR27 ;  /* 0x0000001b151b7c20 */ /* 0x000fc60008410000 */
[----:B------:R0:W-:Y:S04]  /*8270*/  STL [R1+0x2c], R29 ;  /* 0x00002c1d01007387 */ /* 0x0001e80000100800 */
        /* <DEDUP_REMOVED lines=20> */
.L_x_221:
[----:B------:R-:W-:Y:S01]  /*83c0*/  FFMA.FTZ R14, R30, R15, R14 ;  /* 0x0000000f1e0e7223 */ /* 0x000fe2000001000e */
[----:B------:R-:W-:Y:S01]  /*83d0*/  FADD.FTZ R20, R15, R20 ;  /* 0x000000140f147221 */ /* 0x000fe20000010000 */
[----:B------:R-:W-:Y:S01]  /*83e0*/  SHF.L.U32 R15, R35, 0x10, RZ ;  /* 0x00000010230f7819 */ /* 0x000fe200000006ff */
[----:B------:R-:W-:Y:S01]  /*83f0*/  FMUL.FTZ R21, R24, R8 ;  /* 0x0000000818157220 */ /* 0x000fe20000410000 */
[----:B------:R-:W-:Y:S02]  /*8400*/  SHF.L.U32 R28, R28, 0x10, RZ ;  /* 0x000000101c1c7819 */ /* 0x000fe400000006ff */
[----:B0-----:R-:W-:Y:S01]  /*8410*/  PRMT R27, R32, 0x7632, R27 ;  /* 0x00007632201b7816 */ /* 0x001fe2000000001b */
[----:B------:R-:W-:Y:S01]  /*8420*/  FADD.FTZ R15, R15, -UR26 ;  /* 0x8000001a0f0f7e21 */ /* 0x000fe20008010000 */
[----:B------:R-:W-:Y:S01]  /*8430*/  FFMA.FTZ R14, R29, R21, R14 ;  /* 0x000000151d0e7223 */ /* 0x000fe2000001000e */
[----:B------:R-:W-:Y:S01]  /*8440*/  FADD.FTZ R28, R28, -UR26 ;  /* 0x8000001a1c1c7e21 */ /* 0x000fe20008010000 */
[----:B------:R-:W-:Y:S01]  /*8450*/  FADD.FTZ R21, R20, R21 ;  /* 0x0000001514157221 */ /* 0x000fe20000010000 */
[----:B------:R-:W-:Y:S01]  /*8460*/  FMUL.FTZ R35, R15, UR27 ;  /* 0x0000001b0f237c20 */ /* 0x000fe20008410000 */
[----:B------:R-:W-:Y:S01]  /*8470*/  SHF.L.U32 R26, R32, 0x10, RZ ;  /* 0x00000010201a7819 */ /* 0x000fe200000006ff */
[----:B------:R-:W-:Y:S01]  /*8480*/  FMUL.FTZ R15, R25, R9 ;  /* 0x00000009190f7220 */ /* 0x000fe20000410000 */
[----:B------:R-:W-:Y:S01]  /*8490*/  SHF.L.U32 R27, R27, 0x10, RZ ;  /* 0x000000101b1b7819 */ /* 0x000fe200000006ff */
[----:B------:R-:W-:Y:S01]  /*84a0*/  FMUL.FTZ R28, R28, UR27 ;  /* 0x0000001b1c1c7c20 */ /* 0x000fe20008410000 */
        /* <DEDUP_REMOVED lines=20> */
.L_x_222:
[----:B------:R-:W2:Y:S01]  /*85f0*/  LDL R20, [R1+0x28] ;  /* 0x0000280001147983 */ /* 0x000ea20000100800 */
[----:B------:R-:W-:Y:S01]  /*8600*/  PRMT R32, R31, 0x7632, R32 ;  /* 0x000076321f207816 */ /* 0x000fe20000000020 */
[----:B------:R-:W-:Y:S01]  /*8610*/  FADD.FTZ R21, R15, R21 ;  /* 0x000000150f157221 */ /* 0x000fe20000010000 */
[----:B------:R-:W-:Y:S02]  /*8620*/  SHF.L.U32 R31, R31, 0x10, RZ ;  /* 0x000000101f1f7819 */ /* 0x000fe400000006ff */
[----:B------:R-:W-:Y:S02]  /*8630*/  SHF.L.U32 R32, R32, 0x10, RZ ;  /* 0x0000001020207819 */ /* 0x000fe400000006ff */
[----:B------:R-:W-:Y:S01]  /*8640*/  PRMT R30, R33, 0x7632, R30 ;  /* 0x00007632211e7816 */ /* 0x000fe2000000001e */
[----:B------:R-:W-:Y:S01]  /*8650*/  FADD.FTZ R31, R31, -UR26 ;  /* 0x8000001a1f1f7e21 */ /* 0x000fe20008010000 */
[----:B------:R-:W-:Y:S01]  /*8660*/  SHF.L.U32 R29, R33, 0x10, RZ ;  /* 0x00000010211d7819 */ /* 0x000fe200000006ff */
[----:B------:R-:W-:Y:S01]  /*8670*/  FADD.FTZ R32, R32, -UR26 ;  /* 0x8000001a20207e21 */ /* 0x000fe20008010000 */
[----:B------:R-:W-:Y:S01]  /*8680*/  SHF.L.U32 R30, R30, 0x10, RZ ;  /* 0x000000101e1e7819 */ /* 0x000fe200000006ff */
[----:B------:R-:W-:-:S02]  /*8690*/  FMUL.FTZ R31, R31, UR27 ;  /* 0x0000001b1f1f7c20 */ /* 0x000fc40008410000 */
[----:B------:R-:W-:Y:S01]  /*86a0*/  FMUL.FTZ R32, R32, UR27 ;  /* 0x0000001b20207c20 */ /* 0x000fe20008410000 */
[----:B--2---:R-:W-:Y:S01]  /*86b0*/  FFMA.FTZ R14, R20, R15, R14 ;  /* 0x0000000f140e7223 */ /* 0x004fe2000001000e */
[----:B------:R-:W-:Y:S01]  /*86c0*/  FMUL.FTZ R20, R26, R8 ;  /* 0x000000081a147220 */ /* 0x000fe20000410000 */
[----:B------:R-:W-:-:S03]  /*86d0*/  FMUL.FTZ R15, R27, R9 ;  /* 0x000000091b0f7220 */ /* 0x000fc60000410000 */
[----:B------:R-:W-:Y:S01]  /*86e0*/  FFMA.FTZ R14, R35, R20, R14 ;  /* 0x00000014230e7223 */ /* 0x000fe2000001000e */
[----:B------:R-:W-:-:S03]  /*86f0*/  FADD.FTZ R20, R21, R20 ;  /* 0x0000001415147221 */ /* 0x000fc60000010000 */
[----:B------:R-:W-:Y:S01]  /*8700*/  FFMA.FTZ R14, R28, R15, R14 ;  /* 0x0000000f1c0e7223 */ /* 0x000fe2000001000e */
[----:B------:R-:W-:Y:S01]  /*8710*/  FADD.FTZ R15, R15, R20 ;  /* 0x000000140f0f7221 */ /* 0x000fe20000010000 */
[----:B------:R-:W-:Y:S06]  /*8720*/  @!P5 BRA `(.L_x_223) ;  /* 0x000000000048d947 */ /* 0x000fec0003800000 */
        /* <DEDUP_REMOVED lines=18> */
.L_x_223:
[C---:B0-----:R-:W-:Y:S01]  /*8850*/  PRMT R35, R34.reuse, 0x7632, R35 ;  /* 0x0000763222237816 */ /* 0x041fe20000000023 */
[----:B------:R-:W-:Y:S01]  /*8860*/  FMUL.FTZ R20, R29, R8 ;  /* 0x000000081d147220 */ /* 0x000fe20000410000 */
[----:B------:R-:W-:Y:S01]  /*8870*/  SHF.L.U32 R34, R34, 0x10, RZ ;  /* 0x0000001022227819 */ /* 0x000fe200000006ff */
[----:B------:R-:W-:Y:S01]  /*8880*/  FMUL.FTZ R21, R30, R9 ;  /* 0x000000091e157220 */ /* 0x000fe20000410000 */
[----:B------:R-:W-:Y:S01]  /*8890*/  SHF.L.U32 R35, R35, 0x10, RZ ;  /* 0x0000001023237819 */ /* 0x000fe200000006ff */
[----:B------:R-:W-:Y:S01]  /*88a0*/  FFMA.FTZ R14, R31, R20, R14 ;  /* 0x000000141f0e7223 */ /* 0x000fe2000001000e */
[----:B------:R-:W-:Y:S01]  /*88b0*/  FADD.FTZ R15, R15, R20 ;  /* 0x000000140f0f7221 */ /* 0x000fe20000010000 */
[----:B------:R-:W-:Y:S01]  /*88c0*/  FADD.FTZ R34, R34, -UR26 ;  /* 0x8000001a22227e21 */ /* 0x000fe20008010000 */
[----:B------:R-:W-:Y:S01]  /*88d0*/  PRMT R33, R36, 0x7632, R33 ;  /* 0x0000763224217816 */ /* 0x000fe20000000021 */
[----:B------:R-:W-:Y:S01]  /*88e0*/  FADD.FTZ R35, R35, -UR26 ;  /* 0x8000001a23237e21 */ /* 0x000fe20008010000 */
[----:B------:R-:W-:Y:S01]  /*88f0*/  FFMA.FTZ R20, R32, R21, R14 ;  /* 0x0000001520147223 */ /* 0x000fe2000001000e */
[----:B------:R-:W-:Y:S01]  /*8900*/  FADD.FTZ R21, R21, R15 ;  /* 0x0000000f15157221 */ /* 0x000fe20000010000 */
[----:B------:R-:W-:Y:S01]  /*8910*/  SHF.L.U32 R33, R33, 0x10, RZ ;  /* 0x0000001021217819 */ /* 0x000fe200000006ff */
[----:B------:R-:W-:Y:S01]  /*8920*/  FMUL.FTZ R34, R34, UR27 ;  /* 0x0000001b22227c20 */ /* 0x000fe20008410000 */
        /* <DEDUP_REMOVED lines=21> */
.L_x_224:
[----:B------:R-:W-:-:S04]  /*8a80*/  FMUL.FTZ R14, R36, R8 ;  /* 0x00000008240e7220 */ /* 0x000fc80000410000 */
[----:B------:R-:W-:Y:S01]  /*8a90*/  FFMA.FTZ R20, R34, R14, R20 ;  /* 0x0000000e22147223 */ /* 0x000fe20000010014 */
[----:B------:R-:W-:Y:S02]  /*8aa0*/  FADD.FTZ R14, R21, R14 ;  /* 0x0000000e150e7221 */ /* 0x000fe40000010000 */
[----:B------:R-:W2:Y:S01]  /*8ab0*/  LDL R21, [R1+0x44] ;  /* 0x0000440001157983 */ /* 0x000ea20000100800 */
[----:B------:R-:W-:-:S04]  /*8ac0*/  FMUL.FTZ R15, R33, R9 ;  /* 0x00000009210f7220 */ /* 0x000fc80000410000 */
[----:B------:R-:W-:-:S05]  /*8ad0*/  FFMA.FTZ R20, R35, R15, R20 ;  /* 0x0000000f23147223 */ /* 0x000fca0000010014 */
[----:B------:R0:W-:Y:S02]  /*8ae0*/  STL [R1+0x14], R20 ;  /* 0x0000141401007387 */ /* 0x0001e40000100800 */
[--C-:B0-----:R-:W-:Y:S01]  /*8af0*/  FADD.FTZ R20, R15, R14.reuse ;  /* 0x0000000e0f147221 */ /* 0x101fe20000010000 */
[C---:B------:R-:W-:Y:S02]  /*8b00*/  PRMT R14, R37.reuse, 0x7632, R14 ;  /* 0x00007632250e7816 */ /* 0x040fe4000000000e */
[----:B------:R-:W-:Y:S02]  /*8b10*/  SHF.L.U32 R37, R37, 0x10, RZ ;  /* 0x0000001025257819 */ /* 0x000fe400000006ff */
[----:B------:R-:W-:Y:S01]  /*8b20*/  SHF.L.U32 R14, R14, 0x10, RZ ;  /* 0x000000100e0e7819 */ /* 0x000fe200000006ff */
[----:B------:R0:W-:Y:S02]  /*8b30*/  STL [R1+0x1c], R20 ;  /* 0x00001c1401007387 */ /* 0x0001e40000100800 */
[----:B------:R-:W-:-:S02]  /*8b40*/  FADD.FTZ R37, R37, -UR26 ;  /* 0x8000001a25257e21 */ /* 0x000fc40008010000 */
[----:B------:R-:W-:Y:S02]  /*8b50*/  FADD.FTZ R14, R14, -UR26 ;  /* 0x8000001a0e0e7e21 */ /* 0x000fe40008010000 */
[----:B------:R-:W-:Y:S02]  /*8b60*/  FMUL.FTZ R37, R37, UR27 ;  /* 0x0000001b25257c20 */ /* 0x000fe40008410000 */
[----:B0-----:R-:W-:-:S05]  /*8b70*/  FMUL.FTZ R20, R14, UR27 ;  /* 0x0000001b0e147c20 */ /* 0x001fca0008410000 */
[----:B------:R0:W-:Y:S01]  /*8b80*/  STL [R1+0xc], R20 ;  /* 0x00000c1401007387 */ /* 0x0001e20000100800 */
[C---:B--2---:R-:W-:Y:S02]  /*8b90*/  PRMT R15, R21.reuse, 0x7632, R15 ;  /* 0x00007632150f7816 */ /* 0x044fe4000000000f */
[----:B------:R-:W-:Y:S02]  /*8ba0*/  SHF.L.U32 R14, R21, 0x10, RZ ;  /* 0x00000010150e7819 */ /* 0x000fe400000006ff */
[----:B------:R-:W-:Y:S01]  /*8bb0*/  SHF.L.U32 R15, R15, 0x10, RZ ;  /* 0x000000100f0f7819 */ /* 0x000fe200000006ff */
[----:B0-----:R-:W-:Y:S06]  /*8bc0*/  @!P5 BRA `(.L_x_225) ;  /* 0x00000000005cd947 */ /* 0x001fec0003800000 */
[----:B------:R-:W-:Y:S01]  /*8bd0*/  FFMA.FTZ R21, R37, R8, R10 ;  /* 0x0000000825157223 */ /* 0x000fe2000001000a */
[----:B------:R-:W-:Y:S04]  /*8be0*/  STL [R1+0x14c], R2 ;  /* 0x00014c0201007387 */ /* 0x000fe80000100800 */
[----:B------:R0:W-:Y:S02]  /*8bf0*/  STL [R1+0x148], R0 ;  /* 0x0001480001007387 */ /* 0x0001e40000100800 */
[----:B0-----:R-:W-:Y:S01]  /*8c00*/  MOV R0, R20 ;  /* 0x0000001400007202 */ /* 0x001fe20000000f00 */
        /* <DEDUP_REMOVED lines=9> */
[----:B------:R-:W-:Y:S01]  /*8ca0*/  FMUL.FTZ R20, R21, -1.4426950216293334961 ;  /* 0xbfb8aa3b15147820 */ /* 0x000fe20000410000 */
[----:B------:R0:W5:Y:S05]  /*8cb0*/  LDL.LU R2, [R1+0x14c] ;  /* 0x00014c0001027983 */ /* 0x00016a0000300800 */
[----:B------:R-:W1:Y:S02]  /*8cc0*/  MUFU.EX2 R20, R20 ;  /* 0x0000001400147308 */ /* 0x000e640000000800 */
[----:B-1----:R-:W-:-:S06]  /*8cd0*/  FADD.FTZ R20, R20, 1 ;  /* 0x3f80000014147421 */ /* 0x002fcc0000010000 */
[----:B------:R-:W1:Y:S02]  /*8ce0*/  MUFU.RCP R20, R20 ;  /* 0x0000001400147308 */ /* 0x000e640000001000 */
[----:B-1----:R-:W-:Y:S01]  /*8cf0*/  FMUL.FTZ R0, R15, R20 ;  /* 0x000000140f007220 */ /* 0x002fe20000410000 */
[----:B------:R-:W-:-:S04]  /*8d00*/  FADD.FTZ R15, -R20, 1 ;  /* 0x3f800000140f7421 */ /* 0x000fc80000010100 */
[----:B------:R-:W-:-:S04]  /*8d10*/  FFMA.FTZ R15, R21, R15, 1 ;  /* 0x3f800000150f7423 */ /* 0x000fc8000001000f */
[----:B------:R-:W-:Y:S02]  /*8d20*/  FMUL.FTZ R15, R0, R15 ;  /* 0x0000000f000f7220 */ /* 0x000fe40000410000 */
[----:B------:R0:W5:Y:S05]  /*8d30*/  LDL.LU R0, [R1+0x148] ;  /* 0x0001480001007983 */ /* 0x00016a0000300800 */
.L_x_225:
[----:B------:R-:W2:Y:S04]  /*8d40*/  LDL.LU R21, [R1+0x1c] ;  /* 0x00001c0001157983 */ /* 0x000ea80000300800 */
[----:B------:R1:W-:Y:S04]  /*8d50*/  STL [R1+0x16c], R35 ;  /* 0x00016c2301007387 */ /* 0x0003e80000100800 */
[----:B-1----:R-:W3:Y:S04]  /*8d60*/  LDL.LU R35, [R1+0x14] ;  /* 0x0000140001237983 */ /* 0x002ee80000300800 */
[----:B------:R1:W-:Y:S04]  /*8d70*/  STL [R1+0x168], R33 ;  /* 0x0001682101007387 */ /* 0x0003e80000100800 */
[----:B-1----:R-:W4:Y:S04]  /*8d80*/  LDL.LU R33, [R1+0x60] ;  /* 0x0000600001217983 */ /* 0x002f280000300800 */
[----:B-----5:R1:W-:Y:S04]  /*8d90*/  STL [R1+0x164], R0 ;  /* 0x0001640001007387 */ /* 0x0203e80000100800 */
[----:B-1----:R-:W4:Y:S04]  /*8da0*/  LDL.LU R0, [R1+0x68] ;  /* 0x0000680001007983 */ /* 0x002f280000300800 */
[----:B------:R1:W-:Y:S04]  /*8db0*/  STL [R1+0x160], R11 ;  /* 0x0001600b01007387 */ /* 0x0003e80000100800 */
[----:B-1----:R-:W4:Y:S04]  /*8dc0*/  LDL.LU R11, [R1+0x8] ;  /* 0x00000800010b7983 */ /* 0x002f280000300800 */
[----:B------:R1:W-:Y:S04]  /*8dd0*/  STL [R1+0x15c], R10 ;  /* 0x00015c0a01007387 */ /* 0x0003e80000100800 */
[----:B-1----:R-:W4:Y:S04]  /*8de0*/  LDL.LU R10, [R1+0x64] ;  /* 0x00006400010a7983 */ /* 0x002f280000300800 */
[----:B------:R1:W-:Y:S04]  /*8df0*/  STL [R1+0x158], R7 ;  /* 0x0001580701007387 */ /* 0x0003e80000100800 */
[----:B-1----:R-:W4:Y:S04]  /*8e00*/  LDL.LU R7, [R1+0x70] ;  /* 0x0000700001077983 */ /* 0x002f280000300800 */
[----:B------:R-:W-:Y:S04]  /*8e10*/  STL [R1+0x154], R6 ;  /* 0x0001540601007387 */ /* 0x000fe80000100800 */
[----:B------:R-:W-:Y:S04]  /*8e20*/  STL [R1+0x150], R5 ;  /* 0x0001500501007387 */ /* 0x000fe80000100800 */
[----:B------:R-:W-:Y:S04]  /*8e30*/  STL [R1+0x14c], R4 ;  /* 0x00014c0401007387 */ /* 0x000fe80000100800 */
[----:B------:R1:W-:Y:S04]  /*8e40*/  STL [R1+0x148], R2 ;  /* 0x0001480201007387 */ /* 0x0003e80000100800 */
[----:B-1----:R-:W4:Y:S01]  /*8e50*/  LDL.LU R2, [R1+0xc] ;  /* 0x00000c0001027983 */ /* 0x002f220000300800 */
[----:B------:R-:W-:-:S04]  /*8e60*/  FMUL.FTZ R20, R14, R8 ;  /* 0x000000080e147220 */ /* 0x000fc80000410000 */
[----:B--2---:R-:W-:Y:S01]  /*8e70*/  FADD.FTZ R4, R21, R20 ;  /* 0x0000001415047221 */ /* 0x004fe20000010000 */
[----:B------:R-:W-:Y:S01]  /*8e80*/  FMUL.FTZ R21, R15, R9 ;  /* 0x000000090f157220 */ /* 0x000fe20000410000 */
[----:B---3--:R-:W-:-:S04]  /*8e90*/  FFMA.FTZ R35, R37, R20, R35 ;  /* 0x0000001425237223 */ /* 0x008fc80000010023 */
[----:B----4-:R-:W-:Y:S01]  /*8ea0*/  FFMA.FTZ R20, R2, R21, R35 ;  /* 0x0000001502147223 */ /* 0x010fe20000010023 */
[----:B------:R-:W-:Y:S01]  /*8eb0*/  FADD.FTZ R21, R21, R4 ;  /* 0x0000000415157221 */ /* 0x000fe20000010000 */
[----:B------:R-:W1:Y:S03]  /*8ec0*/  S2R R35, SR_LANEID ;  /* 0x0000000000237919 */ /* 0x000e660000000000 */
[----:B------:R-:W2:Y:S04]  /*8ed0*/  SHFL.DOWN PT, R5, R20, 0x1, 0x1f ;  /* 0x08201f0014057f89 */ /* 0x000ea800000e0000 */
[----:B------:R-:W3:Y:S01]  /*8ee0*/  SHFL.DOWN PT, R4, R21, 0x1, 0x1f ;  /* 0x08201f0015047f89 */ /* 0x000ee200000e0000 */
[----:B-1----:R-:W-:-:S13]  /*8ef0*/  ISETP.GT.AND P0, PT, R35, 0x1e, PT ;  /* 0x0000001e2300780c */ /* 0x002fda0003f04270 */
[----:B--2---:R-:W-:Y:S01]  /*8f00*/  @!P0 FADD.FTZ R20, R20, R5 ;  /* 0x0000000514148221 */ /* 0x004fe20000010000 */
[----:B---3--:R-:W-:Y:S01]  /*8f10*/  @!P0 FADD.FTZ R21, R21, R4 ;  /* 0x0000000415158221 */ /* 0x008fe20000010000 */
[----:B------:R-:W-:Y:S01]  /*8f20*/  FFMA.FTZ R11, R11, R13, R33 ;  /* 0x0000000d0b0b7223 */ /* 0x000fe20000010021 */
[----:B------:R-:W2:Y:S01]  /*8f30*/  LDL.LU R4, [R1+0x24] ;  /* 0x0000240001047983 */ /* 0x000ea20000300800 */
[----:B------:R-:W-:-:S03]  /*8f40*/  ISETP.GT.AND P0, PT, R35, 0x1d, PT ;  /* 0x0000001d2300780c */ /* 0x000fc60003f04270 */
[----:B------:R-:W1:Y:S04]  /*8f50*/  SHFL.DOWN PT, R6, R20, 0x2, 0x1f ;  /* 0x08401f0014067f89 */ /* 0x000e6800000e0000 */
[----:B------:R-:W3:Y:S06]  /*8f60*/  SHFL.DOWN PT, R5, R21, 0x2, 0x1f ;  /* 0x08401f0015057f89 */ /* 0x000eec00000e0000 */
[----:B-1----:R-:W-:Y:S01]  /*8f70*/  @!P0 FADD.FTZ R20, R20, R6 ;  /* 0x0000000614148221 */ /* 0x002fe20000010000 */
[----:B---3--:R-:W-:-:S04]  /*8f80*/  @!P0 FADD.FTZ R21, R21, R5 ;  /* 0x0000000515158221 */ /* 0x008fc80000010000 */
[----:B------:R-:W1:Y:S01]  /*8f90*/  SHFL.DOWN PT, R6, R20, 0x4, 0x1f ;  /* 0x08801f0014067f89 */ /* 0x000e6200000e0000 */
[----:B------:R-:W-:-:S03]  /*8fa0*/  ISETP.GT.AND P0, PT, R35, 0x1b, PT ;  /* 0x0000001b2300780c */ /* 0x000fc60003f04270 */
[----:B------:R-:W3:Y:S01]  /*8fb0*/  SHFL.DOWN PT, R5, R21, 0x4, 0x1f ;  /* 0x08801f0015057f89 */ /* 0x000ee200000e0000 */
[----:B------:R-:W-:-:S09]  /*8fc0*/  FADD.FTZ R10, R10, R13 ;  /* 0x0000000d0a0a7221 */ /* 0x000fd20000010000 */
[----:B-1----:R-:W-:Y:S01]  /*8fd0*/  @!P0 FADD.FTZ R20, R20, R6 ;  /* 0x0000000614148221 */ /* 0x002fe20000010000 */
[----:B---3--:R-:W-:Y:S01]  /*8fe0*/  @!P0 FADD.FTZ R21, R21, R5 ;  /* 0x0000000515158221 */ /* 0x008fe20000010000 */
[----:B------:R-:W-:Y:S01]  /*8ff0*/  ISETP.GT.AND P0, PT, R35, 0x17, PT ;  /* 0x000000172300780c */ /* 0x000fe20003f04270 */
[----:B------:R-:W-:Y:S01]  /*9000*/  FADD.FTZ R7, R7, R12 ;  /* 0x0000000c07077221 */ /* 0x000fe20000010000 */
[----:B------:R-:W3:Y:S04]  /*9010*/  LDL.LU R35, [R1+0x16c] ;  /* 0x00016c0001237983 */ /* 0x000ee80000300800 */
[----:B------:R-:W3:Y:S04]  /*9020*/  LDL.LU R33, [R1+0x168] ;  /* 0x0001680001217983 */ /* 0x000ee80000300800 */
[----:B------:R-:W4:Y:S04]  /*9030*/  LDL.LU R13, [R1+0x4] ;  /* 0x00000400010d7983 */ /* 0x000f280000300800 */
[----:B------:R-:W1:Y:S04]  /*9040*/  SHFL.DOWN PT, R6, R20, 0x8, 0x1f ;  /* 0x09001f0014067f89 */ /* 0x000e6800000e0000 */
[----:B------:R-:W0:Y:S01]  /*9050*/  SHFL.DOWN PT, R5, R21, 0x8, 0x1f ;  /* 0x09001f0015057f89 */ /* 0x000e2200000e0000 */
[----:B----4-:R-:W-:-:S03]  /*9060*/  FFMA.FTZ R13, R13, R12, R0 ;  /* 0x0000000c0d0d7223 */ /* 0x010fc60000010000 */
[----:B------:R-:W4:Y:S04]  /*9070*/  LDL.LU R0, [R1+0x164] ;  /* 0x0001640001007983 */ /* 0x000f280000300800 */
[----:B------:R-:W2:Y:S01]  /*9080*/  LDL.LU R12, [R1] ;  /* 0x00000000010c7983 */ /* 0x000ea20000300800 */
[----:B------:R-:W-:Y:S01]  /*9090*/  FFMA.FTZ R13, R18, R16, R13 ;  /* 0x00000010120d7223 */ /* 0x000fe2000001000d */
[----:B--2---:R-:W-:Y:S01]  /*90a0*/  FFMA.FTZ R12, R12, R3, R11 ;  /* 0x000000030c0c7223 */ /* 0x004fe2000001000b */
[----:B------:R-:W-:Y:S01]  /*90b0*/  FADD.FTZ R3, R10, R3 ;  /* 0x000000030a037221 */ /* 0x000fe20000010000 */
[----:B------:R2:W5:Y:S04]  /*90c0*/  LDL.LU R11, [R1+0x160] ;  /* 0x00016000010b7983 */ /* 0x0005680000300800 */
[----:B------:R2:W5:Y:S04]  /*90d0*/  LDL.LU R10, [R1+0x15c] ;  /* 0x00015c00010a7983 */ /* 0x0005680000300800 */
[----:B------:R-:W3:Y:S01]  /*90e0*/  LDL.LU R18, [R1+0x18] ;  /* 0x0000180001127983 */ /* 0x000ee20000300800 */
[----:B------:R-:W-:Y:S01]  /*90f0*/  FADD.FTZ R16, R7, R16 ;  /* 0x0000001007107221 */ /* 0x000fe20000010000 */
[----:B-1----:R-:W-:Y:S01]  /*9100*/  @!P0 FADD.FTZ R20, R20, R6 ;  /* 0x0000000614148221 */ /* 0x002fe20000010000 */
[----:B0-----:R-:W-:Y:S01]  /*9110*/  @!P0 FADD.FTZ R21, R21, R5 ;  /* 0x0000000515158221 */ /* 0x001fe20000010000 */
[----:B------:R2:W5:Y:S01]  /*9120*/  LDL.LU R7, [R1+0x158] ;  /* 0x0001580001077983 */ /* 0x0005620000300800 */
[----:B------:R-:W-:Y:S01]  /*9130*/  FADD.FTZ R3, R3, R17 ;  /* 0x0000001103037221 */ /* 0x000fe20000010000 */
[----:B------:R-:W-:-:S02]  /*9140*/  FFMA.FTZ R13, R23, R19, R13 ;  /* 0x00000013170d7223 */ /* 0x000fc4000001000d */
[----:B------:R2:W5:Y:S01]  /*9150*/  LDL.LU R6, [R1+0x154] ;  /* 0x0001540001067983 */ /* 0x0005620000300800 */
[----:B------:R-:W-:-:S03]  /*9160*/  FADD.FTZ R16, R16, R19 ;  /* 0x0000001310107221 */ /* 0x000fc60000010000 */
[----:B------:R2:W5:Y:S01]  /*9170*/  LDL.LU R5, [R1+0x150] ;  /* 0x0001500001057983 */ /* 0x0005620000300800 */
[----:B------:R-:W-:-:S03]  /*9180*/  FADD.FTZ R3, R3, R22 ;  /* 0x0000001603037221 */ /* 0x000fc60000010000 */
[----:B------:R-:W4:Y:S04]  /*9190*/  LDL.LU R23, [R1+0x20] ;  /* 0x0000200001177983 */ /* 0x000f280000300800 */
[----:B------:R-:W2:Y:S01]  /*91a0*/  LDL.LU R19, [R1+0x28] ;  /* 0x0000280001137983 */ /* 0x000ea20000300800 */
[----:B---3--:R-:W-:-:S04]  /*91b0*/  FFMA.FTZ R12, R18, R17, R12 ;  /* 0x00000011120c7223 */ /* 0x008fc8000001000c */
[----:B------:R-:W-:Y:S02]  /*91c0*/  FFMA.FTZ R12, R4, R22, R12 ;  /* 0x00000016040c7223 */ /* 0x000fe4000001000c */
[----:B------:R0:W5:Y:S04]  /*91d0*/  LDL.LU R4, [R1+0x14c] ;  /* 0x00014c0001047983 */ /* 0x0001680000300800 */
[----:B------:R-:W3:Y:S01]  /*91e0*/  LDL.LU R22, [R1+0x2c] ;  /* 0x00002c0001167983 */ /* 0x000ee20000300800 */
[----:B------:R-:W-:Y:S01]  /*91f0*/  FADD.FTZ R16, R16, R24 ;  /* 0x0000001810107221 */ /* 0x000fe20000010000 */
[----:B--2---:R-:W-:Y:S02]  /*9200*/  FFMA.FTZ R12, R19, R25, R12 ;  /* 0x00000019130c7223 */ /* 0x004fe4000001000c */
[----:B------:R-:W2:Y:S01]  /*9210*/  LDL R19, [R1+0x144] ;  /* 0x0001440001137983 */ /* 0x000ea20000100800 */
[----:B------:R-:W-:-:S02]  /*9220*/  FADD.FTZ R3, R3, R25 ;  /* 0x0000001903037221 */ /* 0x000fc40000010000 */
[----:B------:R-:W1:Y:S01]  /*9230*/  S2R R25, SR_LANEID ;  /* 0x0000000000197919 */ /* 0x000e620000000000 */
[----:B---3--:R-:W-:Y:S02]  /*9240*/  FFMA.FTZ R13, R22, R24, R13 ;  /* 0x00000018160d7223 */ /* 0x008fe4000001000d */
[----:B------:R-:W3:Y:S01]  /*9250*/  LDL R24, [R1+0x3c] ;  /* 0x00003c0001187983 */ /* 0x000ee20000100800 */
[----:B------:R-:W0:Y:S03]  /*9260*/  S2UR UR7, SR_CgaCtaId ;  /* 0x00000000000779c3 */ /* 0x000e260000008800 */
[----:B------:R-:W2:Y:S01]  /*9270*/  SHFL.DOWN PT, R17, R20, 0x10, 0x1f ;  /* 0x0a001f0014117f89 */ /* 0x000ea200000e0000 */
[----:B----4-:R-:W-:-:S03]  /*9280*/  FFMA.FTZ R13, R23, R26, R13 ;  /* 0x0000001a170d7223 */ /* 0x010fc6000001000d */
[----:B------:R-:W4:Y:S01]  /*9290*/  SHFL.DOWN PT, R18, R21, 0x10, 0x1f ;  /* 0x0a001f0015127f89 */ /* 0x000f2200000e0000 */
[----:B------:R-:W-:Y:S01]  /*92a0*/  FADD.FTZ R16, R16, R26 ;  /* 0x0000001a10107221 */ /* 0x000fe20000010000 */
[----:B------:R-:W-:Y:S01]  /*92b0*/  FFMA.FTZ R12, R28, R27, R12 ;  /* 0x0000001b1c0c7223 */ /* 0x000fe2000001000c */
[----:B------:R-:W-:Y:S01]  /*92c0*/  FFMA.FTZ R13, R31, R29, R13 ;  /* 0x0000001d1f0d7223 */ /* 0x000fe2000001000d */
[----:B-1----:R-:W-:Y:S01]  /*92d0*/  ISETP.GT.AND P0, PT, R25, 0xf, PT ;  /* 0x0000000f1900780c */ /* 0x002fe20003f04270 */
[----:B------:R-:W-:Y:S01]  /*92e0*/  FADD.FTZ R16, R16, R29 ;  /* 0x0000001d10107221 */ /* 0x000fe20000010000 */
[----:B------:R-:W-:Y:S01]  /*92f0*/  FFMA.FTZ R12, R32, R30, R12 ;  /* 0x0000001e200c7223 */ /* 0x000fe2000001000c */
[----:B------:R-:W-:Y:S01]  /*9300*/  FFMA.FTZ R13, R34, R36, R13 ;  /* 0x00000024220d7223 */ /* 0x000fe2000001000d */
[----:B------:R-:W1:Y:S01]  /*9310*/  LDC.64 R22, c[0x0][0x268] ;  /* 0x00009a00ff167b82 */ /* 0x000e620000000a00 */
[----:B------:R-:W-:Y:S01]  /*9320*/  FADD.FTZ R16, R16, R36 ;  /* 0x0000002410107221 */ /* 0x000fe20000010000 */
[----:B------:R-:W-:Y:S01]  /*9330*/  FFMA.FTZ R35, R35, R33, R12 ;  /* 0x0000002123237223 */ /* 0x000fe2000001000c */
[----:B------:R-:W-:-:S02]  /*9340*/  FFMA.FTZ R12, R37, R14, R13 ;  /* 0x0000000e250c7223 */ /* 0x000fc4000001000d */
[----:B------:R-:W-:Y:S01]  /*9350*/  FADD.FTZ R14, R16, R14 ;  /* 0x0000000e100e7221 */ /* 0x000fe20000010000 */
[----:B------:R-:W-:Y:S01]  /*9360*/  FADD.FTZ R3, R3, R27 ;  /* 0x0000001b03037221 */ /* 0x000fe20000010000 */
[----:B------:R-:W-:Y:S01]  /*9370*/  UMOV UR6, 0x400 ;  /* 0x0000040000067882 */ /* 0x000fe20000000000 */
[----:B------:R-:W-:Y:S01]  /*9380*/  FFMA.FTZ R13, R2, R15, R35 ;  /* 0x0000000f020d7223 */ /* 0x000fe20000010023 */
[----:B------:R-:W-:Y:S01]  /*9390*/  UIADD3 UR5, UR6, 0xf0, URZ ;  /* 0x000000f006057890 */ /* 0x000fe2000fffe03f */
[----:B------:R1:W5:Y:S01]  /*93a0*/  LDL.LU R2, [R1+0x148] ;  /* 0x0001480001027983 */ /* 0x0003620000300800 */
[----:B------:R-:W-:Y:S01]  /*93b0*/  FADD.FTZ R3, R3, R30 ;  /* 0x0000001e03037221 */ /* 0x000fe20000010000 */
[----:B--2---:R-:W-:Y:S01]  /*93c0*/  @!P0 FADD.FTZ R20, R20, R17 ;  /* 0x0000001114148221 */ /* 0x004fe20000010000 */
[----:B0-----:R-:W-:Y:S01]  /*93d0*/  ULEA UR5, UR7, UR5, 0x18 ;  /* 0x0000000507057291 */ /* 0x001fe2000f8ec03f */
[----:B----4-:R-:W-:Y:S01]  /*93e0*/  @!P0 FADD.FTZ R21, R21, R18 ;  /* 0x0000001215158221 */ /* 0x010fe20000010000 */
[----:B------:R-:W-:Y:S01]  /*93f0*/  ISETP.NE.AND P0, PT, R25, RZ, PT ;  /* 0x000000ff1900720c */ /* 0x000fe20003f05270 */
[----:B------:R-:W-:Y:S01]  /*9400*/  FADD.FTZ R3, R3, R33 ;  /* 0x0000002103037221 */ /* 0x000fe20000010000 */
[----:B------:R-:W-:-:S03]  /*9410*/  ISETP.NE.AND P2, PT, R0, RZ, PT ;  /* 0x000000ff0000720c */ /* 0x000fc60003f45270 */
[----:B------:R-:W-:Y:S01]  /*9420*/  FADD.FTZ R15, R3, R15 ;  /* 0x0000000f030f7221 */ /* 0x000fe20000010000 */
[C---:B------:R-:W-:Y:S02]  /*9430*/  LEA R3, R0.reuse, UR5, 0x4 ;  /* 0x0000000500037c11 */ /* 0x040fe4000f8e20ff */
[----:B------:R-:W-:Y:S01]  /*9440*/  MOV R17, UR16 ;  /* 0x0000001000117c02 */ /* 0x000fe20008000f00 */
[----:B------:R-:W-:Y:S02]  /*9450*/  BSSY B0, `(.L_x_226) ;  /* 0x0000045000007945 */ /* 0x000fe40003800000 */
[----:B------:R0:W-:Y:S02]  /*9460*/  STS.128 [R3], R12 ;  /* 0x0000000c03007388 */ /* 0x0001e40000000c00 */
[----:B------:R-:W-:Y:S02]  /*9470*/  IMAD R17, R17, 0x30, R0 ;  /* 0x0000003011117824 */ /* 0x000fe400078e0200 */
[----:B------:R0:W-:Y:S01]  /*9480*/  @!P0 STS.64 [R19+0x18], R20 ;  /* 0x0000181413008388 */ /* 0x0001e20000000a00 */
[----:B------:R-:W-:Y:S01]  /*9490*/  BAR.SYNC.DEFER_BLOCKING 0x0 ;  /* 0x0000000000007b1d */ /* 0x000fe20000010000 */
[----:B------:R-:W-:Y:S01]  /*94a0*/  ISETP.GT.U32.AND P3, PT, R0, 0x2f, PT ;  /* 0x0000002f0000780c */ /* 0x000fe20003f64070 */
[----:B-1----:R-:W-:Y:S01]  /*94b0*/  IMAD.WIDE R22, R17, 0x4, R22 ;  /* 0x0000000411167825 */ /* 0x002fe200078e0216 */
[----:B---3--:R-:W-:-:S05]  /*94c0*/  PRMT R16, R24, 0x7632, R16 ;  /* 0x0000763218107816 */ /* 0x008fca0000000010 */
[----:B------:R0:W-:Y:S01]  /*94d0*/  STL.S16 [R1+0x18], R16 ;  /* 0x0000181001007387 */ /* 0x0001e20000100600 */
[----:B------:R-:W-:Y:S05]  /*94e0*/  @P2 BRA `(.L_x_227) ;  /* 0x0000000000ec2947 */ /* 0x000fea0003800000 */
[----:B------:R-:W-:-:S09]  /*94f0*/  ULEA UR5, UR7, UR6, 0x18 ;  /* 0x0000000607057291 */ /* 0x000fd2000f8ec03f */
[----:B0-----:R-:W0:Y:S02]  /*9500*/  LDS.128 R16, [UR5+0x20] ;  /* 0x00002005ff107984 */ /* 0x001e240008000c00 */
[----:B0-----:R-:W-:Y:S01]  /*9510*/  FADD.FTZ R20, R20, R16 ;  /* 0x0000001014147221 */ /* 0x001fe20000010000 */
[----:B------:R-:W-:-:S03]  /*9520*/  FADD.FTZ R21, R21, R17 ;  /* 0x0000001115157221 */ /* 0x000fc60000010000 */
[----:B------:R-:W-:Y:S01]  /*9530*/  FADD.FTZ R20, R20, R18 ;  /* 0x0000001214147221 */ /* 0x000fe20000010000 */
[----:B------:R-:W-:Y:S02]  /*9540*/  FADD.FTZ R21, R21, R19 ;  /* 0x0000001315157221 */ /* 0x000fe40000010000 */
[----:B------:R-:W0:Y:S02]  /*9550*/  LDS.128 R16, [UR5+0x30] ;  /* 0x00003005ff107984 */ /* 0x000e240008000c00 */
        /* <DEDUP_REMOVED lines=46> */
[----:B------:R-:W-:Y:S02]  /*9840*/  FADD.FTZ R17, R21, R17 ;  /* 0x0000001115117221 */ /* 0x000fe40000010000 */
[----:B------:R-:W0:Y:S01]  /*9850*/  LDS.64 R20, [UR5+0xd0] ;  /* 0x0000d005ff147984 */ /* 0x000e220008000a00 */
[----:B------:R-:W-:Y:S01]  /*9860*/  FADD.FTZ R16, R16, R18 ;  /* 0x0000001210107221 */ /* 0x000fe20000010000 */
[----:B------:R-:W-:-:S03]  /*9870*/  FADD.FTZ R17, R17, R19 ;  /* 0x0000001311117221 */ /* 0x000fc60000010000 */
[----:B0-----:R-:W-:Y:S01]  /*9880*/  FADD.FTZ R20, R16, R20 ;  /* 0x0000001410147221 */ /* 0x001fe20000010000 */
[----:B------:R-:W-:-:S07]  /*9890*/  FADD.FTZ R21, R17, R21 ;  /* 0x0000001511157221 */ /* 0x000fce0000010000 */
.L_x_227:
[----:B------:R-:W-:Y:S05]  /*98a0*/  BSYNC B0 ;  /* 0x0000000000007941 */ /* 0x000fea0003800000 */
.L_x_226:
[----:B------:R-:W-:Y:S06]  /*98b0*/  BAR.SYNC.DEFER_BLOCKING 0x0 ;  /* 0x0000000000007b1d */ /* 0x000fec0000010000 */
[----:B------:R-:W-:Y:S04]  /*98c0*/  BSSY B0, `(.L_x_228) ;  /* 0x000004d000007945 */ /* 0x000fe80003800000 */
[----:B------:R-:W-:Y:S05]  /*98d0*/  @P3 BRA `(.L_x_229) ;  /* 0x00000004002c3947 */ /* 0x000fea0003800000 */
[----:B0-----:R-:W0:Y:S02]  /*98e0*/  LDS.128 R16, [R3+0x300] ;  /* 0x0003000003107984 */ /* 0x001e240000000c00 */
[----:B0-----:R-:W-:Y:S01]  /*98f0*/  FADD.FTZ R16, R12, R16 ;  /* 0x000000100c107221 */ /* 0x001fe20000010000 */
[----:B------:R-:W-:Y:S01]  /*9900*/  FADD.FTZ R17, R13, R17 ;  /* 0x000000110d117221 */ /* 0x000fe20000010000 */
[----:B------:R-:W-:Y:S01]  /*9910*/  FADD.FTZ R18, R14, R18 ;  /* 0x000000120e127221 */ /* 0x000fe20000010000 */
[----:B------:R-:W-:Y:S02]  /*9920*/  FADD.FTZ R19, R15, R19 ;  /* 0x000000130f137221 */ /* 0x000fe40000010000 */
[----:B------:R-:W0:Y:S02]  /*9930*/  LDS.128 R12, [R3+0x600] ;  /* 0x00060000030c7984 */ /* 0x000e240000000c00 */
[----:B0-----:R-:W-:Y:S01]  /*9940*/  FADD.FTZ R16, R16, R12 ;  /* 0x0000000c10107221 */ /* 0x001fe20000010000 */
[----:B------:R-:W-:Y:S01]  /*9950*/  FADD.FTZ R17, R17, R13 ;  /* 0x0000000d11117221 */ /* 0x000fe20000010000 */
[----:B------:R-:W-:Y:S01]  /*9960*/  FADD.FTZ R18, R18, R14 ;  /* 0x0000000e12127221 */ /* 0x000fe20000010000 */
[----:B------:R-:W-:-:S02]  /*9970*/  FADD.FTZ R19, R19, R15 ;  /* 0x0000000f13137221 */ /* 0x000fc40000010000 */
[----:B------:R-:W0:Y:S02]  /*9980*/  LDS.128 R12, [R3+0x900] ;  /* 0x00090000030c7984 */ /* 0x000e240000000c00 */
        /* <DEDUP_REMOVED lines=63> */
[----:B------:R-:W-:-:S07]  /*9d80*/  FADD.FTZ R15, R19, R15 ;  /* 0x0000000f130f7221 */ /* 0x000fce0000010000 */
.L_x_229:
[----:B------:R-:W-:Y:S05]  /*9d90*/  BSYNC B0 ;  /* 0x0000000000007941 */ /* 0x000fea0003800000 */
.L_x_228:
[----:B------:R-:W-:Y:S01]  /*9da0*/  ULDC UR16, c[0x0][0xc] ;  /* 0x0000030000107ab9 */ /* 0x000fe20000000800 */
[----:B------:R-:W-:Y:S04]  /*9db0*/  BSSY B0, `(.L_x_230) ;  /* 0x000000f000007945 */ /* 0x000fe80003800000 */
[----:B------:R-:W-:Y:S05]  /*9dc0*/  @P3 BRA `(.L_x_231) ;  /* 0x0000000000343947 */ /* 0x000fea0003800000 */
[----:B0-----:R-:W-:Y:S01]  /*9dd0*/  MOV R16, UR10 ;  /* 0x0000000a00107c02 */ /* 0x001fe20008000f00 */
[----:B------:R-:W-:Y:S03]  /*9de0*/  REDG.E.ADD.F32.FTZ.RN.STRONG.GPU desc[UR22][R22.64], R12 ;  /* 0x0000000c160079a6 */ /* 0x000fe6000c10f396 */
[----:B------:R-:W-:-:S04]  /*9df0*/  LEA R16, P0, R16, R22, 0x2 ;  /* 0x0000001610107211 */ /* 0x000fc800078010ff */
[----:B------:R-:W-:-:S05]  /*9e00*/  IADD3.X R17, R23, UR12, RZ, P0, !PT ;  /* 0x0000000c17117c10 */ /* 0x000fca00087fe4ff */
[----:B------:R0:W-:Y:S02]  /*9e10*/  REDG.E.ADD.F32.FTZ.RN.STRONG.GPU desc[UR22][R16.64], R13 ;  /* 0x0000000d100079a6 */ /* 0x0001e4000c10f396 */
[----:B0-----:R-:W0:Y:S01]  /*9e20*/  LDC.64 R16, c[0x0][0x288] ;  /* 0x0000a200ff107b82 */ /* 0x001e220000000a00 */
[----:B------:R-:W-:-:S04]  /*9e30*/  MOV R18, UR11 ;  /* 0x0000000b00127c02 */ /* 0x000fc80008000f00 */
[----:B------:R-:W-:-:S04]  /*9e40*/  LEA R18, P3, R18, R22, 0x2 ;  /* 0x0000001612127211 */ /* 0x000fc800078610ff */
[----:B------:R-:W-:Y:S02]  /*9e50*/  IADD3.X R19, R23, UR13, RZ, P3, !PT ;  /* 0x0000000d17137c10 */ /* 0x000fe40009ffe4ff */
[----:B0-----:R-:W-:-:S04]  /*9e60*/  LEA R12, P0, R16, R22, 0x2 ;  /* 0x00000016100c7211 */ /* 0x001fc800078010ff */
[----:B------:R-:W-:-:S05]  /*9e70*/  LEA.HI.X R13, R16, R23, R17, 0x2, P0 ;  /* 0x00000017100d7211 */ /* 0x000fca00000f1411 */
[----:B------:R1:W-:Y:S04]  /*9e80*/  REDG.E.ADD.F32.FTZ.RN.STRONG.GPU desc[UR22][R12.64], R14 ;  /* 0x0000000e0c0079a6 */ /* 0x0003e8000c10f396 */
[----:B------:R1:W-:Y:S02]  /*9e90*/  REDG.E.ADD.F32.FTZ.RN.STRONG.GPU desc[UR22][R18.64], R15 ;  /* 0x0000000f120079a6 */ /* 0x0003e4000c10f396 */
.L_x_231:
[----:B------:R-:W-:Y:S05]  /*9ea0*/  BSYNC B0 ;  /* 0x0000000000007941 */ /* 0x000fea0003800000 */
.L_x_230:
[----:B------:R2:W-:Y:S04]  /*9eb0*/  STL [R1+0x198], R35 ;  /* 0x0001982301007387 */ /* 0x0005e80000100800 */
[----:B--2---:R-:W2:Y:S04]  /*9ec0*/  LDL R35, [R1+0x48] ;  /* 0x0000480001237983 */ /* 0x004ea80000100800 */
[----:B------:R3:W-:Y:S04]  /*9ed0*/  STL [R1+0x194], R37 ;  /* 0x0001942501007387 */ /* 0x0007e80000100800 */
[----:B---3--:R-:W3:Y:S04]  /*9ee0*/  LDL R37, [R1+0x40] ;  /* 0x0000400001257983 */ /* 0x008ee80000100800 */
[----:B------:R4:W-:Y:S04]  /*9ef0*/  STL [R1+0x190], R36 ;  /* 0x0001902401007387 */ /* 0x0009e80000100800 */
[----:B----4-:R-:W4:Y:S04]  /*9f00*/  LDL R36, [R1+0x58] ;  /* 0x0000580001247983 */ /* 0x010f280000100800 */
[----:B------:R0:W-:Y:S04]  /*9f10*/  STL [R1+0x18c], R24 ;  /* 0x00018c1801007387 */ /* 0x0001e80000100800 */
[----:B0-----:R-:W4:Y:S04]  /*9f20*/  LDL R24, [R1+0x38] ;  /* 0x0000380001187983 */ /* 0x001f280000100800 */
[----:B------:R0:W-:Y:S04]  /*9f30*/  STL [R1+0x188], R22 ;  /* 0x0001881601007387 */ /* 0x0001e80000100800 */
[----:B0-----:R-:W4:Y:S04]  /*9f40*/  LDL R22, [R1+0x74] ;  /* 0x0000740001167983 */ /* 0x001f280000100800 */
[----:B------:R1:W-:Y:S04]  /*9f50*/  STL [R1+0x184], R12 ;  /* 0x0001840c01007387 */ /* 0x0003e80000100800 */
[----:B-1----:R-:W4:Y:S04]  /*9f60*/  LDL R12, [R1+0x6c] ;  /* 0x00006c00010c7983 */ /* 0x002f280000100800 */
[----:B------:R0:W-:Y:S04]  /*9f70*/  STL [R1+0x180], R13 ;  /* 0x0001800d01007387 */ /* 0x0001e80000100800 */
[----:B0-----:R-:W4:Y:S04]  /*9f80*/  LDL R13, [R1+0x84] ;  /* 0x00008400010d7983 */ /* 0x001f280000100800 */
        /* <DEDUP_REMOVED lines=8> */
[----:B-----5:R0:W-:Y:S04]  /*a010*/  STL [R1+0x16c], R11 ;  /* 0x00016c0b01007387 */ /* 0x0201e80000100800 */
[----:B0-----:R-:W4:Y:S04]  /*a020*/  LDL R11, [R1+0x9c] ;  /* 0x00009c00010b7983 */ /* 0x001f280000100800 */
[----:B------:R0:W-:Y:S04]  /*a030*/  STL [R1+0x168], R10 ;  /* 0x0001680a01007387 */ /* 0x0001e80000100800 */
[----:B0-----:R-:W4:Y:S04]  /*a040*/  LDL R10, [R1+0xa0] ;  /* 0x0000a000010a7983 */ /* 0x001f280000100800 */
[----:B------:R0:W-:Y:S04]  /*a050*/  STL [R1+0x164], R9 ;  /* 0x0001640901007387 */ /* 0x0001e80000100800 */
[----:B0-----:R-:W4:Y:S04]  /*a060*/  LDL R9, [R1+0x90] ;  /* 0x0000900001097983 */ /* 0x001f280000100800 */
[----:B------:R-:W-:Y:S04]  /*a070*/  STL [R1+0x160], R8 ;  /* 0x0001600801007387 */ /* 0x000fe80000100800 */
        /* <DEDUP_REMOVED lines=8> */
[----:B------:R0:W-:Y:S04]  /*a100*/  STL [R1+0x148], R0 ;  /* 0x0001480001007387 */ /* 0x0001e80000100800 */
[----:B------:R-:W4:Y:S04]  /*a110*/  LDL R25, [R1+0x7c] ;  /* 0x00007c0001197983 */ /* 0x000f280000100800 */
[----:B------:R-:W4:Y:S04]  /*a120*/  LDL R23, [R1+0x88] ;  /* 0x0000880001177983 */ /* 0x000f280000100800 */
[----:B------:R-:W4:Y:S04]  /*a130*/  LDL R19, [R1+0x50] ;  /* 0x0000500001137983 */ /* 0x000f280000100800 */
[----:B------:R-:W4:Y:S04]  /*a140*/  LDL R18, [R1+0x54] ;  /* 0x0000540001127983 */ /* 0x000f280000100800 */
[----:B------:R-:W4:Y:S04]  /*a150*/  LDL R17, [R1+0x34] ;  /* 0x0000340001117983 */ /* 0x000f280000100800 */
[----:B------:R-:W4:Y:S01]  /*a160*/  LDL R16, [R1+0x4c] ;  /* 0x00004c0001107983 */ /* 0x000f220000100800 */
[----:B--2---:R-:W-:-:S03]  /*a170*/  PRMT R26, R35, 0x7632, R26 ;  /* 0x00007632231a7816 */ /* 0x004fc6000000001a */
[----:B------:R-:W2:Y:S01]  /*a180*/  LDL.LU R35, [R1+0x198] ;  /* 0x0001980001237983 */ /* 0x000ea20000300800 */
[----:B---3--:R-:W-:-:S03]  /*a190*/  PRMT R28, R37, 0x7632, R28 ;  /* 0x00007632251c7816 */ /* 0x008fc6000000001c */
[----:B------:R-:W3:Y:S01]  /*a1a0*/  LDL.LU R37, [R1+0x194] ;  /* 0x0001940001257983 */ /* 0x000ee20000300800 */
[----:B----4-:R-:W-:-:S03]  /*a1b0*/  PRMT R27, R36, 0x7632, R27 ;  /* 0x00007632241b7816 */ /* 0x010fc6000000001b */
[----:B------:R-:W4:Y:S01]  /*a1c0*/  LDL.LU R36, [R1+0x190] ;  /* 0x0001900001247983 */ /* 0x000f220000300800 */
[----:B------:R-:W-:-:S03]  /*a1d0*/  PRMT R31, R24, 0x7632, R31 ;  /* 0x00007632181f7816 */ /* 0x000fc6000000001f */
        /* <DEDUP_REMOVED lines=12> */
[----:B------:R1:W5:Y:S01]  /*a2a0*/  LDL.LU R21, [R1+0x174] ;  /* 0x0001740001157983 */ /* 0x0003620000300800 */
[----:B------:R-:W-:-:S06]  /*a2b0*/  UISETP.GE.U32.AND UP0, UPT, UR16, 0x2, UPT ;  /* 0x000000021000788c */ /* 0x000fcc000bf06070 */
[----:B------:R-:W-:Y:S02]  /*a2c0*/  PLOP3.LUT P0, PT, PT, PT, UP0, 0x80, 0x0 ;  /* 0x000000000000781c */ /* 0x000fe40003f0f008 */
[----:B------:R-:W-:Y:S02]  /*a2d0*/  PRMT R8, R9, 0x7632, R8 ;  /* 0x0000763209087816 */ /* 0x000fe40000000008 */
[----:B------:R-:W-:Y:S02]  /*a2e0*/  PRMT R6, R7, 0x7632, R6 ;  /* 0x0000763207067816 */ /* 0x000fe40000000006 */
[----:B------:R-:W-:Y:S02]  /*a2f0*/  PRMT R4, R5, 0x7632, R4 ;  /* 0x0000763205047816 */ /* 0x000fe40000000004 */
[----:B0-----:R-:W-:Y:S02]  /*a300*/  PRMT R0, R2, 0x7632, R0 ;  /* 0x0000763202007816 */ /* 0x001fe40000000000 */
[----:B--2---:R-:W-:-:S02]  /*a310*/  PRMT R35, R20, 0x7632, R35 ;  /* 0x0000763214237816 */ /* 0x004fc40000000023 */
[----:B------:R1:W5:Y:S01]  /*a320*/  LDL.LU R20, [R1+0x170] ;  /* 0x0001700001147983 */ /* 0x0003620000300800 */
[----:B---3--:R-:W-:-:S03]  /*a330*/  PRMT R37, R11, 0x7632, R37 ;  /* 0x000076320b257816 */ /* 0x008fc60000000025 */
[----:B------:R1:W5:Y:S01]  /*a340*/  LDL.LU R11, [R1+0x16c] ;  /* 0x00016c00010b7983 */ /* 0x0003620000300800 */
[----:B----4-:R-:W-:-:S03]  /*a350*/  PRMT R36, R10, 0x7632, R36 ;  /* 0x000076320a247816 */ /* 0x010fc60000000024 */
[----:B------:R1:W5:Y:S04]  /*a360*/  LDL.LU R10, [R1+0x168] ;  /* 0x00016800010a7983 */ /* 0x0003680000300800 */
[----:B------:R1:W5:Y:S04]  /*a370*/  LDL.LU R9, [R1+0x164] ;  /* 0x0001640001097983 */ /* 0x0003680000300800 */
[----:B------:R0:W-:Y:S01]  /*a380*/  STL.S16 [R1+0x8], R8 ;  /* 0x0000080801007387 */ /* 0x0001e20000100600 */
[----:B------:R-:W-:-:S03]  /*a390*/  PRMT R24, R25, 0x7632, R24 ;  /* 0x0000763219187816 */ /* 0x000fc60000000018 */
[----:B0-----:R1:W5:Y:S04]  /*a3a0*/  LDL.LU R8, [R1+0x160] ;  /* 0x0001600001087983 */ /* 0x0013680000300800 */
[----:B------:R1:W5:Y:S04]  /*a3b0*/  LDL.LU R7, [R1+0x15c] ;  /* 0x00015c0001077983 */ /* 0x0003680000300800 */
[----:B------:R0:W-:Y:S01]  /*a3c0*/  STL.S16 [R1+0x4], R6 ;  /* 0x0000040601007387 */ /* 0x0001e20000100600 */
[----:B------:R-:W-:-:S03]  /*a3d0*/  PRMT R22, R23, 0x7632, R22 ;  /* 0x0000763217167816 */ /* 0x000fc60000000016 */
[----:B0-----:R1:W5:Y:S04]  /*a3e0*/  LDL.LU R6, [R1+0x158] ;  /* 0x0001580001067983 */ /* 0x0013680000300800 */
[----:B------:R1:W5:Y:S04]  /*a3f0*/  LDL.LU R5, [R1+0x154] ;  /* 0x0001540001057983 */ /* 0x0003680000300800 */
[----:B------:R0:W-:Y:S04]  /*a400*/  STL.S16 [R1], R4 ;  /* 0x0000000401007387 */ /* 0x0001e80000100600 */
[----:B0-----:R1:W5:Y:S04]  /*a410*/  LDL.LU R4, [R1+0x150] ;  /* 0x0001500001047983 */ /* 0x0013680000300800 */
[----:B------:R1:W5:Y:S04]  /*a420*/  LDL.LU R2, [R1+0x14c] ;  /* 0x00014c0001027983 */ /* 0x0003680000300800 */
[----:B------:R0:W-:Y:S04]  /*a430*/  STL.S16 [R1+0x10], R0 ;  /* 0x0000100001007387 */ /* 0x0001e80000100600 */
[----:B0-----:R1:W5:Y:S01]  /*a440*/  LDL.LU R0, [R1+0x148] ;  /* 0x0001480001007983 */ /* 0x0013620000300800 */
[----:B------:R-:W-:-:S02]  /*a450*/  PRMT R12, R19, 0x7632, R12 ;  /* 0x00007632130c7816 */ /* 0x000fc4000000000c */
[----:B------:R-:W-:Y:S01]  /*a460*/  PRMT R13, R18, 0x7632, R13 ;  /* 0x00007632120d7816 */ /* 0x000fe2000000000d */
[----:B------:R1:W-:Y:S01]  /*a470*/  STL.S16 [R1+0xc], R24 ;  /* 0x00000c1801007387 */ /* 0x0003e20000100600 */
[----:B------:R-:W-:-:S03]  /*a480*/  PRMT R14, R17, 0x7632, R14 ;  /* 0x00007632110e7816 */ /* 0x000fc6000000000e */
[----:B------:R1:W-:Y:S01]  /*a490*/  STL.S16 [R1+0x14], R22 ;  /* 0x0000141601007387 */ /* 0x0003e20000100600 */
[----:B------:R-:W-:Y:S01]  /*a4a0*/  PRMT R15, R16, 0x7632, R15 ;  /* 0x00007632100f7816 */ /* 0x000fe2000000000f */
[----:B------:R-:W-:Y:S06]  /*a4b0*/  @!P0 BRA `(.L_x_232) ;  /* 0x0000001800488947 */ /* 0x000fec0003800000 */
[----:B------:R-:W0:Y:S01]  /*a4c0*/  S2UR UR14, SR_CTAID.Y ;  /* 0x00000000000e79c3 */ /* 0x000e220000002600 */
[----:B------:R-:W-:Y:S01]  /*a4d0*/  ULOP3.LUT UR5, UR4, 0x1, URZ, 0xc0, !UPT ;  /* 0x0000000104057892 */ /* 0x000fe2000f8ec03f */
[----:B------:R-:W-:Y:S01]  /*a4e0*/  ULDC UR15, c[0x0][0x10] ;  /* 0x00000400000f7ab9 */ /* 0x000fe20000000800 */
[----:B------:R-:W-:Y:S02]  /*a4f0*/  ULDC.64 UR18, c[0x0][0x260] ;  /* 0x0000980000127ab9 */ /* 0x000fe40000000a00 */
[----:B------:R-:W-:-:S04]  /*a500*/  UIMAD UR5, UR5, UR15, URZ ;  /* 0x0000000f050572a4 */ /* 0x000fc8000f8e023f */
[----:B------:R-:W-:Y:S02]  /*a510*/  UIMAD UR6, UR5, UR16, URZ ;  /* 0x00000010050672a4 */ /* 0x000fe4000f8e023f */
[----:B0-----:R-:W-:Y:S02]  /*a520*/  UIADD3 UR20, UR5, UR14, URZ ;  /* 0x0000000e05147290 */ /* 0x001fe4000fffe03f */
[----:B------:R-:W-:-:S03]  /*a530*/  USHF.L.U32 UR5, UR6, 0x1, URZ ;  /* 0x0000000106057899 */ /* 0x000fc6000800063f */
[----:B------:R-:W-:Y:S02]  /*a540*/  ULDC.64 UR6, c[0x0][0x258] ;  /* 0x0000960000067ab9 */ /* 0x000fe40000000a00 */
[----:B------:R-:W-:Y:S02]  /*a550*/  UIMAD.WIDE.U32 UR20, UR20, 0x4, UR6 ;  /* 0x00000004141478a5 */ /* 0x000fe4000f8e0006 */
[----:B------:R-:W-:Y:S01]  /*a560*/  UIMAD.WIDE UR6, UR5, 0x4, UR18 ;  /* 0x00000004050678a5 */ /* 0x000fe2000f8e0212 */
[----:B------:R-:W-:Y:S11]  /*a570*/  @P2 BRA `(.L_x_233) ;  /* 0x0000000000802947 */ /* 0x000ff60003800000 */
[----:B------:R-:W0:Y:S01]  /*a580*/  S2R R18, SR_LANEID ;  /* 0x0000000000127919 */ /* 0x000e220000000000 */
[----:B------:R-:W-:Y:S01]  /*a590*/  UIMAD UR18, UR24, UR15, UR14 ;  /* 0x0000000f181272a4 */ /* 0x000fe2000f8e020e */
[----:B------:R-:W-:Y:S01]  /*a5a0*/  VOTEU.ANY UR17, UPT, PT ;  /* 0x0000000000117886 */ /* 0x000fe200038e0100 */
[----:B------:R-:W-:Y:S02]  /*a5b0*/  ULOP3.LUT UP0, URZ, UR4, 0x2, URZ, 0xc0, !UPT ;  /* 0x00000002043f7892 */ /* 0x000fe4000f80c03f */
[----:B------:R-:W-:Y:S01]  /*a5c0*/  UIMAD.WIDE.U32 UR18, UR18, 0x8, UR6 ;  /* 0x00000008121278a5 */ /* 0x000fe2000f8e0006 */
[----:B------:R-:W-:Y:S02]  /*a5d0*/  UMOV UR5, 0x1 ;  /* 0x0000000100057882 */ /* 0x000fe40000000000 */
[----:B------:R-:W-:-:S03]  /*a5e0*/  USEL UR5, UR5, 0xffffffff, !UP0 ;  /* 0xffffffff05057887 */ /* 0x000fc6000c000000 */
[----:B------:R-:W-:Y:S01]  /*a5f0*/  MOV R16, UR18 ;  /* 0x0000001200107c02 */ /* 0x000fe20008000f00 */
[----:B------:R-:W-:Y:S01]  /*a600*/  UFLO.U32 UR18, UR17 ;  /* 0x00000011001272bd */ /* 0x000fe200080e0000 */
[----:B------:R-:W-:Y:S01]  /*a610*/  MOV R17, UR19 ;  /* 0x0000001300117c02 */ /* 0x000fe20008000f00 */
[----:B------:R-:W-:-:S04]  /*a620*/  UPOPC UR17, UR17 ;  /* 0x00000011001172bf */ /* 0x000fc80008000000 */
[----:B------:R-:W-:Y:S01]  /*a630*/  UIMAD UR5, UR5, UR17, URZ ;  /* 0x00000011050572a4 */ /* 0x000fe2000f8e023f */
[----:B-----5:R2:W-:Y:S01]  /*a640*/  STG.E.64 desc[UR22][R16.64], R20 ;  /* 0x0000001410007986 */ /* 0x0205e2000c101b16 */
[----:B0-----:R-:W-:-:S04]  /*a650*/  ISETP.EQ.U32.AND P0, PT, R18, UR18, PT ;  /* 0x0000001212007c0c */ /* 0x001fc8000bf02070 */
[----:B------:R-:W-:Y:S02]  /*a660*/  MOV R18, UR5 ;  /* 0x0000000500127c02 */ /* 0x000fe40008000f00 */
[----:B--2---:R-:W-:Y:S02]  /*a670*/  MOV R16, UR20 ;  /* 0x0000001400107c02 */ /* 0x004fe40008000f00 */
[----:B------:R-:W-:-:S05]  /*a680*/  MOV R17, UR21 ;  /* 0x0000001500117c02 */ /* 0x000fca0008000f00 */
[----:B------:R-:W-:Y:S06]  /*a690*/  @P0 MEMBAR.ALL.GPU ;  /* 0x0000000000000992 */ /* 0x000fec000000a000 */
[----:B------:R-:W-:-:S00]  /*a6a0*/  @P0 ERRBAR ;  /* 0x00000000000009ab */ /* 0x000fc00000000000 */
[----:B------:R-:W-:Y:S06]  /*a6b0*/  @P0 CGAERRBAR ;  /* 0x00000000000005ab */ /* 0x000fec0000000000 */
[----:B------:R0:W-:Y:S01]  /*a6c0*/  @P0 REDG.E.ADD.S32.STRONG.GPU desc[UR22][R16.64], R18 ;  /* 0x000000121000098e */ /* 0x0001e2000c10e396 */
[----:B------:R-:W-:-:S04]  /*a6d0*/  PLOP3.LUT P0, PT, PT, PT, UP0, 0x80, 0x0 ;  /* 0x000000000000781c */ /* 0x000fc80003f0f008 */
[----:B0-----:R-:W-:-:S04]  /*a6e0*/  SEL R18, RZ, UR16, P0 ;  /* 0x00000010ff127c07 */ /* 0x001fc80008000000 */
[----:B------:R-:W-:-:S13]  /*a6f0*/  ISETP.NE.AND P0, PT, R18, -0x1, PT ;  /* 0xffffffff1200780c */ /* 0x000fda0003f05270 */
[----:B------:R-:W-:Y:S05]  /*a700*/  @!P0 BRA `(.L_x_233) ;  /* 0x00000000001c8947 */ /* 0x000fea0003800000 */
.L_x_234:
[----:B------:R-:W-:Y:S02]  /*a710*/  MOV R16, UR20 ;  /* 0x0000001400107c02 */ /* 0x000fe40008000f00 */
[----:B------:R-:W-:-:S05]  /*a720*/  MOV R17, UR21 ;  /* 0x0000001500117c02 */ /* 0x000fca0008000f00 */
[----:B------:R-:W2:Y:S04]  /*a730*/  LDG.E.STRONG.GPU R16, desc[UR22][R16.64] ;  /* 0x0000001610107981 */ /* 0x000ea8000c1ef900 */
[----:B--2---:R-:W-:Y:S01]  /*a740*/  CCTL.IVALL ;  /* 0x00000000ff00798f */ /* 0x004fe20002000000 */
[----:B------:R-:W-:Y:S05]  /*a750*/  YIELD ;  /* 0x0000000000007946 */ /* 0x000fea0003800000 */
[----:B------:R-:W-:-:S13]  /*a760*/  ISETP.NE.AND P0, PT, R16, R18, PT ;  /* 0x000000121000720c */ /* 0x000fda0003f05270 */
[----:B------:R-:W-:Y:S05]  /*a770*/  @P0 BRA `(.L_x_234) ;  /* 0xfffffffc00e40947 */ /* 0x000fea000383ffff */
.L_x_233:
[----:B------:R-:W-:Y:S01]  /*a780*/  ISETP.NE.AND P0, PT, RZ, UR16, PT ;  /* 0x00000010ff007c0c */ /* 0x000fe2000bf05270 */
[----:B------:R-:W-:Y:S05]  /*a790*/  WARPSYNC.ALL ;  /* 0x0000000000007948 */ /* 0x000fea0003800000 */
[----:B------:R-:W-:Y:S07]  /*a7a0*/  BAR.SYNC.DEFER_BLOCKING 0x0 ;  /* 0x0000000000007b1d */ /* 0x000fee0000010000 */
[----:B------:R-:W-:Y:S05]  /*a7b0*/  @!P0 BRA `(.L_x_232) ;  /* 0x0000001400888947 */ /* 0x000fea0003800000 */
[----:B------:R-:W-:-:S04]  /*a7c0*/  UIADD3 UR5, UR16, -0x1, URZ ;  /* 0xffffffff10057890 */ /* 0x000fc8000fffe03f */
[----:B------:R-:W-:-:S03]  /*a7d0*/  UISETP.GE.U32.AND UP0, UPT, UR5, 0x3, UPT ;  /* 0x000000030500788c */ /* 0x000fc6000bf06070 */
[----:B------:R-:W-:-:S03]  /*a7e0*/  UMOV UR5, URZ ;  /* 0x0000003f00057c82 */ /* 0x000fc60008000000 */
[----:B------:R-:W-:-:S13]  /*a7f0*/  PLOP3.LUT P0, PT, PT, PT, UP0, 0x80, 0x0 ;  /* 0x000000000000781c */ /* 0x000fda0003f0f008 */
[----:B------:R-:W-:Y:S05]  /*a800*/  @!P0 BRA `(.L_x_235) ;  /* 0x0000001000d48947 */ /* 0x000fea0003800000 */
[----:B------:R-:W-:Y:S01]  /*a810*/  ULOP3.LUT UR17, UR16, 0x3, URZ, 0xc0, !UPT ;  /* 0x0000000310117892 */ /* 0x000fe2000f8ec03f */
[----:B------:R-:W-:-:S03]  /*a820*/  UMOV UR5, URZ ;  /* 0x0000003f00057c82 */ /* 0x000fc60008000000 */
[----:B------:R-:W-:-:S06]  /*a830*/  UIADD3 UR17, -UR17, UR16, URZ ;  /* 0x0000001011117290 */ /* 0x000fcc000fffe13f */
[----:B------:R-:W-:-:S13]  /*a840*/  ISETP.LT.AND P0, PT, RZ, UR17, PT ;  /* 0x00000011ff007c0c */ /* 0x000fda000bf01270 */
[----:B------:R-:W-:Y:S05]  /*a850*/  @!P0 BRA `(.L_x_236) ;  /* 0x0000001000108947 */ /* 0x000fea0003800000 */
[----:B------:R-:W-:Y:S01]  /*a860*/  UISETP.GT.AND UP0, UPT, UR17, 0xc, UPT ;  /* 0x0000000c1100788c */ /* 0x000fe2000bf04270 */
[----:B------:R-:W-:-:S05]  /*a870*/  PLOP3.LUT P0, PT, PT, PT, PT, 0x80, 0x0 ;  /* 0x000000000000781c */ /* 0x000fca0003f0f070 */
[----:B------:R-:W-:-:S13]  /*a880*/  PLOP3.LUT P3, PT, PT, PT, UP0, 0x80, 0x0 ;  /* 0x000000000000781c */ /* 0x000fda0003f6f008 */
[----:B------:R-:W-:Y:S05]  /*a890*/  @!P3 BRA `(.L_x_237) ;  /* 0x000000080098b947 */ /* 0x000fea0003800000 */
[----:B------:R-:W-:-:S13]  /*a8a0*/  PLOP3.LUT P0, PT, PT, PT, PT, 0x8, 0x0 ;  /* 0x000000000000781c */ /* 0x000fda0003f0e170 */
.L_x_238:
[----:B------:R-:W0:Y:S02]  /*a8b0*/  S2R R16, SR_CTAID.X ;  /* 0x0000000000107919 */ /* 0x000e240000002500 */
[----:B0-----:R-:W-:-:S13]  /*a8c0*/  ISETP.EQ.OR P6, PT, R16, UR5, P2 ;  /* 0x0000000510007c0c */ /* 0x001fda00097c2670 */
[----:B------:R-:W-:-:S05]  /*a8d0*/  VOTEU.ALL UP0, P6 ;  /* 0x00000000003f7886 */ /* 0x000fca0003000000 */
[----:B------:R-:W-:-:S04]  /*a8e0*/  @!UP0 UIMAD UR18, UR15, UR5, UR14 ;  /* 0x000000050f1282a4 */ /* 0x000fc8000f8e020e */
[----:B------:R-:W-:-:S06]  /*a8f0*/  @!UP0 UIMAD.WIDE.U32 UR18, UR18, 0x8, UR6 ;  /* 0x00000008121288a5 */ /* 0x000fcc000f8e0006 */
[----:B------:R-:W-:Y:S02]  /*a900*/  MOV R18, UR18 ;  /* 0x0000001200127c02 */ /* 0x000fe40008000f00 */
[----:B------:R-:W-:-:S06]  /*a910*/  MOV R19, UR19 ;  /* 0x0000001300137c02 */ /* 0x000fcc0008000f00 */
[----:B------:R-:W2:Y:S01]  /*a920*/  @!P6 LDG.E.64 R18, desc[UR22][R18.64] ;  /* 0x000000161212e981 */ /* 0x000ea2000c1e1b00 */
[----:B------:R-:W-:Y:S02]  /*a930*/  UIADD3 UR18, UR5, 0x1, URZ ;  /* 0x0000000105127890 */ /* 0x000fe4000fffe03f */
[----:B------:R-:W-:Y:S02]  /*a940*/  UIADD3 UR20, UR5, 0x2, URZ ;  /* 0x0000000205147890 */ /* 0x000fe4000fffe03f */
[----:B------:R-:W-:Y:S02]  /*a950*/  UIADD3 UR28, UR5, 0x3, URZ ;  /* 0x00000003051c7890 */ /* 0x000fe4000fffe03f */
[C---:B------:R-:W-:Y:S02]  /*a960*/  ISETP.EQ.OR P3, PT, R16.reuse, UR18, P2 ;  /* 0x0000001210007c0c */ /* 0x040fe40009762670 */
[----:B------:R-:W-:-:S11]  /*a970*/  ISETP.EQ.OR P4, PT, R16, UR20, P2 ;  /* 0x0000001410007c0c */ /* 0x000fd60009782670 */
[----:B------:R-:W-:Y:S02]  /*a980*/  VOTEU.ALL UP0, P3 ;  /* 0x00000000003f7886 */ /* 0x000fe40001800000 */
[----:B------:R-:W-:-:S03]  /*a990*/  VOTEU.ALL UP1, P4 ;  /* 0x00000000003f7886 */ /* 0x000fc60002020000 */
[----:B------:R-:W-:Y:S02]  /*a9a0*/  @!UP0 UIMAD UR18, UR15, UR18, UR14 ;  /* 0x000000120f1282a4 */ /* 0x000fe4000f8e020e */
[----:B------:R-:W-:Y:S02]  /*a9b0*/  @!UP1 UIMAD UR20, UR15, UR20, UR14 ;  /* 0x000000140f1492a4 */ /* 0x000fe4000f8e020e */
[----:B------:R-:W-:Y:S02]  /*a9c0*/  @!UP0 UIMAD.WIDE.U32 UR18, UR18, 0x8, UR6 ;  /* 0x00000008121288a5 */ /* 0x000fe4000f8e0006 */
[----:B------:R-:W-:-:S04]  /*a9d0*/  @!UP1 UIMAD.WIDE.U32 UR20, UR20, 0x8, UR6 ;  /* 0x00000008141498a5 */ /* 0x000fc8000f8e0006 */
[----:B-1----:R-:W-:Y:S02]  /*a9e0*/  MOV R22, UR18 ;  /* 0x0000001200167c02 */ /* 0x002fe40008000f00 */
[----:B------:R-:W-:-:S06]  /*a9f0*/  MOV R23, UR19 ;  /* 0x0000001300177c02 */ /* 0x000fcc0008000f00 */
[----:B------:R-:W3:Y:S01]  /*aa00*/  @!P3 LDG.E.64 R22, desc[UR22][R22.64] ;  /* 0x000000161616b981 */ /* 0x000ee2000c1e1b00 */
[----:B--2--5:R-:W-:Y:S01]  /*aa10*/  @!P6 FADD.FTZ R20, R20, R18 ;  /* 0x000000121414e221 */ /* 0x024fe20000010000 */
[----:B------:R-:W-:Y:S01]  /*aa20*/  @!P6 FADD.FTZ R21, R21, R19 ;  /* 0x000000131515e221 */ /* 0x000fe20000010000 */
[----:B------:R-:W-:Y:S02]  /*aa30*/  ISETP.EQ.OR P6, PT, R16, UR28, P2 ;  /* 0x0000001c10007c0c */ /* 0x000fe400097c2670 */
[----:B------:R-:W-:-:S11]  /*aa40*/  MOV R18, UR20 ;  /* 0x0000001400127c02 */ /* 0x000fd60008000f00 */
[----:B------:R-:W-:-:S05]  /*aa50*/  VOTEU.ALL UP0, P6 ;  /* 0x00000000003f7886 */ /* 0x000fca0003000000 */
[----:B------:R-:W-:Y:S01]  /*aa60*/  @!UP0 UIMAD UR18, UR15, UR28, UR14 ;  /* 0x0000001c0f1282a4 */ /* 0x000fe2000f8e020e */
[----:B------:R-:W-:-:S03]  /*aa70*/  MOV R19, UR21 ;  /* 0x0000001500137c02 */ /* 0x000fc60008000f00 */
[----:B------:R-:W-:-:S03]  /*aa80*/  @!UP0 UIMAD.WIDE.U32 UR18, UR18, 0x8, UR6 ;  /* 0x00000008121288a5 */ /* 0x000fc6000f8e0006 */
[----:B------:R-:W2:Y:S03]  /*aa90*/  @!P4 LDG.E.64 R18, desc[UR22][R18.64] ;  /* 0x000000161212c981 */ /* 0x000ea6000c1e1b00 */
[----:B------:R-:W-:Y:S02]  /*aaa0*/  MOV R24, UR18 ;  /* 0x0000001200187c02 */ /* 0x000fe40008000f00 */
[----:B------:R-:W-:-:S06]  /*aab0*/  MOV R25, UR19 ;  /* 0x0000001300197c02 */ /* 0x000fcc0008000f00 */
[----:B------:R-:W4:Y:S01]  /*aac0*/  @!P6 LDG.E.64 R24, desc[UR22][R24.64] ;  /* 0x000000161818e981 */ /* 0x000f22000c1e1b00 */
[----:B------:R-:W-:Y:S01]  /*aad0*/  UIADD3 UR18, UR5, 0x4, URZ ;  /* 0x0000000405127890 */ /* 0x000fe2000fffe03f */
[----:B---3--:R-:W-:Y:S01]  /*aae0*/  @!P3 FADD.FTZ R20, R20, R22 ;  /* 0x000000161414b221 */ /* 0x008fe20000010000 */
[----:B------:R-:W-:-:S04]  /*aaf0*/  @!P3 FADD.FTZ R21, R21, R23 ;  /* 0x000000171515b221 */ /* 0x000fc80000010000 */
[----:B------:R-:W-:Y:S01]  /*ab00*/  ISETP.EQ.OR P3, PT, R16, UR18, P2 ;  /* 0x0000001210007c0c */ /* 0x000fe20009762670 */
[----:B------:R-:W-:Y:S02]  /*ab10*/  UIADD3 UR20, UR5, 0x5, URZ ;  /* 0x0000000505147890 */ /* 0x000fe4000fffe03f */
[----:B------:R-:W-:-:S10]  /*ab20*/  UIADD3 UR28, UR5, 0x6, URZ ;  /* 0x00000006051c7890 */ /* 0x000fd4000fffe03f */
[----:B------:R-:W-:-:S05]  /*ab30*/  VOTEU.ALL UP0, P3 ;  /* 0x00000000003f7886 */ /* 0x000fca0001800000 */
[----:B------:R-:W-:-:S04]  /*ab40*/  @!UP0 UIMAD UR18, UR15, UR18, UR14 ;  /* 0x000000120f1282a4 */ /* 0x000fc8000f8e020e */
[----:B------:R-:W-:-:S06]  /*ab50*/  @!UP0 UIMAD.WIDE.U32 UR18, UR18, 0x8, UR6 ;  /* 0x00000008121288a5 */ /* 0x000fcc000f8e0006 */
[----:B------:R-:W-:Y:S02]  /*ab60*/  MOV R22, UR18 ;  /* 0x0000001200167c02 */ /* 0x000fe40008000f00 */
[----:B------:R-:W-:-:S06]  /*ab70*/  MOV R23, UR19 ;  /* 0x0000001300177c02 */ /* 0x000fcc0008000f00 */
[----:B------:R-:W3:Y:S01]  /*ab80*/  @!P3 LDG.E.64 R22, desc[UR22][R22.64] ;  /* 0x000000161616b981 */ /* 0x000ee2000c1e1b00 */
[----:B--2---:R-:W-:Y:S01]  /*ab90*/  @!P4 FADD.FTZ R20, R20, R18 ;  /* 0x000000121414c221 */ /* 0x004fe20000010000 */
[----:B------:R-:W-:Y:S01]  /*aba0*/  @!P4 FADD.FTZ R21, R21, R19 ;  /* 0x000000131515c221 */ /* 0x000fe20000010000 */
[----:B------:R-:W-:Y:S02]  /*abb0*/  ISETP.EQ.OR P4, PT, R16, UR20, P2 ;  /* 0x0000001410007c0c */ /* 0x000fe40009782670 */
[----:B----4-:R-:W-:Y:S01]  /*abc0*/  @!P6 FADD.FTZ R20, R20, R24 ;  /* 0x000000181414e221 */ /* 0x010fe20000010000 */
[----:B------:R-:W-:Y:S01]  /*abd0*/  @!P6 FADD.FTZ R21, R21, R25 ;  /* 0x000000191515e221 */ /* 0x000fe20000010000 */
[----:B------:R-:W-:-:S09]  /*abe0*/  ISETP.EQ.OR P6, PT, R16, UR28, P2 ;  /* 0x0000001c10007c0c */ /* 0x000fd200097c2670 */
[----:B------:R-:W-:-:S05]  /*abf0*/  VOTEU.ALL UP1, P4 ;  /* 0x00000000003f7886 */ /* 0x000fca0002020000 */
[----:B------:R-:W-:Y:S01]  /*ac00*/  @!UP1 UIMAD UR20, UR15, UR20, UR14 ;  /* 0x000000140f1492a4 */ /* 0x000fe2000f8e020e */
[----:B------:R-:W-:-:S03]  /*ac10*/  VOTEU.ALL UP0, P6 ;  /* 0x00000000003f7886 */ /* 0x000fc60003000000 */
[----:B------:R-:W-:Y:S02]  /*ac20*/  @!UP1 UIMAD.WIDE.U32 UR20, UR20, 0x8, UR6 ;  /* 0x00000008141498a5 */ /* 0x000fe4000f8e0006 */
[----:B------:R-:W-:-:S04]  /*ac30*/  @!UP0 UIMAD UR18, UR15, UR28, UR14 ;  /* 0x0000001c0f1282a4 */ /* 0x000fc8000f8e020e */
[----:B------:R-:W-:Y:S01]  /*ac40*/  MOV R18, UR20 ;  /* 0x0000001400127c02 */ /* 0x000fe20008000f00 */
[----:B------:R-:W-:Y:S01]  /*ac50*/  @!UP0 UIMAD.WIDE.U32 UR18, UR18, 0x8, UR6 ;  /* 0x00000008121288a5 */ /* 0x000fe2000f8e0006 */
[----:B------:R-:W-:-:S05]  /*ac60*/  MOV R19, UR21 ;  /* 0x0000001500137c02 */ /* 0x000fca0008000f00 */
[----:B------:R-:W-:Y:S01]  /*ac70*/  MOV R24, UR18 ;  /* 0x0000001200187c02 */ /* 0x000fe20008000f00 */
[----:B------:R-:W2:Y:S01]  /*ac80*/  @!P4 LDG.E.64 R18, desc[UR22][R18.64] ;  /* 0x000000161212c981 */ /* 0x000ea2000c1e1b00 */
        /* <DEDUP_REMOVED lines=25> */
[----:B------:R-:W-:Y:S01]  /*ae20*/  @!UP0 UIMAD.WIDE.U32 UR18, UR18, 0x8, UR6 ;  /* 0x00000008121288a5 */ /* 0x000fe2000f8e0006 */
[----:B------:R-:W-:Y:S02]  /*ae30*/  MOV R18, UR20 ;  /* 0x0000001400127c02 */ /* 0x000fe40008000f00 */
[----:B------:R-:W-:-:S03]  /*ae40*/  MOV R19, UR21 ;  /* 0x0000001500137c02 */ /* 0x000fc60008000f00 */
[----:B------:R-:W-:Y:S02]  /*ae50*/  MOV R24, UR18 ;  /* 0x0000001200187c02 */ /* 0x000fe40008000f00 */
[----:B------:R-:W-:Y:S01]  /*ae60*/  MOV R25, UR19 ;  /* 0x0000001300197c02 */ /* 0x000fe20008000f00 */
[----:B------:R-:W2:Y:S05]  /*ae70*/  @!P4 LDG.E.64 R18, desc[UR22][R18.64] ;  /* 0x000000161212c981 */ /* 0x000eaa000c1e1b00 */
        /* <DEDUP_REMOVED lines=19> */
[----:B------:R-:W-:-:S04]  /*afb0*/  VOTEU.ALL UP1, P4 ;  /* 0x00000000003f7886 */ /* 0x000fc80002020000 */
[----:B------:R-:W-:Y:S01]  /*afc0*/  VOTEU.ALL UP0, P6 ;  /* 0x00000000003f7886 */ /* 0x000fe20003000000 */
[----:B------:R-:W-:-:S04]  /*afd0*/  @!UP1 UIMAD UR20, UR15, UR20, UR14 ;  /* 0x000000140f1492a4 */ /* 0x000fc8000f8e020e */
        /* <DEDUP_REMOVED lines=17> */
[----:B------:R-:W-:Y:S01]  /*b0f0*/  @!UP0 UIMAD.WIDE.U32 UR18, UR18, 0x8, UR6 ;  /* 0x00000008121288a5 */ /* 0x000fe2000f8e0006 */
[----:B--2---:R-:W-:Y:S01]  /*b100*/  @!P4 FADD.FTZ R20, R20, R18 ;  /* 0x000000121414c221 */ /* 0x004fe20000010000 */
[----:B------:R-:W-:Y:S01]  /*b110*/  @!P4 FADD.FTZ R21, R21, R19 ;  /* 0x000000131515c221 */ /* 0x000fe20000010000 */
[----:B------:R-:W-:Y:S02]  /*b120*/  ISETP.EQ.OR P4, PT, R16, UR20, P2 ;  /* 0x0000001410007c0c */ /* 0x000fe40009782670 */
[----:B----4-:R-:W-:Y:S01]  /*b130*/  @!P6 FADD.FTZ R20, R20, R24 ;  /* 0x000000181414e221 */ /* 0x010fe20000010000 */
[----:B------:R-:W-:Y:S01]  /*b140*/  @!P6 FADD.FTZ R21, R21, R25 ;  /* 0x000000191515e221 */ /* 0x000fe20000010000 */
[----:B------:R-:W-:Y:S02]  /*b150*/  ISETP.EQ.OR P6, PT, R16, UR28, P2 ;  /* 0x0000001c10007c0c */ /* 0x000fe400097c2670 */
[----:B------:R-:W-:Y:S02]  /*b160*/  MOV R18, UR18 ;  /* 0x0000001200127c02 */ /* 0x000fe40008000f00 */
[----:B------:R-:W-:-:S05]  /*b170*/  MOV R19, UR19 ;  /* 0x0000001300137c02 */ /* 0x000fca0008000f00 */
[----:B------:R-:W-:Y:S01]  /*b180*/  VOTEU.ALL UP1, P4 ;  /* 0x00000000003f7886 */ /* 0x000fe20002020000 */
[----:B------:R-:W2:Y:S03]  /*b190*/  @!P3 LDG.E.64 R18, desc[UR22][R18.64] ;  /* 0x000000161212b981 */ /* 0x000ea6000c1e1b00 */
        /* <DEDUP_REMOVED lines=9> */
[----:B------:R-:W3:Y:S05]  /*b230*/  @!P4 LDG.E.64 R16, desc[UR22][R16.64] ;  /* 0x000000161010c981 */ /* 0x000eea000c1e1b00 */
[----:B------:R-:W4:Y:S01]  /*b240*/  @!P6 LDG.E.64 R22, desc[UR22][R22.64] ;  /* 0x000000161616e981 */ /* 0x000f22000c1e1b00 */
[----:B------:R-:W-:-:S04]  /*b250*/  UIADD3 UR17, UR17, -0x10, URZ ;  /* 0xfffffff011117890 */ /* 0x000fc8000fffe03f */
[----:B------:R-:W-:Y:S02]  /*b260*/  UISETP.GT.AND UP0, UPT, UR17, 0xc, UPT ;  /* 0x0000000c1100788c */ /* 0x000fe4000bf04270 */
[----:B------:R-:W-:Y:S01]  /*b270*/  UIADD3 UR5, UR5, 0x10, URZ ;  /* 0x0000001005057890 */ /* 0x000fe2000fffe03f */
[----:B--2---:R-:W-:Y:S01]  /*b280*/  @!P3 FADD.FTZ R20, R20, R18 ;  /* 0x000000121414b221 */ /* 0x004fe20000010000 */
[----:B------:R-:W-:Y:S02]  /*b290*/  @!P3 FADD.FTZ R21, R21, R19 ;  /* 0x000000131515b221 */ /* 0x000fe40000010000 */
[----:B------:R-:W-:Y:S01]  /*b2a0*/  PLOP3.LUT P3, PT, PT, PT, UP0, 0x80, 0x0 ;  /* 0x000000000000781c */ /* 0x000fe20003f6f008 */
[----:B---3--:R-:W-:Y:S01]  /*b2b0*/  @!P4 FADD.FTZ R20, R20, R16 ;  /* 0x000000101414c221 */ /* 0x008fe20000010000 */
[----:B------:R-:W-:-:S03]  /*b2c0*/  @!P4 FADD.FTZ R21, R21, R17 ;  /* 0x000000111515c221 */ /* 0x000fc60000010000 */
[----:B----4-:R-:W-:Y:S01]  /*b2d0*/  @!P6 FADD.FTZ R20, R20, R22 ;  /* 0x000000161414e221 */ /* 0x010fe20000010000 */
[----:B------:R-:W-:-:S07]  /*b2e0*/  @!P6 FADD.FTZ R21, R21, R23 ;  /* 0x000000171515e221 */ /* 0x000fce0000010000 */
[----:B------:R-:W-:Y:S05]  /*b2f0*/  @P3 BRA `(.L_x_238) ;  /* 0xfffffff4006c3947 */ /* 0x000fea000383ffff */
.L_x_237:
[----:B------:R-:W-:-:S06]  /*b300*/  UISETP.GT.AND UP0, UPT, UR17, 0x4, UPT ;  /* 0x000000041100788c */ /* 0x000fcc000bf04270 */
[----:B------:R-:W-:-:S13]  /*b310*/  PLOP3.LUT P3, PT, PT, PT, UP0, 0x80, 0x0 ;  /* 0x000000000000781c */ /* 0x000fda0003f6f008 */
[----:B------:R-:W-:Y:S05]  /*b320*/  @!P3 BRA `(.L_x_239) ;  /* 0x000000040054b947 */ /* 0x000fea0003800000 */
[----:B------:R-:W0:Y:S02]  /*b330*/  S2R R18, SR_CTAID.X ;  /* 0x0000000000127919 */ /* 0x000e240000002500 */
[----:B0-----:R-:W-:-:S13]  /*b340*/  ISETP.EQ.OR P0, PT, R18, UR5, P2 ;  /* 0x0000000512007c0c */ /* 0x001fda0009702670 */
[----:B------:R-:W-:-:S05]  /*b350*/  VOTEU.ALL UP0, P0 ;  /* 0x00000000003f7886 */ /* 0x000fca0000000000 */
[----:B------:R-:W-:-:S04]  /*b360*/  @!UP0 UIMAD UR18, UR5, UR15, UR14 ;  /* 0x0000000f051282a4 */ /* 0x000fc8000f8e020e */
[----:B------:R-:W-:-:S06]  /*b370*/  @!UP0 UIMAD.WIDE.U32 UR18, UR18, 0x8, UR6 ;  /* 0x00000008121288a5 */ /* 0x000fcc000f8e0006 */
[----:B------:R-:W-:Y:S01]  /*b380*/  MOV R16, UR18 ;  /* 0x0000001200107c02 */ /* 0x000fe20008000f00 */
[----:B------:R-:W-:Y:S01]  /*b390*/  UIADD3 UR18, UR5, 0x1, URZ ;  /* 0x0000000105127890 */ /* 0x000fe2000fffe03f */
[----:B------:R-:W-:Y:S01]  /*b3a0*/  MOV R17, UR19 ;  /* 0x0000001300117c02 */ /* 0x000fe20008000f00 */
[----:B------:R-:W-:Y:S02]  /*b3b0*/  UIADD3 UR20, UR5, 0x2, URZ ;  /* 0x0000000205147890 */ /* 0x000fe4000fffe03f */
[----:B------:R-:W-:Y:S02]  /*b3c0*/  UIADD3 UR28, UR5, 0x3, URZ ;  /* 0x00000003051c7890 */ /* 0x000fe4000fffe03f */
[C---:B------:R-:W-:Y:S01]  /*b3d0*/  ISETP.EQ.OR P3, PT, R18.reuse, UR18, P2 ;  /* 0x0000001212007c0c */ /* 0x040fe20009762670 */
[----:B------:R-:W2:Y:S01]  /*b3e0*/  @!P0 LDG.E.64 R16, desc[UR22][R16.64] ;  /* 0x0000001610108981 */ /* 0x000ea2000c1e1b00 */
[C---:B------:R-:W-:Y:S02]  /*b3f0*/  ISETP.EQ.OR P4, PT, R18.reuse, UR20, P2 ;  /* 0x0000001412007c0c */ /* 0x040fe40009782670 */
[----:B------:R-:W-:-:S09]  /*b400*/  ISETP.EQ.OR P6, PT, R18, UR28, P2 ;  /* 0x0000001c12007c0c */ /* 0x000fd200097c2670 */
[----:B------:R-:W-:Y:S02]  /*b410*/  VOTEU.ALL UP0, P3 ;  /* 0x00000000003f7886 */ /* 0x000fe40001800000 */
[----:B------:R-:W-:Y:S02]  /*b420*/  VOTEU.ALL UP1, P4 ;  /* 0x00000000003f7886 */ /* 0x000fe40002020000 */
[----:B------:R-:W-:Y:S01]  /*b430*/  VOTEU.ALL UP2, P6 ;  /* 0x00000000003f7886 */ /* 0x000fe20003040000 */
[----:B------:R-:W-:Y:S02]  /*b440*/  @!UP0 UIMAD UR18, UR15, UR18, UR14 ;  /* 0x000000120f1282a4 */ /* 0x000fe4000f8e020e */
[----:B------:R-:W-:Y:S02]  /*b450*/  @!UP1 UIMAD UR20, UR15, UR20, UR14 ;  /* 0x000000140f1492a4 */ /* 0x000fe4000f8e020e */
[----:B------:R-:W-:Y:S02]  /*b460*/  @!UP0 UIMAD.WIDE.U32 UR18, UR18, 0x8, UR6 ;  /* 0x00000008121288a5 */ /* 0x000fe4000f8e0006 */
[----:B------:R-:W-:-:S02]  /*b470*/  @!UP2 UIMAD UR28, UR15, UR28, UR14 ;  /* 0x0000001c0f1ca2a4 */ /* 0x000fc4000f8e020e */
[----:B------:R-:W-:Y:S02]  /*b480*/  @!UP1 UIMAD.WIDE.U32 UR20, UR20, 0x8, UR6 ;  /* 0x00000008141498a5 */ /* 0x000fe4000f8e0006 */
[----:B-1----:R-:W-:Y:S02]  /*b490*/  MOV R22, UR18 ;  /* 0x0000001200167c02 */ /* 0x002fe40008000f00 */
[----:B------:R-:W-:Y:S01]  /*b4a0*/  MOV R23, UR19 ;  /* 0x0000001300177c02 */ /* 0x000fe20008000f00 */
[----:B------:R-:W-:Y:S01]  /*b4b0*/  @!UP2 UIMAD.WIDE.U32 UR18, UR28, 0x8, UR6 ;  /* 0x000000081c12a8a5 */ /* 0x000fe2000f8e0006 */
[----:B------:R-:W-:Y:S02]  /*b4c0*/  MOV R18, UR20 ;  /* 0x0000001400127c02 */ /* 0x000fe40008000f00 */
[----:B------:R-:W-:Y:S02]  /*b4d0*/  MOV R19, UR21 ;  /* 0x0000001500137c02 */ /* 0x000fe40008000f00 */
[----:B------:R-:W3:Y:S01]  /*b4e0*/  @!P3 LDG.E.64 R22, desc[UR22][R22.64] ;  /* 0x000000161616b981 */ /* 0x000ee2000c1e1b00 */
[----:B------:R-:W-:-:S02]  /*b4f0*/  MOV R24, UR18 ;  /* 0x0000001200187c02 */ /* 0x000fc40008000f00 */
[----:B------:R-:W-:Y:S01]  /*b500*/  MOV R25, UR19 ;  /* 0x0000001300197c02 */ /* 0x000fe20008000f00 */
[----:B------:R-:W4:Y:S05]  /*b510*/  @!P4 LDG.E.64 R18, desc[UR22][R18.64] ;  /* 0x000000161212c981 */ /* 0x000f2a000c1e1b00 */
[----:B------:R-:W4:Y:S01]  /*b520*/  @!P6 LDG.E.64 R24, desc[UR22][R24.64] ;  /* 0x000000161818e981 */ /* 0x000f22000c1e1b00 */
[----:B------:R-:W-:-:S04]  /*b530*/  UIADD3 UR28, UR5, 0x4, URZ ;  /* 0x00000004051c7890 */ /* 0x000fc8000fffe03f */
[----:B------:R-:W-:Y:S02]  /*b540*/  UIADD3 UR20, UR28, 0x1, URZ ;  /* 0x000000011c147890 */ /* 0x000fe4000fffe03f */
[----:B------:R-:W-:Y:S02]  /*b550*/  UIADD3 UR5, UR28, 0x2, URZ ;  /* 0x000000021c057890 */ /* 0x000fe4000fffe03f */
[----:B------:R-:W-:Y:S01]  /*b560*/  UIADD3 UR29, UR28, 0x3, URZ ;  /* 0x000000031c1d7890 */ /* 0x000fe2000fffe03f */
[----:B--2--5:R-:W-:Y:S02]  /*b570*/  @!P0 FADD.FTZ R20, R20, R16 ;  /* 0x0000001014148221 */ /* 0x024fe40000010000 */
[----:B------:R-:W0:Y:S01]  /*b580*/  S2R R16, SR_CTAID.X ;  /* 0x0000000000107919 */ /* 0x000e220000002500 */
[----:B------:R-:W-:Y:S01]  /*b590*/  @!P0 FADD.FTZ R21, R21, R17 ;  /* 0x0000001115158221 */ /* 0x000fe20000010000 */
[----:B---3--:R-:W-:-:S03]  /*b5a0*/  @!P3 FADD.FTZ R20, R20, R22 ;  /* 0x000000161414b221 */ /* 0x008fc60000010000 */
[----:B------:R-:W-:Y:S01]  /*b5b0*/  @!P3 FADD.FTZ R21, R21, R23 ;  /* 0x000000171515b221 */ /* 0x000fe20000010000 */
[----:B0-----:R-:W-:Y:S01]  /*b5c0*/  ISETP.EQ.OR P0, PT, R16, UR28, P2 ;  /* 0x0000001c10007c0c */ /* 0x001fe20009702670 */
[----:B----4-:R-:W-:Y:S02]  /*b5d0*/  @!P4 FADD.FTZ R20, R20, R18 ;  /* 0x000000121414c221 */ /* 0x010fe40000010000 */
[----:B------:R-:W-:Y:S01]  /*b5e0*/  @!P4 FADD.FTZ R21, R21, R19 ;  /* 0x000000131515c221 */ /* 0x000fe20000010000 */
[----:B------:R-:W-:Y:S01]  /*b5f0*/  ISETP.EQ.OR P4, PT, R16, UR20, P2 ;  /* 0x0000001410007c0c */ /* 0x000fe20009782670 */
[----:B------:R-:W-:Y:S02]  /*b600*/  @!P6 FADD.FTZ R20, R20, R24 ;  /* 0x000000181414e221 */ /* 0x000fe40000010000 */
[----:B------:R-:W-:Y:S01]  /*b610*/  @!P6 FADD.FTZ R21, R21, R25 ;  /* 0x000000191515e221 */ /* 0x000fe20000010000 */
[C---:B------:R-:W-:Y:S02]  /*b620*/  ISETP.EQ.OR P6, PT, R16.reuse, UR5, P2 ;  /* 0x0000000510007c0c */ /* 0x040fe400097c2670 */
[----:B------:R-:W-:-:S03]  /*b630*/  ISETP.EQ.OR P3, PT, R16, UR29, P2 ;  /* 0x0000001d10007c0c */ /* 0x000fc60009762670 */
[----:B------:R-:W-:-:S04]  /*b640*/  VOTEU.ALL UP0, P0 ;  /* 0x00000000003f7886 */ /* 0x000fc80000000000 */
[----:B------:R-:W-:Y:S01]  /*b650*/  VOTEU.ALL UP1, P4 ;  /* 0x00000000003f7886 */ /* 0x000fe20002020000 */
[----:B------:R-:W-:-:S03]  /*b660*/  @!UP0 UIMAD UR18, UR15, UR28, UR14 ;  /* 0x0000001c0f1282a4 */ /* 0x000fc6000f8e020e */
[----:B------:R-:W-:Y:S01]  /*b670*/  VOTEU.ALL UP2, P6 ;  /* 0x00000000003f7886 */ /* 0x000fe20003040000 */
[----:B------:R-:W-:Y:S02]  /*b680*/  @!UP0 UIMAD.WIDE.U32 UR18, UR18, 0x8, UR6 ;  /* 0x00000008121288a5 */ /* 0x000fe4000f8e0006 */
[----:B------:R-:W-:Y:S02]  /*b690*/  @!UP1 UIMAD UR20, UR15, UR20, UR14 ;  /* 0x000000140f1492a4 */ /* 0x000fe4000f8e020e */
[----:B------:R-:W-:Y:S01]  /*b6a0*/  @!UP2 UIMAD UR5, UR15, UR5, UR14 ;  /* 0x000000050f05a2a4 */ /* 0x000fe2000f8e020e */
[----:B------:R-:W-:Y:S01]  /*b6b0*/  VOTEU.ALL UP0, P3 ;  /* 0x00000000003f7886 */ /* 0x000fe20001800000 */
[----:B------:R-:W-:Y:S01]  /*b6c0*/  @!UP1 UIMAD.WIDE.U32 UR20, UR20, 0x8, UR6 ;  /* 0x00000008141498a5 */ /* 0x000fe2000f8e0006 */
[----:B------:R-:W-:Y:S02]  /*b6d0*/  MOV R22, UR18 ;  /* 0x0000001200167c02 */ /* 0x000fe40008000f00 */
[----:B------:R-:W-:Y:S01]  /*b6e0*/  MOV R23, UR19 ;  /* 0x0000001300177c02 */ /* 0x000fe20008000f00 */
[----:B------:R-:W-:-:S02]  /*b6f0*/  @!UP2 UIMAD.WIDE.U32 UR18, UR5, 0x8, UR6 ;  /* 0x000000080512a8a5 */ /* 0x000fc4000f8e0006 */
[----:B------:R-:W-:Y:S01]  /*b700*/  @!UP0 UIMAD UR5, UR15, UR29, UR14 ;  /* 0x0000001d0f0582a4 */ /* 0x000fe2000f8e020e */
[----:B------:R-:W-:Y:S02]  /*b710*/  MOV R18, UR20 ;  /* 0x0000001400127c02 */ /* 0x000fe40008000f00 */
[----:B------:R-:W-:Y:S01]  /*b720*/  MOV R19, UR21 ;  /* 0x0000001500137c02 */ /* 0x000fe20008000f00 */
[----:B------:R-:W2:Y:S01]  /*b730*/  @!P0 LDG.E.64 R22, desc[UR22][R22.64] ;  /* 0x0000001616168981 */ /* 0x000ea2000c1e1b00 */
[----:B------:R-:W-:Y:S02]  /*b740*/  MOV R16, UR18 ;  /* 0x0000001200107c02 */ /* 0x000fe40008000f00 */
[----:B------:R-:W-:Y:S01]  /*b750*/  MOV R17, UR19 ;  /* 0x0000001300117c02 */ /* 0x000fe20008000f00 */
[----:B------:R-:W-:Y:S01]  /*b760*/  @!UP0 UIMAD.WIDE.U32 UR18, UR5, 0x8, UR6 ;  /* 0x00000008051288a5 */ /* 0x000fe2000f8e0006 */
[----:B------:R-:W3:Y:S04]  /*b770*/  @!P4 LDG.E.64 R18, desc[UR22][R18.64] ;  /* 0x000000161212c981 */ /* 0x000ee8000c1e1b00 */
[----:B------:R-:W4:Y:S01]  /*b780*/  @!P6 LDG.E.64 R16, desc[UR22][R16.64] ;  /* 0x000000161010e981 */ /* 0x000f22000c1e1b00 */
[----:B------:R-:W-:-:S02]  /*b790*/  MOV R24, UR18 ;  /* 0x0000001200187c02 */ /* 0x000fc40008000f00 */
[----:B------:R-:W-:-:S06]  /*b7a0*/  MOV R25, UR19 ;  /* 0x0000001300197c02 */ /* 0x000fcc0008000f00 */
[----:B------:R-:W4:Y:S01]  /*b7b0*/  @!P3 LDG.E.64 R24, desc[UR22][R24.64] ;  /* 0x000000161818b981 */ /* 0x000f22000c1e1b00 */
[----:B------:R-:W-:Y:S02]  /*b7c0*/  UIADD3 UR17, UR17, -0x4, URZ ;  /* 0xfffffffc11117890 */ /* 0x000fe4000fffe03f */
[----:B------:R-:W-:Y:S02]  /*b7d0*/  UIADD3 UR5, UR28, 0x4, URZ ;  /* 0x000000041c057890 */ /* 0x000fe4000fffe03f */
[----:B------:R-:W-:Y:S01]  /*b7e0*/  UIADD3 UR17, UR17, -0x4, URZ ;  /* 0xfffffffc11117890 */ /* 0x000fe2000fffe03f */
[----:B--2---:R-:W-:Y:S01]  /*b7f0*/  @!P0 FADD.FTZ R20, R20, R22 ;  /* 0x0000001614148221 */ /* 0x004fe20000010000 */
[----:B------:R-:W-:-:S03]  /*b800*/  @!P0 FADD.FTZ R21, R21, R23 ;  /* 0x0000001715158221 */ /* 0x000fc60000010000 */
[----:B---3--:R-:W-:Y:S01]  /*b810*/  @!P4 FADD.FTZ R20, R20, R18 ;  /* 0x000000121414c221 */ /* 0x008fe20000010000 */
[----:B------:R-:W-:-:S03]  /*b820*/  @!P4 FADD.FTZ R21, R21, R19 ;  /* 0x000000131515c221 */ /* 0x000fc60000010000 */
[----:B----4-:R-:W-:Y:S01]  /*b830*/  @!P6 FADD.FTZ R20, R20, R16 ;  /* 0x000000101414e221 */ /* 0x010fe20000010000 */
[----:B------:R-:W-:Y:S01]  /*b840*/  @!P6 FADD.FTZ R21, R21, R17 ;  /* 0x000000111515e221 */ /* 0x000fe20000010000 */
[----:B------:R-:W-:Y:S02]  /*b850*/  PLOP3.LUT P0, PT, PT, PT, PT, 0x8, 0x0 ;  /* 0x000000000000781c */ /* 0x000fe40003f0e170 */
[----:B------:R-:W-:Y:S01]  /*b860*/  @!P3 FADD.FTZ R20, R20, R24 ;  /* 0x000000181414b221 */ /* 0x000fe20000010000 */
[----:B------:R-:W-:-:S10]  /*b870*/  @!P3 FADD.FTZ R21, R21, R25 ;  /* 0x000000191515b221 */ /* 0x000fd40000010000 */
.L_x_239:
[----:B------:R-:W-:-:S13]  /*b880*/  ISETP.NE.OR P0, PT, RZ, UR17, P0 ;  /* 0x00000011ff007c0c */ /* 0x000fda0008705670 */
[----:B------:R-:W-:Y:S05]  /*b890*/  @!P0 BRA `(.L_x_235) ;  /* 0x0000000000b08947 */ /* 0x000fea0003800000 */
.L_x_236:
[----:B------:R-:W0:Y:S02]  /*b8a0*/  S2R R16, SR_CTAID.X ;  /* 0x0000000000107919 */ /* 0x000e240000002500 */
[----:B0-----:R-:W-:-:S13]  /*b8b0*/  ISETP.EQ.OR P3, PT, R16, UR5, P2 ;  /* 0x0000000510007c0c */ /* 0x001fda0009762670 */
[----:B------:R-:W-:-:S05]  /*b8c0*/  VOTEU.ALL UP0, P3 ;  /* 0x00000000003f7886 */ /* 0x000fca0001800000 */
[----:B------:R-:W-:-:S04]  /*b8d0*/  @!UP0 UIMAD UR18, UR15, UR5, UR14 ;  /* 0x000000050f1282a4 */ /* 0x000fc8000f8e020e */
[----:B------:R-:W-:-:S06]  /*b8e0*/  @!UP0 UIMAD.WIDE.U32 UR18, UR18, 0x8, UR6 ;  /* 0x00000008121288a5 */ /* 0x000fcc000f8e0006 */
[----:B------:R-:W-:Y:S01]  /*b8f0*/  MOV R18, UR18 ;  /* 0x0000001200127c02 */ /* 0x000fe20008000f00 */
[----:B------:R-:W-:Y:S01]  /*b900*/  UIADD3 UR18, UR5, 0x1, URZ ;  /* 0x0000000105127890 */ /* 0x000fe2000fffe03f */
[----:B------:R-:W-:-:S05]  /*b910*/  MOV R19, UR19 ;  /* 0x0000001300137c02 */ /* 0x000fca0008000f00 */
[----:B------:R-:W-:Y:S01]  /*b920*/  ISETP.EQ.OR P4, PT, R16, UR18, P2 ;  /* 0x0000001210007c0c */ /* 0x000fe20009782670 */
[----:B------:R-:W-:Y:S01]  /*b930*/  UIADD3 UR20, UR5, 0x2, URZ ;  /* 0x0000000205147890 */ /* 0x000fe2000fffe03f */
[----:B------:R-:W2:Y:S01]  /*b940*/  @!P3 LDG.E.64 R18, desc[UR22][R18.64] ;  /* 0x000000161212b981 */ /* 0x000ea2000c1e1b00 */
[----:B------:R-:W-:-:S04]  /*b950*/  UIADD3 UR21, UR5, 0x3, URZ ;  /* 0x0000000305157890 */ /* 0x000fc8000fffe03f */
[C---:B------:R-:W-:Y:S02]  /*b960*/  ISETP.EQ.OR P6, PT, R16.reuse, UR20, P2 ;  /* 0x0000001410007c0c */ /* 0x040fe400097c2670 */
[----:B------:R-:W-:-:S04]  /*b970*/  ISETP.EQ.OR P0, PT, R16, UR21, P2 ;  /* 0x0000001510007c0c */ /* 0x000fc80009702670 */
[----:B------:R-:W-:-:S05]  /*b980*/  VOTEU.ALL UP0, P4 ;  /* 0x00000000003f7886 */ /* 0x000fca0002000000 */
[----:B------:R-:W-:-:S04]  /*b990*/  @!UP0 UIMAD UR18, UR15, UR18, UR14 ;  /* 0x000000120f1282a4 */ /* 0x000fc8000f8e020e */
[----:B------:R-:W-:-:S06]  /*b9a0*/  @!UP0 UIMAD.WIDE.U32 UR18, UR18, 0x8, UR6 ;  /* 0x00000008121288a5 */ /* 0x000fcc000f8e0006 */
[----:B------:R-:W-:Y:S02]  /*b9b0*/  MOV R16, UR18 ;  /* 0x0000001200107c02 */ /* 0x000fe40008000f00 */
[----:B------:R-:W-:-:S06]  /*b9c0*/  MOV R17, UR19 ;  /* 0x0000001300117c02 */ /* 0x000fcc0008000f00 */
[----:B------:R-:W3:Y:S01]  /*b9d0*/  @!P4 LDG.E.64 R16, desc[UR22][R16.64] ;  /* 0x000000161010c981 */ /* 0x000ee2000c1e1b00 */
[----:B------:R-:W-:-:S05]  /*b9e0*/  VOTEU.ALL UP0, P6 ;  /* 0x00000000003f7886 */ /* 0x000fca0003000000 */
[----:B------:R-:W-:-:S04]  /*b9f0*/  @!UP0 UIMAD UR18, UR15, UR20, UR14 ;  /* 0x000000140f1282a4 */ /* 0x000fc8000f8e020e */
[----:B------:R-:W-:Y:S01]  /*ba00*/  @!UP0 UIMAD.WIDE.U32 UR18, UR18, 0x8, UR6 ;  /* 0x00000008121288a5 */ /* 0x000fe2000f8e0006 */
[----:B------:R-:W-:Y:S01]  /*ba10*/  VOTEU.ALL UP0, P0 ;  /* 0x00000000003f7886 */ /* 0x000fe20000000000 */
[----:B--2--5:R-:W-:-:S04]  /*ba20*/  @!P3 FADD.FTZ R20, R20, R18 ;  /* 0x000000121414b221 */ /* 0x024fc80000010000 */
[----:B------:R-:W-:Y:S01]  /*ba30*/  MOV R18, UR18 ;  /* 0x0000001200127c02 */ /* 0x000fe20008000f00 */
[----:B------:R-:W-:Y:S01]  /*ba40*/  @!UP0 UIMAD UR18, UR15, UR21, UR14 ;  /* 0x000000150f1282a4 */ /* 0x000fe2000f8e020e */
[----:B------:R-:W-:Y:S01]  /*ba50*/  @!P3 FADD.FTZ R21, R21, R19 ;  /* 0x000000131515b221 */ /* 0x000fe20000010000 */
[----:B------:R-:W-:Y:S02]  /*ba60*/  MOV R19, UR19 ;  /* 0x0000001300137c02 */ /* 0x000fe40008000f00 */
[----:B------:R-:W-:-:S04]  /*ba70*/  @!UP0 UIMAD.WIDE.U32 UR18, UR18, 0x8, UR6 ;  /* 0x00000008121288a5 */ /* 0x000fc8000f8e0006 */
[----:B------:R-:W2:Y:S01]  /*ba80*/  @!P6 LDG.E.64 R18, desc[UR22][R18.64] ;  /* 0x000000161212e981 */ /* 0x000ea2000c1e1b00 */
[----:B---3--:R-:W-:Y:S01]  /*ba90*/  @!P4 FADD.FTZ R20, R20, R16 ;  /* 0x000000101414c221 */ /* 0x008fe20000010000 */
[----:B------:R-:W-:Y:S01]  /*baa0*/  @!P4 FADD.FTZ R21, R21, R17 ;  /* 0x000000111515c221 */ /* 0x000fe20000010000 */
[----:B------:R-:W-:Y:S02]  /*bab0*/  MOV R16, UR18 ;  /* 0x0000001200107c02 */ /* 0x000fe40008000f00 */
[----:B------:R-:W-:-:S06]  /*bac0*/  MOV R17, UR19 ;  /* 0x0000001300117c02 */ /* 0x000fcc0008000f00 */
[----:B------:R-:W3:Y:S01]  /*bad0*/  @!P0 LDG.E.64 R16, desc[UR22][R16.64] ;  /* 0x0000001610108981 */ /* 0x000ee2000c1e1b00 */
[----:B------:R-:W-:-:S06]  /*bae0*/  UIADD3 UR17, UR17, -0x4, URZ ;  /* 0xfffffffc11117890 */ /* 0x000fcc000fffe03f */
[----:B------:R-:W-:Y:S01]  /*baf0*/  ISETP.NE.AND P3, PT, RZ, UR17, PT ;  /* 0x00000011ff007c0c */ /* 0x000fe2000bf65270 */
[----:B------:R-:W-:Y:S01]  /*bb00*/  UIADD3 UR5, UR5, 0x4, URZ ;  /* 0x0000000405057890 */ /* 0x000fe2000fffe03f */
[----:B--2---:R-:W-:Y:S01]  /*bb10*/  @!P6 FADD.FTZ R20, R20, R18 ;  /* 0x000000121414e221 */ /* 0x004fe20000010000 */
[----:B------:R-:W-:-:S03]  /*bb20*/  @!P6 FADD.FTZ R21, R21, R19 ;  /* 0x000000131515e221 */ /* 0x000fc60000010000 */
[----:B---3--:R-:W-:Y:S01]  /*bb30*/  @!P0 FADD.FTZ R20, R20, R16 ;  /* 0x0000001014148221 */ /* 0x008fe20000010000 */
[----:B------:R-:W-:-:S06]  /*bb40*/  @!P0 FADD.FTZ R21, R21, R17 ;  /* 0x0000001115158221 */ /* 0x000fcc0000010000 */
[----:B------:R-:W-:Y:S05]  /*bb50*/  @P3 BRA `(.L_x_236) ;  /* 0xfffffffc00503947 */ /* 0x000fea000383ffff */
.L_x_235:
[----:B------:R-:W-:-:S06]  /*bb60*/  ULOP3.LUT UP0, UR18, UR16, 0x3, URZ, 0xc0, !UPT ;  /* 0x0000000310127892 */ /* 0x000fcc000f80c03f */
[----:B------:R-:W-:-:S13]  /*bb70*/  PLOP3.LUT P0, PT, PT, PT, UP0, 0x80, 0x0 ;  /* 0x000000000000781c */ /* 0x000fda0003f0f008 */
[----:B------:R-:W-:Y:S05]  /*bb80*/  @!P0 BRA `(.L_x_232) ;  /* 0x0000000000948947 */ /* 0x000fea0003800000 */
[----:B------:R-:W0:Y:S01]  /*bb90*/  S2R R18, SR_CTAID.X ;  /* 0x0000000000127919 */ /* 0x000e220000002500 */
[----:B------:R-:W-:Y:S01]  /*bba0*/  BSSY B0, `(.L_x_240) ;  /* 0x000000a000007945 */ /* 0x000fe20003800000 */
[----:B0-----:R-:W-:-:S13]  /*bbb0*/  ISETP.EQ.OR P0, PT, R18, UR5, P2 ;  /* 0x0000000512007c0c */ /* 0x001fda0009702670 */
[----:B------:R-:W-:Y:S05]  /*bbc0*/  @P0 BRA `(.L_x_241) ;  /* 0x00000000001c0947 */ /* 0x000fea0003800000 */
[----:B------:R-:W-:-:S04]  /*bbd0*/  UIMAD UR16, UR15, UR5, UR14 ;  /* 0x000000050f1072a4 */ /* 0x000fc8000f8e020e */
[----:B------:R-:W-:-:S06]  /*bbe0*/  UIMAD.WIDE.U32 UR16, UR16, 0x8, UR6 ;  /* 0x00000008101078a5 */ /* 0x000fcc000f8e0006 */
[----:B------:R-:W-:Y:S02]  /*bbf0*/  MOV R16, UR16 ;  /* 0x0000001000107c02 */ /* 0x000fe40008000f00 */
[----:B------:R-:W-:-:S06]  /*bc00*/  MOV R17, UR17 ;  /* 0x0000001100117c02 */ /* 0x000fcc0008000f00 */
[----:B------:R-:W2:Y:S02]  /*bc10*/  LDG.E.64 R16, desc[UR22][R16.64] ;  /* 0x0000001610107981 */ /* 0x000ea4000c1e1b00 */
[----:B--2--5:R-:W-:Y:S01]  /*bc20*/  FADD.FTZ R20, R20, R16 ;  /* 0x0000001014147221 */ /* 0x024fe20000010000 */
[----:B------:R-:W-:-:S07]  /*bc30*/  FADD.FTZ R21, R21, R17 ;  /* 0x0000001115157221 */ /* 0x000fce0000010000 */
.L_x_241:
[----:B------:R-:W-:Y:S05]  /*bc40*/  BSYNC B0 ;  /* 0x0000000000007941 */ /* 0x000fea0003800000 */
.L_x_240:
[----:B------:R-:W-:-:S06]  /*bc50*/  UISETP.NE.AND UP0, UPT, UR18, 0x1, UPT ;  /* 0x000000011200788c */ /* 0x000fcc000bf05270 */
[----:B------:R-:W-:-:S13]  /*bc60*/  PLOP3.LUT P0, PT, PT, PT, UP0, 0x80, 0x0 ;  /* 0x000000000000781c */ /* 0x000fda0003f0f008 */
[----:B------:R-:W-:Y:S05]  /*bc70*/  @!P0 BRA `(.L_x_232) ;  /* 0x0000000000588947 */ /* 0x000fea0003800000 */
[----:B------:R-:W-:Y:S02]  /*bc80*/  UIADD3 UR16, UR5, 0x1, URZ ;  /* 0x0000000105107890 */ /* 0x000fe4000fffe03f */
[----:B------:R-:W-:-:S04]  /*bc90*/  UIADD3 UR5, UR5, 0x2, URZ ;  /* 0x0000000205057890 */ /* 0x000fc8000fffe03f */
[C---:B------:R-:W-:Y:S02]  /*bca0*/  ISETP.EQ.OR P3, PT, R18.reuse, UR16, P2 ;  /* 0x0000001012007c0c */ /* 0x040fe40009762670 */
[----:B------:R-:W-:-:S11]  /*bcb0*/  ISETP.EQ.OR P0, PT, R18, UR5, P2 ;  /* 0x0000000512007c0c */ /* 0x000fd60009702670 */
[----:B------:R-:W-:-:S05]  /*bcc0*/  VOTEU.ALL UP0, P3 ;  /* 0x00000000003f7886 */ /* 0x000fca0001800000 */
[----:B------:R-:W-:-:S04]  /*bcd0*/  @!UP0 UIMAD UR16, UR16, UR15, UR14 ;  /* 0x0000000f101082a4 */ /* 0x000fc8000f8e020e */
[----:B------:R-:W-:-:S06]  /*bce0*/  @!UP0 UIMAD.WIDE.U32 UR16, UR16, 0x8, UR6 ;  /* 0x00000008101088a5 */ /* 0x000fcc000f8e0006 */
[----:B------:R-:W-:Y:S02]  /*bcf0*/  MOV R16, UR16 ;  /* 0x0000001000107c02 */ /* 0x000fe40008000f00 */
[----:B------:R-:W-:-:S06]  /*bd00*/  MOV R17, UR17 ;  /* 0x0000001100117c02 */ /* 0x000fcc0008000f00 */
[----:B------:R-:W2:Y:S02]  /*bd10*/  @!P3 LDG.E.64 R16, desc[UR22][R16.64] ;  /* 0x000000161010b981 */ /* 0x000ea4000c1e1b00 */
[----:B--2--5:R-:W-:Y:S01]  /*bd20*/  @!P3 FADD.FTZ R20, R20, R16 ;  /* 0x000000101414b221 */ /* 0x024fe20000010000 */
[----:B------:R-:W-:Y:S01]  /*bd30*/  MOV R16, UR18 ;  /* 0x0000001200107c02 */ /* 0x000fe20008000f00 */
[----:B------:R-:W-:-:S03]  /*bd40*/  @!P3 FADD.FTZ R21, R21, R17 ;  /* 0x000000111515b221 */ /* 0x000fc60000010000 */
[----:B------:R-:W-:-:S13]  /*bd50*/  ISETP.EQ.OR P0, PT, R16, 0x2, P0 ;  /* 0x000000021000780c */ /* 0x000fda0000702670 */
[----:B------:R-:W-:-:S05]  /*bd60*/  VOTEU.ALL UP0, P0 ;  /* 0x00000000003f7886 */ /* 0x000fca0000000000 */
[----:B------:R-:W-:-:S04]  /*bd70*/  @!UP0 UIMAD UR14, UR5, UR15, UR14 ;  /* 0x0000000f050e82a4 */ /* 0x000fc8000f8e020e */
[----:B------:R-:W-:-:S06]  /*bd80*/  @!UP0 UIMAD.WIDE.U32 UR6, UR14, 0x8, UR6 ;  /* 0x000000080e0688a5 */ /* 0x000fcc000f8e0006 */
[----:B------:R-:W-:Y:S02]  /*bd90*/  MOV R16, UR6 ;  /* 0x0000000600107c02 */ /* 0x000fe40008000f00 */
[----:B------:R-:W-:-:S06]  /*bda0*/  MOV R17, UR7 ;  /* 0x0000000700117c02 */ /* 0x000fcc0008000f00 */
[----:B------:R-:W2:Y:S02]  /*bdb0*/  @!P0 LDG.E.64 R16, desc[UR22][R16.64] ;  /* 0x0000001610108981 */ /* 0x000ea4000c1e1b00 */
[----:B--2---:R-:W-:Y:S01]  /*bdc0*/  @!P0 FADD.FTZ R20, R20, R16 ;  /* 0x0000001014148221 */ /* 0x004fe20000010000 */
[----:B------:R-:W-:-:S07]  /*bdd0*/  @!P0 FADD.FTZ R21, R21, R17 ;  /* 0x0000001115158221 */ /* 0x000fce0000010000 */
.L_x_232:
[----:B------:R-:W2:Y:S04]  /*bde0*/  LDL.LU R18, [R1+0x3c] ;  /* 0x00003c0001127983 */ /* 0x000ea80000300800 */
[----:B-1----:R-:W3:Y:S04]  /*bdf0*/  LDL.LU R22, [R1+0x18] ;  /* 0x0000180001167983 */ /* 0x002ee80000300800 */
[----:B------:R-:W4:Y:S01]  /*be00*/  LDL.LU R19, [R1+0x48] ;  /* 0x0000480001137983 */ /* 0x000f220000300800 */
[----:B------:R-:W0:Y:S01]  /*be10*/  S2UR UR6, SR_CgaCtaId ;  /* 0x00000000000679c3 */ /* 0x000e220000008800 */
[----:B------:R-:W-:Y:S01]  /*be20*/  UMOV UR5, 0x400 ;  /* 0x0000040000057882 */ /* 0x000fe20000000000 */
[----:B------:R-:W-:Y:S01]  /*be30*/  SHF.L.U32 R26, R26, 0x10, RZ ;  /* 0x000000101a1a7819 */ /* 0x000fe200000006ff */
[----:B0-----:R-:W-:-:S03]  /*be40*/  ULEA UR5, UR6, UR5, 0x18 ;  /* 0x0000000506057291 */ /* 0x001fc6000f8ec03f */
[----:B------:R-:W-:-:S06]  /*be50*/  ULDC UR6, c[0x0][0x2bc] ;  /* 0x0000af0000067ab9 */ /* 0x000fcc0000000800 */
[----:B-----5:R-:W-:Y:S01]  /*be60*/  @!P2 STS.64 [UR5+0xe0], R20 ;  /* 0x0000e014ff00a988 */ /* 0x020fe20008000a05 */
[----:B------:R-:W-:Y:S06]  /*be70*/  BAR.SYNC.DEFER_BLOCKING 0x0 ;  /* 0x0000000000007b1d */ /* 0x000fec0000010000 */
[----:B------:R-:W0:Y:S02]  /*be80*/  LDS.64 R16, [UR5+0xe0] ;  /* 0x0000e005ff107984 */ /* 0x000e240008000a00 */
[----:B0-----:R-:W-:Y:S01]  /*be90*/  FMUL.FTZ R17, R17, UR6 ;  /* 0x0000000611117c20 */ /* 0x001fe20008410000 */
[----:B------:R-:W-:-:S04]  /*bea0*/  FMUL.FTZ R16, R16, UR6 ;  /* 0x0000000610107c20 */ /* 0x000fc80008410000 */
[----:B------:R-:W-:Y:S02]  /*beb0*/  R2UR UR14, R17 ;  /* 0x00000000110e72ca */ /* 0x000fe400000e0000 */
[----:B------:R-:W-:Y:S02]  /*bec0*/  R2UR UR5, R16 ;  /* 0x00000000100572ca */ /* 0x000fe400000e0000 */
[----:B--2---:R-:W-:Y:S02]  /*bed0*/  SHF.L.U32 R18, R18, 0x10, RZ ;  /* 0x0000001012127819 */ /* 0x004fe400000006ff */
[----:B---3--:R-:W-:-:S03]  /*bee0*/  SHF.L.U32 R17, R22, 0x10, RZ ;  /* 0x0000001016117819 */ /* 0x008fc600000006ff */
[----:B------:R-:W-:Y:S01]  /*bef0*/  FADD.FTZ R18, R18, -UR26 ;  /* 0x8000001a12127e21 */ /* 0x000fe20008010000 */
[----:B----4-:R-:W-:Y:S01]  /*bf00*/  SHF.L.U32 R16, R19, 0x10, RZ ;  /* 0x0000001013107819 */ /* 0x010fe200000006ff */
        /* <DEDUP_REMOVED lines=22> */
.L_x_242:
[----:B------:R-:W-:Y:S04]  /*c070*/  BSSY B0, `(.L_x_243) ;  /* 0x0000017000007945 */ /* 0x000fe80003800000 */
[----:B------:R-:W-:Y:S05]  /*c080*/  @!P1 BRA `(.L_x_244) ;  /* 0x0000000000549947 */ /* 0x000fea0003800000 */
[----:B------:R-:W-:Y:S01]  /*c090*/  MOV R19, UR5 ;  /* 0x0000000500137c02 */ /* 0x000fe20008000f00 */
[----:B------:R-:W-:Y:S01]  /*c0a0*/  ULDC.64 UR6, c[0x0][0x288] ;  /* 0x0000a20000067ab9 */ /* 0x000fe20000000a00 */
[----:B------:R-:W-:-:S03]  /*c0b0*/  SHF.R.S32.HI R21, RZ, 0x1f, R2 ;  /* 0x0000001fff157819 */ /* 0x000fc60000011402 */
[----:B------:R-:W-:Y:S02]  /*c0c0*/  FFMA.FTZ R19, R18, R19, UR14 ;  /* 0x0000000e12137e23 */ /* 0x000fe40008010013 */
[----:B------:R-:W-:Y:S02]  /*c0d0*/  IMAD R18, R21, UR6, RZ ;  /* 0x0000000615127c24 */ /* 0x000fe4000f8e02ff */
[----:B------:R-:W-:Y:S01]  /*c0e0*/  FFMA.FTZ R19, R16, R8, -R19 ;  /* 0x0000000810137223 */ /* 0x000fe20000010813 */
[----:B------:R-:W-:Y:S01]  /*c0f0*/  MOV R16, UR5 ;  /* 0x0000000500107c02 */ /* 0x000fe20008000f00 */
[----:B------:R-:W-:Y:S02]  /*c100*/  IMAD R18, R2, UR7, R18 ;  /* 0x0000000702127c24 */ /* 0x000fe4000f8e0212 */
[----:B------:R-:W-:Y:S02]  /*c110*/  FMUL.FTZ R19, R19, UR27 ;  /* 0x0000001b13137c20 */ /* 0x000fe40008410000 */
[----:B------:R-:W-:Y:S01]  /*c120*/  FFMA.FTZ R16, R17, R16, UR14 ;  /* 0x0000000e11107e23 */ /* 0x000fe20008010010 */
[----:B------:R-:W-:-:S03]  /*c130*/  MOV R17, R7 ;  /* 0x0000000700117202 */ /* 0x000fc60000000f00 */
[----:B------:R-:W-:-:S04]  /*c140*/  FFMA.FTZ R16, R26, R9, -R16 ;  /* 0x000000091a107223 */ /* 0x000fc80000010810 */
[----:B------:R-:W-:-:S05]  /*c150*/  FMUL.FTZ R16, R16, UR27 ;  /* 0x0000001b10107c20 */ /* 0x000fca0008410000 */
[----:B------:R-:W-:Y:S02]  /*c160*/  F2FP.BF16.F32.PACK_AB R20, R16, R19 ;  /* 0x000000131014723e */ /* 0x000fe400000010ff */
[----:B------:R-:W-:-:S05]  /*c170*/  MOV R16, R4 ;  /* 0x0000000400107202 */ /* 0x000fca0000000f00 */
[----:B------:R-:W-:Y:S01]  /*c180*/  IMAD.WIDE.U32 R16, R2, UR6, R16 ;  /* 0x0000000602107c25 */ /* 0x000fe2000f8e0010 */
[----:B------:R-:W-:-:S04]  /*c190*/  ULDC.64 UR6, c[0x0][0x210] ;  /* 0x0000840000067ab9 */ /* 0x000fc80000000a00 */
[----:B------:R-:W-:Y:S02]  /*c1a0*/  IADD3 R17, R17, R18, RZ ;  /* 0x0000001211117210 */ /* 0x000fe40007ffe0ff */
[----:B------:R-:W-:-:S04]  /*c1b0*/  LEA R18, P0, R16, UR6, 0x1 ;  /* 0x0000000610127c11 */ /* 0x000fc8000f8008ff */
[----:B------:R-:W-:-:S05]  /*c1c0*/  LEA.HI.X R19, R16, UR7, R17, 0x1, P0 ;  /* 0x0000000710137c11 */ /* 0x000fca00080f0c11 */
[----:B------:R0:W-:Y:S04]  /*c1d0*/  STG.E desc[UR22][R18.64], R20 ;  /* 0x0000001412007986 */ /* 0x0001e8000c101916 */
.L_x_244:
[----:B------:R-:W-:Y:S05]  /*c1e0*/  BSYNC B0 ;  /* 0x0000000000007941 */ /* 0x000fea0003800000 */
.L_x_243:
[----:B------:R-:W0:Y:S01]  /*c1f0*/  LDL.LU R17, [R1+0x40] ;  /* 0x0000400001117983 */ /* 0x000e220000300800 */
[C---:B------:R-:W-:Y:S01]  /*c200*/  IADD3 R22, R2.reuse, 0x10, RZ ;  /* 0x0000001002167810 */ /* 0x040fe20007ffe0ff */
[----:B------:R-:W-:Y:S02]  /*c210*/  ULDC.64 UR6, c[0x0][0x290] ;  /* 0x0000a40000067ab9 */ /* 0x000fe40000000a00 */
[----:B------:R-:W2:Y:S01]  /*c220*/  LDL.LU R16, [R1+0x58] ;  /* 0x0000580001107983 */ /* 0x000ea20000300800 */
[----:B------:R-:W-:Y:S02]  /*c230*/  IADD3 R21, R2, 0x10, RZ ;  /* 0x0000001002157810 */ /* 0x000fe40007ffe0ff */
[----:B------:R-:W-:Y:S02]  /*c240*/  SHF.R.S32.HI R22, RZ, 0x1f, R22 ;  /* 0x0000001fff167819 */ /* 0x000fe40000011416 */
[----:B------:R-:W-:Y:S02]  /*c250*/  ISETP.GE.U32.AND P0, PT, R21, UR6, PT ;  /* 0x0000000615007c0c */ /* 0x000fe4000bf06070 */
[----:B------:R-:W-:-:S02]  /*c260*/  SHF.L.U32 R27, R27, 0x10, RZ ;  /* 0x000000101b1b7819 */ /* 0x000fc400000006ff */
[----:B------:R-:W-:-:S04]  /*c270*/  ISETP.GE.AND.EX P0, PT, R22, UR7, PT, P0 ;  /* 0x0000000716007c0c */ /* 0x000fc8000bf06300 */
[----:B------:R-:W-:Y:S02]  /*c280*/  ISETP.GT.U32.OR P0, PT, R0, 0x2ff, P0 ;  /* 0x000002ff0000780c */ /* 0x000fe40000704470 */
[----:B0-----:R-:W-:Y:S02]  /*c290*/  SHF.L.U32 R18, R17, 0x10, RZ ;  /* 0x0000001011127819 */ /* 0x001fe400000006ff */
[----:B------:R-:W-:Y:S02]  /*c2a0*/  SHF.L.U32 R17, R28, 0x10, RZ ;  /* 0x000000101c117819 */ /* 0x000fe400000006ff */
[----:B--2---:R-:W-:Y:S01]  /*c2b0*/  SHF.L.U32 R16, R16, 0x10, RZ ;  /* 0x0000001010107819 */ /* 0x004fe200000006ff */
[----:B------:R-:W-:Y:S02]  /*c2c0*/  FADD.FTZ R18, R18, -UR26 ;  /* 0x8000001a12127e21 */ /* 0x000fe40008010000 */
[----:B------:R-:W-:Y:S02]  /*c2d0*/  FADD.FTZ R17, R17, -UR26 ;  /* 0x8000001a11117e21 */ /* 0x000fe40008010000 */
        /* <DEDUP_REMOVED lines=21> */
.L_x_245:
[----:B------:R-:W-:Y:S04]  /*c430*/  BSSY B0, `(.L_x_246) ;  /* 0x0000016000007945 */ /* 0x000fe80003800000 */
[----:B------:R-:W-:Y:S05]  /*c440*/  @P0 BRA `(.L_x_247) ;  /* 0x0000000000500947 */ /* 0x000fea0003800000 */
[----:B------:R-:W-:Y:S01]  /*c450*/  MOV R19, UR5 ;  /* 0x0000000500137c02 */ /* 0x000fe20008000f00 */
[----:B------:R-:W-:-:S04]  /*c460*/  ULDC.64 UR16, c[0x0][0x288] ;  /* 0x0000a20000107ab9 */ /* 0x000fc80000000a00 */
[----:B------:R-:W-:Y:S01]  /*c470*/  FFMA.FTZ R19, R18, R19, UR14 ;  /* 0x0000000e12137e23 */ /* 0x000fe20008010013 */
[----:B------:R-:W-:-:S03]  /*c480*/  IMAD R18, R22, UR16, RZ ;  /* 0x0000001016127c24 */ /* 0x000fc6000f8e02ff */
        /* <DEDUP_REMOVED lines=16> */
.L_x_247:
[----:B------:R-:W-:Y:S05]  /*c590*/  BSYNC B0 ;  /* 0x0000000000007941 */ /* 0x000fea0003800000 */
.L_x_246:
[----:B------:R-:W0:Y:S04]  /*c5a0*/  LDL.LU R17, [R1+0x38] ;  /* 0x0000380001117983 */ /* 0x000e280000300800 */
[----:B------:R-:W2:Y:S01]  /*c5b0*/  LDL.LU R16, [R1+0x74] ;  /* 0x0000740001107983 */ /* 0x000ea20000300800 */
[C---:B------:R-:W-:Y:S02]  /*c5c0*/  IADD3 R23, R2.reuse, 0x20, RZ ;  /* 0x0000002002177810 */ /* 0x040fe40007ffe0ff */
[----:B------:R-:W-:Y:S02]  /*c5d0*/  IADD3 R21, R2, 0x20, RZ ;  /* 0x0000002002157810 */ /* 0x000fe40007ffe0ff */
[----:B------:R-:W-:Y:S02]  /*c5e0*/  SHF.R.S32.HI R23, RZ, 0x1f, R23 ;  /* 0x0000001fff177819 */ /* 0x000fe40000011417 */
[----:B------:R-:W-:-:S02]  /*c5f0*/  ISETP.GE.U32.AND P0, PT, R21, UR6, PT ;  /* 0x0000000615007c0c */ /* 0x000fc4000bf06070 */
[----:B------:R-:W-:Y:S02]  /*c600*/  IADD3 R22, R2, 0x30, RZ ;  /* 0x0000003002167810 */ /* 0x000fe40007ffe0ff */
[----:B------:R-:W-:Y:S02]  /*c610*/  ISETP.GE.AND.EX P0, PT, R23, UR7, PT, P0 ;  /* 0x0000000717007c0c */ /* 0x000fe4000bf06300 */
[----:B------:R-:W-:Y:S02]  /*c620*/  ISETP.GE.U32.AND P2, PT, R22, UR6, PT ;  /* 0x0000000616007c0c */ /* 0x000fe4000bf46070 */
[----:B------:R-:W-:Y:S02]  /*c630*/  ISETP.GT.U32.OR P0, PT, R0, 0x2ff, P0 ;  /* 0x000002ff0000780c */ /* 0x000fe40000704470 */
[----:B------:R-:W-:Y:S02]  /*c640*/  SHF.L.U32 R30, R30, 0x10, RZ ;  /* 0x000000101e1e7819 */ /* 0x000fe400000006ff */
[----:B0-----:R-:W-:-:S02]  /*c650*/  SHF.L.U32 R18, R17, 0x10, RZ ;  /* 0x0000001011127819 */ /* 0x001fc400000006ff */
[----:B------:R-:W-:Y:S02]  /*c660*/  SHF.L.U32 R17, R31, 0x10, RZ ;  /* 0x000000101f117819 */ /* 0x000fe400000006ff */
[----:B--2---:R-:W-:Y:S01]  /*c670*/  SHF.L.U32 R16, R16, 0x10, RZ ;  /* 0x0000001010107819 */ /* 0x004fe200000006ff */
[----:B------:R-:W-:Y:S02]  /*c680*/  FADD.FTZ R18, R18, -UR26 ;  /* 0x8000001a12127e21 */ /* 0x000fe40008010000 */
        /* <DEDUP_REMOVED lines=22> */
.L_x_248:
        /* <DEDUP_REMOVED lines=22> */
.L_x_250:
[----:B------:R-:W-:Y:S05]  /*c950*/  BSYNC B0 ;  /* 0x0000000000007941 */ /* 0x000fea0003800000 */
.L_x_249:
[----:B------:R-:W2:Y:S04]  /*c960*/  LDL.LU R17, [R1+0x6c] ;  /* 0x00006c0001117983 */ /* 0x000ea80000300800 */
[----:B------:R-:W3:Y:S04]  /*c970*/  LDL.LU R16, [R1+0x84] ;  /* 0x0000840001107983 */ /* 0x000ee80000300800 */
[----:B0-----:R-:W4:Y:S01]  /*c980*/  LDL.LU R19, [R1+0x5c] ;  /* 0x00005c0001137983 */ /* 0x001f220000300800 */
[----:B------:R-:W-:Y:S02]  /*c990*/  IADD3 R23, R2, 0x30, RZ ;  /* 0x0000003002177810 */ /* 0x000fe40007ffe0ff */
[----:B------:R-:W-:-:S02]  /*c9a0*/  SHF.L.U32 R29, R29, 0x10, RZ ;  /* 0x000000101d1d7819 */ /* 0x000fc400000006ff */
[----:B------:R-:W-:Y:S02]  /*c9b0*/  SHF.R.S32.HI R23, RZ, 0x1f, R23 ;  /* 0x0000001fff177819 */ /* 0x000fe40000011417 */
[----:B------:R-:W-:Y:S02]  /*c9c0*/  SHF.L.U32 R3, R3, 0x10, RZ ;  /* 0x0000001003037819 */ /* 0x000fe400000006ff */
[----:B------:R-:W-:-:S04]  /*c9d0*/  ISETP.GE.AND.EX P2, PT, R23, UR7, PT, P2 ;  /* 0x0000000717007c0c */ /* 0x000fc8000bf46320 */
[----:B------:R-:W-:Y:S02]  /*c9e0*/  ISETP.GT.U32.OR P2, PT, R0, 0x2ff, P2 ;  /* 0x000002ff0000780c */ /* 0x000fe40001744470 */
[----:B--2---:R-:W-:Y:S02]  /*c9f0*/  SHF.L.U32 R18, R17, 0x10, RZ ;  /* 0x0000001011127819 */ /* 0x004fe400000006ff */
[----:B------:R-:W-:Y:S02]  /*ca00*/  SHF.L.U32 R17, R32, 0x10, RZ ;  /* 0x0000001020117819 */ /* 0x000fe400000006ff */
[----:B---3--:R-:W-:Y:S01]  /*ca10*/  SHF.L.U32 R16, R16, 0x10, RZ ;  /* 0x0000001010107819 */ /* 0x008fe200000006ff */
[----:B------:R-:W-:Y:S02]  /*ca20*/  FADD.FTZ R18, R18, -UR26 ;  /* 0x8000001a12127e21 */ /* 0x000fe40008010000 */
[----:B------:R-:W-:Y:S01]  /*ca30*/  FADD.FTZ R17, R17, -UR26 ;  /* 0x8000001a11117e21 */ /* 0x000fe20008010000 */
[----:B----4-:R-:W-:Y:S01]  /*ca40*/  SHF.L.U32 R20, R19, 0x10, RZ ;  /* 0x0000001013147819 */ /* 0x010fe200000006ff */
        /* <DEDUP_REMOVED lines=21> */
.L_x_251:
        /* <DEDUP_REMOVED lines=22> */
.L_x_253:
[----:B------:R-:W-:Y:S05]  /*cd00*/  BSYNC B0 ;  /* 0x0000000000007941 */ /* 0x000fea0003800000 */
.L_x_252:
[----:B------:R-:W2:Y:S04]  /*cd10*/  LDL.LU R16, [R1+0x8c] ;  /* 0x00008c0001107983 */ /* 0x000ea80000300800 */
[----:B0-----:R-:W3:Y:S01]  /*cd20*/  LDL.LU R19, [R1+0x80] ;  /* 0x0000800001137983 */ /* 0x001ee20000300800 */
[----:B------:R-:W-:Y:S01]  /*cd30*/  IADD3 R26, R2, 0x40, RZ ;  /* 0x00000040021a7810 */ /* 0x000fe20007ffe0ff */
[----:B------:R-:W-:Y:S01]  /*cd40*/  FADD.FTZ R18, R20, -UR26 ;  /* 0x8000001a14127e21 */ /* 0x000fe20008010000 */
[C---:B------:R-:W-:Y:S01]  /*cd50*/  IADD3 R24, R2.reuse, 0x50, RZ ;  /* 0x0000005002187810 */ /* 0x040fe20007ffe0ff */
[----:B------:R-:W-:Y:S01]  /*cd60*/  FADD.FTZ R17, R3, -UR26 ;  /* 0x8000001a03117e21 */ /* 0x000fe20008010000 */
[----:B------:R-:W-:Y:S01]  /*cd70*/  IADD3 R25, R2, 0x50, RZ ;  /* 0x0000005002197810 */ /* 0x000fe20007ffe0ff */
[----:B------:R-:W-:Y:S01]  /*cd80*/  FMUL.FTZ R18, R18, UR27 ;  /* 0x0000001b12127c20 */ /* 0x000fe20008410000 */
[----:B------:R-:W-:Y:S01]  /*cd90*/  IADD3 R27, R2, 0x40, RZ ;  /* 0x00000040021b7810 */ /* 0x000fe20007ffe0ff */
[----:B------:R-:W-:Y:S01]  /*cda0*/  FMUL.FTZ R17, R17, UR27 ;  /* 0x0000001b11117c20 */ /* 0x000fe20008410000 */
[----:B------:R-:W-:-:S02]  /*cdb0*/  ISETP.GE.U32.AND P4, PT, R26, UR6, PT ;  /* 0x000000061a007c0c */ /* 0x000fc4000bf86070 */
[----:B------:R-:W-:Y:S02]  /*cdc0*/  IADD3 R21, R2, 0x60, RZ ;  /* 0x0000006002157810 */ /* 0x000fe40007ffe0ff */
[----:B------:R-:W-:Y:S02]  /*cdd0*/  ISETP.GE.U32.AND P2, PT, R24, UR6, PT ;  /* 0x0000000618007c0c */ /* 0x000fe4000bf46070 */
[----:B------:R-:W-:Y:S02]  /*cde0*/  SHF.R.S32.HI R27, RZ, 0x1f, R27 ;  /* 0x0000001fff1b7819 */ /* 0x000fe4000001141b */
[----:B------:R-:W-:Y:S02]  /*cdf0*/  SHF.R.S32.HI R25, RZ, 0x1f, R25 ;  /* 0x0000001fff197819 */ /* 0x000fe40000011419 */
[C---:B------:R-:W-:Y:S02]  /*ce00*/  IADD3 R22, R2.reuse, 0x60, RZ ;  /* 0x0000006002167810 */ /* 0x040fe40007ffe0ff */
[----:B------:R-:W-:-:S02]  /*ce10*/  IADD3 R23, R2, 0x70, RZ ;  /* 0x0000007002177810 */ /* 0x000fc40007ffe0ff */
[----:B------:R-:W-:Y:S02]  /*ce20*/  ISETP.GE.U32.AND P3, PT, R21, UR6, PT ;  /* 0x0000000615007c0c */ /* 0x000fe4000bf66070 */
[----:B------:R-:W-:Y:S02]  /*ce30*/  SHF.R.S32.HI R22, RZ, 0x1f, R22 ;  /* 0x0000001fff167819 */ /* 0x000fe40000011416 */
[----:B------:R-:W-:Y:S02]  /*ce40*/  ISETP.GE.AND.EX P4, PT, R27, UR7, PT, P4 ;  /* 0x000000071b007c0c */ /* 0x000fe4000bf86340 */
[----:B------:R-:W-:Y:S02]  /*ce50*/  ISETP.GE.AND.EX P2, PT, R25, UR7, PT, P2 ;  /* 0x0000000719007c0c */ /* 0x000fe4000bf46320 */
[----:B------:R-:W-:Y:S02]  /*ce60*/  ISETP.GE.U32.AND P0, PT, R23, UR6, PT ;  /* 0x0000000617007c0c */ /* 0x000fe4000bf06070 */
[----:B------:R-:W-:-:S02]  /*ce70*/  ISETP.GE.AND.EX P3, PT, R22, UR7, PT, P3 ;  /* 0x0000000716007c0c */ /* 0x000fc4000bf66330 */
[C---:B------:R-:W-:Y:S02]  /*ce80*/  ISETP.GT.U32.OR P4, PT, R0.reuse, 0x2ff, P4 ;  /* 0x000002ff0000780c */ /* 0x040fe40002784470 */
[----:B------:R-:W-:Y:S02]  /*ce90*/  ISETP.GT.U32.OR P2, PT, R0, 0x2ff, P2 ;  /* 0x000002ff0000780c */ /* 0x000fe40001744470 */
[----:B------:R-:W-:Y:S02]  /*cea0*/  SHF.L.U32 R34, R34, 0x10, RZ ;  /* 0x0000001022227819 */ /* 0x000fe400000006ff */
[----:B------:R-:W-:Y:S02]  /*ceb0*/  SHF.L.U32 R33, R33, 0x10, RZ ;  /* 0x0000001021217819 */ /* 0x000fe400000006ff */
[----:B--2---:R-:W-:Y:S02]  /*cec0*/  SHF.L.U32 R16, R16, 0x10, RZ ;  /* 0x0000001010107819 */ /* 0x004fe400000006ff */
[----:B---3--:R-:W-:Y:S01]  /*ced0*/  SHF.L.U32 R3, R19, 0x10, RZ ;  /* 0x0000001013037819 */ /* 0x008fe200000006ff */
        /* <DEDUP_REMOVED lines=19> */
.L_x_254:
        /* <DEDUP_REMOVED lines=22> */
.L_x_256:
[----:B------:R-:W-:Y:S05]  /*d170*/  BSYNC B0 ;  /* 0x0000000000007941 */ /* 0x000fea0003800000 */
.L_x_255:
[----:B0-----:R-:W2:Y:S01]  /*d180*/  LDL.LU R18, [R1+0x98] ;  /* 0x0000980001127983 */ /* 0x001ea20000300800 */
[----:B------:R-:W-:Y:S01]  /*d190*/  FADD.FTZ R17, R3, -UR26 ;  /* 0x8000001a03117e21 */ /* 0x000fe20008010000 */
[----:B------:R-:W-:Y:S01]  /*d1a0*/  FADD.FTZ R16, R33, -UR26 ;  /* 0x8000001a21107e21 */ /* 0x000fe20008010000 */
[----:B------:R-:W-:Y:S02]  /*d1b0*/  SHF.L.U32 R35, R35, 0x10, RZ ;  /* 0x0000001023237819 */ /* 0x000fe400000006ff */
[----:B------:R-:W-:Y:S01]  /*d1c0*/  FMUL.FTZ R17, R17, UR27 ;  /* 0x0000001b11117c20 */ /* 0x000fe20008410000 */
[----:B------:R-:W-:Y:S01]  /*d1d0*/  FMUL.FTZ R16, R16, UR27 ;  /* 0x0000001b10107c20 */ /* 0x000fe20008410000 */
[----:B--2---:R-:W-:Y:S01]  /*d1e0*/  SHF.L.U32 R3, R18, 0x10, RZ ;  /* 0x0000001012037819 */ /* 0x004fe200000006ff */
        /* <DEDUP_REMOVED lines=19> */
.L_x_257:
[----:B------:R-:W-:Y:S04]  /*d320*/  BSSY B0, `(.L_x_258) ;  /* 0x0000016000007945 */ /* 0x000fe80003800000 */
[----:B------:R-:W-:Y:S05]  /*d330*/  @P2 BRA `(.L_x_259) ;  /* 0x0000000000502947 */ /* 0x000fea0003800000 */
[----:B------:R-:W-:Y:S01]  /*d340*/  MOV R18, UR5 ;  /* 0x0000000500127c02 */ /* 0x000fe20008000f00 */
[----:B------:R-:W-:-:S04]  /*d350*/  ULDC.64 UR16, c[0x0][0x288] ;  /* 0x0000a20000107ab9 */ /* 0x000fc80000000a00 */
[----:B------:R-:W-:Y:S01]  /*d360*/  FFMA.FTZ R18, R17, R18, UR14 ;  /* 0x0000000e11127e23 */ /* 0x000fe20008010012 */
[----:B------:R-:W-:-:S03]  /*d370*/  MOV R17, R7 ;  /* 0x0000000700117202 */ /* 0x000fc60000000f00 */
[----:B------:R-:W-:Y:S01]  /*d380*/  FFMA.FTZ R18, R3, R8, -R18 ;  /* 0x0000000803127223 */ /* 0x000fe20000010812 */
[----:B------:R-:W-:-:S03]  /*d390*/  MOV R3, UR5 ;  /* 0x0000000500037c02 */ /* 0x000fc60008000f00 */
[----:B------:R-:W-:Y:S02]  /*d3a0*/  FMUL.FTZ R18, R18, UR27 ;  /* 0x0000001b12127c20 */ /* 0x000fe40008410000 */
[----:B------:R-:W-:Y:S01]  /*d3b0*/  FFMA.FTZ R3, R16, R3, UR14 ;  /* 0x0000000e10037e23 */ /* 0x000fe20008010003 */
[----:B------:R-:W-:-:S03]  /*d3c0*/  MOV R16, R4 ;  /* 0x0000000400107202 */ /* 0x000fc60000000f00 */
[----:B------:R-:W-:Y:S02]  /*d3d0*/  FFMA.FTZ R3, R35, R9, -R3 ;  /* 0x0000000923037223 */ /* 0x000fe40000010803 */
[----:B------:R-:W-:-:S04]  /*d3e0*/  IMAD.WIDE.U32 R16, R24, UR16, R16 ;  /* 0x0000001018107c25 */ /* 0x000fc8000f8e0010 */
[----:B------:R-:W-:-:S05]  /*d3f0*/  FMUL.FTZ R3, R3, UR27 ;  /* 0x0000001b03037c20 */ /* 0x000fca0008410000 */
[----:B------:R-:W-:Y:S01]  /*d400*/  F2FP.BF16.F32.PACK_AB R3, R3, R18 ;  /* 0x000000120303723e */ /* 0x000fe200000010ff */
[----:B------:R-:W-:-:S04]  /*d410*/  IMAD R18, R25, UR16, RZ ;  /* 0x0000001019127c24 */ /* 0x000fc8000f8e02ff */
[----:B------:R-:W-:Y:S01]  /*d420*/  IMAD R18, R24, UR17, R18 ;  /* 0x0000001118127c24 */ /* 0x000fe2000f8e0212 */
[----:B------:R-:W-:-:S04]  /*d430*/  ULDC.64 UR16, c[0x0][0x210] ;  /* 0x0000840000107ab9 */ /* 0x000fc80000000a00 */
[----:B------:R-:W-:Y:S02]  /*d440*/  IADD3 R17, R17, R18, RZ ;  /* 0x0000001211117210 */ /* 0x000fe40007ffe0ff */
[----:B------:R-:W-:-:S04]  /*d450*/  LEA R18, P2, R16, UR16, 0x1 ;  /* 0x0000001010127c11 */ /* 0x000fc8000f8408ff */
[----:B------:R-:W-:-:S05]  /*d460*/  LEA.HI.X R19, R16, UR17, R17, 0x1, P2 ;  /* 0x0000001110137c11 */ /* 0x000fca00090f0c11 */
[----:B------:R0:W-:Y:S04]  /*d470*/  STG.E desc[UR22][R18.64], R3 ;  /* 0x0000000312007986 */ /* 0x0001e8000c101916 */
.L_x_259:
[----:B------:R-:W-:Y:S05]  /*d480*/  BSYNC B0 ;  /* 0x0000000000007941 */ /* 0x000fea0003800000 */
.L_x_258:
[----:B------:R-:W2:Y:S04]  /*d490*/  LDL.LU R17, [R1+0x9c] ;  /* 0x00009c0001117983 */ /* 0x000ea80000300800 */
[----:B------:R-:W3:Y:S04]  /*d4a0*/  LDL.LU R16, [R1+0xa0] ;  /* 0x0000a00001107983 */ /* 0x000ee80000300800 */
[----:B0-----:R-:W4:Y:S01]  /*d4b0*/  LDL.LU R3, [R1+0x90] ;  /* 0x0000900001037983 */ /* 0x001f220000300800 */
[----:B------:R-:W-:Y:S02]  /*d4c0*/  IADD3 R24, R2, 0x70, RZ ;  /* 0x0000007002187810 */ /* 0x000fe40007ffe0ff */
[----:B------:R-:W-:-:S02]  /*d4d0*/  ISETP.GT.U32.OR P3, PT, R0, 0x2ff, P3 ;  /* 0x000002ff0000780c */ /* 0x000fc40001f64470 */
[----:B------:R-:W-:Y:S02]  /*d4e0*/  SHF.R.S32.HI R24, RZ, 0x1f, R24 ;  /* 0x0000001fff187819 */ /* 0x000fe40000011418 */
[----:B------:R-:W-:Y:S02]  /*d4f0*/  SHF.L.U32 R36, R36, 0x10, RZ ;  /* 0x0000001024247819 */ /* 0x000fe400000006ff */
[----:B------:R-:W-:Y:S02]  /*d500*/  ISETP.GE.AND.EX P0, PT, R24, UR7, PT, P0 ;  /* 0x0000000718007c0c */ /* 0x000fe4000bf06300 */
[----:B--2---:R-:W-:Y:S02]  /*d510*/  SHF.L.U32 R18, R17, 0x10, RZ ;  /* 0x0000001011127819 */ /* 0x004fe400000006ff */
[----:B------:R-:W-:Y:S02]  /*d520*/  SHF.L.U32 R17, R37, 0x10, RZ ;  /* 0x0000001025117819 */ /* 0x000fe400000006ff */
[----:B---3--:R-:W-:Y:S01]  /*d530*/  SHF.L.U32 R16, R16, 0x10, RZ ;  /* 0x0000001010107819 */ /* 0x008fe200000006ff */
[----:B------:R-:W-:-:S02]  /*d540*/  FADD.FTZ R18, R18, -UR26 ;  /* 0x8000001a12127e21 */ /* 0x000fc40008010000 */
[----:B------:R-:W-:Y:S01]  /*d550*/  FADD.FTZ R17, R17, -UR26 ;  /* 0x8000001a11117e21 */ /* 0x000fe20008010000 */
[----:B----4-:R-:W-:Y:S01]  /*d560*/  SHF.L.U32 R3, R3, 0x10, RZ ;  /* 0x0000001003037819 */ /* 0x010fe200000006ff */
        /* <DEDUP_REMOVED lines=21> */
.L_x_260:
        /* <DEDUP_REMOVED lines=22> */
.L_x_262:
[----:B------:R-:W-:Y:S05]  /*d820*/  BSYNC B0 ;  /* 0x0000000000007941 */ /* 0x000fea0003800000 */
.L_x_261:
[----:B0-----:R-:W2:Y:S04]  /*d830*/  LDL.LU R18, [R1+0x8] ;  /* 0x0000080001127983 */ /* 0x001ea80000300800 */
[----:B------:R-:W3:Y:S04]  /*d840*/  LDL.LU R16, [R1+0xa4] ;  /* 0x0000a40001107983 */ /* 0x000ee80000300800 */
[----:B------:R-:W4:Y:S04]  /*d850*/  LDL.LU R17, [R1+0x4] ;  /* 0x0000040001117983 */ /* 0x000f280000300800 */
[----:B------:R-:W5:Y:S04]  /*d860*/  LDL.LU R21, [R1+0x78] ;  /* 0x0000780001157983 */ /* 0x000f680000300800 */
[----:B------:R-:W5:Y:S01]  /*d870*/  LDL.LU R20, [R1] ;  /* 0x0000000001147983 */ /* 0x000f620000300800 */
[----:B------:R-:W-:Y:S01]  /*d880*/  FADD.FTZ R19, R3, -UR26 ;  /* 0x8000001a03137e21 */ /* 0x000fe20008010000 */
[----:B------:R-:W-:-:S03]  /*d890*/  ISETP.GT.U32.OR P0, PT, R0, 0x2ff, P0 ;  /* 0x000002ff0000780c */ /* 0x000fc60000704470 */
[----:B------:R-:W-:Y:S01]  /*d8a0*/  FMUL.FTZ R19, R19, UR27 ;  /* 0x0000001b13137c20 */ /* 0x000fe20008410000 */
[----:B--2---:R-:W-:Y:S02]  /*d8b0*/  SHF.L.U32 R18, R18, 0x10, RZ ;  /* 0x0000001012127819 */ /* 0x004fe400000006ff */
[----:B---3--:R-:W-:-:S03]  /*d8c0*/  SHF.L.U32 R16, R16, 0x10, RZ ;  /* 0x0000001010107819 */ /* 0x008fc600000006ff */
[----:B------:R-:W-:Y:S01]  /*d8d0*/  FADD.FTZ R18, R18, -UR26 ;  /* 0x8000001a12127e21 */ /* 0x000fe20008010000 */
[----:B----4-:R-:W-:-:S03]  /*d8e0*/  SHF.L.U32 R17, R17, 0x10, RZ ;  /* 0x0000001011117819 */ /* 0x010fc600000006ff */
[----:B------:R-:W-:Y:S01]  /*d8f0*/  FMUL.FTZ R18, R18, UR27 ;  /* 0x0000001b12127c20 */ /* 0x000fe20008410000 */
[----:B-----5:R-:W-:Y:S02]  /*d900*/  SHF.L.U32 R3, R21, 0x10, RZ ;  /* 0x0000001015037819 */ /* 0x020fe400000006ff */
        /* <DEDUP_REMOVED lines=20> */
.L_x_263:
[----:B------:R-:W-:Y:S04]  /*da50*/  BSSY B0, `(.L_x_264) ;  /* 0x0000016000007945 */ /* 0x000fe80003800000 */
[----:B------:R-:W-:Y:S05]  /*da60*/  @P0 BRA `(.L_x_265) ;  /* 0x0000000000500947 */ /* 0x000fea0003800000 */
[----:B------:R-:W-:Y:S01]  /*da70*/  MOV R21, UR5 ;  /* 0x0000000500157c02 */ /* 0x000fe20008000f00 */
[----:B------:R-:W-:-:S04]  /*da80*/  ULDC.64 UR16, c[0x0][0x288] ;  /* 0x0000a20000107ab9 */ /* 0x000fc80000000a00 */
[----:B------:R-:W-:-:S04]  /*da90*/  FFMA.FTZ R21, R19, R21, UR14 ;  /* 0x0000000e13157e23 */ /* 0x000fc80008010015 */
[----:B------:R-:W-:Y:S01]  /*daa0*/  FFMA.FTZ R21, R16, R8, -R21 ;  /* 0x0000000810157223 */ /* 0x000fe20000010815 */
[----:B------:R-:W-:-:S03]  /*dab0*/  MOV R16, UR5 ;  /* 0x0000000500107c02 */ /* 0x000fc60008000f00 */
[----:B------:R-:W-:Y:S02]  /*dac0*/  FMUL.FTZ R21, R21, UR27 ;  /* 0x0000001b15157c20 */ /* 0x000fe40008410000 */
[----:B------:R-:W-:Y:S01]  /*dad0*/  FFMA.FTZ R16, R18, R16, UR14 ;  /* 0x0000000e12107e23 */ /* 0x000fe20008010010 */
[----:B------:R-:W-:-:S03]  /*dae0*/  IMAD R18, R24, UR16, RZ ;  /* 0x0000001018127c24 */ /* 0x000fc6000f8e02ff */
[----:B------:R-:W-:Y:S01]  /*daf0*/  FFMA.FTZ R16, R17, R9, -R16 ;  /* 0x0000000911107223 */ /* 0x000fe20000010810 */
[----:B------:R-:W-:Y:S01]  /*db00*/  MOV R17, R7 ;  /* 0x0000000700117202 */ /* 0x000fe20000000f00 */
[----:B------:R-:W-:Y:S02]  /*db10*/  IMAD R18, R23, UR17, R18 ;  /* 0x0000001117127c24 */ /* 0x000fe4000f8e0212 */
        /* <DEDUP_REMOVED lines=9> */
.L_x_265:
[----:B------:R-:W-:Y:S05]  /*dbb0*/  BSYNC B0 ;  /* 0x0000000000007941 */ /* 0x000fea0003800000 */
.L_x_264:
[----:B------:R-:W2:Y:S04]  /*dbc0*/  LDL.LU R16, [R1+0x94] ;  /* 0x0000940001107983 */ /* 0x000ea80000300800 */
[----:B------:R-:W3:Y:S04]  /*dbd0*/  LDL.LU R17, [R1+0x10] ;  /* 0x0000100001117983 */ /* 0x000ee80000300800 */
[----:B------:R-:W4:Y:S04]  /*dbe0*/  LDL.LU R22, [R1+0x7c] ;  /* 0x00007c0001167983 */ /* 0x000f280000300800 */
[----:B0-----:R-:W5:Y:S01]  /*dbf0*/  LDL.LU R21, [R1+0xc] ;  /* 0x00000c0001157983 */ /* 0x001f620000300800 */
[C---:B------:R-:W-:Y:S01]  /*dc00*/  IADD3 R28, R2.reuse, 0x80, RZ ;  /* 0x00000080021c7810 */ /* 0x040fe20007ffe0ff */
[----:B------:R-:W-:Y:S01]  /*dc10*/  FADD.FTZ R18, R3, -UR26 ;  /* 0x8000001a03127e21 */ /* 0x000fe20008010000 */
[----:B------:R-:W-:Y:S01]  /*dc20*/  IADD3 R26, R2, 0x90, RZ ;  /* 0x00000090021a7810 */ /* 0x000fe20007ffe0ff */
        /* <DEDUP_REMOVED lines=20> */
[----:B--2---:R-:W-:Y:S02]  /*dd70*/  SHF.L.U32 R16, R16, 0x10, RZ ;  /* 0x0000001010107819 */ /* 0x004fe400000006ff */
[----:B---3--:R-:W-:Y:S02]  /*dd80*/  SHF.L.U32 R17, R17, 0x10, RZ ;  /* 0x0000001011117819 */ /* 0x008fe400000006ff */
[----:B----4-:R-:W-:Y:S02]  /*dd90*/  SHF.L.U32 R3, R22, 0x10, RZ ;  /* 0x0000001016037819 */ /* 0x010fe400000006ff */
[----:B-----5:R-:W-:Y:S01]  /*dda0*/  SHF.L.U32 R20, R21, 0x10, RZ ;  /* 0x0000001015147819 */ /* 0x020fe200000006ff */
        /* <DEDUP_REMOVED lines=19> */
.L_x_266:
        /* <DEDUP_REMOVED lines=10> */
[----:B------:R-:W-:-:S04]  /*df80*/  FFMA.FTZ R16, R19, R16, UR14 ;  /* 0x0000000e13107e23 */ /* 0x000fc80008010010 */
[----:B------:R-:W-:Y:S01]  /*df90*/  FFMA.FTZ R16, R17, R9, -R16 ;  /* 0x0000000911107223 */ /* 0x000fe20000010810 */
[----:B------:R-:W-:-:S03]  /*dfa0*/  MOV R17, R7 ;  /* 0x0000000700117202 */ /* 0x000fc60000000f00 */
        /* <DEDUP_REMOVED lines=9> */
.L_x_268:
[----:B------:R-:W-:Y:S05]  /*e040*/  BSYNC B0 ;  /* 0x0000000000007941 */ /* 0x000fea0003800000 */
.L_x_267:
[----:B------:R-:W2:Y:S04]  /*e050*/  LDL.LU R16, [R1+0x88] ;  /* 0x0000880001107983 */ /* 0x000ea80000300800 */
[----:B------:R-:W3:Y:S01]  /*e060*/  LDL.LU R17, [R1+0x14] ;  /* 0x0000140001117983 */ /* 0x000ee20000300800 */
[----:B------:R-:W-:Y:S01]  /*e070*/  FADD.FTZ R3, R3, -UR26 ;  /* 0x8000001a03037e21 */ /* 0x000fe20008010000 */
[----:B------:R-:W-:-:S03]  /*e080*/  FADD.FTZ R20, R20, -UR26 ;  /* 0x8000001a14147e21 */ /* 0x000fc60008010000 */
[----:B------:R-:W-:Y:S01]  /*e090*/  FMUL.FTZ R3, R3, UR27 ;  /* 0x0000001b03037c20 */ /* 0x000fe20008410000 */
[----:B------:R-:W-:Y:S01]  /*e0a0*/  FMUL.FTZ R20, R20, UR27 ;  /* 0x0000001b14147c20 */ /* 0x000fe20008410000 */
[----:B--2---:R-:W-:Y:S02]  /*e0b0*/  SHF.L.U32 R16, R16, 0x10, RZ ;  /* 0x0000001010107819 */ /* 0x004fe400000006ff */
[----:B---3--:R-:W-:Y:S01]  /*e0c0*/  SHF.L.U32 R17, R17, 0x10, RZ ;  /* 0x0000001011117819 */ /* 0x008fe200000006ff */
[----:B------:R-:W-:Y:S06]  /*e0d0*/  @!P5 BRA `(.L_x_269) ;  /* 0x000000000048d947 */ /* 0x000fec0003800000 */
[----:B0-----:R-:W-:-:S04]  /*e0e0*/  FFMA.FTZ R18, R3, R8, R10 ;  /* 0x0000000803127223 */ /* 0x001fc8000001000a */
        /* <DEDUP_REMOVED lines=17> */
.L_x_269:
[----:B------:R-:W-:Y:S04]  /*e200*/  BSSY B0, `(.L_x_270) ;  /* 0x0000016000007945 */ /* 0x000fe80003800000 */
[----:B------:R-:W-:Y:S05]  /*e210*/  @P2 BRA `(.L_x_271) ;  /* 0x0000000000502947 */ /* 0x000fea0003800000 */
[----:B0-----:R-:W-:Y:S01]  /*e220*/  MOV R18, UR5 ;  /* 0x0000000500127c02 */ /* 0x001fe20008000f00 */
[----:B------:R-:W-:-:S04]  /*e230*/  ULDC.64 UR16, c[0x0][0x288] ;  /* 0x0000a20000107ab9 */ /* 0x000fc80000000a00 */
[----:B------:R-:W-:Y:S01]  /*e240*/  FFMA.FTZ R18, R3, R18, UR14 ;  /* 0x0000000e03127e23 */ /* 0x000fe20008010012 */
[----:B------:R-:W-:-:S03]  /*e250*/  MOV R3, UR5 ;  /* 0x0000000500037c02 */ /* 0x000fc60008000f00 */
[----:B------:R-:W-:Y:S01]  /*e260*/  FFMA.FTZ R18, R16, R8, -R18 ;  /* 0x0000000810127223 */ /* 0x000fe20000010812 */
[----:B------:R-:W-:Y:S01]  /*e270*/  MOV R16, R4 ;  /* 0x0000000400107202 */ /* 0x000fe20000000f00 */
[----:B------:R-:W-:Y:S02]  /*e280*/  FFMA.FTZ R3, R20, R3, UR14 ;  /* 0x0000000e14037e23 */ /* 0x000fe40008010003 */
[----:B------:R-:W-:Y:S02]  /*e290*/  FMUL.FTZ R18, R18, UR27 ;  /* 0x0000001b12127c20 */ /* 0x000fe40008410000 */
[----:B------:R-:W-:Y:S01]  /*e2a0*/  FFMA.FTZ R3, R17, R9, -R3 ;  /* 0x0000000911037223 */ /* 0x000fe20000010803 */
[----:B------:R-:W-:-:S03]  /*e2b0*/  MOV R17, R7 ;  /* 0x0000000700117202 */ /* 0x000fc60000000f00 */
[----:B------:R-:W-:Y:S01]  /*e2c0*/  FMUL.FTZ R3, R3, UR27 ;  /* 0x0000001b03037c20 */ /* 0x000fe20008410000 */
[----:B------:R-:W-:-:S04]  /*e2d0*/  IMAD.WIDE.U32 R16, R26, UR16, R16 ;  /* 0x000000101a107c25 */ /* 0x000fc8000f8e0010 */
        /* <DEDUP_REMOVED lines=8> */
.L_x_271:
[----:B------:R-:W-:Y:S05]  /*e360*/  BSYNC B0 ;  /* 0x0000000000007941 */ /* 0x000fea0003800000 */
.L_x_270:
[----:B------:R-:W2:Y:S04]  /*e370*/  LDL.LU R16, [R1+0x50] ;  /* 0x0000500001107983 */ /* 0x000ea80000300800 */
[----:B01----:R-:W3:Y:S04]  /*e380*/  LDL.LU R18, [R1+0x54] ;  /* 0x0000540001127983 */ /* 0x003ee80000300800 */
[----:B------:R-:W4:Y:S01]  /*e390*/  LDL.LU R3, [R1+0x34] ;  /* 0x0000340001037983 */ /* 0x000f220000300800 */
        /* <DEDUP_REMOVED lines=32> */
.L_x_272:
        /* <DEDUP_REMOVED lines=22> */
.L_x_274:
[----:B------:R-:W-:Y:S05]  /*e700*/  BSYNC B0 ;  /* 0x0000000000007941 */ /* 0x000fea0003800000 */
.L_x_273:
[----:B------:R-:W2:Y:S01]  /*e710*/  LDL.LU R12, [R1+0x4c] ;  /* 0x00004c00010c7983 */ /* 0x000ea20000300800 */
[----:B------:R-:W-:Y:S01]  /*e720*/  SHF.L.U32 R14, R14, 0x10, RZ ;  /* 0x000000100e0e7819 */ /* 0x000fe200000006ff */
[----:B------:R-:W-:Y:S01]  /*e730*/  FADD.FTZ R13, R3, -UR26 ;  /* 0x8000001a030d7e21 */ /* 0x000fe20008010000 */
[----:B------:R-:W-:Y:S02]  /*e740*/  IADD3 R20, R2, 0xc0, RZ ;  /* 0x000000c002147810 */ /* 0x000fe40007ffe0ff */
[----:B------:R-:W-:Y:S01]  /*e750*/  ISETP.GT.U32.OR P0, PT, R0, 0x2ff, P0 ;  /* 0x000002ff0000780c */ /* 0x000fe20000704470 */
[----:B------:R-:W-:Y:S01]  /*e760*/  FADD.FTZ R3, R14, -UR26 ;  /* 0x8000001a0e037e21 */ /* 0x000fe20008010000 */
[----:B------:R-:W-:Y:S01]  /*e770*/  ISETP.GE.U32.AND P2, PT, R20, UR6, PT ;  /* 0x0000000614007c0c */ /* 0x000fe2000bf46070 */
[----:B------:R-:W-:Y:S01]  /*e780*/  FMUL.FTZ R13, R13, UR27 ;  /* 0x0000001b0d0d7c20 */ /* 0x000fe20008410000 */
[----:B------:R-:W-:Y:S01]  /*e790*/  SHF.L.U32 R15, R15, 0x10, RZ ;  /* 0x000000100f0f7819 */ /* 0x000fe200000006ff */
[----:B------:R-:W-:Y:S01]  /*e7a0*/  FMUL.FTZ R3, R3, UR27 ;  /* 0x0000001b03037c20 */ /* 0x000fe20008410000 */
[----:B0-----:R-:W-:-:S02]  /*e7b0*/  SHF.R.S32.HI R16, RZ, 0x1f, R20 ;  /* 0x0000001fff107819 */ /* 0x001fc40000011414 */
        /* <DEDUP_REMOVED lines=20> */
.L_x_275:
[----:B------:R-:W-:Y:S04]  /*e900*/  BSSY B0, `(.L_x_276) ;  /* 0x0000016000007945 */ /* 0x000fe80003800000 */
[----:B------:R-:W-:Y:S05]  /*e910*/  @P0 BRA `(.L_x_277) ;  /* 0x0000000000500947 */ /* 0x000fea0003800000 */
[----:B------:R-:W-:Y:S01]  /*e920*/  MOV R14, UR5 ;  /* 0x00000005000e7c02 */ /* 0x000fe20008000f00 */
[----:B------:R-:W-:-:S04]  /*e930*/  ULDC.64 UR16, c[0x0][0x288] ;  /* 0x0000a20000107ab9 */ /* 0x000fc80000000a00 */
[----:B------:R-:W-:Y:S01]  /*e940*/  FFMA.FTZ R14, R13, R14, UR14 ;  /* 0x0000000e0d0e7e23 */ /* 0x000fe2000801000e */
[----:B------:R-:W-:-:S03]  /*e950*/  MOV R13, R7 ;  /* 0x00000007000d7202 */ /* 0x000fc60000000f00 */
[----:B------:R-:W-:Y:S01]  /*e960*/  FFMA.FTZ R14, R12, R8, -R14 ;  /* 0x000000080c0e7223 */ /* 0x000fe2000001080e */
[----:B------:R-:W-:-:S05]  /*e970*/  MOV R12, UR5 ;  /* 0x00000005000c7c02 */ /* 0x000fca0008000f00 */
[----:B------:R-:W-:Y:S01]  /*e980*/  FFMA.FTZ R12, R3, R12, UR14 ;  /* 0x0000000e030c7e23 */ /* 0x000fe2000801000c */
[----:B------:R-:W-:Y:S01]  /*e990*/  FMUL.FTZ R3, R14, UR27 ;  /* 0x0000001b0e037c20 */ /* 0x000fe20008410000 */
[----:B------:R-:W-:Y:S02]  /*e9a0*/  IMAD R14, R21, UR16, RZ ;  /* 0x00000010150e7c24 */ /* 0x000fe4000f8e02ff */
[----:B------:R-:W-:Y:S02]  /*e9b0*/  FFMA.FTZ R12, R15, R9, -R12 ;  /* 0x000000090f0c7223 */ /* 0x000fe4000001080c */
        /* <DEDUP_REMOVED lines=10> */
.L_x_277:
[----:B------:R-:W-:Y:S05]  /*ea60*/  BSYNC B0 ;  /* 0x0000000000007941 */ /* 0x000fea0003800000 */
.L_x_276:
[----:B0-----:R-:W2:Y:S04]  /*ea70*/  LDL.LU R3, [R1+0xd4] ;  /* 0x0000d40001037983 */ /* 0x001ea80000300800 */
[----:B------:R-:W3:Y:S01]  /*ea80*/  LDL.LU R12, [R1+0xf8] ;  /* 0x0000f800010c7983 */ /* 0x000ee20000300800 */
[----:B------:R-:W-:-:S04]  /*ea90*/  ISETP.GE.AND.EX P2, PT, R16, UR7, PT, P2 ;  /* 0x0000000710007c0c */ /* 0x000fc8000bf46320 */
[----:B------:R-:W-:Y:S02]  /*eaa0*/  ISETP.GT.U32.OR P2, PT, R0, 0x2ff, P2 ;  /* 0x000002ff0000780c */ /* 0x000fe40001744470 */
[C---:B--2---:R-:W-:Y:S02]  /*eab0*/  PRMT R13, R3.reuse, 0x7632, R13 ;  /* 0x00007632030d7816 */ /* 0x044fe4000000000d */
[----:B------:R-:W-:Y:S02]  /*eac0*/  SHF.L.U32 R14, R3, 0x10, RZ ;  /* 0x00000010030e7819 */ /* 0x000fe400000006ff */
[----:B------:R-:W-:Y:S02]  /*ead0*/  SHF.L.U32 R13, R13, 0x10, RZ ;  /* 0x000000100d0d7819 */ /* 0x000fe400000006ff */
[----:B------:R-:W-:Y:S01]  /*eae0*/  IADD3 R3, R2, 0xd0, RZ ;  /* 0x000000d002037810 */ /* 0x000fe20007ffe0ff */
[----:B------:R-:W-:Y:S01]  /*eaf0*/  FADD.FTZ R14, R14, -UR26 ;  /* 0x8000001a0e0e7e21 */ /* 0x000fe20008010000 */
[----:B---3--:R-:W-:Y:S01]  /*eb00*/  PRMT R15, R12, 0x7632, R15 ;  /* 0x000076320c0f7816 */ /* 0x008fe2000000000f */
[----:B------:R-:W-:Y:S01]  /*eb10*/  FADD.FTZ R13, R13, -UR26 ;  /* 0x8000001a0d0d7e21 */ /* 0x000fe20008010000 */
[----:B------:R-:W-:Y:S01]  /*eb20*/  ISETP.GE.U32.AND P0, PT, R3, UR6, PT ;  /* 0x0000000603007c0c */ /* 0x000fe2000bf06070 */
[----:B------:R-:W-:Y:S01]  /*eb30*/  FMUL.FTZ R14, R14, UR27 ;  /* 0x0000001b0e0e7c20 */ /* 0x000fe20008410000 */
[----:B------:R-:W-:Y:S01]  /*eb40*/  SHF.L.U32 R12, R12, 0x10, RZ ;  /* 0x000000100c0c7819 */ /* 0x000fe200000006ff */
[----:B------:R-:W-:Y:S01]  /*eb50*/  FMUL.FTZ R13, R13, UR27 ;  /* 0x0000001b0d0d7c20 */ /* 0x000fe20008410000 */
[----:B------:R-:W-:-:S02]  /*eb60*/  SHF.L.U32 R15, R15, 0x10, RZ ;  /* 0x000000100f0f7819 */ /* 0x000fc400000006ff */
[----:B------:R-:W-:Y:S01]  /*eb70*/  SHF.R.S32.HI R17, RZ, 0x1f, R3 ;  /* 0x0000001fff117819 */ /* 0x000fe20000011403 */
        /* <DEDUP_REMOVED lines=19> */
.L_x_278:
[----:B------:R-:W-:Y:S04]  /*ecb0*/  BSSY B0, `(.L_x_279) ;  /* 0x0000016000007945 */ /* 0x000fe80003800000 */
[----:B------:R-:W-:Y:S05]  /*ecc0*/  @P2 BRA `(.L_x_280) ;  /* 0x0000000000502947 */ /* 0x000fea0003800000 */
[----:B------:R-:W-:Y:S01]  /*ecd0*/  MOV R18, UR5 ;  /* 0x0000000500127c02 */ /* 0x000fe20008000f00 */
[----:B------:R-:W-:Y:S02]  /*ece0*/  ULDC.64 UR16, c[0x0][0x288] ;  /* 0x0000a20000107ab9 */ /* 0x000fe40000000a00 */
[----:B------:R-:W-:Y:S02]  /*ecf0*/  IMAD R16, R16, UR16, RZ ;  /* 0x0000001010107c24 */ /* 0x000fe4000f8e02ff */
[----:B------:R-:W-:Y:S02]  /*ed00*/  FFMA.FTZ R18, R14, R18, UR14 ;  /* 0x0000000e0e127e23 */ /* 0x000fe40008010012 */
[----:B------:R-:W-:Y:S02]  /*ed10*/  IMAD R16, R20, UR17, R16 ;  /* 0x0000001114107c24 */ /* 0x000fe4000f8e0210 */
[----:B------:R-:W-:Y:S01]  /*ed20*/  FFMA.FTZ R18, R12, R8, -R18 ;  /* 0x000000080c127223 */ /* 0x000fe20000010812 */
[----:B------:R-:W-:-:S03]  /*ed30*/  MOV R12, UR5 ;  /* 0x00000005000c7c02 */ /* 0x000fc60008000f00 */
        /* <DEDUP_REMOVED lines=13> */
.L_x_280:
[----:B------:R-:W-:Y:S05]  /*ee10*/  BSYNC B0 ;  /* 0x0000000000007941 */ /* 0x000fea0003800000 */
.L_x_279:
[----:B0-----:R-:W2:Y:S04]  /*ee20*/  LDL.LU R14, [R1+0xd8] ;  /* 0x0000d800010e7983 */ /* 0x001ea80000300800 */
[----:B------:R-:W3:Y:S01]  /*ee30*/  LDL.LU R12, [R1+0xe0] ;  /* 0x0000e000010c7983 */ /* 0x000ee20000300800 */
[----:B------:R-:W-:Y:S02]  /*ee40*/  IADD3 R16, R2, 0xe0, RZ ;  /* 0x000000e002107810 */ /* 0x000fe40007ffe0ff */
[----:B------:R-:W-:Y:S02]  /*ee50*/  ISETP.GE.AND.EX P0, PT, R17, UR7, PT, P0 ;  /* 0x0000000711007c0c */ /* 0x000fe4000bf06300 */
[----:B------:R-:W-:Y:S02]  /*ee60*/  ISETP.GE.U32.AND P2, PT, R16, UR6, PT ;  /* 0x0000000610007c0c */ /* 0x000fe4000bf46070 */
[----:B------:R-:W-:-:S02]  /*ee70*/  ISETP.GT.U32.OR P0, PT, R0, 0x2ff, P0 ;  /* 0x000002ff0000780c */ /* 0x000fc40000704470 */
[----:B------:R-:W-:Y:S02]  /*ee80*/  SHF.R.S32.HI R18, RZ, 0x1f, R16 ;  /* 0x0000001fff127819 */ /* 0x000fe40000011410 */
[C---:B--2---:R-:W-:Y:S02]  /*ee90*/  PRMT R13, R14.reuse, 0x7632, R13 ;  /* 0x000076320e0d7816 */ /* 0x044fe4000000000d */
[----:B------:R-:W-:Y:S02]  /*eea0*/  SHF.L.U32 R14, R14, 0x10, RZ ;  /* 0x000000100e0e7819 */ /* 0x000fe400000006ff */
[----:B------:R-:W-:Y:S02]  /*eeb0*/  SHF.L.U32 R13, R13, 0x10, RZ ;  /* 0x000000100d0d7819 */ /* 0x000fe400000006ff */
[----:B---3--:R-:W-:Y:S01]  /*eec0*/  PRMT R15, R12, 0x7632, R15 ;  /* 0x000076320c0f7816 */ /* 0x008fe2000000000f */
        /* <DEDUP_REMOVED lines=25> */
.L_x_281:
        /* <DEDUP_REMOVED lines=22> */
.L_x_283:
[----:B------:R-:W-:Y:S05]  /*f1c0*/  BSYNC B0 ;  /* 0x0000000000007941 */ /* 0x000fea0003800000 */
.L_x_282:
[----:B------:R-:W2:Y:S04]  /*f1d0*/  LDL.LU R3, [R1+0xc8] ;  /* 0x0000c80001037983 */ /* 0x000ea80000300800 */
[----:B------:R-:W3:Y:S01]  /*f1e0*/  LDL.LU R12, [R1+0xdc] ;  /* 0x0000dc00010c7983 */ /* 0x000ee20000300800 */
[----:B------:R-:W-:-:S04]  /*f1f0*/  ISETP.GE.AND.EX P2, PT, R18, UR7, PT, P2 ;  /* 0x0000000712007c0c */ /* 0x000fc8000bf46320 */
[----:B------:R-:W-:Y:S02]  /*f200*/  ISETP.GT.U32.OR P2, PT, R0, 0x2ff, P2 ;  /* 0x000002ff0000780c */ /* 0x000fe40001744470 */
[C---:B--2---:R-:W-:Y:S02]  /*f210*/  PRMT R13, R3.reuse, 0x7632, R13 ;  /* 0x00007632030d7816 */ /* 0x044fe4000000000d */
[----:B0-----:R-:W-:Y:S02]  /*f220*/  SHF.L.U32 R14, R3, 0x10, RZ ;  /* 0x00000010030e7819 */ /* 0x001fe400000006ff */
        /* <DEDUP_REMOVED lines=30> */
.L_x_284:
        /* <DEDUP_REMOVED lines=22> */
.L_x_286:
[----:B------:R-:W-:Y:S05]  /*f570*/  BSYNC B0 ;  /* 0x0000000000007941 */ /* 0x000fea0003800000 */
.L_x_285:
        /* <DEDUP_REMOVED lines=36> */
.L_x_287:
        /* <DEDUP_REMOVED lines=22> */
.L_x_289:
[----:B------:R-:W-:Y:S05]  /*f920*/  BSYNC B0 ;  /* 0x0000000000007941 */ /* 0x000fea0003800000 */
.L_x_288:
[----:B------:R-:W0:Y:S04]  /*f930*/  LDL.LU R3, [R1+0xc0] ;  /* 0x0000c00001037983 */ /* 0x000e280000300800 */
[----:B------:R-:W2:Y:S01]  /*f940*/  LDL.LU R13, [R1+0xcc] ;  /* 0x0000cc00010d7983 */ /* 0x000ea20000300800 */
[----:B------:R-:W-:-:S04]  /*f950*/  ISETP.GE.AND.EX P2, PT, R18, UR7, PT, P2 ;  /* 0x0000000712007c0c */ /* 0x000fc8000bf46320 */
[----:B------:R-:W-:Y:S02]  /*f960*/  ISETP.GT.U32.OR P2, PT, R0, 0x2ff, P2 ;  /* 0x000002ff0000780c */ /* 0x000fe40001744470 */
[C---:B0-----:R-:W-:Y:S02]  /*f970*/  PRMT R15, R3.reuse, 0x7632, R15 ;  /* 0x00007632030f7816 */ /* 0x041fe4000000000f */
[----:B------:R-:W-:Y:S02]  /*f980*/  SHF.L.U32 R12, R3, 0x10, RZ ;  /* 0x00000010030c7819 */ /* 0x000fe400000006ff */
[----:B------:R-:W-:Y:S02]  /*f990*/  SHF.L.U32 R15, R15, 0x10, RZ ;  /* 0x000000100f0f7819 */ /* 0x000fe400000006ff */
[----:B------:R-:W-:Y:S01]  /*f9a0*/  IADD3 R3, R2, 0x110, RZ ;  /* 0x0000011002037810 */ /* 0x000fe20007ffe0ff */
[----:B------:R-:W-:Y:S01]  /*f9b0*/  FADD.FTZ R12, R12, -UR26 ;  /* 0x8000001a0c0c7e21 */ /* 0x000fe20008010000 */
[----:B--2---:R-:W-:Y:S01]  /*f9c0*/  PRMT R14, R13, 0x7632, R14 ;  /* 0x000076320d0e7816 */ /* 0x004fe2000000000e */
        /* <DEDUP_REMOVED lines=26> */
.L_x_290:
[----:B------:R-:W-:Y:S04]  /*fb70*/  BSSY B0, `(.L_x_291) ;  /* 0x0000016000007945 */ /* 0x000fe80003800000 */
[----:B------:R-:W-:Y:S05]  /*fb80*/  @P2 BRA `(.L_x_292) ;  /* 0x0000000000502947 */ /* 0x000fea0003800000 */
[----:B------:R-:W-:Y:S01]  /*fb90*/  MOV R13, UR5 ;  /* 0x00000005000d7c02 */ /* 0x000fe20008000f00 */
[----:B------:R-:W-:Y:S02]  /*fba0*/  ULDC.64 UR16, c[0x0][0x288] ;  /* 0x0000a20000107ab9 */ /* 0x000fe40000000a00 */
[----:B------:R-:W-:Y:S02]  /*fbb0*/  IMAD R18, R18, UR16, RZ ;  /* 0x0000001012127c24 */ /* 0x000fe4000f8e02ff */
[----:B------:R-:W-:Y:S01]  /*fbc0*/  FFMA.FTZ R13, R12, R13, UR14 ;  /* 0x0000000e0c0d7e23 */ /* 0x000fe2000801000d */
[----:B------:R-:W-:Y:S01]  /*fbd0*/  MOV R12, UR5 ;  /* 0x00000005000c7c02 */ /* 0x000fe20008000f00 */
[----:B------:R-:W-:Y:S02]  /*fbe0*/  IMAD R18, R16, UR17, R18 ;  /* 0x0000001110127c24 */ /* 0x000fe4000f8e0212 */
[----:B------:R-:W-:Y:S01]  /*fbf0*/  FFMA.FTZ R19, R19, R8, -R13 ;  /* 0x0000000813137223 */ /* 0x000fe2000001080d */
[----:B------:R-:W-:Y:S01]  /*fc00*/  MOV R13, R7 ;  /* 0x00000007000d7202 */ /* 0x000fe20000000f00 */
[----:B------:R-:W-:Y:S01]  /*fc10*/  FFMA.FTZ R15, R15, R12, UR14 ;  /* 0x0000000e0f0f7e23 */ /* 0x000fe2000801000c */
[----:B------:R-:W-:Y:S01]  /*fc20*/  MOV R12, R4 ;  /* 0x00000004000c7202 */ /* 0x000fe20000000f00 */
[----:B------:R-:W-:-:S04]  /*fc30*/  FMUL.FTZ R19, R19, UR27 ;  /* 0x0000001b13137c20 */ /* 0x000fc80008410000 */
[----:B------:R-:W-:-:S04]  /*fc40*/  IMAD.WIDE.U32 R12, R16, UR16, R12 ;  /* 0x00000010100c7c25 */ /* 0x000fc8000f8e000c */
[----:B------:R-:W-:Y:S01]  /*fc50*/  FFMA.FTZ R16, R14, R9, -R15 ;  /* 0x000000090e107223 */ /* 0x000fe2000001080f */
[----:B------:R-:W-:-:S03]  /*fc60*/  ULDC.64 UR16, c[0x0][0x210] ;  /* 0x0000840000107ab9 */ /* 0x000fc60000000a00 */
[----:B------:R-:W-:Y:S01]  /*fc70*/  FMUL.FTZ R16, R16, UR27 ;  /* 0x0000001b10107c20 */ /* 0x000fe20008410000 */
[----:B------:R-:W-:Y:S02]  /*fc80*/  IADD3 R18, R13, R18, RZ ;  /* 0x000000120d127210 */ /* 0x000fe40007ffe0ff */
[----:B------:R-:W-:Y:S02]  /*fc90*/  LEA R14, P2, R12, UR16, 0x1 ;  /* 0x000000100c0e7c11 */ /* 0x000fe4000f8408ff */
[----:B------:R-:W-:Y:S02]  /*fca0*/  F2FP.BF16.F32.PACK_AB R16, R16, R19 ;  /* 0x000000131010723e */ /* 0x000fe400000010ff */
[----:B------:R-:W-:-:S05]  /*fcb0*/  LEA.HI.X R15, R12, UR17, R18, 0x1, P2 ;  /* 0x000000110c0f7c11 */ /* 0x000fca00090f0c12 */
[----:B------:R0:W-:Y:S04]  /*fcc0*/  STG.E desc[UR22][R14.64], R16 ;  /* 0x000000100e007986 */ /* 0x0001e8000c101916 */
.L_x_292:
[----:B------:R-:W-:Y:S05]  /*fcd0*/  BSYNC B0 ;  /* 0x0000000000007941 */ /* 0x000fea0003800000 */
.L_x_291:
[----:B------:R-:W2:Y:S04]  /*fce0*/  LDL.LU R13, [R1+0xb0] ;  /* 0x0000b000010d7983 */ /* 0x000ea80000300800 */
[----:B------:R-:W3:Y:S01]  /*fcf0*/  LDL.LU R12, [R1+0xbc] ;  /* 0x0000bc00010c7983 */ /* 0x000ee20000300800 */
[----:B0-----:R-:W-:Y:S02]  /*fd00*/  IADD3 R16, R2, 0x120, RZ ;  /* 0x0000012002107810 */ /* 0x001fe40007ffe0ff */
[----:B------:R-:W-:Y:S02]  /*fd10*/  ISETP.GE.AND.EX P0, PT, R17, UR7, PT, P0 ;  /* 0x0000000711007c0c */ /* 0x000fe4000bf06300 */
[----:B------:R-:W-:Y:S02]  /*fd20*/  ISETP.GE.U32.AND P2, PT, R16, UR6, PT ;  /* 0x0000000610007c0c */ /* 0x000fe4000bf46070 */
[----:B------:R-:W-:-:S02]  /*fd30*/  ISETP.GT.U32.OR P0, PT, R0, 0x2ff, P0 ;  /* 0x000002ff0000780c */ /* 0x000fc40000704470 */
[----:B------:R-:W-:Y:S02]  /*fd40*/  SHF.R.S32.HI R18, RZ, 0x1f, R16 ;  /* 0x0000001fff127819 */ /* 0x000fe40000011410 */
        /* <DEDUP_REMOVED lines=29> */
.L_x_293:
[----:B------:R-:W-:Y:S04]  /*ff20*/  BSSY B0, `(.L_x_294) ;  /* 0x0000016000007945 */ /* 0x000fe80003800000 */
[----:B------:R-:W-:Y:S05]  /*ff30*/  @P0 BRA `(.L_x_295) ;  /* 0x0000000000500947 */ /* 0x000fea0003800000 */
[----:B------:R-:W-:Y:S01]  /*ff40*/  MOV R21, UR5 ;  /* 0x0000000500157c02 */ /* 0x000fe20008000f00 */
[----:B------:R-:W-:Y:S01]  /*ff50*/  ULDC.64 UR16, c[0x0][0x288] ;  /* 0x0000a20000107ab9 */ /* 0x000fe20000000a00 */
[----:B------:R-:W-:Y:S01]  /*ff60*/  MOV R12, UR5 ;  /* 0x00000005000c7c02 */ /* 0x000fe20008000f00 */
[----:B------:R-:W-:Y:S02]  /*ff70*/  IMAD R20, R17, UR16, RZ ;  /* 0x0000001011147c24 */ /* 0x000fe4000f8e02ff */
[----:B------:R-:W-:Y:S01]  /*ff80*/  FFMA.FTZ R17, R13, R21, UR14 ;  /* 0x0000000e0d117e23 */ /* 0x000fe20008010015 */
[----:B------:R-:W-:Y:S01]  /*ff90*/  MOV R13, R7 ;  /* 0x00000007000d7202 */ /* 0x000fe20000000f00 */
[----:B------:R-:W-:Y:S01]  /*ffa0*/  FFMA.FTZ R19, R19, R12, UR14 ;  /* 0x0000000e13137e23 */ /* 0x000fe2000801000c */
[----:B------:R-:W-:Y:S01]  /*ffb0*/  MOV R12, R4 ;  /* 0x00000004000c7202 */ /* 0x000fe20000000f00 */
[----:B------:R-:W-:Y:S02]  /*ffc0*/  IMAD R20, R3, UR17, R20 ;  /* 0x0000001103147c24 */ /* 0x000fe4000f8e0214 */
[----:B------:R-:W-:Y:S01]  /*ffd0*/  FFMA.FTZ R17, R15, R8, -R17 ;  /* 0x000000080f117223 */ /* 0x000fe20000010811 */
[----:B------:R-:W-:Y:S01]  /*ffe0*/  FFMA.FTZ R19, R14, R9, -R19 ;  /* 0x000000090e137223 */ /* 0x000fe20000010813 */
[----:B------:R-:W-:Y:S01]  /*fff0*/  IMAD.WIDE.U32 R12, R3, UR16, R12 ;  /* 0x00000010030c7c25 */ /* 0x000fe2000f8e000c */
[----:B------:R-:W-:-:S03]  /*10000*/  ULDC.64 UR16, c[0x0][0x210] ;  /* 0x0000840000107ab9 */ /* 0x000fc60000000a00 */
[----:B------:R-:W-:Y:S01]  /*10010*/  FMUL.FTZ R17, R17, UR27 ;  /* 0x0000001b11117c20 */ /* 0x000fe20008410000 */
[----:B------:R-:W-:Y:S01]  /*10020*/  FMUL.FTZ R19, R19, UR27 ;  /* 0x0000001b13137c20 */ /* 0x000fe20008410000 */
[----:B------:R-:W-:Y:S02]  /*10030*/  IADD3 R20, R13, R20, RZ ;  /* 0x000000140d147210 */ /* 0x000fe40007ffe0ff */
[C---:B------:R-:W-:Y:S02]  /*10040*/  LEA R14, P0, R12.reuse, UR16, 0x1 ;  /* 0x000000100c0e7c11 */ /* 0x040fe4000f8008ff */
[----:B------:R-:W-:Y:S02]  /*10050*/  F2FP.BF16.F32.PACK_AB R17, R19, R17 ;  /* 0x000000111311723e */ /* 0x000fe400000010ff */
[----:B------:R-:W-:-:S05]  /*10060*/  LEA.HI.X R15, R12, UR17, R20, 0x1, P0 ;  /* 0x000000110c0f7c11 */ /* 0x000fca00080f0c14 */
[----:B------:R0:W-:Y:S04]  /*10070*/  STG.E desc[UR22][R14.64], R17 ;  /* 0x000000110e007986 */ /* 0x0001e8000c101916 */
.L_x_295:
[----:B------:R-:W-:Y:S05]  /*10080*/  BSYNC B0 ;  /* 0x0000000000007941 */ /* 0x000fea0003800000 */
.L_x_294:
[----:B------:R-:W2:Y:S04]  /*10090*/  LDL.LU R3, [R1+0xa8] ;  /* 0x0000a80001037983 */ /* 0x000ea80000300800 */
[----:B0-----:R-:W3:Y:S01]  /*100a0*/  LDL.LU R14, [R1+0xb8] ;  /* 0x0000b800010e7983 */ /* 0x001ee20000300800 */
        /* <DEDUP_REMOVED lines=34> */
.L_x_296:
        /* <DEDUP_REMOVED lines=10> */
[----:B------:R-:W-:Y:S01]  /*10370*/  FFMA.FTZ R21, R21, R8, -R15 ;  /* 0x0000000815157223 */ /* 0x000fe2000001080f */
[----:B------:R-:W-:-:S02]  /*10380*/  IMAD R18, R16, UR17, R18 ;  /* 0x0000001110127c24 */ /* 0x000fc4000f8e0212 */
[----:B------:R-:W-:Y:S01]  /*10390*/  FFMA.FTZ R20, R20, R9, -R14 ;  /* 0x0000000914147223 */ /* 0x000fe2000001080e */
[----:B------:R-:W-:Y:S01]  /*103a0*/  IMAD.WIDE.U32 R12, R16, UR16, R12 ;  /* 0x00000010100c7c25 */ /* 0x000fe2000f8e000c */
[----:B------:R-:W-:-:S03]  /*103b0*/  ULDC.64 UR16, c[0x0][0x210] ;  /* 0x0000840000107ab9 */ /* 0x000fc60000000a00 */
[----:B------:R-:W-:Y:S01]  /*103c0*/  FMUL.FTZ R21, R21, UR27 ;  /* 0x0000001b15157c20 */ /* 0x000fe20008410000 */
[----:B------:R-:W-:Y:S01]  /*103d0*/  FMUL.FTZ R20, R20, UR27 ;  /* 0x0000001b14147c20 */ /* 0x000fe20008410000 */
[----:B------:R-:W-:Y:S02]  /*103e0*/  IADD3 R18, R13, R18, RZ ;  /* 0x000000120d127210 */ /* 0x000fe40007ffe0ff */
[----:B------:R-:W-:Y:S02]  /*103f0*/  LEA R14, P2, R12, UR16, 0x1 ;  /* 0x000000100c0e7c11 */ /* 0x000fe4000f8408ff */
[----:B------:R-:W-:Y:S02]  /*10400*/  F2FP.BF16.F32.PACK_AB R20, R20, R21 ;  /* 0x000000151414723e */ /* 0x000fe400000010ff */
[----:B------:R-:W-:-:S05]  /*10410*/  LEA.HI.X R15, R12, UR17, R18, 0x1, P2 ;  /* 0x000000110c0f7c11 */ /* 0x000fca00090f0c12 */
[----:B------:R0:W-:Y:S04]  /*10420*/  STG.E desc[UR22][R14.64], R20 ;  /* 0x000000140e007986 */ /* 0x0001e8000c101916 */
.L_x_298:
[----:B------:R-:W-:Y:S05]  /*10430*/  BSYNC B0 ;  /* 0x0000000000007941 */ /* 0x000fea0003800000 */
.L_x_297:
[----:B------:R-:W2:Y:S04]  /*10440*/  LDL.LU R13, [R1+0xac] ;  /* 0x0000ac00010d7983 */ /* 0x000ea80000300800 */
[----:B0-----:R-:W3:Y:S01]  /*10450*/  LDL.LU R15, [R1+0xb4] ;  /* 0x0000b400010f7983 */ /* 0x001ee20000300800 */
        /* <DEDUP_REMOVED lines=34> */
.L_x_299:
[----:B------:R-:W-:Y:S04]  /*10680*/  BSSY B0, `(.L_x_300) ;  /* 0x0000016000007945 */ /* 0x000fe80003800000 */
[----:B------:R-:W-:Y:S05]  /*10690*/  @P0 BRA `(.L_x_301) ;  /* 0x0000000000500947 */ /* 0x000fea0003800000 */
[----:B------:R-:W-:Y:S01]  /*106a0*/  MOV R19, UR5 ;  /* 0x0000000500137c02 */ /* 0x000fe20008000f00 */
[----:B------:R-:W-:Y:S01]  /*106b0*/  ULDC.64 UR16, c[0x0][0x288] ;  /* 0x0000a20000107ab9 */ /* 0x000fe20000000a00 */
[----:B------:R-:W-:Y:S01]  /*106c0*/  MOV R15, UR5 ;  /* 0x00000005000f7c02 */ /* 0x000fe20008000f00 */
[----:B------:R-:W-:Y:S02]  /*106d0*/  IMAD R17, R17, UR16, RZ ;  /* 0x0000001011117c24 */ /* 0x000fe4000f8e02ff */
[----:B------:R-:W-:Y:S02]  /*106e0*/  FFMA.FTZ R13, R13, R19, UR14 ;  /* 0x0000000e0d0d7e23 */ /* 0x000fe40008010013 */
[----:B------:R-:W-:Y:S01]  /*106f0*/  FFMA.FTZ R15, R12, R15, UR14 ;  /* 0x0000000e0c0f7e23 */ /* 0x000fe2000801000f */
[----:B------:R-:W-:Y:S01]  /*10700*/  MOV R12, R4 ;  /* 0x00000004000c7202 */ /* 0x000fe20000000f00 */
[----:B------:R-:W-:Y:S01]  /*10710*/  FFMA.FTZ R21, R21, R8, -R13 ;  /* 0x0000000815157223 */ /* 0x000fe2000001080d */
[----:B------:R-:W-:Y:S01]  /*10720*/  MOV R13, R7 ;  /* 0x00000007000d7202 */ /* 0x000fe20000000f00 */
[----:B------:R-:W-:Y:S01]  /*10730*/  FFMA.FTZ R15, R14, R9, -R15 ;  /* 0x000000090e0f7223 */ /* 0x000fe2000001080f */
[----:B------:R-:W-:-:S02]  /*10740*/  IMAD R17, R3, UR17, R17 ;  /* 0x0000001103117c24 */ /* 0x000fc4000f8e0211 */
        /* <DEDUP_REMOVED lines=9> */
.L_x_301:
[----:B------:R-:W-:Y:S05]  /*107e0*/  BSYNC B0 ;  /* 0x0000000000007941 */ /* 0x000fea0003800000 */
.L_x_300:
[----:B------:R-:W2:Y:S04]  /*107f0*/  LDL.LU R13, [R1+0xe4] ;  /* 0x0000e400010d7983 */ /* 0x000ea80000300800 */
[----:B0-----:R-:W3:Y:S01]  /*10800*/  LDL.LU R3, [R1+0xec] ;  /* 0x0000ec0001037983 */ /* 0x001ee20000300800 */
[----:B------:R-:W-:Y:S02]  /*10810*/  IADD3 R23, R2, 0x150, RZ ;  /* 0x0000015002177810 */ /* 0x000fe40007ffe0ff */
[----:B------:R-:W-:Y:S02]  /*10820*/  ISETP.GE.AND.EX P2, PT, R18, UR7, PT, P2 ;  /* 0x0000000712007c0c */ /* 0x000fe4000bf46320 */
[----:B------:R-:W-:Y:S02]  /*10830*/  ISETP.GE.U32.AND P0, PT, R23, UR6, PT ;  /* 0x0000000617007c0c */ /* 0x000fe4000bf06070 */
[----:B------:R-:W-:-:S02]  /*10840*/  ISETP.GT.U32.OR P2, PT, R0, 0x2ff, P2 ;  /* 0x000002ff0000780c */ /* 0x000fc40001744470 */
[C---:B--2---:R-:W-:Y:S02]  /*10850*/  PRMT R12, R13.reuse, 0x7632, R12 ;  /* 0x000076320d0c7816 */ /* 0x044fe4000000000c */
[----:B------:R-:W-:Y:S02]  /*10860*/  SHF.L.U32 R13, R13, 0x10, RZ ;  /* 0x000000100d0d7819 */ /* 0x000fe400000006ff */
[----:B------:R-:W-:Y:S02]  /*10870*/  SHF.L.U32 R12, R12, 0x10, RZ ;  /* 0x000000100c0c7819 */ /* 0x000fe400000006ff */
[----:B---3--:R-:W-:Y:S01]  /*10880*/  PRMT R14, R3, 0x7632, R14 ;  /* 0x00007632030e7816 */ /* 0x008fe2000000000e */
[----:B------:R-:W-:Y:S01]  /*10890*/  FADD.FTZ R13, R13, -UR26 ;  /* 0x8000001a0d0d7e21 */ /* 0x000fe20008010000 */
[----:B------:R-:W-:Y:S01]  /*108a0*/  SHF.L.U32 R20, R3, 0x10, RZ ;  /* 0x0000001003147819 */ /* 0x000fe200000006ff */
[----:B------:R-:W-:Y:S01]  /*108b0*/  FADD.FTZ R12, R12, -UR26 ;  /* 0x8000001a0c0c7e21 */ /* 0x000fe20008010000 */
[----:B------:R-:W-:Y:S01]  /*108c0*/  SHF.R.S32.HI R3, RZ, 0x1f, R23 ;  /* 0x0000001fff037819 */ /* 0x000fe20000011417 */
        /* <DEDUP_REMOVED lines=13> */
[----:B------:R0:W1:Y:S02]  /*109a0*/  MUFU.RCP R22, R21 ;  /* 0x0000001500167308 */ /* 0x0000640000001000 */
        /* <DEDUP_REMOVED lines=8> */
.L_x_302:
        /* <DEDUP_REMOVED lines=17> */
[----:B------:R-:W-:Y:S02]  /*10b40*/  LEA R14, P2, R12, UR16, 0x1 ;  /* 0x000000100c0e7c11 */ /* 0x000fe4000f8408ff */
[----:B------:R-:W-:Y:S02]  /*10b50*/  IADD3 R18, R13, R18, RZ ;  /* 0x000000120d127210 */ /* 0x000fe40007ffe0ff */
[----:B------:R-:W-:Y:S02]  /*10b60*/  F2FP.BF16.F32.PACK_AB R16, R16, R20 ;  /* 0x000000141010723e */ /* 0x000fe400000010ff */
[----:B------:R-:W-:-:S05]  /*10b70*/  LEA.HI.X R15, R12, UR17, R18, 0x1, P2 ;  /* 0x000000110c0f7c11 */ /* 0x000fca00090f0c12 */
[----:B------:R0:W-:Y:S02]  /*10b80*/  STG.E desc[UR22][R14.64], R16 ;  /* 0x000000100e007986 */ /* 0x0001e4000c101916 */
.L_x_304:
[----:B------:R-:W-:Y:S05]  /*10b90*/  BSYNC B0 ;  /* 0x0000000000007941 */ /* 0x000fea0003800000 */
.L_x_303:
[----:B------:R-:W2:Y:S04]  /*10ba0*/  LDL.LU R13, [R1+0x124] ;  /* 0x00012400010d7983 */ /* 0x000ea80000300800 */
[----:B------:R-:W3:Y:S01]  /*10bb0*/  LDL.LU R12, [R1+0x130] ;  /* 0x00013000010c7983 */ /* 0x000ee20000300800 */
[----:B------:R-:W-:Y:S02]  /*10bc0*/  IADD3 R24, R2, 0x160, RZ ;  /* 0x0000016002187810 */ /* 0x000fe40007ffe0ff */
[----:B------:R-:W-:Y:S02]  /*10bd0*/  ISETP.GE.AND.EX P0, PT, R3, UR7, PT, P0 ;  /* 0x0000000703007c0c */ /* 0x000fe4000bf06300 */
[----:B------:R-:W-:Y:S02]  /*10be0*/  ISETP.GE.U32.AND P2, PT, R24, UR6, PT ;  /* 0x0000000618007c0c */ /* 0x000fe4000bf46070 */
[----:B------:R-:W-:-:S02]  /*10bf0*/  ISETP.GT.U32.OR P0, PT, R0, 0x2ff, P0 ;  /* 0x000002ff0000780c */ /* 0x000fc40000704470 */
[----:B0-----:R-:W-:Y:S02]  /*10c00*/  SHF.R.S32.HI R16, RZ, 0x1f, R24 ;  /* 0x0000001fff107819 */ /* 0x001fe40000011418 */
        /* <DEDUP_REMOVED lines=29> */
.L_x_305:
[----:B------:R-:W-:Y:S04]  /*10de0*/  BSSY B0, `(.L_x_306) ;  /* 0x0000016000007945 */ /* 0x000fe80003800000 */
[----:B------:R-:W-:Y:S05]  /*10df0*/  @P0 BRA `(.L_x_307) ;  /* 0x0000000000500947 */ /* 0x000fea0003800000 */
[----:B------:R-:W-:Y:S01]  /*10e00*/  MOV R18, UR5 ;  /* 0x0000000500127c02 */ /* 0x000fe20008000f00 */
[----:B------:R-:W-:Y:S01]  /*10e10*/  ULDC.64 UR16, c[0x0][0x288] ;  /* 0x0000a20000107ab9 */ /* 0x000fe20000000a00 */
[----:B------:R-:W-:-:S03]  /*10e20*/  MOV R17, UR5 ;  /* 0x0000000500117c02 */ /* 0x000fc60008000f00 */
[----:B------:R-:W-:Y:S02]  /*10e30*/  FFMA.FTZ R13, R13, R18, UR14 ;  /* 0x0000000e0d0d7e23 */ /* 0x000fe40008010012 */
[----:B------:R-:W-:Y:S01]  /*10e40*/  FFMA.FTZ R15, R15, R17, UR14 ;  /* 0x0000000e0f0f7e23 */ /* 0x000fe20008010011 */
        /* <DEDUP_REMOVED lines=15> */
.L_x_307:
[----:B------:R-:W-:Y:S05]  /*10f40*/  BSYNC B0 ;  /* 0x0000000000007941 */ /* 0x000fea0003800000 */
.L_x_306:
        /* <DEDUP_REMOVED lines=36> */
.L_x_308:
        /* <DEDUP_REMOVED lines=22> */
.L_x_310:
[----:B------:R-:W-:Y:S05]  /*112f0*/  BSYNC B0 ;  /* 0x0000000000007941 */ /* 0x000fea0003800000 */
.L_x_309:
        /* <DEDUP_REMOVED lines=36> */
.L_x_311:
        /* <DEDUP_REMOVED lines=22> */
.L_x_313:
[----:B------:R-:W-:Y:S05]  /*116a0*/  BSYNC B0 ;  /* 0x0000000000007941 */ /* 0x000fea0003800000 */
.L_x_312:
        /* <DEDUP_REMOVED lines=36> */
.L_x_314:
        /* <DEDUP_REMOVED lines=22> */
.L_x_316:
[----:B------:R-:W-:Y:S05]  /*11a50*/  BSYNC B0 ;  /* 0x0000000000007941 */ /* 0x000fea0003800000 */
.L_x_315:
        /* <DEDUP_REMOVED lines=36> */
.L_x_317:
        /* <DEDUP_REMOVED lines=22> */
.L_x_319:
[----:B------:R-:W-:Y:S05]  /*11e00*/  BSYNC B0 ;  /* 0x0000000000007941 */ /* 0x000fea0003800000 */
.L_x_318:
        /* <DEDUP_REMOVED lines=36> */
.L_x_320:
        /* <DEDUP_REMOVED lines=22> */
.L_x_322:
[----:B------:R-:W-:Y:S05]  /*121b0*/  BSYNC B0 ;  /* 0x0000000000007941 */ /* 0x000fea0003800000 */
.L_x_321:
        /* <DEDUP_REMOVED lines=36> */
.L_x_323:
        /* <DEDUP_REMOVED lines=22> */
.L_x_325:
[----:B------:R-:W-:Y:S05]  /*12560*/  BSYNC B0 ;  /* 0x0000000000007941 */ /* 0x000fea0003800000 */
.L_x_324:
[----:B------:R-:W2:Y:S04]  /*12570*/  LDL.LU R13, [R1+0x108] ;  /* 0x00010800010d7983 */ /* 0x000ea80000300800 */
[----:B------:R-:W3:Y:S04]  /*12580*/  LDL.LU R12, [R1+0x104] ;  /* 0x00010400010c7983 */ /* 0x000ee80000300800 */
[----:B0-----:R-:W4:Y:S01]  /*12590*/  LDL.LU R15, [R1+0xf0] ;  /* 0x0000f000010f7983 */ /* 0x001f220000300800 */
[----:B------:R-:W-:-:S04]  /*125a0*/  ISETP.GE.AND.EX P2, PT, R16, UR7, PT, P2 ;  /* 0x0000000710007c0c */ /* 0x000fc8000bf46320 */
[----:B------:R-:W-:Y:S02]  /*125b0*/  ISETP.GT.U32.OR P2, PT, R0, 0x2ff, P2 ;  /* 0x000002ff0000780c */ /* 0x000fe40001744470 */
        /* <DEDUP_REMOVED lines=31> */
.L_x_326:
        /* <DEDUP_REMOVED lines=9> */
[----:B------:R-:W-:Y:S02]  /*12840*/  IMAD R16, R24, UR17, R16 ;  /* 0x0000001118107c24 */ /* 0x000fe4000f8e0210 */
[----:B------:R-:W-:Y:S01]  /*12850*/  FFMA.FTZ R15, R12, R8, -R15 ;  /* 0x000000080c0f7223 */ /* 0x000fe2000001080f */
[----:B------:R-:W-:Y:S01]  /*12860*/  MOV R12, R4 ;  /* 0x00000004000c7202 */ /* 0x000fe20000000f00 */
[----:B------:R-:W-:-:S02]  /*12870*/  FFMA.FTZ R3, R3, R9, -R14 ;  /* 0x0000000903037223 */ /* 0x000fc4000001080e */
[----:B------:R-:W-:Y:S02]  /*12880*/  FMUL.FTZ R19, R15, UR27 ;  /* 0x0000001b0f137c20 */ /* 0x000fe40008410000 */
        /* <DEDUP_REMOVED lines=8> */
.L_x_328:
[----:B------:R-:W-:Y:S05]  /*12910*/  BSYNC B0 ;  /* 0x0000000000007941 */ /* 0x000fea0003800000 */
.L_x_327:
[----:B------:R-:W2:Y:S01]  /*12920*/  LDL.LU R13, [R1+0xfc] ;  /* 0x0000fc00010d7983 */ /* 0x000ea20000300800 */
[----:B------:R-:W-:Y:S01]  /*12930*/  IADD3 R24, R2, 0x1d0, RZ ;  /* 0x000001d002187810 */ /* 0x000fe20007ffe0ff */
[----:B0-----:R-:W-:Y:S01]  /*12940*/  FADD.FTZ R15, R18, -UR26 ;  /* 0x8000001a120f7e21 */ /* 0x001fe20008010000 */
[C---:B------:R-:W-:Y:S02]  /*12950*/  IADD3 R26, R2.reuse, 0x1e0, RZ ;  /* 0x000001e0021a7810 */ /* 0x040fe40007ffe0ff */
[----:B------:R-:W-:Y:S01]  /*12960*/  SHF.L.U32 R17, R17, 0x10, RZ ;  /* 0x0000001011117819 */ /* 0x000fe200000006ff */
[----:B------:R-:W-:Y:S01]  /*12970*/  FMUL.FTZ R15, R15, UR27 ;  /* 0x0000001b0f0f7c20 */ /* 0x000fe20008410000 */
[----:B------:R-:W-:Y:S02]  /*12980*/  IADD3 R25, R2, 0x1f0, RZ ;  /* 0x000001f002197810 */ /* 0x000fe40007ffe0ff */
[----:B------:R-:W-:Y:S01]  /*12990*/  SHF.R.S32.HI R12, RZ, 0x1f, R24 ;  /* 0x0000001fff0c7819 */ /* 0x000fe20000011418 */
[----:B------:R-:W-:Y:S01]  /*129a0*/  FADD.FTZ R17, R17, -UR26 ;  /* 0x8000001a11117e21 */ /* 0x000fe20008010000 */
[----:B------:R-:W-:-:S02]  /*129b0*/  ISETP.GE.U32.AND P0, PT, R24, UR6, PT ;  /* 0x0000000618007c0c */ /* 0x000fc4000bf06070 */
[----:B------:R-:W-:Y:S01]  /*129c0*/  SHF.R.S32.HI R16, RZ, 0x1f, R26 ;  /* 0x0000001fff107819 */ /* 0x000fe2000001141a */
[----:B------:R-:W-:Y:S01]  /*129d0*/  FMUL.FTZ R17, R17, UR27 ;  /* 0x0000001b11117c20 */ /* 0x000fe20008410000 */
[----:B------:R-:W-:Y:S02]  /*129e0*/  ISETP.GE.U32.AND P2, PT, R26, UR6, PT ;  /* 0x000000061a007c0c */ /* 0x000fe4000bf46070 */
[----:B------:R-:W-:Y:S02]  /*129f0*/  SHF.R.S32.HI R3, RZ, 0x1f, R25 ;  /* 0x0000001fff037819 */ /* 0x000fe40000011419 */
[----:B------:R-:W-:Y:S02]  /*12a00*/  ISETP.GE.U32.AND P4, PT, R25, UR6, PT ;  /* 0x0000000619007c0c */ /* 0x000fe4000bf86070 */
[----:B------:R-:W-:Y:S02]  /*12a10*/  ISETP.GE.AND.EX P3, PT, R12, UR7, PT, P0 ;  /* 0x000000070c007c0c */ /* 0x000fe4000bf66300 */
[----:B------:R-:W-:-:S02]  /*12a20*/  ISETP.GE.AND.EX P0, PT, R16, UR7, PT, P2 ;  /* 0x0000000710007c0c */ /* 0x000fc4000bf06320 */
[----:B------:R-:W-:Y:S02]  /*12a30*/  ISETP.GE.AND.EX P2, PT, R3, UR7, PT, P4 ;  /* 0x0000000703007c0c */ /* 0x000fe4000bf46340 */
[----:B------:R-:W-:Y:S02]  /*12a40*/  ISETP.GT.U32.OR P3, PT, R0, 0x2ff, P3 ;  /* 0x000002ff0000780c */ /* 0x000fe40001f64470 */
[C---:B--2---:R-:W-:Y:S02]  /*12a50*/  PRMT R14, R13.reuse, 0x7632, R14 ;  /* 0x000076320d0e7816 */ /* 0x044fe4000000000e */
        /* <DEDUP_REMOVED lines=21> */
.L_x_329:
        /* <DEDUP_REMOVED lines=22> */
.L_x_331:
[----:B------:R-:W-:Y:S05]  /*12d10*/  BSYNC B0 ;  /* 0x0000000000007941 */ /* 0x000fea0003800000 */
.L_x_330:
[----:B------:R-:W2:Y:S04]  /*12d20*/  LDL.LU R12, [R1+0xf4] ;  /* 0x0000f400010c7983 */ /* 0x000ea80000300800 */
[----:B------:R-:W3:Y:S04]  /*12d30*/  LDL.LU R13, [R1+0xe8] ;  /* 0x0000e800010d7983 */ /* 0x000ee80000300800 */
[----:B0-----:R-:W4:Y:S01]  /*12d40*/  LDL.LU R17, [R1+0x30] ;  /* 0x0000300001117983 */ /* 0x001f220000300800 */
[----:B------:R-:W-:Y:S02]  /*12d50*/  ISETP.GT.U32.OR P0, PT, R0, 0x2ff, P0 ;  /* 0x000002ff0000780c */ /* 0x000fe40000704470 */
[----:B--2---:R-:W-:-:S02]  /*12d60*/  PRMT R14, R12, 0x7632, R14 ;  /* 0x000076320c0e7816 */ /* 0x004fc4000000000e */
[----:B------:R-:W-:Y:S02]  /*12d70*/  SHF.L.U32 R12, R12, 0x10, RZ ;  /* 0x000000100c0c7819 */ /* 0x000fe400000006ff */
[C---:B---3--:R-:W-:Y:S02]  /*12d80*/  PRMT R15, R13.reuse, 0x7632, R15 ;  /* 0x000076320d0f7816 */ /* 0x048fe4000000000f */
[----:B------:R-:W-:Y:S02]  /*12d90*/  SHF.L.U32 R13, R13, 0x10, RZ ;  /* 0x000000100d0d7819 */ /* 0x000fe400000006ff */
[----:B------:R-:W-:Y:S02]  /*12da0*/  SHF.L.U32 R15, R15, 0x10, RZ ;  /* 0x000000100f0f7819 */ /* 0x000fe400000006ff */
[----:B----4-:R-:W-:Y:S01]  /*12db0*/  PRMT R18, R17, 0x7632, R18 ;  /* 0x0000763211127816 */ /* 0x010fe20000000012 */
[----:B------:R-:W-:Y:S01]  /*12dc0*/  FADD.FTZ R13, R13, -UR26 ;  /* 0x8000001a0d0d7e21 */ /* 0x000fe20008010000 */
[----:B------:R-:W-:Y:S01]  /*12dd0*/  SHF.L.U32 R17, R17, 0x10, RZ ;  /* 0x0000001011117819 */ /* 0x000fe200000006ff */
        /* <DEDUP_REMOVED lines=24> */
.L_x_332:
        /* <DEDUP_REMOVED lines=22> */
.L_x_334:
[----:B------:R-:W-:Y:S05]  /*130c0*/  BSYNC B0 ;  /* 0x0000000000007941 */ /* 0x000fea0003800000 */
.L_x_333:
[----:B0-----:R-:W2:Y:S01]  /*130d0*/  LDL.LU R15, [R1+0x44] ;  /* 0x00004400010f7983 */ /* 0x001ea20000300800 */
[----:B------:R-:W-:Y:S01]  /*130e0*/  FADD.FTZ R14, R17, -UR26 ;  /* 0x8000001a110e7e21 */ /* 0x000fe20008010000 */
[----:B------:R-:W-:Y:S01]  /*130f0*/  FADD.FTZ R13, R18, -UR26 ;  /* 0x8000001a120d7e21 */ /* 0x000fe20008010000 */
[----:B------:R-:W-:Y:S02]  /*13100*/  ISETP.GT.U32.OR P2, PT, R0, 0x2ff, P2 ;  /* 0x000002ff0000780c */ /* 0x000fe40001744470 */
[----:B------:R-:W-:Y:S01]  /*13110*/  FMUL.FTZ R14, R14, UR27 ;  /* 0x0000001b0e0e7c20 */ /* 0x000fe20008410000 */
[----:B------:R-:W-:Y:S01]  /*13120*/  FMUL.FTZ R13, R13, UR27 ;  /* 0x0000001b0d0d7c20 */ /* 0x000fe20008410000 */
        /* <DEDUP_REMOVED lines=22> */
.L_x_335:
[----:B------:R-:W-:Y:S04]  /*13290*/  BSSY B0, `(.L_x_336) ;  /* 0x0000015000007945 */ /* 0x000fe80003800000 */
[----:B------:R-:W-:Y:S05]  /*132a0*/  @P2 BRA `(.L_x_337) ;  /* 0x00000000004c2947 */ /* 0x000fea0003800000 */
[----:B------:R-:W-:Y:S01]  /*132b0*/  MOV R6, UR5 ;  /* 0x0000000500067c02 */ /* 0x000fe20008000f00 */
[----:B------:R-:W-:Y:S01]  /*132c0*/  ULDC.64 UR6, c[0x0][0x288] ;  /* 0x0000a20000067ab9 */ /* 0x000fe20000000a00 */
[----:B------:R-:W-:Y:S01]  /*132d0*/  MOV R10, UR5 ;  /* 0x00000005000a7c02 */ /* 0x000fe20008000f00 */
[----:B------:R-:W-:Y:S01]  /*132e0*/  IMAD R3, R3, UR6, RZ ;  /* 0x0000000603037c24 */ /* 0x000fe2000f8e02ff */
[----:B------:R-:W-:Y:S01]  /*132f0*/  MOV R5, R7 ;  /* 0x0000000700057202 */ /* 0x000fe20000000f00 */
[----:B------:R-:W-:Y:S02]  /*13300*/  FFMA.FTZ R6, R14, R6, UR14 ;  /* 0x0000000e0e067e23 */ /* 0x000fe40008010006 */
[----:B------:R-:W-:Y:S01]  /*13310*/  FFMA.FTZ R10, R13, R10, UR14 ;  /* 0x0000000e0d0a7e23 */ /* 0x000fe2000801000a */
[----:B------:R-:W-:Y:S02]  /*13320*/  IMAD R3, R25, UR7, R3 ;  /* 0x0000000719037c24 */ /* 0x000fe4000f8e0203 */
[----:B------:R-:W-:Y:S01]  /*13330*/  FFMA.FTZ R8, R15, R8, -R6 ;  /* 0x000000080f087223 */ /* 0x000fe20000010806 */
[----:B------:R-:W-:-:S04]  /*13340*/  IMAD.WIDE.U32 R4, R25, UR6, R4 ;  /* 0x0000000619047c25 */ /* 0x000fc8000f8e0004 */
[----:B------:R-:W-:Y:S01]  /*13350*/  FFMA.FTZ R10, R12, R9, -R10 ;  /* 0x000000090c0a7223 */ /* 0x000fe2000001080a */
[----:B------:R-:W-:Y:S01]  /*13360*/  ULDC.64 UR6, c[0x0][0x210] ;  /* 0x0000840000067ab9 */ /* 0x000fe20000000a00 */
[----:B------:R-:W-:Y:S01]  /*13370*/  FMUL.FTZ R8, R8, UR27 ;  /* 0x0000001b08087c20 */ /* 0x000fe20008410000 */
[----:B------:R-:W-:Y:S01]  /*13380*/  LEA R6, P0, R4, UR6, 0x1 ;  /* 0x0000000604067c11 */ /* 0x000fe2000f8008ff */
[----:B------:R-:W-:Y:S01]  /*13390*/  FMUL.FTZ R9, R10, UR27 ;  /* 0x0000001b0a097c20 */ /* 0x000fe20008410000 */
[----:B------:R-:W-:-:S04]  /*133a0*/  IADD3 R3, R5, R3, RZ ;  /* 0x0000000305037210 */ /* 0x000fc80007ffe0ff */
[----:B------:R-:W-:Y:S02]  /*133b0*/  LEA.HI.X R7, R4, UR7, R3, 0x1, P0 ;  /* 0x0000000704077c11 */ /* 0x000fe400080f0c03 */
[----:B------:R-:W-:-:S05]  /*133c0*/  F2FP.BF16.F32.PACK_AB R3, R9, R8 ;  /* 0x000000080903723e */ /* 0x000fca00000010ff */
[----:B------:R0:W-:Y:S02]  /*133d0*/  STG.E desc[UR22][R6.64], R3 ;  /* 0x0000000306007986 */ /* 0x0001e4000c101916 */
.L_x_337:
[----:B------:R-:W-:Y:S05]  /*133e0*/  BSYNC B0 ;  /* 0x0000000000007941 */ /* 0x000fea0003800000 */
.L_x_336:
[----:B------:R-:W-:Y:S01]  /*133f0*/  ULDC UR5, c[0x0][0x10] ;  /* 0x0000040000057ab9 */ /* 0x000fe20000000800 */
[----:B------:R-:W-:Y:S02]  /*13400*/  UIADD3 UR4, UR4, 0x1, URZ ;  /* 0x0000000104047890 */ /* 0x000fe4000fffe03f */
[----:B------:R-:W-:-:S04]  /*13410*/  UIADD3 UR9, UR5, UR9, URZ ;  /* 0x0000000905097290 */ /* 0x000fc8000fffe03f */
[----:B------:R-:W-:-:S06]  /*13420*/  UISETP.GE.AND UP0, UPT, UR9, UR8, UPT ;  /* 0x000000080900728c */ /* 0x000fcc000bf06270 */
[----:B------:R-:W-:-:S13]  /*13430*/  PLOP3.LUT P0, PT, PT, PT, UP0, 0x80, 0x0 ;  /* 0x000000000000781c */ /* 0x000fda0003f0f008 */
[----:B------:R-:W-:Y:S05]  /*13440*/  @!P0 BRA `(.L_x_338) ;  /* 0xfffffed000088947 */ /* 0x000fea000383ffff */
.L_x_191:
[----:B0-----:R-:W0:Y:S01]  /*13450*/  LDC R6, c[0x0][0xc] ;  /* 0x00000300ff067b82 */ /* 0x001e220000000800 */
        /* <DEDUP_REMOVED lines=18> */
.L_x_340:
[----:B------:R-:W-:Y:S05]  /*13580*/  BSYNC B0 ;  /* 0x0000000000007941 */ /* 0x000fea0003800000 */
.L_x_339:
        /* <DEDUP_REMOVED lines=11> */
.L_x_342:
[----:B------:R-:W2:Y:S04]  /*13640*/  LDG.E.STRONG.GPU R5, desc[UR22][R2.64] ;  /* 0x0000001602057981 */ /* 0x000ea8000c1ef900 */
[----:B--2---:R-:W-:Y:S01]  /*13650*/  CCTL.IVALL ;  /* 0x00000000ff00798f */ /* 0x004fe20002000000 */
[----:B------:R-:W-:Y:S05]  /*13660*/  YIELD ;  /* 0x0000000000007946 */ /* 0x000fea0003800000 */
[----:B------:R-:W-:-:S13]  /*13670*/  ISETP.NE.AND P0, PT, R5, R4, PT ;  /* 0x000000040500720c */ /* 0x000fda0003f05270 */
[----:B------:R-:W-:Y:S05]  /*13680*/  @P0 BRA `(.L_x_342) ;  /* 0xfffffffc00ec0947 */ /* 0x000fea000383ffff */
.L_x_341:
        /* <DEDUP_REMOVED lines=25> */
.L_x_343:
        /* <DEDUP_REMOVED lines=23> */
.L_x_344:
        /* <DEDUP_REMOVED lines=15> */
.L_x_5117:


//--------------------- .text._Z35group_norm_nhwc_bwd_one_pass_kernelI11Bf16IOBf16WLi64ELi96ELi768EEv26Group_norm_nhwc_bwd_params --------------------------
	.section	.text._Z35group_norm_nhwc_bwd_one_pass_kernelI11Bf16IOBf16WLi64ELi96ELi768EEv26Group_norm_nhwc_bwd_params,"ax",@progbits
	.align	128
        .global         _Z35group_norm_nhwc_bwd_one_pass_kernelI11Bf16IOBf16WLi64ELi96ELi768EEv26Group_norm_nhwc_bwd_params
        .type           _Z35group_norm_nhwc_bwd_one_pass_kernelI11Bf16IOBf16WLi64ELi96ELi768EEv26Group_norm_nhwc_bwd_params,@function
        .size           _Z35group_norm_nhwc_bwd_one_pass_kernelI11Bf16IOBf16WLi64ELi96ELi768EEv26Group_norm_nhwc_bwd_params,(.L_x_5118 - _Z35group_norm_nhwc_bwd_one_pass_kernelI11Bf16IOBf16WLi64ELi96ELi768EEv26Group_norm_nhwc_bwd_params)
        .other          _Z35group_norm_nhwc_bwd_one_pass_kernelI11Bf16IOBf16WLi64ELi96ELi768EEv26Group_norm_nhwc_bwd_params,@"STO_CUDA_ENTRY STV_DEFAULT"
_Z35group_norm_nhwc_bwd_one_pass_kernelI11Bf16IOBf16WLi64ELi96ELi768EEv26Group_norm_nhwc_bwd_params:
.text._Z35group_norm_nhwc_bwd_one_pass_kernelI11Bf16IOBf16WLi64ELi96ELi768EEv26Group_norm_nhwc_bwd_params:
        /* <DEDUP_REMOVED lines=22> */
[----:B------:R-:W-:-:S04]  /*0160*/  LEA R7, R9, R9, 0x1 ;  /* 0x0000000909077211 */ /* 0x000fc800078e08ff */
[----:B------:R-:W-:-:S04]  /*0170*/  IADD3 R7, R5, R7, RZ ;  /* 0x0000000705077210 */ /* 0x000fc80007ffe0ff */
[----:B------:R-:W-:Y:S02]  /*0180*/  LEA.HI R5, P2, R7, R4, RZ, 0x1 ;  /* 0x0000000407057211 */ /* 0x000fe400078508ff */
[----:B------:R-:W-:Y:S02]  /*0190*/  LEA.HI R4, P0, R9, R8, RZ, 0x1 ;  /* 0x0000000809047211 */ /* 0x000fe400078108ff */
[----:B------:R-:W-:Y:S01]  /*01a0*/  IADD3.X R8, RZ, R7, RZ, P2, !PT ;  /* 0x00000007ff087210 */ /* 0x000fe200017fe4ff */
[----:B--2---:R-:W-:Y:S01]  /*01b0*/  IMAD R48, R11, UR7, R2 ;  /* 0x000000070b307c24 */ /* 0x004fe2000f8e0202 */
[----:B------:R-:W-:Y:S02]  /*01c0*/  SHF.R.S32.HI R2, RZ, 0x1f, R51 ;  /* 0x0000001fff027819 */ /* 0x000fe40000011433 */
[----:B------:R-:W-:Y:S02]  /*01d0*/  IADD3.X R9, RZ, R9, RZ, P0, !PT ;  /* 0x00000009ff097210 */ /* 0x000fe400007fe4ff */
[----:B------:R-:W-:Y:S01]  /*01e0*/  ISETP.GE.U32.AND P1, PT, R48, UR10, PT ;  /* 0x0000000a30007c0c */ /* 0x000fe2000bf26070 */
[----:B------:R-:W-:Y:S01]  /*01f0*/  ULDC.U8 UR10, c[0x0][0x2a4] ;  /* 0x0000a900000a7ab9 */ /* 0x000fe20000000000 */
[----:B------:R-:W-:Y:S01]  /*0200*/  SHF.R.S32.HI R3, RZ, 0x1f, R48 ;  /* 0x0000001fff037819 */ /* 0x000fe20000011430 */
[----:B---3--:R-:W-:Y:S01]  /*0210*/  ULEA UR5, UR6, UR5, 0x18 ;  /* 0x0000000506057291 */ /* 0x008fe2000f8ec03f */
[----:B------:R-:W-:-:S02]  /*0220*/  LEA.HI R2, R2, R51, RZ, 0x5 ;  /* 0x0000003302027211 */ /* 0x000fc400078f28ff */
[--C-:B------:R-:W-:Y:S02]  /*0230*/  SHF.R.S64 R4, R4, 0x1, R9.reuse ;  /* 0x0000000104047819 */ /* 0x100fe40000001009 */
[----:B------:R-:W-:Y:S02]  /*0240*/  SHF.R.S32.HI R7, RZ, 0x1, R9 ;  /* 0x00000001ff077819 */ /* 0x000fe40000011409 */
[----:B------:R-:W-:Y:S02]  /*0250*/  SHF.R.S64 R5, R5, 0x1, R8 ;  /* 0x0000000105057819 */ /* 0x000fe40000001008 */
[----:B------:R-:W-:Y:S02]  /*0260*/  ISETP.GE.AND.EX P1, PT, R3, UR11, PT, P1 ;  /* 0x0000000b03007c0c */ /* 0x000fe4000bf26310 */
[----:B------:R-:W-:Y:S02]  /*0270*/  SHF.R.S32.HI R2, RZ, 0x5, R2 ;  /* 0x00000005ff027819 */ /* 0x000fe40000011402 */
[----:B------:R-:W-:-:S02]  /*0280*/  SHF.R.S32.HI R8, RZ, 0x1, R8 ;  /* 0x00000001ff087819 */ /* 0x000fc40000011408 */
[----:B------:R-:W-:Y:S02]  /*0290*/  SHF.L.U64.HI R6, R4, 0x2, R7 ;  /* 0x0000000204067819 */ /* 0x000fe40000010207 */
[----:B------:R-:W-:Y:S02]  /*02a0*/  LEA R2, R2, UR5, 0x3 ;  /* 0x0000000502027c11 */ /* 0x000fe4000f8e18ff */
[C---:B------:R-:W-:Y:S02]  /*02b0*/  IADD3 R47, R48.reuse, 0x10, RZ ;  /* 0x00000010302f7810 */ /* 0x040fe40007ffe0ff */
[----:B------:R-:W-:Y:S02]  /*02c0*/  ISETP.LT.U32.AND P1, PT, R51, 0x300, !P1 ;  /* 0x000003003300780c */ /* 0x000fe40004f21070 */
[C---:B------:R-:W-:Y:S02]  /*02d0*/  IADD3 R46, R48.reuse, 0x20, RZ ;  /* 0x00000020302e7810 */ /* 0x040fe40007ffe0ff */
[----:B------:R-:W-:-:S02]  /*02e0*/  IADD3 R45, R48, 0x30, RZ ;  /* 0x00000030302d7810 */ /* 0x000fc40007ffe0ff */
[----:B-1----:R-:W-:-:S07]  /*02f0*/  SHF.L.U64.HI R7, R5, 0x2, R8 ;  /* 0x0000000205077819 */ /* 0x002fce0000010208 */
.L_x_380:
[----:B------:R-:W0:Y:S01]  /*0300*/  LDC R14, c[0x0][0x2a0] ;  /* 0x0000a800ff0e7b82 */ /* 0x000e220000000800 */
[----:B------:R-:W-:Y:S01]  /*0310*/  ISETP.GE.AND P3, PT, R49, RZ, PT ;  /* 0x000000ff3100720c */ /* 0x000fe20003f66270 */
[----:B------:R-:W-:Y:S01]  /*0320*/  ULDC.64 UR14, c[0x0][0x290] ;  /* 0x0000a400000e7ab9 */ /* 0x000fe20000000a00 */
[----:B------:R-:W-:Y:S01]  /*0330*/  ULDC.64 UR12, c[0x0][0x298] ;  /* 0x0000a600000c7ab9 */ /* 0x000fe20000000a00 */
[----:B------:R-:W-:-:S04]  /*0340*/  CS2R R42, SRZ ;  /* 0x00000000002a7805 */ /* 0x000fc8000001ff00 */
[----:B------:R-:W1:Y:S08]  /*0350*/  @P1 LDC.64 R16, c[0x0][0x288] ;  /* 0x0000a200ff101b82 */ /* 0x000e700000000a00 */
[----:B------:R-:W2:Y:S01]  /*0360*/  @P1 LDC.64 R18, c[0x0][0x230] ;  /* 0x00008c00ff121b82 */ /* 0x000ea20000000a00 */
[----:B0-----:R-:W-:-:S07]  /*0370*/  IABS R11, R14 ;  /* 0x0000000e000b7213 */ /* 0x001fce0000000000 */
[----:B------:R-:W0:Y:S01]  /*0380*/  LDC.64 R22, c[0x0][0x248] ;  /* 0x00009200ff167b82 */ /* 0x000e220000000a00 */
[----:B------:R-:W3:Y:S07]  /*0390*/  I2F.RP R10, R11 ;  /* 0x0000000b000a7306 */ /* 0x000eee0000209400 */
[----:B------:R-:W4:Y:S01]  /*03a0*/  @P1 LDC.64 R20, c[0x0][0x228] ;  /* 0x00008a00ff141b82 */ /* 0x000f220000000a00 */
[----:B---3--:R-:W3:Y:S02]  /*03b0*/  MUFU.RCP R10, R10 ;  /* 0x0000000a000a7308 */ /* 0x008ee40000001000 */
[----:B---3--:R-:W-:-:S06]  /*03c0*/  IADD3 R8, R10, 0xffffffe, RZ ;  /* 0x0ffffffe0a087810 */ /* 0x008fcc0007ffe0ff */
[----:B------:R3:W1:Y:S02]  /*03d0*/  F2I.FTZ.U32.TRUNC.NTZ R9, R8 ;  /* 0x0000000800097305 */ /* 0x000664000021f000 */
[----:B---3--:R-:W-:Y:S02]  /*03e0*/  MOV R8, RZ ;  /* 0x000000ff00087202 */ /* 0x008fe40000000f00 */
[----:B-1----:R-:W-:-:S05]  /*03f0*/  IADD3 R12, RZ, -R9, RZ ;  /* 0x80000009ff0c7210 */ /* 0x002fca0007ffe0ff */
[----:B------:R-:W-:Y:S01]  /*0400*/  IMAD R13, R12, R11, RZ ;  /* 0x0000000b0c0d7224 */ /* 0x000fe200078e02ff */
[----:B------:R-:W-:-:S03]  /*0410*/  IABS R12, R49 ;  /* 0x00000031000c7213 */ /* 0x000fc60000000000 */
[----:B------:R-:W-:Y:S01]  /*0420*/  IMAD.HI.U32 R9, R9, R13, R8 ;  /* 0x0000000d09097227 */ /* 0x000fe200078e0008 */
[----:B------:R-:W-:-:S04]  /*0430*/  LOP3.LUT R8, R49, R14, RZ, 0x3c, !PT ;  /* 0x0000000e31087212 */ /* 0x000fc800078e3cff */
[----:B------:R-:W-:Y:S01]  /*0440*/  ISETP.GE.AND P4, PT, R8, RZ, PT ;  /* 0x000000ff0800720c */ /* 0x000fe20003f86270 */
[----:B------:R-:W-:-:S05]  /*0450*/  IMAD.HI.U32 R9, R9, R12, RZ ;  /* 0x0000000c09097227 */ /* 0x000fca00078e00ff */
[----:B------:R-:W-:-:S05]  /*0460*/  IADD3 R10, -R9, RZ, RZ ;  /* 0x000000ff090a7210 */ /* 0x000fca0007ffe1ff */
[----:B------:R-:W-:Y:S01]  /*0470*/  IMAD R10, R11, R10, R12 ;  /* 0x0000000a0b0a7224 */ /* 0x000fe200078e020c */
[----:B------:R-:W-:-:S04]  /*0480*/  SHF.R.S32.HI R12, RZ, 0x1f, R50 ;  /* 0x0000001fff0c7819 */ /* 0x000fc80000011432 */
[----:B------:R-:W-:-:S13]  /*0490*/  ISETP.GT.U32.AND P2, PT, R11, R10, PT ;  /* 0x0000000a0b00720c */ /* 0x000fda0003f44070 */
        /* <DEDUP_REMOVED lines=13> */
[----:B------:R-:W-:Y:S01]  /*0570*/  SHF.R.S32.HI R9, RZ, 0x1f, R47 ;  /* 0x0000001fff097819 */ /* 0x000fe2000001142f */
[----:B------:R-:W-:Y:S01]  /*0580*/  IMAD R31, R8, 0x60, RZ ;  /* 0x00000060081f7824 */ /* 0x000fe200078e02ff */
[----:B------:R-:W-:Y:S02]  /*0590*/  ISETP.GE.U32.AND P0, PT, R47, UR14, PT ;  /* 0x0000000e2f007c0c */ /* 0x000fe4000bf06070 */
[----:B------:R-:W-:Y:S02]  /*05a0*/  SHF.R.S32.HI R10, RZ, 0x1f, R13 ;  /* 0x0000001fff0a7819 */ /* 0x000fe4000001140d */
[----:B------:R-:W-:-:S02]  /*05b0*/  ISETP.GE.AND.EX P0, PT, R9, UR15, PT, P0 ;  /* 0x0000000f09007c0c */ /* 0x000fc4000bf06300 */
[----:B------:R-:W-:Y:S01]  /*05c0*/  IADD3 R58, P2, R50, R31, RZ ;  /* 0x0000001f323a7210 */ /* 0x000fe20007f5e0ff */
[----:B------:R-:W-:Y:S01]  /*05d0*/  IMAD R10, R10, UR12, RZ ;  /* 0x0000000c0a0a7c24 */ /* 0x000fe2000f8e02ff */
[----:B------:R-:W-:Y:S02]  /*05e0*/  ISETP.GT.U32.OR P0, PT, R51, 0x2ff, P0 ;  /* 0x000002ff3300780c */ /* 0x000fe40000704470 */
[----:B------:R-:W-:Y:S01]  /*05f0*/  LEA.HI.X.SX32 R59, R31, R12, 0x1, P2 ;  /* 0x0000000c1f3b7211 */ /* 0x000fe200010f0eff */
[----:B------:R-:W-:Y:S01]  /*0600*/  IMAD R61, R13, UR13, R10 ;  /* 0x0000000d0d3d7c24 */ /* 0x000fe2000f8e020a */
[----:B------:R-:W-:Y:S01]  /*0610*/  SHF.R.S32.HI R11, RZ, 0x1f, R46 ;  /* 0x0000001fff0b7819 */ /* 0x000fe2000001142e */
[----:B------:R-:W-:Y:S01]  /*0620*/  @P1 IMAD R10, R3, R16, RZ ;  /* 0x00000010030a1224 */ /* 0x000fe200078e02ff */
[----:B------:R-:W-:Y:S01]  /*0630*/  ISETP.GE.U32.AND P2, PT, R46, UR14, PT ;  /* 0x0000000e2e007c0c */ /* 0x000fe2000bf46070 */
[----:B------:R-:W-:Y:S01]  /*0640*/  IMAD.WIDE.U32 R58, R13, UR12, R58 ;  /* 0x0000000c0d3a7c25 */ /* 0x000fe2000f8e003a */
[----:B------:R-:W-:-:S02]  /*0650*/  SHF.R.S32.HI R13, RZ, 0x1f, R45 ;  /* 0x0000001fff0d7819 */ /* 0x000fc4000001142d */
[----:B------:R-:W-:Y:S01]  /*0660*/  ISETP.GE.AND.EX P2, PT, R11, UR15, PT, P2 ;  /* 0x0000000f0b007c0c */ /* 0x000fe2000bf46320 */
[----:B------:R-:W-:Y:S01]  /*0670*/  @P1 IMAD R17, R48, R17, R10 ;  /* 0x0000001130111224 */ /* 0x000fe200078e020a */
[----:B------:R-:W-:Y:S01]  /*0680*/  IADD3 R61, R59, R61, RZ ;  /* 0x0000003d3b3d7210 */ /* 0x000fe20007ffe0ff */
[----:B------:R-:W1:Y:S01]  /*0690*/  @!P0 LDC.64 R14, c[0x0][0x288] ;  /* 0x0000a200ff0e8b82 */ /* 0x000e620000000a00 */
[----:B------:R-:W-:Y:S02]  /*06a0*/  ISETP.GT.U32.OR P2, PT, R51, 0x2ff, P2 ;  /* 0x000002ff3300780c */ /* 0x000fe40001744470 */
[----:B------:R-:W-:Y:S02]  /*06b0*/  @P1 MOV R60, R58 ;  /* 0x0000003a003c1202 */ /* 0x000fe40000000f00 */
[----:B------:R-:W-:-:S03]  /*06c0*/  ISETP.GE.U32.AND P3, PT, R45, UR14, PT ;  /* 0x0000000e2d007c0c */ /* 0x000fc6000bf66070 */
[----:B------:R-:W-:Y:S01]  /*06d0*/  @P1 IMAD.WIDE.U32 R24, R48, R16, R60 ;  /* 0x0000001030181225 */ /* 0x000fe200078e003c */
[----:B------:R-:W-:-:S04]  /*06e0*/  ISETP.GE.AND.EX P3, PT, R13, UR15, PT, P3 ;  /* 0x0000000f0d007c0c */ /* 0x000fc8000bf66330 */
[----:B------:R-:W-:Y:S02]  /*06f0*/  @P1 IADD3 R25, R25, R17, RZ ;  /* 0x0000001119191210 */ /* 0x000fe40007ffe0ff */
[----:B------:R-:W3:Y:S01]  /*0700*/  @!P2 LDC.64 R16, c[0x0][0x288] ;  /* 0x0000a200ff10ab82 */ /* 0x000ee20000000a00 */
[C---:B------:R-:W-:Y:S02]  /*0710*/  @P1 SHF.L.U32 R27, R24.reuse, 0x1, RZ ;  /* 0x00000001181b1819 */ /* 0x040fe400000006ff */
[----:B------:R-:W-:Y:S02]  /*0720*/  ISETP.GT.U32.OR P3, PT, R51, 0x2ff, P3 ;  /* 0x000002ff3300780c */ /* 0x000fe40001f64470 */
[----:B------:R-:W-:Y:S02]  /*0730*/  @P1 SHF.L.U64.HI R10, R24, 0x1, R25 ;  /* 0x00000001180a1819 */ /* 0x000fe40000010219 */
[----:B--2---:R-:W-:Y:S01]  /*0740*/  @P1 IADD3 R32, P4, R27, R18, RZ ;  /* 0x000000121b201210 */ /* 0x004fe20007f9e0ff */
[----:B------:R-:W2:Y:S01]  /*0750*/  @!P0 LDC.64 R24, c[0x0][0x230] ;  /* 0x00008c00ff188b82 */ /* 0x000ea20000000a00 */
[----:B------:R-:W-:Y:S01]  /*0760*/  @!P0 MOV R34, R58 ;  /* 0x0000003a00228202 */ /* 0x000fe20000000f00 */
[----:B-1----:R-:W-:Y:S01]  /*0770*/  @!P0 IMAD R12, R9, R14, RZ ;  /* 0x0000000e090c8224 */ /* 0x002fe200078e02ff */
[----:B------:R-:W-:-:S02]  /*0780*/  @!P0 MOV R35, R61 ;  /* 0x0000003d00238202 */ /* 0x000fc40000000f00 */
[----:B------:R-:W-:Y:S01]  /*0790*/  @P1 IADD3.X R33, R10, R19, RZ, P4, !PT ;  /* 0x000000130a211210 */ /* 0x000fe200027fe4ff */
[----:B0-----:R-:W-:Y:S01]  /*07a0*/  IMAD.WIDE R18, R49, 0x8, R22 ;  /* 0x0000000831127825 */ /* 0x001fe200078e0216 */
[----:B----4-:R-:W-:Y:S01]  /*07b0*/  @P1 IADD3 R20, P4, R27, R20, RZ ;  /* 0x000000141b141210 */ /* 0x010fe20007f9e0ff */
[----:B------:R-:W0:Y:S02]  /*07c0*/  @!P3 LDC.64 R28, c[0x0][0x288] ;  /* 0x0000a200ff1cbb82 */ /* 0x000e240000000a00 */
[C---:B------:R-:W-:Y:S01]  /*07d0*/  @!P0 IMAD R37, R47.reuse, R15, R12 ;  /* 0x0000000f2f258224 */ /* 0x040fe200078e020c */
[----:B------:R1:W5:Y:S01]  /*07e0*/  @P1 LDG.E R42, desc[UR8][R32.64] ;  /* 0x00000008202a1981 */ /* 0x000362000c1e1900 */
[----:B------:R-:W-:-:S03]  /*07f0*/  @!P0 IMAD.WIDE.U32 R34, R47, R14, R34 ;  /* 0x0000000e2f228225 */ /* 0x000fc600078e0022 */
[----:B------:R4:W2:Y:S01]  /*0800*/  LDG.E.64 R14, desc[UR8][R18.64] ;  /* 0x00000008120e7981 */ /* 0x0008a2000c1e1b00 */
[----:B------:R-:W0:Y:S01]  /*0810*/  @!P0 LDC.64 R26, c[0x0][0x228] ;  /* 0x00008a00ff1a8b82 */ /* 0x000e220000000a00 */
[----:B-1----:R-:W-:Y:S02]  /*0820*/  @!P0 IADD3 R33, R35, R37, RZ ;  /* 0x0000002523218210 */ /* 0x002fe40007ffe0ff */
[C---:B------:R-:W-:Y:S02]  /*0830*/  @!P0 SHF.L.U32 R35, R34.reuse, 0x1, RZ ;  /* 0x0000000122238819 */ /* 0x040fe400000006ff */
[----:B------:R-:W-:Y:S02]  /*0840*/  CS2R R40, SRZ ;  /* 0x0000000000287805 */ /* 0x000fe4000001ff00 */
[----:B------:R-:W-:Y:S01]  /*0850*/  @!P0 SHF.L.U64.HI R34, R34, 0x1, R33 ;  /* 0x0000000122228819 */ /* 0x000fe20000010221 */
[----:B------:R-:W1:Y:S01]  /*0860*/  @!P2 LDC.64 R22, c[0x0][0x230] ;  /* 0x00008c00ff16ab82 */ /* 0x000e620000000a00 */
[----:B------:R-:W-:Y:S01]  /*0870*/  @P1 IADD3.X R21, R10, R21, RZ, P4, !PT ;  /* 0x000000150a151210 */ /* 0x000fe200027fe4ff */
[----:B---3--:R-:W-:Y:S01]  /*0880*/  @!P2 IMAD R10, R11, R16, RZ ;  /* 0x000000100b0aa224 */ /* 0x008fe200078e02ff */
[----:B------:R-:W-:-:S02]  /*0890*/  @!P2 MOV R32, R58 ;  /* 0x0000003a0020a202 */ /* 0x000fc40000000f00 */
[----:B------:R-:W-:Y:S01]  /*08a0*/  @!P2 MOV R33, R61 ;  /* 0x0000003d0021a202 */ /* 0x000fe20000000f00 */
[C---:B------:R-:W-:Y:S01]  /*08b0*/  @!P2 IMAD R37, R46.reuse, R17, R10 ;  /* 0x000000112e25a224 */ /* 0x040fe200078e020a */
[----:B------:R3:W5:Y:S01]  /*08c0*/  @P1 LDG.E R41, desc[UR8][R20.64] ;  /* 0x0000000814291981 */ /* 0x000762000c1e1900 */
[----:B----4-:R-:W4:Y:S01]  /*08d0*/  @!P3 LDC.64 R18, c[0x0][0x230] ;  /* 0x00008c00ff12bb82 */ /* 0x010f220000000a00 */
[----:B------:R-:W-:-:S07]  /*08e0*/  @!P2 IMAD.WIDE.U32 R32, R46, R16, R32 ;  /* 0x000000102e20a225 */ /* 0x000fce00078e0020 */
[----:B------:R-:W4:Y:S01]  /*08f0*/  @!P2 LDC.64 R16, c[0x0][0x228] ;  /* 0x00008a00ff10ab82 */ /* 0x000f220000000a00 */
[----:B------:R-:W-:-:S07]  /*0900*/  @!P2 IADD3 R33, R33, R37, RZ ;  /* 0x000000252121a210 */ /* 0x000fce0007ffe0ff */
[----:B---3--:R-:W3:Y:S01]  /*0910*/  @!P3 LDC.64 R20, c[0x0][0x228] ;  /* 0x00008a00ff14bb82 */ /* 0x008ee20000000a00 */
[C---:B--2---:R-:W-:Y:S02]  /*0920*/  @!P0 IADD3 R24, P4, R35.reuse, R24, RZ ;  /* 0x0000001823188210 */ /* 0x044fe40007f9e0ff */
[----:B0-----:R-:W-:Y:S01]  /*0930*/  @!P0 IADD3 R26, P5, R35, R26, RZ ;  /* 0x0000001a231a8210 */ /* 0x001fe20007fbe0ff */
[----:B------:R-:W-:Y:S01]  /*0940*/  @!P3 IMAD R12, R13, R28, RZ ;  /* 0x0000001c0d0cb224 */ /* 0x000fe200078e02ff */
[C---:B------:R-:W-:Y:S02]  /*0950*/  @!P2 SHF.L.U32 R35, R32.reuse, 0x1, RZ ;  /* 0x000000012023a819 */ /* 0x040fe400000006ff */
[----:B------:R-:W-:Y:S02]  /*0960*/  @!P2 SHF.L.U64.HI R10, R32, 0x1, R33 ;  /* 0x00000001200aa819 */ /* 0x000fe40000010221 */
[----:B------:R-:W-:Y:S02]  /*0970*/  @!P3 MOV R32, R58 ;  /* 0x0000003a0020b202 */ /* 0x000fe40000000f00 */
[----:B------:R-:W-:Y:S01]  /*0980*/  @!P3 MOV R33, R61 ;  /* 0x0000003d0021b202 */ /* 0x000fe20000000f00 */
[C---:B------:R-:W-:Y:S01]  /*0990*/  @!P3 IMAD R37, R45.reuse, R29, R12 ;  /* 0x0000001d2d25b224 */ /* 0x040fe200078e020c */
[C---:B------:R-:W-:Y:S01]  /*09a0*/  @!P0 IADD3.X R25, R34.reuse, R25, RZ, P4, !PT ;  /* 0x0000001922198210 */ /* 0x040fe200027fe4ff */
[----:B------:R-:W-:Y:S01]  /*09b0*/  @!P3 IMAD.WIDE.U32 R28, R45, R28, R32 ;  /* 0x0000001c2d1cb225 */ /* 0x000fe200078e0020 */
[----:B------:R-:W-:-:S03]  /*09c0*/  @!P0 IADD3.X R27, R34, R27, RZ, P5, !PT ;  /* 0x0000001b221b8210 */ /* 0x000fc60002ffe4ff */
[----:B------:R-:W5:Y:S01]  /*09d0*/  @!P0 LDG.E R43, desc[UR8][R24.64] ;  /* 0x00000008182b8981 */ /* 0x000f62000c1e1900 */
[----:B-1----:R-:W-:Y:S02]  /*09e0*/  @!P2 IADD3 R22, P4, R35, R22, RZ ;  /* 0x000000162316a210 */ /* 0x002fe40007f9e0ff */
[----:B------:R-:W-:Y:S01]  /*09f0*/  @!P3 IADD3 R33, R29, R37, RZ ;  /* 0x000000251d21b210 */ /* 0x000fe20007ffe0ff */
[----:B------:R-:W5:Y:S01]  /*0a00*/  @!P0 LDG.E R40, desc[UR8][R26.64] ;  /* 0x000000081a288981 */ /* 0x000f62000c1e1900 */
[----:B------:R-:W-:Y:S02]  /*0a10*/  @!P3 SHF.L.U32 R29, R28, 0x1, RZ ;  /* 0x000000011c1db819 */ /* 0x000fe400000006ff */
[----:B----4-:R-:W-:Y:S02]  /*0a20*/  @!P2 IADD3 R16, P0, R35, R16, RZ ;  /* 0x000000102310a210 */ /* 0x010fe40007f1e0ff */
[----:B------:R-:W-:Y:S02]  /*0a30*/  @!P2 IADD3.X R23, R10, R23, RZ, P4, !PT ;  /* 0x000000170a17a210 */ /* 0x000fe400027fe4ff */
[----:B------:R-:W-:-:S02]  /*0a40*/  @!P3 SHF.L.U64.HI R28, R28, 0x1, R33 ;  /* 0x000000011c1cb819 */ /* 0x000fc40000010221 */
[C---:B------:R-:W-:Y:S02]  /*0a50*/  @!P3 IADD3 R18, P4, R29.reuse, R18, RZ ;  /* 0x000000121d12b210 */ /* 0x040fe40007f9e0ff */
[----:B---3--:R-:W-:Y:S02]  /*0a60*/  @!P3 IADD3 R20, P5, R29, R20, RZ ;  /* 0x000000141d14b210 */ /* 0x008fe40007fbe0ff */
[----:B------:R-:W-:Y:S02]  /*0a70*/  CS2R R38, SRZ ;  /* 0x0000000000267805 */ /* 0x000fe4000001ff00 */
[----:B------:R-:W-:Y:S02]  /*0a80*/  @!P2 IADD3.X R17, R10, R17, RZ, P0, !PT ;  /* 0x000000110a11a210 */ /* 0x000fe400007fe4ff */
[----:B------:R-:W-:Y:S02]  /*0a90*/  MOV R10, RZ ;  /* 0x000000ff000a7202 */ /* 0x000fe40000000f00 */
[C---:B------:R-:W-:Y:S01]  /*0aa0*/  @!P3 IADD3.X R19, R28.reuse, R19, RZ, P4, !PT ;  /* 0x000000131c13b210 */ /* 0x040fe200027fe4ff */
[----:B------:R0:W5:Y:S01]  /*0ab0*/  @!P2 LDG.E R38, desc[UR8][R22.64] ;  /* 0x000000081626a981 */ /* 0x000162000c1e1900 */
[----:B------:R-:W-:-:S03]  /*0ac0*/  @!P3 IADD3.X R21, R28, R21, RZ, P5, !PT ;  /* 0x000000151c15b210 */ /* 0x000fc60002ffe4ff */
[----:B------:R1:W5:Y:S04]  /*0ad0*/  @!P3 LDG.E R39, desc[UR8][R18.64] ;  /* 0x000000081227b981 */ /* 0x000368000c1e1900 */
[----:B------:R1:W5:Y:S01]  /*0ae0*/  @!P3 LDG.E R10, desc[UR8][R20.64] ;  /* 0x00000008140ab981 */ /* 0x000362000c1e1900 */
[----:B------:R-:W-:-:S06]  /*0af0*/  MOV R12, RZ ;  /* 0x000000ff000c7202 */ /* 0x000fcc0000000f00 */
[----:B------:R1:W5:Y:S01]  /*0b00*/  @!P2 LDG.E R12, desc[UR8][R16.64] ;  /* 0x00000008100ca981 */ /* 0x000362000c1e1900 */
[----:B------:R-:W-:Y:S01]  /*0b10*/  ISETP.GT.U32.AND P2, PT, R51, 0x2ff, PT ;  /* 0x000002ff3300780c */ /* 0x000fe20003f44070 */
[----:B------:R-:W-:Y:S01]  /*0b20*/  BSSY B0, `(.L_x_346) ;  /* 0x000001a000007945 */ /* 0x000fe20003800000 */
[----:B------:R-:W-:Y:S02]  /*0b30*/  MOV R55, 0x3f800000 ;  /* 0x3f80000000377802 */ /* 0x000fe40000000f00 */
[----:B------:R-:W-:Y:S02]  /*0b40*/  CS2R R52, SRZ ;  /* 0x0000000000347805 */ /* 0x000fe4000001ff00 */
[----:B------:R-:W-:Y:S01]  /*0b50*/  MOV R54, RZ ;  /* 0x000000ff00367202 */ /* 0x000fe20000000f00 */
[----:B------:R-:W-:-:S05]  /*0b60*/  FFMA.FTZ R15, -R14, R14, R15 ;  /* 0x0000000e0e0f7223 */ /* 0x000fca000001010f */
[----:B------:R-:W-:-:S13]  /*0b70*/  FSETP.GTU.FTZ.AND P0, PT, R15, RZ, PT ;  /* 0x000000ff0f00720b */ /* 0x000fda0003f1c000 */
[----:B0-----:R-:W0:Y:S02]  /*0b80*/  @P0 LDC R22, c[0x0][0x250] ;  /* 0x00009400ff160b82 */ /* 0x001e240000000800 */
[----:B0-----:R-:W-:Y:S01]  /*0b90*/  @P0 FADD.FTZ R22, R15, R22 ;  /* 0x000000160f160221 */ /* 0x001fe20000010000 */
[----:B------:R-:W-:Y:S01]  /*0ba0*/  MOV R15, RZ ;  /* 0x000000ff000f7202 */ /* 0x000fe20000000f00 */
[----:B-1----:R-:W-:Y:S06]  /*0bb0*/  @P2 BRA `(.L_x_347) ;  /* 0x0000000000402947 */ /* 0x002fec0003800000 */
[----:B------:R-:W-:Y:S01]  /*0bc0*/  ISETP.NE.AND P2, PT, RZ, UR10, PT ;  /* 0x0000000aff007c0c */ /* 0x000fe2000bf45270 */
[----:B------:R-:W0:Y:S01]  /*0bd0*/  LDC.64 R16, c[0x0][0x238] ;  /* 0x00008e00ff107b82 */ /* 0x000e220000000a00 */
[----:B------:R-:W-:-:S04]  /*0be0*/  IADD3 R31, R50, R31, RZ ;  /* 0x0000001f321f7210 */ /* 0x000fc80007ffe0ff */
[----:B------:R-:W-:-:S07]  /*0bf0*/  SHF.R.S32.HI R20, RZ, 0x1f, R31 ;  /* 0x0000001fff147819 */ /* 0x000fce000001141f */
[----:B------:R-:W1:Y:S01]  /*0c00*/  @P2 LDC.64 R18, c[0x0][0x240] ;  /* 0x00009000ff122b82 */ /* 0x000e620000000a00 */
[----:B0-----:R-:W-:-:S05]  /*0c10*/  IMAD.WIDE R16, R31, 0x2, R16 ;  /* 0x000000021f107825 */ /* 0x001fca00078e0210 */
[----:B------:R-:W2:Y:S04]  /*0c20*/  LDG.E.U16 R54, desc[UR8][R16.64] ;  /* 0x0000000810367981 */ /* 0x000ea8000c1e1500 */
[----:B------:R-:W3:Y:S01]  /*0c30*/  LDG.E.U16 R15, desc[UR8][R16.64+0x2] ;  /* 0x00000208100f7981 */ /* 0x000ee2000c1e1500 */
[----:B-1----:R-:W-:-:S04]  /*0c40*/  @P2 LEA R18, P3, R31, R18, 0x1 ;  /* 0x000000121f122211 */ /* 0x002fc800078608ff */
[----:B------:R-:W-:-:S05]  /*0c50*/  @P2 LEA.HI.X R19, R31, R19, R20, 0x1, P3 ;  /* 0x000000131f132211 */ /* 0x000fca00018f0c14 */
[----:B------:R-:W4:Y:S04]  /*0c60*/  @P2 LDG.E.U16 R21, desc[UR8][R18.64] ;  /* 0x0000000812152981 */ /* 0x000f28000c1e1500 */
[----:B------:R-:W4:Y:S01]  /*0c70*/  @P2 LDG.E.U16 R20, desc[UR8][R18.64+0x2] ;  /* 0x0000020812142981 */ /* 0x000f22000c1e1500 */
[----:B--2---:R-:W-:Y:S02]  /*0c80*/  SHF.L.U32 R54, R54, 0x10, RZ ;  /* 0x0000001036367819 */ /* 0x004fe400000006ff */
[----:B---3--:R-:W-:Y:S02]  /*0c90*/  SHF.L.U32 R15, R15, 0x10, RZ ;  /* 0x000000100f0f7819 */ /* 0x008fe400000006ff */
[----:B----4-:R-:W-:Y:S02]  /*0ca0*/  @P2 SHF.L.U32 R53, R21, 0x10, RZ ;  /* 0x0000001015352819 */ /* 0x010fe400000006ff */
[----:B------:R-:W-:-:S07]  /*0cb0*/  @P2 SHF.L.U32 R52, R20, 0x10, RZ ;  /* 0x0000001014342819 */ /* 0x000fce00000006ff */
.L_x_347:
[----:B------:R-:W-:Y:S05]  /*0cc0*/  BSYNC B0 ;  /* 0x0000000000007941 */ /* 0x000fea0003800000 */
.L_x_346:
[----:B------:R-:W0:Y:S01]  /*0cd0*/  @P0 MUFU.RSQ R55, R22 ;  /* 0x0000001600370308 */ /* 0x000e220000001400 */
[----:B------:R-:W-:Y:S02]  /*0ce0*/  ISETP.NE.AND P4, PT, RZ, UR10, PT ;  /* 0x0000000aff007c0c */ /* 0x000fe4000bf85270 */
[C---:B-----5:R-:W-:Y:S02]  /*0cf0*/  PRMT R16, R42.reuse, 0x7632, R16 ;  /* 0x000076322a107816 */ /* 0x060fe40000000010 */
[----:B------:R-:W-:Y:S02]  /*0d00*/  SHF.L.U32 R17, R42, 0x10, RZ ;  /* 0x000000102a117819 */ /* 0x000fe400000006ff */
[----:B------:R-:W-:Y:S02]  /*0d10*/  SHF.L.U32 R23, R16, 0x10, RZ ;  /* 0x0000001010177819 */ /* 0x000fe400000006ff */
[C---:B------:R-:W-:Y:S01]  /*0d20*/  SHF.L.U32 R25, R43.reuse, 0x10, RZ ;  /* 0x000000102b197819 */ /* 0x040fe200000006ff */
[C---:B------:R-:W-:Y:S01]  /*0d30*/  FADD.FTZ R16, -R14.reuse, R17 ;  /* 0x000000110e107221 */ /* 0x040fe20000010100 */
[----:B------:R-:W-:Y:S01]  /*0d40*/  PRMT R18, R43, 0x7632, R18 ;  /* 0x000076322b127816 */ /* 0x000fe20000000012 */
[C---:B------:R-:W-:Y:S01]  /*0d50*/  FADD.FTZ R24, -R14.reuse, R23 ;  /* 0x000000170e187221 */ /* 0x040fe20000010100 */
[----:B------:R-:W-:Y:S01]  /*0d60*/  PRMT R20, R41, 0x7632, R20 ;  /* 0x0000763229147816 */ /* 0x000fe20000000014 */
[----:B------:R-:W-:Y:S01]  /*0d70*/  FADD.FTZ R32, -R14, R25 ;  /* 0x000000190e207221 */ /* 0x000fe20000010100 */
[----:B------:R-:W-:-:S02]  /*0d80*/  PRMT R26, R40, 0x7632, R26 ;  /* 0x00007632281a7816 */ /* 0x000fc4000000001a */
[----:B------:R-:W-:Y:S01]  /*0d90*/  SHF.L.U32 R33, R18, 0x10, RZ ;  /* 0x0000001012217819 */ /* 0x000fe200000006ff */
[-C--:B0-----:R-:W-:Y:S01]  /*0da0*/  FMUL.FTZ R16, R16, R55.reuse ;  /* 0x0000003710107220 */ /* 0x081fe20000410000 */
[----:B------:R-:W-:Y:S01]  /*0db0*/  SHF.L.U32 R21, R41, 0x10, RZ ;  /* 0x0000001029157819 */ /* 0x000fe200000006ff */
[----:B------:R-:W-:Y:S01]  /*0dc0*/  FMUL.FTZ R17, R24, R55 ;  /* 0x0000003718117220 */ /* 0x000fe20000410000 */
[----:B------:R-:W-:Y:S02]  /*0dd0*/  SHF.L.U32 R19, R40, 0x10, RZ ;  /* 0x0000001028137819 */ /* 0x000fe400000006ff */
[----:B------:R-:W-:Y:S02]  /*0de0*/  PRMT R22, R38, 0x7632, R22 ;  /* 0x0000763226167816 */ /* 0x000fe40000000016 */
        /* <DEDUP_REMOVED lines=21> */
.L_x_348:
        /* <DEDUP_REMOVED lines=26> */
.L_x_349:
[----:B------:R-:W-:Y:S01]  /*10e0*/  FFMA.FTZ R31, R17, R25, R26 ;  /* 0x00000019111f7223 */ /* 0x000fe2000001001a */
[----:B------:R-:W-:Y:S01]  /*10f0*/  FADD.FTZ R30, R25, R28 ;  /* 0x0000001c191e7221 */ /* 0x000fe20000010000 */
[----:B------:R-:W-:Y:S01]  /*1100*/  SHF.L.U32 R25, R38, 0x10, RZ ;  /* 0x0000001026197819 */ /* 0x000fe200000006ff */
[----:B------:R-:W-:Y:S01]  /*1110*/  FMUL.FTZ R27, R19, R54 ;  /* 0x00000036131b7220 */ /* 0x000fe20000410000 */
[----:B------:R-:W-:Y:S02]  /*1120*/  SHF.L.U32 R29, R22, 0x10, RZ ;  /* 0x00000010161d7819 */ /* 0x000fe400000006ff */
[----:B------:R-:W-:Y:S01]  /*1130*/  PRMT R26, R12, 0x7632, R26 ;  /* 0x000076320c1a7816 */ /* 0x000fe2000000001a */
[----:B------:R-:W-:Y:S01]  /*1140*/  FADD.FTZ R22, -R14, R25 ;  /* 0x000000190e167221 */ /* 0x000fe20000010100 */
[----:B------:R-:W-:Y:S01]  /*1150*/  FFMA.FTZ R28, R24, R27, R31 ;  /* 0x0000001b181c7223 */ /* 0x000fe2000001001f */
[----:B------:R-:W-:Y:S01]  /*1160*/  FADD.FTZ R32, -R14, R29 ;  /* 0x0000001d0e207221 */ /* 0x000fe20000010100 */
[----:B------:R-:W-:Y:S01]  /*1170*/  FADD.FTZ R30, R30, R27 ;  /* 0x0000001b1e1e7221 */ /* 0x000fe20000010000 */
[----:B------:R-:W-:Y:S01]  /*1180*/  SHF.L.U32 R25, R12, 0x10, RZ ;  /* 0x000000100c197819 */ /* 0x000fe200000006ff */
[----:B------:R-:W-:Y:S01]  /*1190*/  FMUL.FTZ R22, R22, R55 ;  /* 0x0000003716167220 */ /* 0x000fe20000410000 */
[----:B------:R-:W-:Y:S01]  /*11a0*/  SHF.L.U32 R26, R26, 0x10, RZ ;  /* 0x000000101a1a7819 */ /* 0x000fe200000006ff */
        /* <DEDUP_REMOVED lines=21> */
.L_x_350:
[----:B------:R-:W-:Y:S01]  /*1300*/  FFMA.FTZ R35, R23, R29, R28 ;  /* 0x0000001d17237223 */ /* 0x000fe2000001001c */
[----:B------:R-:W-:Y:S01]  /*1310*/  FMUL.FTZ R31, R25, R54 ;  /* 0x00000036191f7220 */ /* 0x000fe20000410000 */
[----:B------:R-:W-:Y:S01]  /*1320*/  FADD.FTZ R30, R29, R30 ;  /* 0x0000001e1d1e7221 */ /* 0x000fe20000010000 */
[C---:B------:R-:W-:Y:S01]  /*1330*/  PRMT R29, R39.reuse, 0x7632, R29 ;  /* 0x00007632271d7816 */ /* 0x040fe2000000001d */
        /* <DEDUP_REMOVED lines=8> */
[C---:B------:R-:W-:Y:S01]  /*13c0*/  FADD.FTZ R32, -R14.reuse, R31 ;  /* 0x0000001f0e207221 */ /* 0x040fe20000010100 */
[----:B------:R-:W-:Y:S01]  /*13d0*/  FADD.FTZ R34, -R14, R29 ;  /* 0x0000001d0e227221 */ /* 0x000fe20000010100 */
[----:B------:R-:W-:-:S02]  /*13e0*/  SHF.L.U32 R29, R10, 0x10, RZ ;  /* 0x000000100a1d7819 */ /* 0x000fc400000006ff */
[----:B------:R-:W-:Y:S01]  /*13f0*/  SHF.L.U32 R30, R30, 0x10, RZ ;  /* 0x000000101e1e7819 */ /* 0x000fe200000006ff */
[-C--:B------:R-:W-:Y:S01]  /*1400*/  FMUL.FTZ R32, R32, R55.reuse ;  /* 0x0000003720207220 */ /* 0x080fe20000410000 */
        /* <DEDUP_REMOVED lines=20> */
.L_x_351:
[----:B------:R-:W-:Y:S01]  /*1550*/  FMUL.FTZ R35, R29, R54 ;  /* 0x000000361d237220 */ /* 0x000fe20000410000 */
[----:B------:R-:W-:Y:S01]  /*1560*/  FMUL.FTZ R37, R30, R15 ;  /* 0x0000000f1e257220 */ /* 0x000fe20000410000 */
[----:B------:R-:W-:Y:S01]  /*1570*/  ISETP.GT.AND P0, PT, R0, 0x1e, PT ;  /* 0x0000001e0000780c */ /* 0x000fe20003f04270 */
[----:B------:R-:W0:Y:S01]  /*1580*/  S2UR UR11, SR_CgaCtaId ;  /* 0x00000000000b79c3 */ /* 0x000e220000008800 */
[----:B------:R-:W-:Y:S01]  /*1590*/  FFMA.FTZ R28, R32, R35, R28 ;  /* 0x00000023201c7223 */ /* 0x000fe2000001001c */
[----:B------:R-:W-:Y:S01]  /*15a0*/  FADD.FTZ R34, R33, R35 ;  /* 0x0000002321227221 */ /* 0x000fe20000010000 */
[----:B------:R-:W-:Y:S01]  /*15b0*/  FFMA.FTZ R35, R16, R21, RZ ;  /* 0x0000001510237223 */ /* 0x000fe200000100ff */
[----:B------:R-:W-:Y:S01]  /*15c0*/  FADD.FTZ R16, RZ, R21 ;  /* 0x00000015ff107221 */ /* 0x000fe20000010000 */
[----:B------:R-:W-:Y:S01]  /*15d0*/  FFMA.FTZ R36, R31, R37, R28 ;  /* 0x000000251f247223 */ /* 0x000fe2000001001c */
[----:B------:R-:W-:Y:S01]  /*15e0*/  FADD.FTZ R37, R37, R34 ;  /* 0x0000002225257221 */ /* 0x000fe20000010000 */
[----:B------:R-:W-:Y:S01]  /*15f0*/  FFMA.FTZ R35, R24, R19, R35 ;  /* 0x0000001318237223 */ /* 0x000fe20000010023 */
[----:B------:R-:W-:Y:S01]  /*1600*/  FFMA.FTZ R24, R17, R20, RZ ;  /* 0x0000001411187223 */ /* 0x000fe200000100ff */
[----:B------:R-:W-:Y:S01]  /*1610*/  FADD.FTZ R17, RZ, R20 ;  /* 0x00000014ff117221 */ /* 0x000fe20000010000 */
[----:B------:R-:W1:Y:S01]  /*1620*/  SHFL.DOWN PT, R33, R36, 0x1, 0x1f ;  /* 0x08201f0024217f89 */ /* 0x000e6200000e0000 */
[----:B------:R-:W-:Y:S01]  /*1630*/  UMOV UR6, 0x400 ;  /* 0x0000040000067882 */ /* 0x000fe20000000000 */
[----:B------:R-:W-:Y:S01]  /*1640*/  FADD.FTZ R16, R16, R19 ;  /* 0x0000001310107221 */ /* 0x000fe20000010000 */
[----:B------:R-:W-:Y:S01]  /*1650*/  UIADD3 UR5, UR6, 0xf0, URZ ;  /* 0x000000f006057890 */ /* 0x000fe2000fffe03f */
[----:B------:R-:W2:Y:S01]  /*1660*/  SHFL.DOWN PT, R28, R37, 0x1, 0x1f ;  /* 0x08201f00251c7f89 */ /* 0x000ea200000e0000 */
        /* <DEDUP_REMOVED lines=101> */
.L_x_353:
[----:B------:R-:W-:Y:S05]  /*1cc0*/  BSYNC B0 ;  /* 0x0000000000007941 */ /* 0x000fea0003800000 */
.L_x_352:
        /* <DEDUP_REMOVED lines=78> */
.L_x_355:
[----:B------:R-:W-:Y:S05]  /*21b0*/  BSYNC B0 ;  /* 0x0000000000007941 */ /* 0x000fea0003800000 */
.L_x_354:
        /* <DEDUP_REMOVED lines=19> */
.L_x_357:
[----:B------:R-:W-:Y:S05]  /*22f0*/  BSYNC B0 ;  /* 0x0000000000007941 */ /* 0x000fea0003800000 */
.L_x_356:
        /* <DEDUP_REMOVED lines=39> */
.L_x_360:
[----:B--2---:R-:W2:Y:S04]  /*2570*/  LDG.E.STRONG.GPU R18, desc[UR8][R16.64] ;  /* 0x0000000810127981 */ /* 0x004ea8000c1ef900 */
[----:B--2---:R-:W-:Y:S01]  /*2580*/  CCTL.IVALL ;  /* 0x00000000ff00798f */ /* 0x004fe20002000000 */
[----:B------:R-:W-:Y:S05]  /*2590*/  YIELD ;  /* 0x0000000000007946 */ /* 0x000fea0003800000 */
[----:B------:R-:W-:-:S13]  /*25a0*/  ISETP.NE.AND P0, PT, R18, R33, PT ;  /* 0x000000211200720c */ /* 0x000fda0003f05270 */
[----:B------:R-:W-:Y:S05]  /*25b0*/  @P0 BRA `(.L_x_360) ;  /* 0xfffffffc00ec0947 */ /* 0x000fea000383ffff */
.L_x_359:
        /* <DEDUP_REMOVED lines=17> */
.L_x_364:
        /* <DEDUP_REMOVED lines=115> */
.L_x_363:
        /* <DEDUP_REMOVED lines=61> */
.L_x_365:
[----:B------:R-:W-:-:S13]  /*31d0*/  ISETP.NE.OR P0, PT, R32, RZ, P0 ;  /* 0x000000ff2000720c */ /* 0x000fda0000705670 */
[----:B------:R-:W-:Y:S05]  /*31e0*/  @!P0 BRA `(.L_x_361) ;  /* 0x00000000007c8947 */ /* 0x000fea0003800000 */
.L_x_362:
        /* <DEDUP_REMOVED lines=31> */
.L_x_361:
        /* <DEDUP_REMOVED lines=11> */
.L_x_367:
[----:B------:R-:W-:Y:S05]  /*3490*/  BSYNC B0 ;  /* 0x0000000000007941 */ /* 0x000fea0003800000 */
.L_x_366:
        /* <DEDUP_REMOVED lines=16> */
.L_x_358:
[----:B------:R-:W1:Y:S01]  /*35a0*/  S2UR UR6, SR_CgaCtaId ;  /* 0x00000000000679c3 */ /* 0x000e620000008800 */
[----:B------:R-:W-:Y:S01]  /*35b0*/  UMOV UR5, 0x400 ;  /* 0x0000040000057882 */ /* 0x000fe20000000000 */
[----:B------:R-:W-:Y:S01]  /*35c0*/  ULDC.64 UR12, c[0x0][0x290] ;  /* 0x0000a400000c7ab9 */ /* 0x000fe20000000a00 */
[----:B--2---:R-:W-:Y:S02]  /*35d0*/  SHF.L.U32 R21, R42, 0x10, RZ ;  /* 0x000000102a157819 */ /* 0x004fe400000006ff */
[----:B------:R-:W-:Y:S02]  /*35e0*/  SHF.L.U32 R19, R8, 0x10, RZ ;  /* 0x0000001008137819 */ /* 0x000fe400000006ff */
[----:B------:R-:W-:Y:S02]  /*35f0*/  ISETP.GE.U32.AND P0, PT, R47, UR12, PT ;  /* 0x0000000c2f007c0c */ /* 0x000fe4000bf06070 */
[----:B------:R-:W-:Y:S01]  /*3600*/  ISETP.GE.U32.AND P3, PT, R45, UR12, PT ;  /* 0x0000000c2d007c0c */ /* 0x000fe2000bf66070 */
[----:B------:R-:W-:Y:S01]  /*3610*/  FADD.FTZ R18, -R14, R19 ;  /* 0x000000130e127221 */ /* 0x000fe20000010100 */
[----:B------:R-:W-:-:S02]  /*3620*/  SHF.L.U32 R43, R43, 0x10, RZ ;  /* 0x000000102b2b7819 */ /* 0x000fc400000006ff */
[----:B------:R-:W-:Y:S02]  /*3630*/  SHF.L.U32 R27, R27, 0x10, RZ ;  /* 0x000000101b1b7819 */ /* 0x000fe400000006ff */
[----:B------:R-:W-:Y:S01]  /*3640*/  SHF.L.U32 R29, R38, 0x10, RZ ;  /* 0x00000010261d7819 */ /* 0x000fe200000006ff */
[C---:B------:R-:W-:Y:S01]  /*3650*/  FADD.FTZ R38, -R14.reuse, R21 ;  /* 0x000000150e267221 */ /* 0x040fe20000010100 */
        /* <DEDUP_REMOVED lines=10> */
[C---:B------:R-:W-:Y:S01]  /*3700*/  ISETP.GT.U32.OR P0, PT, R51.reuse, 0x2ff, P0 ;  /* 0x000002ff3300780c */ /* 0x040fe20000704470 */
[-C--:B------:R-:W-:Y:S01]  /*3710*/  FMUL.FTZ R56, R38, R55.reuse ;  /* 0x0000003726387220 */ /* 0x080fe20000410000 */
[----:B------:R-:W-:Y:S01]  /*3720*/  ISETP.GT.U32.OR P3, PT, R51, 0x2ff, P3 ;  /* 0x000002ff3300780c */ /* 0x000fe20001f64470 */
[----:B------:R-:W-:Y:S01]  /*3730*/  FMUL.FTZ R29, R18, R55 ;  /* 0x00000037121d7220 */ /* 0x000fe20000410000 */
[----:B------:R-:W-:-:S02]  /*3740*/  SHF.L.U32 R41, R41, 0x10, RZ ;  /* 0x0000001029297819 */ /* 0x000fc400000006ff */
[----:B------:R0:W-:Y:S01]  /*3750*/  @!P2 STS.64 [UR5+0xe0], R36 ;  /* 0x0000e024ff00a988 */ /* 0x0001e20008000a05 */
[----:B------:R-:W-:Y:S01]  /*3760*/  BAR.SYNC.DEFER_BLOCKING 0x0 ;  /* 0x0000000000007b1d */ /* 0x000fe20000010000 */
[----:B------:R-:W-:Y:S02]  /*3770*/  ISETP.GE.U32.AND P2, PT, R46, UR12, PT ;  /* 0x0000000c2e007c0c */ /* 0x000fe4000bf46070 */
[----:B------:R-:W-:Y:S02]  /*3780*/  SHF.L.U32 R28, R28, 0x10, RZ ;  /* 0x000000101c1c7819 */ /* 0x000fe400000006ff */
[----:B------:R-:W-:Y:S01]  /*3790*/  ISETP.GE.AND.EX P2, PT, R11, UR13, PT, P2 ;  /* 0x0000000d0b007c0c */ /* 0x000fe2000bf46320 */
[C---:B0-----:R-:W-:Y:S01]  /*37a0*/  FADD.FTZ R36, -R14.reuse, R27 ;  /* 0x0000001b0e247221 */ /* 0x041fe20000010100 */
[----:B------:R-:W-:Y:S02]  /*37b0*/  FADD.FTZ R14, -R14, R23 ;  /* 0x000000170e0e7221 */ /* 0x000fe40000010100 */
[----:B------:R-:W-:Y:S01]  /*37c0*/  ISETP.GT.U32.OR P2, PT, R51, 0x2ff, P2 ;  /* 0x000002ff3300780c */ /* 0x000fe20001744470 */
[----:B------:R-:W0:Y:S01]  /*37d0*/  LDS.64 R16, [UR5+0xe0] ;  /* 0x0000e005ff107984 */ /* 0x000e220008000a00 */
[----:B------:R-:W-:-:S02]  /*37e0*/  ULDC UR5, c[0x0][0x2bc] ;  /* 0x0000af0000057ab9 */ /* 0x000fc40000000800 */
        /* <DEDUP_REMOVED lines=21> */
.L_x_368:
[----:B------:R-:W-:Y:S04]  /*3940*/  BSSY B0, `(.L_x_369) ;  /* 0x0000014000007945 */ /* 0x000fe80003800000 */
[----:B------:R-:W-:Y:S05]  /*3950*/  @!P1 BRA `(.L_x_370) ;  /* 0x0000000000489947 */ /* 0x000fea0003800000 */
        /* <DEDUP_REMOVED lines=18> */
.L_x_370:
[----:B------:R-:W-:Y:S05]  /*3a80*/  BSYNC B0 ;  /* 0x0000000000007941 */ /* 0x000fea0003800000 */
.L_x_369:
[----:B------:R-:W-:Y:S01]  /*3a90*/  SHF.L.U32 R17, R40, 0x10, RZ ;  /* 0x0000001028117819 */ /* 0x000fe200000006ff */
[-C--:B------:R-:W-:Y:S01]  /*3aa0*/  FMUL.FTZ R34, R34, R55.reuse ;  /* 0x0000003722227220 */ /* 0x080fe20000410000 */
[----:B------:R-:W-:Y:S01]  /*3ab0*/  SHF.L.U32 R26, R26, 0x10, RZ ;  /* 0x000000101a1a7819 */ /* 0x000fe200000006ff */
[----:B------:R-:W-:Y:S01]  /*3ac0*/  FMUL.FTZ R36, R36, R55 ;  /* 0x0000003724247220 */ /* 0x000fe20000410000 */
        /* <DEDUP_REMOVED lines=19> */
.L_x_371:
        /* <DEDUP_REMOVED lines=10> */
[C---:B------:R-:W-:Y:S02]  /*3ca0*/  IMAD R19, R47.reuse, UR13, R34 ;  /* 0x0000000d2f137c24 */ /* 0x040fe4000f8e0222 */
[-C--:B------:R-:W-:Y:S01]  /*3cb0*/  FMUL.FTZ R26, R18, R55.reuse ;  /* 0x00000037121a7220 */ /* 0x080fe20000410000 */
[----:B------:R-:W-:Y:S01]  /*3cc0*/  FMUL.FTZ R9, R28, R55 ;  /* 0x000000371c097220 */ /* 0x000fe20000410000 */
[----:B------:R-:W-:Y:S01]  /*3cd0*/  IMAD.WIDE.U32 R16, R47, UR12, R16 ;  /* 0x0000000c2f107c25 */ /* 0x000fe2000f8e0010 */
[----:B------:R-:W-:-:S03]  /*3ce0*/  ULDC.64 UR12, c[0x0][0x210] ;  /* 0x00008400000c7ab9 */ /* 0x000fc60000000a00 */
[----:B------:R-:W-:Y:S02]  /*3cf0*/  F2FP.BF16.F32.PACK_AB R9, R9, R26 ;  /* 0x0000001a0909723e */ /* 0x000fe400000010ff */
[----:B------:R-:W-:Y:S02]  /*3d00*/  LEA R18, P0, R16, UR12, 0x1 ;  /* 0x0000000c10127c11 */ /* 0x000fe4000f8008ff */
[----:B------:R-:W-:-:S04]  /*3d10*/  IADD3 R19, R17, R19, RZ ;  /* 0x0000001311137210 */ /* 0x000fc80007ffe0ff */
[----:B------:R-:W-:-:S05]  /*3d20*/  LEA.HI.X R19, R16, UR13, R19, 0x1, P0 ;  /* 0x0000000d10137c11 */ /* 0x000fca00080f0c13 */
[----:B------:R1:W-:Y:S02]  /*3d30*/  STG.E desc[UR8][R18.64], R9 ;  /* 0x0000000912007986 */ /* 0x0003e4000c101908 */
.L_x_373:
[----:B------:R-:W-:Y:S05]  /*3d40*/  BSYNC B0 ;  /* 0x0000000000007941 */ /* 0x000fea0003800000 */
.L_x_372:
[----:B-1----:R-:W-:Y:S01]  /*3d50*/  SHF.L.U32 R9, R12, 0x10, RZ ;  /* 0x000000100c097819 */ /* 0x002fe200000006ff */
[-C--:B------:R-:W-:Y:S01]  /*3d60*/  FMUL.FTZ R30, R30, R55.reuse ;  /* 0x000000371e1e7220 */ /* 0x080fe20000410000 */
[----:B------:R-:W-:Y:S01]  /*3d70*/  SHF.L.U32 R24, R24, 0x10, RZ ;  /* 0x0000001018187819 */ /* 0x000fe200000006ff */
[----:B------:R-:W-:Y:S01]  /*3d80*/  FMUL.FTZ R32, R32, R55 ;  /* 0x0000003720207220 */ /* 0x000fe20000410000 */
[----:B------:R-:W-:Y:S06]  /*3d90*/  @!P4 BRA `(.L_x_374) ;  /* 0x000000000048c947 */ /* 0x000fec0003800000 */
[----:B------:R-:W-:Y:S01]  /*3da0*/  FFMA.FTZ R12, R30, R54, R53 ;  /* 0x000000361e0c7223 */ /* 0x000fe20000010035 */
[----:B------:R-:W-:-:S03]  /*3db0*/  FFMA.FTZ R16, R32, R15, R52 ;  /* 0x0000000f20107223 */ /* 0x000fc60000010034 */
[----:B------:R-:W-:Y:S01]  /*3dc0*/  FMUL.FTZ R17, R12, -1.4426950216293334961 ;  /* 0xbfb8aa3b0c117820 */ /* 0x000fe20000410000 */
[----:B0-----:R-:W-:-:S05]  /*3dd0*/  FMUL.FTZ R19, R16, -1.4426950216293334961 ;  /* 0xbfb8aa3b10137820 */ /* 0x001fca0000410000 */
        /* <DEDUP_REMOVED lines=14> */
.L_x_374:
[----:B------:R-:W-:Y:S04]  /*3ec0*/  BSSY B0, `(.L_x_375) ;  /* 0x0000014000007945 */ /* 0x000fe80003800000 */
[----:B------:R-:W-:Y:S05]  /*3ed0*/  @P2 BRA `(.L_x_376) ;  /* 0x0000000000482947 */ /* 0x000fea0003800000 */
        /* <DEDUP_REMOVED lines=9> */
[----:B0-----:R-:W-:-:S04]  /*3f70*/  IMAD.WIDE.U32 R18, R46, UR12, R16 ;  /* 0x0000000c2e127c25 */ /* 0x001fc8000f8e0010 */
        /* <DEDUP_REMOVED lines=8> */
.L_x_376:
[----:B------:R-:W-:Y:S05]  /*4000*/  BSYNC B0 ;  /* 0x0000000000007941 */ /* 0x000fea0003800000 */
.L_x_375:
[----:B-1----:R-:W-:Y:S01]  /*4010*/  SHF.L.U32 R9, R10, 0x10, RZ ;  /* 0x000000100a097819 */ /* 0x002fe200000006ff */
[-C--:B0-----:R-:W-:Y:S01]  /*4020*/  FMUL.FTZ R18, R8, R55.reuse ;  /* 0x0000003708127220 */ /* 0x081fe20000410000 */
        /* <DEDUP_REMOVED lines=21> */
.L_x_377:
        /* <DEDUP_REMOVED lines=19> */
.L_x_379:
[----:B------:R-:W-:Y:S05]  /*42b0*/  BSYNC B0 ;  /* 0x0000000000007941 */ /* 0x000fea0003800000 */
.L_x_378:
[----:B0-----:R-:W0:Y:S01]  /*42c0*/  LDC R8, c[0x0][0x10] ;  /* 0x00000400ff087b82 */ /* 0x001e220000000800 */
[----:B------:R-:W-:Y:S02]  /*42d0*/  IADD3 R44, R44, 0x1, RZ ;  /* 0x000000012c2c7810 */ /* 0x000fe40007ffe0ff */
[----:B0-----:R-:W-:-:S04]  /*42e0*/  IADD3 R49, R8, R49, RZ ;  /* 0x0000003108317210 */ /* 0x001fc80007ffe0ff */
[----:B------:R-:W-:-:S13]  /*42f0*/  ISETP.GE.AND P0, PT, R49, UR4, PT ;  /* 0x0000000431007c0c */ /* 0x000fda000bf06270 */
[----:B------:R-:W-:Y:S05]  /*4300*/  @!P0 BRA `(.L_x_380) ;  /* 0xffffffbc00fc8947 */ /* 0x000fea000383ffff */
.L_x_345:
        /* <DEDUP_REMOVED lines=19> */
.L_x_382:
[----:B------:R-:W-:Y:S05]  /*4440*/  BSYNC B0 ;  /* 0x0000000000007941 */ /* 0x000fea0003800000 */
.L_x_381:
        /* <DEDUP_REMOVED lines=11> */
.L_x_384:
[----:B------:R-:W2:Y:S04]  /*4500*/  LDG.E.STRONG.GPU R5, desc[UR8][R2.64] ;  /* 0x0000000802057981 */ /* 0x000ea8000c1ef900 */
[----:B--2---:R-:W-:Y:S01]  /*4510*/  CCTL.IVALL ;  /* 0x00000000ff00798f */ /* 0x004fe20002000000 */
[----:B------:R-:W-:Y:S05]  /*4520*/  YIELD ;  /* 0x0000000000007946 */ /* 0x000fea0003800000 */
[----:B------:R-:W-:-:S13]  /*4530*/  ISETP.NE.AND P0, PT, R5, R0, PT ;  /* 0x000000000500720c */ /* 0x000fda0003f05270 */
[----:B------:R-:W-:Y:S05]  /*4540*/  @P0 BRA `(.L_x_384) ;  /* 0xfffffffc00ec0947 */ /* 0x000fea000383ffff */
.L_x_383:
        /* <DEDUP_REMOVED lines=24> */
.L_x_385:
[----:B------:R-:W-:-:S04]  /*46d0*/  LEA R6, P0, R51, UR4, 0x2 ;  /* 0x0000000433067c11 */ /* 0x000fc8000f8010ff */
[----:B------:R-:W-:Y:S02]  /*46e0*/  LEA.HI.X R7, R51, UR5, R0, 0x2, P0 ;  /* 0x0000000533077c11 */ /* 0x000fe400080f1400 */
[-C--:B------:R-:W-:Y:S02]  /*46f0*/  LEA R8, P0, R18, R6.reuse, 0x2 ;  /* 0x0000000612087211 */ /* 0x080fe400078010ff */
[-C--:B------:R-:W-:Y:S01]  /*4700*/  LEA R12, P2, R27, R6.reuse, 0x2 ;  /* 0x000000061b0c7211 */ /* 0x080fe200078410ff */
[----:B------:R-:W2:Y:S01]  /*4710*/  LDG.E R0, desc[UR8][R6.64] ;  /* 0x0000000806007981 */ /* 0x000ea2000c1e1900 */
[----:B------:R-:W-:Y:S02]  /*4720*/  LEA R10, P1, R22, R6, 0x2 ;  /* 0x00000006160a7211 */ /* 0x000fe400078210ff */
[C---:B------:R-:W-:Y:S02]  /*4730*/  IADD3.X R9, R7.reuse, R31, RZ, P0, !PT ;  /* 0x0000001f07097210 */ /* 0x040fe400007fe4ff */
[----:B------:R-:W-:-:S02]  /*4740*/  IADD3.X R13, R7, R29, RZ, P2, !PT ;  /* 0x0000001d070d7210 */ /* 0x000fc400017fe4ff */
[----:B------:R-:W-:Y:S02]  /*4750*/  IADD3.X R11, R23, R7, RZ, P1, !PT ;  /* 0x00000007170b7210 */ /* 0x000fe40000ffe4ff */
        /* <DEDUP_REMOVED lines=8> */
[----:B--2---:R-:W-:Y:S02]  /*47e0*/  F2FP.BF16.F32.PACK_AB R19, R9, R0 ;  /* 0x000000000913723e */ /* 0x004fe400000010ff */
[----:B------:R-:W-:Y:S02]  /*47f0*/  SHF.R.S32.HI R0, RZ, 0x1f, R51 ;  /* 0x0000001fff007819 */ /* 0x000fe40000011433 */
[----:B---3--:R-:W-:Y:S01]  /*4800*/  F2FP.BF16.F32.PACK_AB R21, R13, R10 ;  /* 0x0000000a0d15723e */ /* 0x008fe200000010ff */
[----:B------:R2:W-:Y:S04]  /*4810*/  STG.E desc[UR8][R2.64], R19 ;  /* 0x0000001302007986 */ /* 0x0005e8000c101908 */
[----:B------:R2:W-:Y:S01]  /*4820*/  STG.E desc[UR8][R4.64], R21 ;  /* 0x0000001504007986 */ /* 0x0005e2000c101908 */
[----:B------:R-:W-:-:S13]  /*4830*/  ISETP.GT.AND.EX P0, PT, R25, R0, PT, P0 ;  /* 0x000000001900720c */ /* 0x000fda0003f04300 */
[----:B--2---:R-:W-:Y:S05]  /*4840*/  @P0 BRA `(.L_x_385) ;  /* 0xfffffffc00a00947 */ /* 0x004fea000383ffff */
[----:B------:R-:W-:Y:S05]  /*4850*/  EXIT ;  /* 0x000000000000794d */ /* 0x000fea0003800000 */
.L_x_386:
        /* <DEDUP_REMOVED lines=10> */
.L_x_5118:


//--------------------- .text._Z35group_norm_nhwc_bwd_one_pass_kernelI11Bf16IOBf16WLi128ELi96ELi768EEv26Group_norm_nhwc_bwd_params --------------------------
	.section	.text._Z35group_norm_nhwc_bwd_one_pass_kernelI11Bf16IOBf16WLi128ELi96ELi768EEv26Group_norm_nhwc_bwd_params,"ax",@progbits
	.align	128
        .global         _Z35group_norm_nhwc_bwd_one_pass_kernelI11Bf16IOBf16WLi128ELi96ELi768EEv26Group_norm_nhwc_bwd_params
        .type           _Z35group_norm_nhwc_bwd_one_pass_kernelI11Bf16IOBf16WLi128ELi96ELi768EEv26Group_norm_nhwc_bwd_params,@function
        .size           _Z35group_norm_nhwc_bwd_one_pass_kernelI11Bf16IOBf16WLi128ELi96ELi768EEv26Group_norm_nhwc_bwd_params,(.L_x_5119 - _Z35group_norm_nhwc_bwd_one_pass_kernelI11Bf16IOBf16WLi128ELi96ELi768EEv26Group_norm_nhwc_bwd_params)
        .other          _Z35group_norm_nhwc_bwd_one_pass_kernelI11Bf16IOBf16WLi128ELi96ELi768EEv26Group_norm_nhwc_bwd_params,@"STO_CUDA_ENTRY STV_DEFAULT"
_Z35group_norm_nhwc_bwd_one_pass_kernelI11Bf16IOBf16WLi128ELi96ELi768EEv26Group_norm_nhwc_bwd_params:
.text._Z35group_norm_nhwc_bwd_one_pass_kernelI11Bf16IOBf16WLi128ELi96ELi768EEv26Group_norm_nhwc_bwd_params:
        /* <DEDUP_REMOVED lines=14> */
[----:B------:R-:W-:Y:S02]  /*00e0*/  UIMAD.WIDE.U32 UR8, UR12, 0x3, URZ ;  /* 0x000000030c0878a5 */ /* 0x000fe4000f8e003f */
[----:B------:R-:W-:Y:S01]  /*00f0*/  UIMAD UR10, UR13, 0x3, URZ ;  /* 0x000000030d0a78a4 */ /* 0x000fe2000f8e023f */
[----:B------:R-:W-:Y:S01]  /*0100*/  SHF.R.U32.HI R59, RZ, 0x5, R3 ;  /* 0x00000005ff3b7819 */ /* 0x000fe20000011603 */
[----:B------:R-:W0:Y:S01]  /*0110*/  LDC R58, c[0x0][0x2ac] ;  /* 0x0000ab00ff3a7b82 */ /* 0x000e220000000800 */
[----:B------:R-:W-:Y:S01]  /*0120*/  ULEA.HI UR11, UP0, UR13, UR12, URZ, 0x1 ;  /* 0x0000000c0d0b7291 */ /* 0x000fe2000f81083f */
[----:B------:R-:W-:Y:S01]  /*0130*/  SHF.R.S32.HI R3, RZ, 0x1f, R60 ;  /* 0x0000001fff037819 */ /* 0x000fe2000001143c */
[----:B------:R-:W-:-:S02]  /*0140*/  UIADD3 UR10, UR9, UR10, URZ ;  /* 0x0000000a090a7290 */ /* 0x000fc4000fffe03f */
[----:B------:R-:W-:Y:S01]  /*0150*/  UIADD3.X UR12, URZ, UR13, URZ, UP0, !UPT ;  /* 0x0000000d3f0c7290 */ /* 0x000fe200087fe43f */
[----:B------:R-:W-:Y:S01]  /*0160*/  LEA.HI R3, R3, R60, RZ, 0x5 ;  /* 0x0000003c03037211 */ /* 0x000fe200078f28ff */
[----:B------:R-:W-:Y:S01]  /*0170*/  ULDC.64 UR18, c[0x0][0x290] ;  /* 0x0000a40000127ab9 */ /* 0x000fe20000000a00 */
[----:B------:R-:W2:Y:S01]  /*0180*/  S2UR UR7, SR_CgaCtaId ;  /* 0x00000000000779c3 */ /* 0x000ea20000008800 */
[----:B------:R-:W-:Y:S01]  /*0190*/  ULEA.HI UR8, UP0, UR10, UR8, URZ, 0x1 ;  /* 0x000000080a087291 */ /* 0x000fe2000f81083f */
[----:B------:R-:W-:Y:S01]  /*01a0*/  SHF.R.S32.HI R3, RZ, 0x5, R3 ;  /* 0x00000005ff037819 */ /* 0x000fe20000011403 */
        /* <DEDUP_REMOVED lines=9> */
[C---:B------:R-:W-:Y:S02]  /*0240*/  ISETP.GE.U32.AND P1, PT, R58.reuse, UR18, PT ;  /* 0x000000123a007c0c */ /* 0x040fe4000bf26070 */
        /* <DEDUP_REMOVED lines=16> */
.L_x_438:
[----:B0-----:R-:W0:Y:S01]  /*0350*/  LDC R10, c[0x0][0x2a0] ;  /* 0x0000a800ff0a7b82 */ /* 0x001e220000000800 */
[----:B------:R-:W-:Y:S01]  /*0360*/  ISETP.LE.AND P4, PT, RZ, UR6, PT ;  /* 0x00000006ff007c0c */ /* 0x000fe2000bf83270 */
[----:B------:R-:W-:Y:S01]  /*0370*/  ULDC.64 UR18, c[0x0][0x290] ;  /* 0x0000a40000127ab9 */ /* 0x000fe20000000a00 */
[----:B------:R-:W-:Y:S01]  /*0380*/  SHF.R.S32.HI R17, RZ, 0x1f, R57 ;  /* 0x0000001fff117819 */ /* 0x000fe20000011439 */
[----:B------:R-:W-:Y:S01]  /*0390*/  ULDC.64 UR12, c[0x0][0x298] ;  /* 0x0000a600000c7ab9 */ /* 0x000fe20000000a00 */
[----:B------:R-:W-:Y:S02]  /*03a0*/  SHF.R.S32.HI R25, RZ, 0x1f, R56 ;  /* 0x0000001fff197819 */ /* 0x000fe40000011438 */
[----:B------:R-:W-:Y:S02]  /*03b0*/  CS2R R48, SRZ ;  /* 0x0000000000307805 */ /* 0x000fe4000001ff00 */
[----:B------:R-:W-:Y:S01]  /*03c0*/  SHF.R.S32.HI R11, RZ, 0x1f, R59 ;  /* 0x0000001fff0b7819 */ /* 0x000fe2000001143b */
[----:B-1----:R-:W1:Y:S08]  /*03d0*/  @P1 LDC.64 R22, c[0x0][0x288] ;  /* 0x0000a200ff161b82 */ /* 0x002e700000000a00 */
[----:B--2---:R-:W2:Y:S01]  /*03e0*/  @P1 LDC.64 R12, c[0x0][0x230] ;  /* 0x00008c00ff0c1b82 */ /* 0x004ea20000000a00 */
[----:B0-----:R-:W-:-:S07]  /*03f0*/  IABS R7, R10 ;  /* 0x0000000a00077213 */ /* 0x001fce0000000000 */
[----:B------:R-:W0:Y:S01]  /*0400*/  @P1 LDC.64 R20, c[0x0][0x228] ;  /* 0x00008a00ff141b82 */ /* 0x000e220000000a00 */
[----:B------:R-:W3:Y:S08]  /*0410*/  I2F.RP R0, R7 ;  /* 0x0000000700007306 */ /* 0x000ef00000209400 */
[----:B---3--:R-:W3:Y:S02]  /*0420*/  MUFU.RCP R0, R0 ;  /* 0x0000000000007308 */ /* 0x008ee40000001000 */
[----:B---3--:R-:W-:-:S06]  /*0430*/  IADD3 R2, R0, 0xffffffe, RZ ;  /* 0x0ffffffe00027810 */ /* 0x008fcc0007ffe0ff */
[----:B------:R3:W4:Y:S02]  /*0440*/  F2I.FTZ.U32.TRUNC.NTZ R3, R2 ;  /* 0x0000000200037305 */ /* 0x000724000021f000 */
[----:B---3--:R-:W-:Y:S01]  /*0450*/  HFMA2.MMA R2, -RZ, RZ, 0, 0 ;  /* 0x00000000ff027435 */ /* 0x008fe200000001ff */
[----:B----4-:R-:W-:-:S05]  /*0460*/  IADD3 R8, RZ, -R3, RZ ;  /* 0x80000003ff087210 */ /* 0x010fca0007ffe0ff */
        /* <DEDUP_REMOVED lines=18> */
[----:B------:R-:W-:Y:S02]  /*0590*/  @P5 IADD3 R3, R3, 0x1, RZ ;  /* 0x0000000103035810 */ /* 0x000fe40007ffe0ff */
[----:B------:R-:W-:Y:S02]  /*05a0*/  ISETP.GE.AND.EX P3, PT, R17, UR19, PT, P3 ;  /* 0x0000001311007c0c */ /* 0x000fe4000bf66330 */
[----:B------:R-:W-:-:S02]  /*05b0*/  @!P4 IADD3 R0, -R0, RZ, RZ ;  /* 0x000000ff0000c210 */ /* 0x000fc40007ffe1ff */
[----:B------:R-:W-:Y:S02]  /*05c0*/  MOV R2, R3 ;  /* 0x0000000300027202 */ /* 0x000fe40000000f00 */
[----:B------:R-:W-:Y:S02]  /*05d0*/  ISETP.GT.U32.OR P3, PT, R60, 0x2ff, P3 ;  /* 0x000002ff3c00780c */ /* 0x000fe40001f64470 */
[----:B------:R-:W-:Y:S02]  /*05e0*/  SEL R3, R7, R0, !P2 ;  /* 0x0000000007037207 */ /* 0x000fe40005000000 */
[----:B------:R-:W-:Y:S02]  /*05f0*/  @!P0 IADD3 R2, -R2, RZ, RZ ;  /* 0x000000ff02028210 */ /* 0x000fe40007ffe1ff */
[----:B------:R-:W-:Y:S01]  /*0600*/  ISETP.GE.U32.AND P4, PT, R56, UR18, PT ;  /* 0x0000001238007c0c */ /* 0x000fe2000bf86070 */
[----:B------:R-:W-:Y:S01]  /*0610*/  IMAD R26, R3, 0x60, RZ ;  /* 0x00000060031a7824 */ /* 0x000fe200078e02ff */
[----:B------:R-:W-:-:S02]  /*0620*/  SEL R7, R7, R2, !P2 ;  /* 0x0000000207077207 */ /* 0x000fc40005000000 */
[----:B------:R-:W-:Y:S02]  /*0630*/  ISETP.GE.AND.EX P4, PT, R25, UR19, PT, P4 ;  /* 0x0000001319007c0c */ /* 0x000fe4000bf86340 */
[----:B------:R-:W-:Y:S01]  /*0640*/  IADD3 R62, P0, R59, R26, RZ ;  /* 0x0000001a3b3e7210 */ /* 0x000fe20007f1e0ff */
[----:B------:R-:W3:Y:S01]  /*0650*/  @!P3 LDC.64 R8, c[0x0][0x288] ;  /* 0x0000a200ff08bb82 */ /* 0x000ee20000000a00 */
[----:B------:R-:W-:Y:S02]  /*0660*/  SHF.R.S32.HI R0, RZ, 0x1f, R7 ;  /* 0x0000001fff007819 */ /* 0x000fe40000011407 */
[----:B------:R-:W-:Y:S02]  /*0670*/  LEA.HI.X.SX32 R63, R26, R11, 0x1, P0 ;  /* 0x0000000b1a3f7211 */ /* 0x000fe400000f0eff */
[----:B------:R-:W-:Y:S01]  /*0680*/  ISETP.GT.U32.OR P4, PT, R60, 0x2ff, P4 ;  /* 0x000002ff3c00780c */ /* 0x000fe20002784470 */
[----:B------:R-:W-:Y:S01]  /*0690*/  IMAD R0, R0, UR12, RZ ;  /* 0x0000000c00007c24 */ /* 0x000fe2000f8e02ff */
[----:B------:R-:W-:Y:S01]  /*06a0*/  ISETP.GE.U32.AND P0, PT, R55, UR18, PT ;  /* 0x0000001237007c0c */ /* 0x000fe2000bf06070 */
[C---:B------:R-:W-:Y:S01]  /*06b0*/  IMAD.WIDE.U32 R62, R7.reuse, UR12, R62 ;  /* 0x0000000c073e7c25 */ /* 0x040fe2000f8e003e */
[----:B------:R-:W4:Y:S03]  /*06c0*/  @!P3 LDC.64 R18, c[0x0][0x230] ;  /* 0x00008c00ff12bb82 */ /* 0x000f260000000a00 */
[----:B------:R-:W-:Y:S01]  /*06d0*/  IMAD R65, R7, UR13, R0 ;  /* 0x0000000d07417c24 */ /* 0x000fe2000f8e0200 */
[----:B------:R-:W-:Y:S01]  /*06e0*/  @P1 MOV R64, R62 ;  /* 0x0000003e00401202 */ /* 0x000fe20000000f00 */
[-C--:B-1----:R-:W-:Y:S01]  /*06f0*/  @P1 IMAD R0, R5, R22.reuse, RZ ;  /* 0x0000001605001224 */ /* 0x082fe200078e02ff */
[----:B------:R-:W-:Y:S01]  /*0700*/  SHF.R.S32.HI R7, RZ, 0x1f, R55 ;  /* 0x0000001fff077819 */ /* 0x000fe20000011437 */
[----:B------:R-:W-:Y:S01]  /*0710*/  ULDC.64 UR12, c[0x0][0x248] ;  /* 0x00009200000c7ab9 */ /* 0x000fe20000000a00 */
[----:B------:R-:W-:Y:S01]  /*0720*/  IADD3 R65, R63, R65, RZ ;  /* 0x000000413f417210 */ /* 0x000fe20007ffe0ff */
[----:B------:R-:W1:Y:S01]  /*0730*/  @!P4 LDC.64 R10, c[0x0][0x288] ;  /* 0x0000a200ff0acb82 */ /* 0x000e620000000a00 */
[C---:B------:R-:W-:Y:S01]  /*0740*/  @P1 IMAD R23, R58.reuse, R23, R0 ;  /* 0x000000173a171224 */ /* 0x040fe200078e0200 */
[----:B------:R-:W-:Y:S01]  /*0750*/  ISETP.GE.AND.EX P0, PT, R7, UR19, PT, P0 ;  /* 0x0000001307007c0c */ /* 0x000fe2000bf06300 */
[----:B------:R-:W-:-:S03]  /*0760*/  @P1 IMAD.WIDE.U32 R14, R58, R22, R64 ;  /* 0x000000163a0e1225 */ /* 0x000fc600078e0040 */
[----:B------:R-:W-:Y:S01]  /*0770*/  ISETP.GT.U32.OR P0, PT, R60, 0x2ff, P0 ;  /* 0x000002ff3c00780c */ /* 0x000fe20000704470 */
[----:B---3--:R-:W-:Y:S01]  /*0780*/  @!P3 IMAD R0, R17, R8, RZ ;  /* 0x000000081100b224 */ /* 0x008fe200078e02ff */
[----:B------:R-:W-:Y:S01]  /*0790*/  @P1 IADD3 R15, R15, R23, RZ ;  /* 0x000000170f0f1210 */ /* 0x000fe20007ffe0ff */
[----:B------:R-:W3:Y:S01]  /*07a0*/  @!P3 LDC.64 R16, c[0x0][0x228] ;  /* 0x00008a00ff10bb82 */ /* 0x000ee20000000a00 */
[C---:B------:R-:W-:Y:S01]  /*07b0*/  @P1 SHF.L.U32 R27, R14.reuse, 0x1, RZ ;  /* 0x000000010e1b1819 */ /* 0x040fe200000006ff */
[----:B------:R-:W-:Y:S01]  /*07c0*/  @!P3 IMAD R29, R57, R9, R0 ;  /* 0x00000009391db224 */ /* 0x000fe200078e0200 */
[----:B------:R-:W-:Y:S02]  /*07d0*/  @P1 SHF.L.U64.HI R2, R14, 0x1, R15 ;  /* 0x000000010e021819 */ /* 0x000fe4000001020f */
[----:B--2---:R-:W-:Y:S02]  /*07e0*/  @P1 IADD3 R22, P2, R27, R12, RZ ;  /* 0x0000000c1b161210 */ /* 0x004fe40007f5e0ff */
[----:B------:R-:W-:-:S02]  /*07f0*/  @!P3 MOV R14, R62 ;  /* 0x0000003e000eb202 */ /* 0x000fc40000000f00 */
[----:B------:R-:W-:Y:S02]  /*0800*/  @!P3 MOV R15, R65 ;  /* 0x00000041000fb202 */ /* 0x000fe40000000f00 */
[----:B------:R-:W-:Y:S02]  /*0810*/  @P1 IADD3.X R23, R2, R13, RZ, P2, !PT ;  /* 0x0000000d02171210 */ /* 0x000fe400017fe4ff */
[----:B------:R-:W2:Y:S01]  /*0820*/  @!P4 LDC.64 R12, c[0x0][0x228] ;  /* 0x00008a00ff0ccb82 */ /* 0x000ea20000000a00 */
[----:B------:R-:W-:Y:S01]  /*0830*/  @!P3 IMAD.WIDE.U32 R8, R57, R8, R14 ;  /* 0x000000083908b225 */ /* 0x000fe200078e000e */
[----:B0-----:R-:W-:Y:S01]  /*0840*/  @P1 IADD3 R20, P2, R27, R20, RZ ;  /* 0x000000141b141210 */ /* 0x001fe20007f5e0ff */
[----:B------:R0:W5:Y:S01]  /*0850*/  @P1 LDG.E R49, desc[UR14][R22.64] ;  /* 0x0000000e16311981 */ /* 0x000162000c1e1900 */
[----:B------:R-:W-:Y:S01]  /*0860*/  HFMA2.MMA R50, -RZ, RZ, 0, 0 ;  /* 0x00000000ff327435 */ /* 0x000fe200000001ff */
[----:B-1----:R-:W-:Y:S01]  /*0870*/  @!P4 IMAD R25, R25, R10, RZ ;  /* 0x0000000a1919c224 */ /* 0x002fe200078e02ff */
[----:B------:R-:W-:-:S02]  /*0880*/  @!P3 IADD3 R9, R9, R29, RZ ;  /* 0x0000001d0909b210 */ /* 0x000fc40007ffe0ff */
[----:B------:R-:W1:Y:S01]  /*0890*/  @!P4 LDC.64 R14, c[0x0][0x230] ;  /* 0x00008c00ff0ecb82 */ /* 0x000e620000000a00 */
[----:B------:R-:W-:Y:S01]  /*08a0*/  @!P3 SHF.L.U32 R27, R8, 0x1, RZ ;  /* 0x00000001081bb819 */ /* 0x000fe200000006ff */
[----:B------:R-:W-:Y:S01]  /*08b0*/  @!P4 IMAD R29, R56, R11, R25 ;  /* 0x0000000b381dc224 */ /* 0x000fe200078e0219 */
[----:B------:R-:W-:Y:S02]  /*08c0*/  @P1 IADD3.X R21, R2, R21, RZ, P2, !PT ;  /* 0x0000001502151210 */ /* 0x000fe400017fe4ff */
[----:B0-----:R-:W-:Y:S02]  /*08d0*/  @!P4 MOV R22, R62 ;  /* 0x0000003e0016c202 */ /* 0x001fe40000000f00 */
[----:B------:R-:W-:Y:S02]  /*08e0*/  @!P4 MOV R23, R65 ;  /* 0x000000410017c202 */ /* 0x000fe40000000f00 */
[----:B------:R-:W-:Y:S02]  /*08f0*/  CS2R R44, SRZ ;  /* 0x00000000002c7805 */ /* 0x000fe4000001ff00 */
[----:B------:R-:W-:Y:S01]  /*0900*/  @!P3 SHF.L.U64.HI R0, R8, 0x1, R9 ;  /* 0x000000010800b819 */ /* 0x000fe20000010209 */
[----:B------:R-:W-:Y:S01]  /*0910*/  UIMAD.WIDE UR12, UR6, 0x8, UR12 ;  /* 0x00000008060c78a5 */ /* 0x000fe2000f8e020c */
[----:B----4-:R-:W-:Y:S01]  /*0920*/  @!P3 IADD3 R18, P5, R27, R18, RZ ;  /* 0x000000121b12b210 */ /* 0x010fe20007fbe0ff */
[----:B------:R-:W-:Y:S01]  /*0930*/  @!P4 IMAD.WIDE.U32 R10, R56, R10, R22 ;  /* 0x0000000a380ac225 */ /* 0x000fe200078e0016 */
[----:B------:R-:W-:Y:S01]  /*0940*/  SHF.R.S32.HI R25, RZ, 0x1f, R54 ;  /* 0x0000001fff197819 */ /* 0x000fe20000011436 */
[----:B------:R-:W0:Y:S01]  /*0950*/  @!P0 LDC.64 R8, c[0x0][0x288] ;  /* 0x0000a200ff088b82 */ /* 0x000e220000000a00 */
[----:B------:R-:W-:-:S02]  /*0960*/  ISETP.GE.U32.AND P2, PT, R54, UR18, PT ;  /* 0x0000001236007c0c */ /* 0x000fc4000bf46070 */
[----:B------:R-:W-:Y:S02]  /*0970*/  CS2R R46, SRZ ;  /* 0x00000000002e7805 */ /* 0x000fe4000001ff00 */
[----:B------:R-:W-:Y:S02]  /*0980*/  @!P3 IADD3.X R19, R0, R19, RZ, P5, !PT ;  /* 0x000000130013b210 */ /* 0x000fe40002ffe4ff */
[----:B------:R-:W-:Y:S02]  /*0990*/  SHF.R.S32.HI R31, RZ, 0x1f, R53 ;  /* 0x0000001fff1f7819 */ /* 0x000fe40000011435 */
[----:B------:R-:W-:Y:S02]  /*09a0*/  CS2R R42, SRZ ;  /* 0x00000000002a7805 */ /* 0x000fe4000001ff00 */
[----:B------:R-:W-:Y:S01]  /*09b0*/  ISETP.GE.AND.EX P2, PT, R25, UR19, PT, P2 ;  /* 0x0000001319007c0c */ /* 0x000fe2000bf46320 */
[----:B------:R4:W5:Y:S01]  /*09c0*/  @!P3 LDG.E R50, desc[UR14][R18.64] ;  /* 0x0000000e1232b981 */ /* 0x000962000c1e1900 */
[----:B---3--:R-:W-:-:S02]  /*09d0*/  @!P3 IADD3 R22, P5, R27, R16, RZ ;  /* 0x000000101b16b210 */ /* 0x008fc40007fbe0ff */
[----:B------:R-:W-:Y:S01]  /*09e0*/  @!P4 IADD3 R27, R11, R29, RZ ;  /* 0x0000001d0b1bc210 */ /* 0x000fe20007ffe0ff */
[----:B------:R-:W5:Y:S01]  /*09f0*/  @P1 LDG.E R48, desc[UR14][R20.64] ;  /* 0x0000000e14301981 */ /* 0x000f62000c1e1900 */
[----:B------:R-:W-:Y:S01]  /*0a00*/  @!P4 SHF.L.U32 R11, R10, 0x1, RZ ;  /* 0x000000010a0bc819 */ /* 0x000fe200000006ff */
[----:B------:R-:W3:Y:S01]  /*0a10*/  @!P0 LDC.64 R28, c[0x0][0x230] ;  /* 0x00008c00ff1c8b82 */ /* 0x000ee20000000a00 */
[----:B------:R-:W-:Y:S02]  /*0a20*/  ISETP.GT.U32.OR P2, PT, R60, 0x2ff, P2 ;  /* 0x000002ff3c00780c */ /* 0x000fe40001744470 */
[----:B------:R-:W-:Y:S02]  /*0a30*/  @!P4 SHF.L.U64.HI R10, R10, 0x1, R27 ;  /* 0x000000010a0ac819 */ /* 0x000fe4000001021b */
[----:B--2---:R-:W-:Y:S02]  /*0a40*/  @!P4 IADD3 R12, P6, R11, R12, RZ ;  /* 0x0000000c0b0cc210 */ /* 0x004fe40007fde0ff */
[----:B------:R-:W-:-:S02]  /*0a50*/  @!P3 IADD3.X R23, R0, R17, RZ, P5, !PT ;  /* 0x000000110017b210 */ /* 0x000fc40002ffe4ff */
[C---:B------:R-:W-:Y:S01]  /*0a60*/  @!P4 IADD3.X R13, R10.reuse, R13, RZ, P6, !PT ;  /* 0x0000000d0a0dc210 */ /* 0x040fe200037fe4ff */
[----:B------:R-:W2:Y:S01]  /*0a70*/  @!P0 LDC.64 R16, c[0x0][0x228] ;  /* 0x00008a00ff108b82 */ /* 0x000ea20000000a00 */
[----:B-1----:R-:W-:Y:S01]  /*0a80*/  @!P4 IADD3 R14, P5, R11, R14, RZ ;  /* 0x0000000e0b0ec210 */ /* 0x002fe20007fbe0ff */
[----:B------:R-:W5:Y:S01]  /*0a90*/  @!P3 LDG.E R47, desc[UR14][R22.64] ;  /* 0x0000000e162fb981 */ /* 0x000f62000c1e1900 */
[----:B0-----:R-:W-:Y:S01]  /*0aa0*/  @!P0 IMAD R0, R7, R8, RZ ;  /* 0x0000000807008224 */ /* 0x001fe200078e02ff */
[----:B----4-:R-:W-:Y:S02]  /*0ab0*/  @!P0 MOV R18, R62 ;  /* 0x0000003e00128202 */ /* 0x010fe40000000f00 */
[----:B------:R-:W-:Y:S01]  /*0ac0*/  @!P4 IADD3.X R15, R10, R15, RZ, P5, !PT ;  /* 0x0000000f0a0fc210 */ /* 0x000fe20002ffe4ff */
[----:B------:R0:W5:Y:S01]  /*0ad0*/  @!P4 LDG.E R44, desc[UR14][R12.64] ;  /* 0x0000000e0c2cc981 */ /* 0x000162000c1e1900 */
[----:B------:R-:W1:Y:S01]  /*0ae0*/  @!P2 LDC.64 R10, c[0x0][0x288] ;  /* 0x0000a200ff0aab82 */ /* 0x000e620000000a00 */
[----:B------:R-:W-:Y:S01]  /*0af0*/  ISETP.GE.U32.AND P3, PT, R53, UR18, PT ;  /* 0x0000001235007c0c */ /* 0x000fe2000bf66070 */
[C---:B------:R-:W-:Y:S01]  /*0b00*/  @!P0 IMAD R7, R55.reuse, R9, R0 ;  /* 0x0000000937078224 */ /* 0x040fe200078e0200 */
[----:B------:R-:W-:Y:S01]  /*0b10*/  @!P0 MOV R19, R65 ;  /* 0x0000004100138202 */ /* 0x000fe20000000f00 */
[----:B------:R4:W5:Y:S01]  /*0b20*/  @!P4 LDG.E R45, desc[UR14][R14.64] ;  /* 0x0000000e0e2dc981 */ /* 0x000962000c1e1900 */
[----:B0-----:R-:W-:Y:S01]  /*0b30*/  MOV R12, UR12 ;  /* 0x0000000c000c7c02 */ /* 0x001fe20008000f00 */
[----:B------:R-:W-:Y:S01]  /*0b40*/  @!P0 IMAD.WIDE.U32 R8, R55, R8, R18 ;  /* 0x0000000837088225 */ /* 0x000fe200078e0012 */
[----:B------:R-:W-:-:S02]  /*0b50*/  MOV R13, UR13 ;  /* 0x0000000d000d7c02 */ /* 0x000fc40008000f00 */
[----:B------:R-:W0:Y:S04]  /*0b60*/  @!P2 LDC.64 R18, c[0x0][0x230] ;  /* 0x00008c00ff12ab82 */ /* 0x000e280000000a00 */
[----:B------:R-:W2:Y:S01]  /*0b70*/  LDG.E.64 R12, desc[UR14][R12.64] ;  /* 0x0000000e0c0c7981 */ /* 0x000ea2000c1e1b00 */
[----:B------:R-:W-:Y:S02]  /*0b80*/  ISETP.GE.AND.EX P3, PT, R31, UR19, PT, P3 ;  /* 0x000000131f007c0c */ /* 0x000fe4000bf66330 */
[----:B------:R-:W-:Y:S01]  /*0b90*/  @!P2 MOV R22, R62 ;  /* 0x0000003e0016a202 */ /* 0x000fe20000000f00 */
[----:B----4-:R-:W4:Y:S01]  /*0ba0*/  @!P2 LDC.64 R14, c[0x0][0x228] ;  /* 0x00008a00ff0eab82 */ /* 0x010f220000000a00 */
[----:B------:R-:W-:Y:S02]  /*0bb0*/  ISETP.GT.U32.OR P3, PT, R60, 0x2ff, P3 ;  /* 0x000002ff3c00780c */ /* 0x000fe40001f64470 */
[----:B------:R-:W-:Y:S01]  /*0bc0*/  @!P2 MOV R23, R65 ;  /* 0x000000410017a202 */ /* 0x000fe20000000f00 */
[----:B-1----:R-:W-:Y:S01]  /*0bd0*/  @!P2 IMAD R25, R25, R10, RZ ;  /* 0x0000000a1919a224 */ /* 0x002fe200078e02ff */
[----:B------:R-:W-:-:S02]  /*0be0*/  SHF.R.S32.HI R27, RZ, 0x1f, R52 ;  /* 0x0000001fff1b7819 */ /* 0x000fc40000011434 */
[----:B------:R-:W-:Y:S01]  /*0bf0*/  ISETP.GE.U32.AND P4, PT, R52, UR18, PT ;  /* 0x0000001234007c0c */ /* 0x000fe2000bf86070 */
[C---:B------:R-:W-:Y:S01]  /*0c00*/  @!P2 IMAD R25, R54.reuse, R11, R25 ;  /* 0x0000000b3619a224 */ /* 0x040fe200078e0219 */
[----:B------:R-:W-:Y:S01]  /*0c10*/  @!P0 IADD3 R9, R9, R7, RZ ;  /* 0x0000000709098210 */ /* 0x000fe20007ffe0ff */
[----:B------:R-:W-:Y:S01]  /*0c20*/  @!P2 IMAD.WIDE.U32 R22, R54, R10, R22 ;  /* 0x0000000a3616a225 */ /* 0x000fe200078e0016 */
[----:B------:R-:W-:Y:S02]  /*0c30*/  ISETP.GE.AND.EX P4, PT, R27, UR19, PT, P4 ;  /* 0x000000131b007c0c */ /* 0x000fe4000bf86340 */
[----:B------:R-:W-:Y:S01]  /*0c40*/  @!P0 SHF.L.U32 R7, R8, 0x1, RZ ;  /* 0x0000000108078819 */ /* 0x000fe200000006ff */
[----:B------:R-:W1:Y:S01]  /*0c50*/  @!P3 LDC.64 R10, c[0x0][0x288] ;  /* 0x0000a200ff0abb82 */ /* 0x000e620000000a00 */
[----:B------:R-:W-:Y:S02]  /*0c60*/  ISETP.GT.U32.OR P4, PT, R60, 0x2ff, P4 ;  /* 0x000002ff3c00780c */ /* 0x000fe40002784470 */
[----:B------:R-:W-:-:S02]  /*0c70*/  @!P0 SHF.L.U64.HI R8, R8, 0x1, R9 ;  /* 0x0000000108088819 */ /* 0x000fc40000010209 */
[C---:B---3--:R-:W-:Y:S02]  /*0c80*/  @!P0 IADD3 R28, P6, R7.reuse, R28, RZ ;  /* 0x0000001c071c8210 */ /* 0x048fe40007fde0ff */
[----:B--2---:R-:W-:Y:S02]  /*0c90*/  @!P0 IADD3 R16, P5, R7, R16, RZ ;  /* 0x0000001007108210 */ /* 0x004fe40007fbe0ff */
[C---:B------:R-:W-:Y:S02]  /*0ca0*/  @!P0 IADD3.X R29, R8.reuse, R29, RZ, P6, !PT ;  /* 0x0000001d081d8210 */ /* 0x040fe400037fe4ff */
[----:B------:R-:W-:Y:S02]  /*0cb0*/  SHF.R.S32.HI R7, RZ, 0x1f, R51 ;  /* 0x0000001fff077819 */ /* 0x000fe40000011433 */
[----:B------:R-:W-:Y:S01]  /*0cc0*/  ISETP.GE.U32.AND P6, PT, R51, UR18, PT ;  /* 0x0000001233007c0c */ /* 0x000fe2000bfc6070 */
[----:B------:R-:W5:Y:S01]  /*0cd0*/  @!P0 LDG.E R46, desc[UR14][R28.64] ;  /* 0x0000000e1c2e8981 */ /* 0x000f62000c1e1900 */
[----:B------:R-:W-:-:S02]  /*0ce0*/  @!P0 IADD3.X R17, R8, R17, RZ, P5, !PT ;  /* 0x0000001108118210 */ /* 0x000fc40002ffe4ff */
[----:B------:R-:W-:Y:S01]  /*0cf0*/  ISETP.GE.AND.EX P5, PT, R7, UR19, PT, P6 ;  /* 0x0000001307007c0c */ /* 0x000fe2000bfa6360 */
[----:B------:R-:W2:Y:S01]  /*0d00*/  @!P4 LDC.64 R8, c[0x0][0x288] ;  /* 0x0000a200ff08cb82 */ /* 0x000ea20000000a00 */
[----:B------:R-:W-:Y:S01]  /*0d10*/  @!P2 IADD3 R23, R23, R25, RZ ;  /* 0x000000191717a210 */ /* 0x000fe20007ffe0ff */
[----:B------:R3:W5:Y:S01]  /*0d20*/  @!P0 LDG.E R43, desc[UR14][R16.64] ;  /* 0x0000000e102b8981 */ /* 0x000762000c1e1900 */
[----:B------:R-:W-:Y:S02]  /*0d30*/  ISETP.GT.U32.OR P5, PT, R60, 0x2ff, P5 ;  /* 0x000002ff3c00780c */ /* 0x000fe40002fa4470 */
[C---:B------:R-:W-:Y:S01]  /*0d40*/  @!P2 SHF.L.U32 R35, R22.reuse, 0x1, RZ ;  /* 0x000000011623a819 */ /* 0x040fe200000006ff */
[----:B-1----:R-:W-:Y:S01]  /*0d50*/  @!P3 IMAD R2, R31, R10, RZ ;  /* 0x0000000a1f02b224 */ /* 0x002fe200078e02ff */
[----:B------:R-:W-:Y:S01]  /*0d60*/  @!P2 SHF.L.U64.HI R0, R22, 0x1, R23 ;  /* 0x000000011600a819 */ /* 0x000fe20000010217 */
[----:B------:R-:W1:Y:S01]  /*0d70*/  @!P3 LDC.64 R24, c[0x0][0x230] ;  /* 0x00008c00ff18bb82 */ /* 0x000e620000000a00 */
[----:B0-----:R-:W-:-:S02]  /*0d80*/  @!P2 IADD3 R32, P6, R35, R18, RZ ;  /* 0x000000122320a210 */ /* 0x001fc40007fde0ff */
[----:B---3--:R-:W-:Y:S02]  /*0d90*/  @!P3 MOV R16, R62 ;  /* 0x0000003e0010b202 */ /* 0x008fe40000000f00 */
[----:B------:R-:W-:-:S03]  /*0da0*/  @!P3 MOV R17, R65 ;  /* 0x000000410011b202 */ /* 0x000fc60000000f00 */
[----:B------:R-:W0:Y:S01]  /*0db0*/  @!P3 LDC.64 R22, c[0x0][0x228] ;  /* 0x00008a00ff16bb82 */ /* 0x000e220000000a00 */
[C---:B------:R-:W-:Y:S01]  /*0dc0*/  @!P3 IMAD R29, R53.reuse, R11, R2 ;  /* 0x0000000b351db224 */ /* 0x040fe200078e0202 */
[----:B------:R-:W-:Y:S01]  /*0dd0*/  @!P2 IADD3.X R33, R0, R19, RZ, P6, !PT ;  /* 0x000000130021a210 */ /* 0x000fe200037fe4ff */
[----:B------:R-:W-:Y:S01]  /*0de0*/  @!P3 IMAD.WIDE.U32 R10, R53, R10, R16 ;  /* 0x0000000a350ab225 */ /* 0x000fe200078e0010 */
[----:B----4-:R-:W-:-:S04]  /*0df0*/  @!P2 IADD3 R30, P0, R35, R14, RZ ;  /* 0x0000000e231ea210 */ /* 0x010fc80007f1e0ff */
[----:B------:R-:W3:Y:S01]  /*0e00*/  @!P4 LDC.64 R18, c[0x0][0x230] ;  /* 0x00008c00ff12cb82 */ /* 0x000ee20000000a00 */
[----:B------:R-:W-:Y:S02]  /*0e10*/  @!P2 IADD3.X R31, R0, R15, RZ, P0, !PT ;  /* 0x0000000f001fa210 */ /* 0x000fe400007fe4ff */
[----:B------:R-:W-:-:S05]  /*0e20*/  @!P3 IADD3 R15, R11, R29, RZ ;  /* 0x0000001d0b0fb210 */ /* 0x000fca0007ffe0ff */
[----:B------:R-:W4:Y:S01]  /*0e30*/  @!P5 LDC.64 R20, c[0x0][0x288] ;  /* 0x0000a200ff14db82 */ /* 0x000f220000000a00 */
[----:B------:R-:W-:Y:S01]  /*0e40*/  @!P3 SHF.L.U64.HI R0, R10, 0x1, R15 ;  /* 0x000000010a00b819 */ /* 0x000fe2000001020f */
[----:B--2---:R-:W-:Y:S01]  /*0e50*/  @!P4 IMAD R27, R27, R8, RZ ;  /* 0x000000081b1bc224 */ /* 0x004fe200078e02ff */
[----:B------:R-:W-:-:S05]  /*0e60*/  @!P4 MOV R14, R62 ;  /* 0x0000003e000ec202 */ /* 0x000fca0000000f00 */
[----:B------:R-:W2:Y:S01]  /*0e70*/  @!P4 LDC.64 R16, c[0x0][0x228] ;  /* 0x00008a00ff10cb82 */ /* 0x000ea20000000a00 */
[----:B------:R-:W-:Y:S02]  /*0e80*/  @!P4 MOV R15, R65 ;  /* 0x00000041000fc202 */ /* 0x000fe40000000f00 */
[----:B------:R-:W-:Y:S01]  /*0e90*/  CS2R R40, SRZ ;  /* 0x0000000000287805 */ /* 0x000fe2000001ff00 */
[----:B------:R-:W-:Y:S01]  /*0ea0*/  @!P4 IMAD R27, R52, R9, R27 ;  /* 0x00000009341bc224 */ /* 0x000fe200078e021b */
[----:B------:R-:W-:Y:S01]  /*0eb0*/  @!P3 SHF.L.U32 R11, R10, 0x1, RZ ;  /* 0x000000010a0bb819 */ /* 0x000fe200000006ff */
[----:B------:R-:W-:-:S03]  /*0ec0*/  @!P4 IMAD.WIDE.U32 R14, R52, R8, R14 ;  /* 0x00000008340ec225 */ /* 0x000fc600078e000e */
[----:B------:R-:W5:Y:S01]  /*0ed0*/  @!P2 LDG.E R41, desc[UR14][R32.64] ;  /* 0x0000000e2029a981 */ /* 0x000f62000c1e1900 */
[----:B-1----:R-:W-:Y:S01]  /*0ee0*/  @!P3 IADD3 R24, P0, R11, R24, RZ ;  /* 0x000000180b18b210 */ /* 0x002fe20007f1e0ff */
[----:B------:R-:W1:Y:S01]  /*0ef0*/  @!P5 LDC.64 R8, c[0x0][0x230] ;  /* 0x00008c00ff08db82 */ /* 0x000e620000000a00 */
[----:B------:R-:W-:Y:S01]  /*0f00*/  @!P4 IADD3 R15, R15, R27, RZ ;  /* 0x0000001b0f0fc210 */ /* 0x000fe20007ffe0ff */
[----:B------:R-:W5:Y:S01]  /*0f10*/  @!P2 LDG.E R40, desc[UR14][R30.64] ;  /* 0x0000000e1e28a981 */ /* 0x000f62000c1e1900 */
[----:B0-----:R-:W-:Y:S02]  /*0f20*/  @!P3 IADD3 R22, P2, R11, R22, RZ ;  /* 0x000000160b16b210 */ /* 0x001fe40007f5e0ff */
[----:B------:R-:W-:Y:S02]  /*0f30*/  @!P4 SHF.L.U32 R27, R14, 0x1, RZ ;  /* 0x000000010e1bc819 */ /* 0x000fe400000006ff */
[C---:B------:R-:W-:Y:S01]  /*0f40*/  @!P3 IADD3.X R25, R0.reuse, R25, RZ, P0, !PT ;  /* 0x000000190019b210 */ /* 0x040fe200007fe4ff */
[----:B----4-:R-:W-:Y:S01]  /*0f50*/  @!P5 IMAD R2, R7, R20, RZ ;  /* 0x000000140702d224 */ /* 0x010fe200078e02ff */
[----:B------:R-:W-:Y:S01]  /*0f60*/  @!P3 IADD3.X R23, R0, R23, RZ, P2, !PT ;  /* 0x000000170017b210 */ /* 0x000fe200017fe4ff */
[----:B------:R-:W0:Y:S01]  /*0f70*/  @!P5 LDC.64 R10, c[0x0][0x228] ;  /* 0x00008a00ff0adb82 */ /* 0x000e220000000a00 */
[----:B------:R-:W-:-:S02]  /*0f80*/  @!P4 SHF.L.U64.HI R0, R14, 0x1, R15 ;  /* 0x000000010e00c819 */ /* 0x000fc4000001020f */
[----:B---3--:R-:W-:Y:S01]  /*0f90*/  @!P4 IADD3 R18, P0, R27, R18, RZ ;  /* 0x000000121b12c210 */ /* 0x008fe20007f1e0ff */
[----:B------:R-:W-:Y:S01]  /*0fa0*/  @!P5 IMAD R7, R51, R21, R2 ;  /* 0x000000153307d224 */ /* 0x000fe200078e0202 */
[----:B------:R-:W-:Y:S01]  /*0fb0*/  HFMA2.MMA R2, -RZ, RZ, 0, 0 ;  /* 0x00000000ff027435 */ /* 0x000fe200000001ff */
[----:B------:R-:W5:Y:S01]  /*0fc0*/  @!P3 LDG.E R42, desc[UR14][R24.64] ;  /* 0x0000000e182ab981 */ /* 0x000f62000c1e1900 */
[----:B------:R-:W-:Y:S02]  /*0fd0*/  @!P4 IADD3.X R19, R0, R19, RZ, P0, !PT ;  /* 0x000000130013c210 */ /* 0x000fe400007fe4ff */
[----:B--2---:R-:W-:-:S04]  /*0fe0*/  @!P4 IADD3 R16, P0, R27, R16, RZ ;  /* 0x000000101b10c210 */ /* 0x004fc80007f1e0ff */
[----:B------:R-:W-:Y:S02]  /*0ff0*/  @!P4 IADD3.X R17, R0, R17, RZ, P0, !PT ;  /* 0x000000110011c210 */ /* 0x000fe400007fe4ff */
[----:B------:R-:W-:Y:S01]  /*1000*/  MOV R0, RZ ;  /* 0x000000ff00007202 */ /* 0x000fe20000000f00 */
[----:B------:R-:W5:Y:S05]  /*1010*/  @!P4 LDG.E R2, desc[UR14][R18.64] ;  /* 0x0000000e1202c981 */ /* 0x000f6a000c1e1900 */
[----:B------:R-:W5:Y:S01]  /*1020*/  @!P4 LDG.E R0, desc[UR14][R16.64] ;  /* 0x0000000e1000c981 */ /* 0x000f62000c1e1900 */
[----:B------:R-:W-:Y:S02]  /*1030*/  @!P5 MOV R14, R62 ;  /* 0x0000003e000ed202 */ /* 0x000fe40000000f00 */
[----:B------:R-:W-:-:S03]  /*1040*/  @!P5 MOV R15, R65 ;  /* 0x00000041000fd202 */ /* 0x000fc60000000f00 */
[----:B------:R-:W-:Y:S01]  /*1050*/  @!P5 IMAD.WIDE.U32 R20, R51, R20, R14 ;  /* 0x000000143314d225 */ /* 0x000fe200078e000e */
[----:B------:R-:W-:-:S04]  /*1060*/  CS2R R14, SRZ ;  /* 0x00000000000e7805 */ /* 0x000fc8000001ff00 */
[----:B------:R-:W-:Y:S02]  /*1070*/  @!P5 IADD3 R21, R21, R7, RZ ;  /* 0x000000071515d210 */ /* 0x000fe40007ffe0ff */
[C---:B------:R-:W-:Y:S01]  /*1080*/  @!P5 SHF.L.U32 R7, R20.reuse, 0x1, RZ ;  /* 0x000000011407d819 */ /* 0x040fe200000006ff */
[----:B------:R-:W5:Y:S01]  /*1090*/  @!P3 LDG.E R15, desc[UR14][R22.64] ;  /* 0x0000000e160fb981 */ /* 0x000f62000c1e1900 */
[----:B------:R-:W-:Y:S02]  /*10a0*/  @!P5 SHF.L.U64.HI R20, R20, 0x1, R21 ;  /* 0x000000011414d819 */ /* 0x000fe40000010215 */
[C---:B-1----:R-:W-:Y:S02]  /*10b0*/  @!P5 IADD3 R8, P2, R7.reuse, R8, RZ ;  /* 0x000000080708d210 */ /* 0x042fe40007f5e0ff */
[----:B0-----:R-:W-:Y:S01]  /*10c0*/  @!P5 IADD3 R10, P3, R7, R10, RZ ;  /* 0x0000000a070ad210 */ /* 0x001fe20007f7e0ff */
[----:B------:R-:W-:Y:S01]  /*10d0*/  HFMA2.MMA R7, -RZ, RZ, 0, 0 ;  /* 0x00000000ff077435 */ /* 0x000fe200000001ff */
[----:B------:R-:W-:-:S02]  /*10e0*/  @!P5 IADD3.X R9, R20, R9, RZ, P2, !PT ;  /* 0x000000091409d210 */ /* 0x000fc400017fe4ff */
[----:B------:R-:W-:Y:S01]  /*10f0*/  @!P5 IADD3.X R11, R20, R11, RZ, P3, !PT ;  /* 0x0000000b140bd210 */ /* 0x000fe20001ffe4ff */
[----:B------:R-:W-:Y:S01]  /*1100*/  UMOV UR18, 0x3f800000 ;  /* 0x3f80000000127882 */ /* 0x000fe20000000000 */
[----:B------:R-:W-:Y:S01]  /*1110*/  BSSY B0, `(.L_x_388) ;  /* 0x0000022000007945 */ /* 0x000fe20003800000 */
[----:B------:R0:W5:Y:S04]  /*1120*/  @!P5 LDG.E R14, desc[UR14][R8.64] ;  /* 0x0000000e080ed981 */ /* 0x000168000c1e1900 */
[----:B------:R1:W5:Y:S01]  /*1130*/  @!P5 LDG.E R7, desc[UR14][R10.64] ;  /* 0x0000000e0a07d981 */ /* 0x000362000c1e1900 */
[----:B0-----:R-:W-:Y:S02]  /*1140*/  CS2R R8, SRZ ;  /* 0x0000000000087805 */ /* 0x001fe4000001ff00 */
[----:B-1----:R-:W-:-:S02]  /*1150*/  CS2R R10, SRZ ;  /* 0x00000000000a7805 */ /* 0x002fc4000001ff00 */
        /* <DEDUP_REMOVED lines=21> */
[----:B------:R-:W2:Y:S04]  /*12b0*/  LDG.E.U16 R8, desc[UR14][R12.64] ;  /* 0x0000000e0c087981 */ /* 0x000ea8000c1e1500 */
[----:B------:R-:W3:Y:S04]  /*12c0*/  @P0 LDG.E.U16 R19, desc[UR14][R16.64] ;  /* 0x0000000e10130981 */ /* 0x000ee8000c1e1500 */
[----:B------:R-:W4:Y:S04]  /*12d0*/  @P0 LDG.E.U16 R18, desc[UR14][R16.64+0x2] ;  /* 0x0000020e10120981 */ /* 0x000f28000c1e1500 */
[----:B------:R-:W4:Y:S01]  /*12e0*/  LDG.E.U16 R11, desc[UR14][R12.64+0x2] ;  /* 0x0000020e0c0b7981 */ /* 0x000f22000c1e1500 */
[----:B--2---:R-:W-:-:S02]  /*12f0*/  SHF.L.U32 R8, R8, 0x10, RZ ;  /* 0x0000001008087819 */ /* 0x004fc400000006ff */
[----:B---3--:R-:W-:Y:S02]  /*1300*/  @P0 SHF.L.U32 R9, R19, 0x10, RZ ;  /* 0x0000001013090819 */ /* 0x008fe400000006ff */
[----:B----4-:R-:W-:Y:S02]  /*1310*/  @P0 SHF.L.U32 R10, R18, 0x10, RZ ;  /* 0x00000010120a0819 */ /* 0x010fe400000006ff */
[----:B------:R-:W-:-:S07]  /*1320*/  SHF.L.U32 R11, R11, 0x10, RZ ;  /* 0x000000100b0b7819 */ /* 0x000fce00000006ff */
.L_x_389:
[----:B------:R-:W-:Y:S05]  /*1330*/  BSYNC B0 ;  /* 0x0000000000007941 */ /* 0x000fea0003800000 */
.L_x_388:
[----:B------:R-:W-:Y:S02]  /*1340*/  ISETP.NE.AND P5, PT, RZ, UR17, PT ;  /* 0x00000011ff007c0c */ /* 0x000fe4000bfa5270 */
[C---:B-----5:R-:W-:Y:S02]  /*1350*/  PRMT R12, R49.reuse, 0x7632, R12 ;  /* 0x00007632310c7816 */ /* 0x060fe4000000000c */
        /* <DEDUP_REMOVED lines=36> */
.L_x_390:
        /* <DEDUP_REMOVED lines=26> */
.L_x_391:
[----:B------:R-:W-:Y:S01]  /*1740*/  FFMA.FTZ R27, R13, R23, R16 ;  /* 0x000000170d1b7223 */ /* 0x000fe20000010010 */
[----:B------:R-:W-:Y:S01]  /*1750*/  FADD.FTZ R16, RZ, R19 ;  /* 0x00000013ff107221 */ /* 0x000fe20000010000 */
[----:B------:R-:W-:Y:S01]  /*1760*/  FADD.FTZ R24, R23, R12 ;  /* 0x0000000c17187221 */ /* 0x000fe20000010000 */
[----:B------:R-:W-:Y:S01]  /*1770*/  FFMA.FTZ R12, R13, R18, RZ ;  /* 0x000000120d0c7223 */ /* 0x000fe200000100ff */
[----:B------:R-:W-:Y:S01]  /*1780*/  FADD.FTZ R13, RZ, R18 ;  /* 0x00000012ff0d7221 */ /* 0x000fe20000010000 */
[----:B------:R-:W-:Y:S01]  /*1790*/  FADD.FTZ R23, R16, R17 ;  /* 0x0000001110177221 */ /* 0x000fe20000010000 */
[----:B------:R-:W-:Y:S01]  /*17a0*/  FMUL.FTZ R25, R17, R8 ;  /* 0x0000000811197220 */ /* 0x000fe20000410000 */
        /* <DEDUP_REMOVED lines=10> */
[C---:B------:R-:W-:Y:S01]  /*1850*/  PRMT R18, R44.reuse, 0x7632, R18 ;  /* 0x000076322c127816 */ /* 0x040fe20000000012 */
        /* <DEDUP_REMOVED lines=25> */
.L_x_392:
[----:B------:R-:W-:Y:S01]  /*19f0*/  FMUL.FTZ R18, R22, R8 ;  /* 0x0000000816127220 */ /* 0x000fe20000410000 */
[----:B------:R-:W-:Y:S01]  /*1a00*/  FADD.FTZ R25, R20, R25 ;  /* 0x0000001914197221 */ /* 0x000fe20000010000 */
[--C-:B------:R-:W-:Y:S01]  /*1a10*/  FADD.FTZ R13, R23, R22.reuse ;  /* 0x00000016170d7221 */ /* 0x100fe20000010000 */
[----:B------:R-:W-:Y:S01]  /*1a20*/  FFMA.FTZ R19, R32, R22, R19 ;  /* 0x0000001620137223 */ /* 0x000fe20000010013 */
[----:B------:R-:W-:Y:S01]  /*1a30*/  PRMT R22, R46, 0x7632, R22 ;  /* 0x000076322e167816 */ /* 0x000fe20000000016 */
[----:B------:R-:W-:Y:S01]  /*1a40*/  FFMA.FTZ R20, R32, R18, R33 ;  /* 0x0000001220147223 */ /* 0x000fe20000010021 */
[----:B------:R-:W-:Y:S01]  /*1a50*/  FADD.FTZ R26, R25, R18 ;  /* 0x00000012191a7221 */ /* 0x000fe20000010000 */
[----:B------:R-:W-:Y:S01]  /*1a60*/  FMUL.FTZ R21, R16, R11 ;  /* 0x0000000b10157220 */ /* 0x000fe20000410000 */
[----:B------:R-:W-:Y:S01]  /*1a70*/  SHF.L.U32 R18, R46, 0x10, RZ ;  /* 0x000000102e127819 */ /* 0x000fe200000006ff */
[----:B------:R-:W-:Y:S01]  /*1a80*/  FFMA.FTZ R17, R34, R16, R17 ;  /* 0x0000001022117223 */ /* 0x000fe20000010011 */
[----:B------:R-:W-:Y:S01]  /*1a90*/  SHF.L.U32 R22, R22, 0x10, RZ ;  /* 0x0000001016167819 */ /* 0x000fe200000006ff */
[--C-:B------:R-:W-:Y:S01]  /*1aa0*/  FFMA.FTZ R33, R34, R21, R20.reuse ;  /* 0x0000001522217223 */ /* 0x100fe20000010014 */
[----:B------:R-:W-:Y:S01]  /*1ab0*/  PRMT R20, R43, 0x7632, R20 ;  /* 0x000076322b147816 */ /* 0x000fe20000000014 */
[----:B------:R-:W-:-:S02]  /*1ac0*/  FADD.FTZ R24, R18, -UR13 ;  /* 0x8000000d12187e21 */ /* 0x000fc40008010000 */
        /* <DEDUP_REMOVED lines=24> */
.L_x_393:
[----:B------:R-:W-:Y:S01]  /*1c50*/  FMUL.FTZ R27, R22, R8 ;  /* 0x00000008161b7220 */ /* 0x000fe20000410000 */
[----:B------:R-:W-:Y:S01]  /*1c60*/  FADD.FTZ R26, R21, R26 ;  /* 0x0000001a151a7221 */ /* 0x000fe20000010000 */
[C---:B------:R-:W-:Y:S01]  /*1c70*/  PRMT R21, R41.reuse, 0x7632, R21 ;  /* 0x0000763229157816 */ /* 0x040fe20000000015 */
[----:B------:R-:W-:Y:S01]  /*1c80*/  FMUL.FTZ R30, R18, R11 ;  /* 0x0000000b121e7220 */ /* 0x000fe20000410000 */
[----:B------:R-:W-:Y:S01]  /*1c90*/  FFMA.FTZ R25, R24, R27, R33 ;  /* 0x0000001b18197223 */ /* 0x000fe20000010021 */
[----:B------:R-:W-:Y:S01]  /*1ca0*/  SHF.L.U32 R23, R41, 0x10, RZ ;  /* 0x0000001029177819 */ /* 0x000fe200000006ff */
[----:B------:R-:W-:Y:S01]  /*1cb0*/  FADD.FTZ R27, R26, R27 ;  /* 0x0000001b1a1b7221 */ /* 0x000fe20000010000 */
[----:B------:R-:W-:Y:S02]  /*1cc0*/  SHF.L.U32 R26, R21, 0x10, RZ ;  /* 0x00000010151a7819 */ /* 0x000fe400000006ff */
[C---:B------:R-:W-:Y:S01]  /*1cd0*/  PRMT R28, R40.reuse, 0x7632, R28 ;  /* 0x00007632281c7816 */ /* 0x040fe2000000001c */
[----:B------:R-:W-:Y:S01]  /*1ce0*/  FADD.FTZ R23, R23, -UR13 ;  /* 0x8000000d17177e21 */ /* 0x000fe20008010000 */
[----:B------:R-:W-:Y:S01]  /*1cf0*/  SHF.L.U32 R21, R40, 0x10, RZ ;  /* 0x0000001028157819 */ /* 0x000fe200000006ff */
[----:B------:R-:W-:Y:S01]  /*1d00*/  FADD.FTZ R31, R26, -UR13 ;  /* 0x8000000d1a1f7e21 */ /* 0x000fe20008010000 */
[----:B------:R-:W-:Y:S01]  /*1d10*/  PRMT R29, R42, 0x7632, R29 ;  /* 0x000076322a1d7816 */ /* 0x000fe2000000001d */
        /* <DEDUP_REMOVED lines=22> */
.L_x_394:
[----:B------:R-:W-:Y:S01]  /*1e80*/  FADD.FTZ R32, R30, R27 ;  /* 0x0000001b1e207221 */ /* 0x000fe20000010000 */
[----:B------:R-:W-:Y:S01]  /*1e90*/  FFMA.FTZ R31, R20, R30, R25 ;  /* 0x0000001e141f7223 */ /* 0x000fe20000010019 */
[----:B------:R-:W-:Y:S01]  /*1ea0*/  SHF.L.U32 R27, R42, 0x10, RZ ;  /* 0x000000102a1b7819 */ /* 0x000fe200000006ff */
[----:B------:R-:W-:Y:S01]  /*1eb0*/  FMUL.FTZ R25, R21, R8 ;  /* 0x0000000815197220 */ /* 0x000fe20000410000 */
[----:B------:R-:W-:Y:S01]  /*1ec0*/  SHF.L.U32 R30, R29, 0x10, RZ ;  /* 0x000000101d1e7819 */ /* 0x000fe200000006ff */
[----:B------:R-:W-:Y:S02]  /*1ed0*/  FMUL.FTZ R36, R28, R11 ;  /* 0x0000000b1c247220 */ /* 0x000fe40000410000 */
[--C-:B------:R-:W-:Y:S01]  /*1ee0*/  FFMA.FTZ R34, R26, R25, R31.reuse ;  /* 0x000000191a227223 */ /* 0x100fe2000001001f */
[----:B------:R-:W-:Y:S01]  /*1ef0*/  FADD.FTZ R27, R27, -UR13 ;  /* 0x8000000d1b1b7e21 */ /* 0x000fe20008010000 */
[----:B------:R-:W-:Y:S01]  /*1f00*/  PRMT R31, R15, 0x7632, R31 ;  /* 0x000076320f1f7816 */ /* 0x000fe2000000001f */
[----:B------:R-:W-:Y:S01]  /*1f10*/  FADD.FTZ R33, R30, -UR13 ;  /* 0x8000000d1e217e21 */ /* 0x000fe20008010000 */
[----:B------:R-:W-:Y:S01]  /*1f20*/  FADD.FTZ R29, R32, R25 ;  /* 0x00000019201d7221 */ /* 0x000fe20000010000 */
        /* <DEDUP_REMOVED lines=23> */
.L_x_395:
        /* <DEDUP_REMOVED lines=9> */
[--C-:B------:R-:W-:Y:S01]  /*2130*/  FFMA.FTZ R33, R27, R35, R34.reuse ;  /* 0x000000231b217223 */ /* 0x100fe20000010022 */
[C---:B------:R-:W-:Y:S01]  /*2140*/  PRMT R34, R0.reuse, 0x7632, R34 ;  /* 0x0000763200227816 */ /* 0x040fe20000000022 */
[----:B------:R-:W-:Y:S01]  /*2150*/  FADD.FTZ R31, R31, -UR13 ;  /* 0x8000000d1f1f7e21 */ /* 0x000fe20008010000 */
[----:B------:R-:W-:Y:S01]  /*2160*/  FADD.FTZ R35, R35, R36 ;  /* 0x0000002423237221 */ /* 0x000fe20000010000 */
        /* <DEDUP_REMOVED lines=24> */
.L_x_396:
[----:B------:R-:W-:Y:S01]  /*22f0*/  FMUL.FTZ R38, R29, R8 ;  /* 0x000000081d267220 */ /* 0x000fe20000410000 */
[----:B------:R-:W-:-:S03]  /*2300*/  SHF.L.U32 R37, R14, 0x10, RZ ;  /* 0x000000100e257819 */ /* 0x000fc600000006ff */
[----:B------:R-:W-:Y:S01]  /*2310*/  FFMA.FTZ R66, R36, R38, R33 ;  /* 0x0000002624427223 */ /* 0x000fe20000010021 */
[----:B------:R-:W-:Y:S01]  /*2320*/  FADD.FTZ R33, R12, R16 ;  /* 0x000000100c217221 */ /* 0x000fe20000010000 */
[----:B------:R-:W-:Y:S01]  /*2330*/  FADD.FTZ R38, R35, R38 ;  /* 0x0000002623267221 */ /* 0x000fe20000010000 */
[----:B------:R-:W-:Y:S01]  /*2340*/  PRMT R12, R14, 0x7632, R12 ;  /* 0x000076320e0c7816 */ /* 0x000fe2000000000c */
[----:B------:R-:W-:-:S03]  /*2350*/  FMUL.FTZ R35, R34, R11 ;  /* 0x0000000b22237220 */ /* 0x000fc60000410000 */
[----:B------:R-:W-:Y:S01]  /*2360*/  SHF.L.U32 R12, R12, 0x10, RZ ;  /* 0x000000100c0c7819 */ /* 0x000fe200000006ff */
[----:B------:R-:W-:Y:S01]  /*2370*/  FFMA.FTZ R16, R31, R35, R66 ;  /* 0x000000231f107223 */ /* 0x000fe20000010042 */
[----:B------:R-:W-:Y:S01]  /*2380*/  FADD.FTZ R35, R35, R38 ;  /* 0x0000002623237221 */ /* 0x000fe20000010000 */
        /* <DEDUP_REMOVED lines=26> */
.L_x_397:
[----:B------:R-:W-:Y:S01]  /*2530*/  FMUL.FTZ R61, R37, R8 ;  /* 0x00000008253d7220 */ /* 0x000fe20000410000 */
[----:B------:R-:W-:Y:S01]  /*2540*/  ISETP.GT.AND P0, PT, R6, 0x1e, PT ;  /* 0x0000001e0600780c */ /* 0x000fe20003f04270 */
[----:B------:R-:W-:Y:S01]  /*2550*/  FFMA.FTZ R19, R24, R22, R19 ;  /* 0x0000001618137223 */ /* 0x000fe20000010013 */
[----:B------:R-:W-:Y:S01]  /*2560*/  FADD.FTZ R24, R13, R22 ;  /* 0x000000160d187221 */ /* 0x000fe20000010000 */
[----:B------:R-:W-:Y:S01]  /*2570*/  FADD.FTZ R66, R35, R61 ;  /* 0x0000003d23427221 */ /* 0x000fe20000010000 */
[----:B------:R-:W-:Y:S01]  /*2580*/  FFMA.FTZ R16, R38, R61, R16 ;  /* 0x0000003d26107223 */ /* 0x000fe20000010010 */
        /* <DEDUP_REMOVED lines=119> */
.L_x_399:
[----:B------:R-:W-:Y:S05]  /*2d00*/  BSYNC B0 ;  /* 0x0000000000007941 */ /* 0x000fea0003800000 */
.L_x_398:
        /* <DEDUP_REMOVED lines=78> */
.L_x_401:
[----:B------:R-:W-:Y:S05]  /*31f0*/  BSYNC B0 ;  /* 0x0000000000007941 */ /* 0x000fea0003800000 */
.L_x_400:
        /* <DEDUP_REMOVED lines=21> */
.L_x_403:
[----:B------:R-:W-:Y:S05]  /*3350*/  BSYNC B0 ;  /* 0x0000000000007941 */ /* 0x000fea0003800000 */
.L_x_402:
        /* <DEDUP_REMOVED lines=47> */
.L_x_406:
[----:B------:R-:W2:Y:S04]  /*3650*/  LDG.E.STRONG.GPU R18, desc[UR14][R16.64] ;  /* 0x0000000e10127981 */ /* 0x000ea8000c1ef900 */
[----:B--2---:R-:W-:Y:S01]  /*3660*/  CCTL.IVALL ;  /* 0x00000000ff00798f */ /* 0x004fe20002000000 */
[----:B------:R-:W-:Y:S05]  /*3670*/  YIELD ;  /* 0x0000000000007946 */ /* 0x000fea0003800000 */
[----:B------:R-:W-:-:S13]  /*3680*/  ISETP.NE.AND P0, PT, R18, R21, PT ;  /* 0x000000151200720c */ /* 0x000fda0003f05270 */
[----:B------:R-:W-:Y:S05]  /*3690*/  @P0 BRA `(.L_x_406) ;  /* 0xfffffffc00ec0947 */ /* 0x000fea000383ffff */
.L_x_405:
        /* <DEDUP_REMOVED lines=17> */
.L_x_410:
        /* <DEDUP_REMOVED lines=115> */
.L_x_409:
        /* <DEDUP_REMOVED lines=61> */
.L_x_411:
[----:B------:R-:W-:-:S13]  /*42b0*/  ISETP.NE.OR P0, PT, R38, RZ, P0 ;  /* 0x000000ff2600720c */ /* 0x000fda0000705670 */
[----:B------:R-:W-:Y:S05]  /*42c0*/  @!P0 BRA `(.L_x_407) ;  /* 0x00000000007c8947 */ /* 0x000fea0003800000 */
.L_x_408:
        /* <DEDUP_REMOVED lines=31> */
.L_x_407:
        /* <DEDUP_REMOVED lines=11> */
.L_x_413:
[----:B------:R-:W-:Y:S05]  /*4570*/  BSYNC B0 ;  /* 0x0000000000007941 */ /* 0x000fea0003800000 */
.L_x_412:
        /* <DEDUP_REMOVED lines=16> */
.L_x_404:
        /* <DEDUP_REMOVED lines=43> */
.L_x_414:
        /* <DEDUP_REMOVED lines=20> */
.L_x_416:
[----:B------:R-:W-:Y:S05]  /*4a70*/  BSYNC B0 ;  /* 0x0000000000007941 */ /* 0x000fea0003800000 */
.L_x_415:
        /* <DEDUP_REMOVED lines=29> */
.L_x_417:
        /* <DEDUP_REMOVED lines=20> */
.L_x_419:
[----:B------:R-:W-:Y:S05]  /*4d90*/  BSYNC B0 ;  /* 0x0000000000007941 */ /* 0x000fea0003800000 */
.L_x_418:
        /* <DEDUP_REMOVED lines=33> */
.L_x_420:
        /* <DEDUP_REMOVED lines=20> */
.L_x_422:
[----:B------:R-:W-:Y:S05]  /*50f0*/  BSYNC B0 ;  /* 0x0000000000007941 */ /* 0x000fea0003800000 */
.L_x_421:
        /* <DEDUP_REMOVED lines=9> */
[----:B-1----:R-:W-:Y:S01]  /*5190*/  SHF.R.S32.HI R3, RZ, 0x1f, R53 ;  /* 0x0000001fff037819 */ /* 0x002fe20000011435 */
        /* <DEDUP_REMOVED lines=19> */
.L_x_423:
[----:B------:R-:W-:Y:S04]  /*52d0*/  BSSY B0, `(.L_x_424) ;  /* 0x0000014000007945 */ /* 0x000fe80003800000 */
[----:B------:R-:W-:Y:S05]  /*52e0*/  @P0 BRA `(.L_x_425) ;  /* 0x0000000000480947 */ /* 0x000fea0003800000 */
[C-C-:B------:R-:W-:Y:S01]  /*52f0*/  FFMA.FTZ R12, R18.reuse, R46, R19.reuse ;  /* 0x0000002e120c7223 */ /* 0x140fe20000010013 */
[----:B------:R-:W-:Y:S01]  /*5300*/  FFMA.FTZ R13, R18, R36, R19 ;  /* 0x00000024120d7223 */ /* 0x000fe20000010013 */
        /* <DEDUP_REMOVED lines=16> */
.L_x_425:
[----:B------:R-:W-:Y:S05]  /*5410*/  BSYNC B0 ;  /* 0x0000000000007941 */ /* 0x000fea0003800000 */
.L_x_424:
[----:B------:R-:W-:Y:S02]  /*5420*/  SHF.L.U32 R41, R41, 0x10, RZ ;  /* 0x0000001029297819 */ /* 0x000fe400000006ff */
[----:B------:R-:W-:Y:S02]  /*5430*/  SHF.L.U32 R29, R29, 0x10, RZ ;  /* 0x000000101d1d7819 */ /* 0x000fe400000006ff */
[----:B------:R-:W-:Y:S01]  /*5440*/  ISETP.GE.U32.AND P0, PT, R54, UR22, PT ;  /* 0x0000001636007c0c */ /* 0x000fe2000bf06070 */
[----:B------:R-:W-:Y:S01]  /*5450*/  FADD.FTZ R41, R41, -UR13 ;  /* 0x8000000d29297e21 */ /* 0x000fe20008010000 */
[----:B------:R-:W-:Y:S01]  /*5460*/  ISETP.GE.U32.AND P2, PT, R53, UR22, PT ;  /* 0x0000001635007c0c */ /* 0x000fe2000bf46070 */
[----:B------:R-:W-:Y:S01]  /*5470*/  FADD.FTZ R29, R29, -UR13 ;  /* 0x8000000d1d1d7e21 */ /* 0x000fe20008010000 */
[----:B0-----:R-:W-:Y:S01]  /*5480*/  SHF.R.S32.HI R13, RZ, 0x1f, R52 ;  /* 0x0000001fff0d7819 */ /* 0x001fe20000011434 */
        /* <DEDUP_REMOVED lines=34> */
.L_x_426:
        /* <DEDUP_REMOVED lines=20> */
.L_x_428:
[----:B------:R-:W-:Y:S05]  /*57f0*/  BSYNC B0 ;  /* 0x0000000000007941 */ /* 0x000fea0003800000 */
.L_x_427:
        /* <DEDUP_REMOVED lines=25> */
.L_x_429:
[----:B------:R-:W-:Y:S04]  /*5990*/  BSSY B0, `(.L_x_430) ;  /* 0x0000014000007945 */ /* 0x000fe80003800000 */
[----:B------:R-:W-:Y:S05]  /*59a0*/  @P2 BRA `(.L_x_431) ;  /* 0x0000000000482947 */ /* 0x000fea0003800000 */
[C-C-:B------:R-:W-:Y:S01]  /*59b0*/  FFMA.FTZ R16, R18.reuse, R42, R19.reuse ;  /* 0x0000002a12107223 */ /* 0x140fe20000010013 */
[----:B0-----:R-:W-:Y:S01]  /*59c0*/  FFMA.FTZ R17, R18, R32, R19 ;  /* 0x0000002012117223 */ /* 0x001fe20000010013 */
        /* <DEDUP_REMOVED lines=16> */
.L_x_431:
[----:B------:R-:W-:Y:S05]  /*5ad0*/  BSYNC B0 ;  /* 0x0000000000007941 */ /* 0x000fea0003800000 */
.L_x_430:
[----:B------:R-:W-:Y:S02]  /*5ae0*/  SHF.L.U32 R2, R2, 0x10, RZ ;  /* 0x0000001002027819 */ /* 0x000fe400000006ff */
[----:B------:R-:W-:Y:S02]  /*5af0*/  SHF.L.U32 R25, R25, 0x10, RZ ;  /* 0x0000001019197819 */ /* 0x000fe400000006ff */
[----:B-1----:R-:W-:Y:S01]  /*5b00*/  SHF.L.U32 R3, R0, 0x10, RZ ;  /* 0x0000001000037819 */ /* 0x002fe200000006ff */
[----:B------:R-:W-:Y:S01]  /*5b10*/  FADD.FTZ R2, R2, -UR13 ;  /* 0x8000000d02027e21 */ /* 0x000fe20008010000 */
[C---:B------:R-:W-:Y:S01]  /*5b20*/  ISETP.GT.U32.OR P4, PT, R60.reuse, 0x2ff, P4 ;  /* 0x000002ff3c00780c */ /* 0x040fe20002784470 */
        /* <DEDUP_REMOVED lines=26> */
.L_x_432:
[----:B------:R-:W-:Y:S04]  /*5cd0*/  BSSY B0, `(.L_x_433) ;  /* 0x0000014000007945 */ /* 0x000fe80003800000 */
[----:B------:R-:W-:Y:S05]  /*5ce0*/  @P4 BRA `(.L_x_434) ;  /* 0x0000000000484947 */ /* 0x000fea0003800000 */
[C-C-:B------:R-:W-:Y:S01]  /*5cf0*/  FFMA.FTZ R0, R18.reuse, R28, R19.reuse ;  /* 0x0000001c12007223 */ /* 0x140fe20000010013 */
[----:B------:R-:W-:Y:S01]  /*5d00*/  FFMA.FTZ R15, R18, R27, R19 ;  /* 0x0000001b120f7223 */ /* 0x000fe20000010013 */
[----:B------:R-:W-:Y:S01]  /*5d10*/  ULDC.64 UR20, c[0x0][0x288] ;  /* 0x0000a20000147ab9 */ /* 0x000fe20000000a00 */
[----:B------:R-:W-:Y:S01]  /*5d20*/  MOV R2, R62 ;  /* 0x0000003e00027202 */ /* 0x000fe20000000f00 */
[----:B------:R-:W-:Y:S01]  /*5d30*/  FFMA.FTZ R0, R3, R8, -R0 ;  /* 0x0000000803007223 */ /* 0x000fe20000010800 */
[----:B------:R-:W-:Y:S01]  /*5d40*/  MOV R3, R65 ;  /* 0x0000004100037202 */ /* 0x000fe20000000f00 */
[----:B------:R-:W-:Y:S02]  /*5d50*/  IMAD R13, R13, UR20, RZ ;  /* 0x000000140d0d7c24 */ /* 0x000fe4000f8e02ff */
[----:B------:R-:W-:Y:S01]  /*5d60*/  FFMA.FTZ R24, R24, R11, -R15 ;  /* 0x0000000b18187223 */ /* 0x000fe2000001080f */
        /* <DEDUP_REMOVED lines=10> */
.L_x_434:
[----:B------:R-:W-:Y:S05]  /*5e10*/  BSYNC B0 ;  /* 0x0000000000007941 */ /* 0x000fea0003800000 */
.L_x_433:
[----:B------:R-:W-:Y:S01]  /*5e20*/  FADD.FTZ R29, R29, -UR13 ;  /* 0x8000000d1d1d7e21 */ /* 0x000fe20008010000 */
[----:B------:R-:W-:Y:S01]  /*5e30*/  FADD.FTZ R26, R26, -UR13 ;  /* 0x8000000d1a1a7e21 */ /* 0x000fe20008010000 */
[----:B------:R-:W-:Y:S02]  /*5e40*/  SHF.L.U32 R7, R7, 0x10, RZ ;  /* 0x0000001007077819 */ /* 0x000fe400000006ff */
[----:B------:R-:W-:Y:S01]  /*5e50*/  SHF.L.U32 R22, R22, 0x10, RZ ;  /* 0x0000001016167819 */ /* 0x000fe200000006ff */
[----:B------:R-:W-:Y:S01]  /*5e60*/  FMUL.FTZ R16, R29, UR18 ;  /* 0x000000121d107c20 */ /* 0x000fe20008410000 */
[----:B------:R-:W-:Y:S01]  /*5e70*/  FMUL.FTZ R26, R26, UR18 ;  /* 0x000000121a1a7c20 */ /* 0x000fe20008410000 */
[----:B------:R-:W-:Y:S06]  /*5e80*/  @!P5 BRA `(.L_x_435) ;  /* 0x000000000048d947 */ /* 0x000fec0003800000 */
[----:B------:R-:W-:Y:S01]  /*5e90*/  FFMA.FTZ R9, R16, R8, R9 ;  /* 0x0000000810097223 */ /* 0x000fe20000010009 */
[----:B------:R-:W-:-:S03]  /*5ea0*/  FFMA.FTZ R10, R26, R11, R10 ;  /* 0x0000000b1a0a7223 */ /* 0x000fc6000001000a */
[----:B------:R-:W-:Y:S01]  /*5eb0*/  FMUL.FTZ R0, R9, -1.4426950216293334961 ;  /* 0xbfb8aa3b09007820 */ /* 0x000fe20000410000 */
[----:B-1----:R-:W-:-:S05]  /*5ec0*/  FMUL.FTZ R3, R10, -1.4426950216293334961 ;  /* 0xbfb8aa3b0a037820 */ /* 0x002fca0000410000 */
[----:B------:R-:W1:Y:S08]  /*5ed0*/  MUFU.EX2 R0, R0 ;  /* 0x0000000000007308 */ /* 0x000e700000000800 */
[----:B------:R-:W2:Y:S01]  /*5ee0*/  MUFU.EX2 R3, R3 ;  /* 0x0000000300037308 */ /* 0x000ea20000000800 */
[----:B-1----:R-:W-:-:S07]  /*5ef0*/  FADD.FTZ R2, R0, 1 ;  /* 0x3f80000000027421 */ /* 0x002fce0000010000 */
[----:B------:R-:W1:Y:S01]  /*5f00*/  MUFU.RCP R2, R2 ;  /* 0x0000000200027308 */ /* 0x000e620000001000 */
[----:B--2---:R-:W-:-:S07]  /*5f10*/  FADD.FTZ R13, R3, 1 ;  /* 0x3f800000030d7421 */ /* 0x004fce0000010000 */
[----:B------:R-:W2:Y:S01]  /*5f20*/  MUFU.RCP R13, R13 ;  /* 0x0000000d000d7308 */ /* 0x000ea20000001000 */
[----:B-1----:R-:W-:Y:S01]  /*5f30*/  FADD.FTZ R14, -R2, 1 ;  /* 0x3f800000020e7421 */ /* 0x002fe20000010100 */
[----:B------:R-:W-:-:S03]  /*5f40*/  FMUL.FTZ R7, R7, R2 ;  /* 0x0000000207077220 */ /* 0x000fc60000410000 */
[----:B------:R-:W-:Y:S01]  /*5f50*/  FFMA.FTZ R14, R9, R14, 1 ;  /* 0x3f800000090e7423 */ /* 0x000fe2000001000e */
[----:B--2---:R-:W-:Y:S01]  /*5f60*/  FADD.FTZ R15, -R13, 1 ;  /* 0x3f8000000d0f7421 */ /* 0x004fe20000010100 */
[----:B------:R-:W-:Y:S02]  /*5f70*/  FMUL.FTZ R22, R22, R13 ;  /* 0x0000000d16167220 */ /* 0x000fe40000410000 */
[----:B------:R-:W-:Y:S01]  /*5f80*/  FMUL.FTZ R7, R7, R14 ;  /* 0x0000000e07077220 */ /* 0x000fe20000410000 */
[----:B------:R-:W-:-:S04]  /*5f90*/  FFMA.FTZ R15, R10, R15, 1 ;  /* 0x3f8000000a0f7423 */ /* 0x000fc8000001000f */
[----:B------:R-:W-:-:S07]  /*5fa0*/  FMUL.FTZ R22, R22, R15 ;  /* 0x0000000f16167220 */ /* 0x000fce0000410000 */
.L_x_435:
        /* <DEDUP_REMOVED lines=12> */
[----:B-1----:R-:W-:Y:S01]  /*6070*/  IMAD R3, R51, UR13, R12 ;  /* 0x0000000d33037c24 */ /* 0x002fe2000f8e020c */
[----:B------:R-:W-:Y:S02]  /*6080*/  ULDC.64 UR12, c[0x0][0x210] ;  /* 0x00008400000c7ab9 */ /* 0x000fe40000000a00 */
[C---:B------:R-:W-:Y:S02]  /*6090*/  LEA R2, P0, R62.reuse, UR12, 0x1 ;  /* 0x0000000c3e027c11 */ /* 0x040fe4000f8008ff */
[----:B------:R-:W-:Y:S02]  /*60a0*/  IADD3 R3, R63, R3, RZ ;  /* 0x000000033f037210 */ /* 0x000fe40007ffe0ff */
[----:B------:R-:W-:Y:S02]  /*60b0*/  F2FP.BF16.F32.PACK_AB R7, R7, R0 ;  /* 0x000000000707723e */ /* 0x000fe400000010ff */
[----:B------:R-:W-:-:S05]  /*60c0*/  LEA.HI.X R3, R62, UR13, R3, 0x1, P0 ;  /* 0x0000000d3e037c11 */ /* 0x000fca00080f0c03 */
[----:B------:R2:W-:Y:S02]  /*60d0*/  STG.E desc[UR14][R2.64], R7 ;  /* 0x0000000702007986 */ /* 0x0005e4000c10190e */
.L_x_437:
[----:B------:R-:W-:Y:S05]  /*60e0*/  BSYNC B0 ;  /* 0x0000000000007941 */ /* 0x000fea0003800000 */
.L_x_436:
[----:B------:R-:W-:Y:S01]  /*60f0*/  ULDC UR11, c[0x0][0x10] ;  /* 0x00000400000b7ab9 */ /* 0x000fe20000000800 */
[----:B------:R-:W-:Y:S02]  /*6100*/  UIADD3 UR4, UR4, 0x1, URZ ;  /* 0x0000000104047890 */ /* 0x000fe4000fffe03f */
[----:B------:R-:W-:-:S04]  /*6110*/  UIADD3 UR6, UR11, UR6, URZ ;  /* 0x000000060b067290 */ /* 0x000fc8000fffe03f */
[----:B------:R-:W-:-:S06]  /*6120*/  UISETP.GE.AND UP0, UPT, UR6, UR5, UPT ;  /* 0x000000050600728c */ /* 0x000fcc000bf06270 */
[----:B------:R-:W-:-:S13]  /*6130*/  PLOP3.LUT P0, PT, PT, PT, UP0, 0x80, 0x0 ;  /* 0x000000000000781c */ /* 0x000fda0003f0f008 */
[----:B------:R-:W-:Y:S05]  /*6140*/  @!P0 BRA `(.L_x_438) ;  /* 0xffffffa000808947 */ /* 0x000fea000383ffff */
.L_x_387:
[----:B------:R-:W3:Y:S01]  /*6150*/  LDC R4, c[0x0][0xc] ;  /* 0x00000300ff047b82 */ /* 0x000ee20000000800 */
[----:B------:R-:W-:Y:S01]  /*6160*/  ISETP.NE.AND P1, PT, R60, RZ, PT ;  /* 0x000000ff3c00720c */ /* 0x000fe20003f25270 */
[----:B------:R-:W-:Y:S06]  /*6170*/  BSSY B0, `(.L_x_439) ;  /* 0x0000011000007945 */ /* 0x000fec0003800000 */
[----:B--2---:R-:W2:Y:S08]  /*6180*/  LDC R7, c[0x0][0x10] ;  /* 0x00000400ff077b82 */ /* 0x004eb00000000800 */
[----:B-1----:R-:W1:Y:S01]  /*6190*/  LDC.64 R2, c[0x0][0x258] ;  /* 0x00009600ff027b82 */ /* 0x002e620000000a00 */
[----:B---3--:R-:W-:-:S02]  /*61a0*/  ISETP.NE.AND P0, PT, R4, 0x1, PT ;  /* 0x000000010400780c */ /* 0x008fc40003f05270 */
[----:B--2---:R-:W-:-:S04]  /*61b0*/  SHF.L.U32 R0, R7, 0x1, RZ ;  /* 0x0000000107007819 */ /* 0x004fc800000006ff */
[----:B------:R-:W-:-:S05]  /*61c0*/  SEL R5, R0, RZ, P0 ;  /* 0x000000ff00057207 */ /* 0x000fca0000000000 */
[----:B-1----:R-:W-:Y:S01]  /*61d0*/  IMAD.WIDE.U32 R2, R5, 0x4, R2 ;  /* 0x0000000405027825 */ /* 0x002fe200078e0002 */
[----:B------:R-:W-:Y:S06]  /*61e0*/  @P1 BRA `(.L_x_440) ;  /* 0x0000000000241947 */ /* 0x000fec0003800000 */
[----:B------:R-:W1:Y:S01]  /*61f0*/  S2R R0, SR_LANEID ;  /* 0x0000000000007919 */ /* 0x000e620000000000 */
[----:B------:R-:W-:Y:S02]  /*6200*/  VOTEU.ANY UR4, UPT, PT ;  /* 0x0000000000047886 */ /* 0x000fe400038e0100 */
[----:B------:R-:W-:Y:S02]  /*6210*/  UFLO.U32 UR5, UR4 ;  /* 0x00000004000572bd */ /* 0x000fe400080e0000 */
[----:B------:R-:W2:Y:S04]  /*6220*/  POPC R5, UR4 ;  /* 0x0000000400057d09 */ /* 0x000ea80008000000 */
[----:B-1----:R-:W-:-:S13]  /*6230*/  ISETP.EQ.U32.AND P0, PT, R0, UR5, PT ;  /* 0x0000000500007c0c */ /* 0x002fda000bf02070 */
[----:B------:R-:W-:Y:S06]  /*6240*/  @P0 MEMBAR.ALL.GPU ;  /* 0x0000000000000992 */ /* 0x000fec000000a000 */
[----:B------:R-:W-:-:S00]  /*6250*/  @P0 ERRBAR ;  /* 0x00000000000009ab */ /* 0x000fc00000000000 */
[----:B------:R-:W-:Y:S06]  /*6260*/  @P0 CGAERRBAR ;  /* 0x00000000000005ab */ /* 0x000fec0000000000 */
[----:B--2---:R1:W-:Y:S02]  /*6270*/  @P0 REDG.E.ADD.S32.STRONG.GPU desc[UR14][R2.64], R5 ;  /* 0x000000050200098e */ /* 0x0043e4000c10e38e */
.L_x_440:
[----:B------:R-:W-:Y:S05]  /*6280*/  BSYNC B0 ;  /* 0x0000000000007941 */ /* 0x000fea0003800000 */
.L_x_439:
[----:B------:R-:W2:Y:S01]  /*6290*/  S2UR UR4, SR_CTAID.X ;  /* 0x00000000000479c3 */ /* 0x000ea20000002500 */
[----:B------:R-:W-:Y:S02]  /*62a0*/  IADD3 R0, R4, -0x1, RZ ;  /* 0xffffffff04007810 */ /* 0x000fe40007ffe0ff */
[----:B-1----:R-:W-:-:S05]  /*62b0*/  IADD3 R5, R7, -0x1, RZ ;  /* 0xffffffff07057810 */ /* 0x002fca0007ffe0ff */
[----:B------:R-:W1:Y:S01]  /*62c0*/  S2UR UR5, SR_CTAID.Y ;  /* 0x00000000000579c3 */ /* 0x000e620000002600 */
[----:B--2---:R-:W-:-:S04]  /*62d0*/  ISETP.NE.AND P0, PT, R0, UR4, PT ;  /* 0x0000000400007c0c */ /* 0x004fc8000bf05270 */
[----:B-1----:R-:W-:-:S13]  /*62e0*/  ISETP.NE.OR P0, PT, R5, UR5, P0 ;  /* 0x0000000505007c0c */ /* 0x002fda0008705670 */
[----:B------:R-:W-:Y:S05]  /*62f0*/  @P0 EXIT ;  /* 0x000000000000094d */ /* 0x000fea0003800000 */
[----:B------:R-:W-:Y:S05]  /*6300*/  @P1 BRA `(.L_x_441) ;  /* 0x0000000000201947 */ /* 0x000fea0003800000 */
[----:B------:R-:W-:-:S05]  /*6310*/  IMAD R0, R4, R7, RZ ;  /* 0x0000000704007224 */ /* 0x000fca00078e02ff */
[----:B------:R-:W-:-:S13]  /*6320*/  ISETP.NE.AND P0, PT, R0, -0x1, PT ;  /* 0xffffffff0000780c */ /* 0x000fda0003f05270 */
[----:B------:R-:W-:Y:S05]  /*6330*/  @!P0 BRA `(.L_x_441) ;  /* 0x0000000000148947 */ /* 0x000fea0003800000 */
.L_x_442:
[----:B------:R-:W2:Y:S04]  /*6340*/  LDG.E.STRONG.GPU R5, desc[UR14][R2.64] ;  /* 0x0000000e02057981 */ /* 0x000ea8000c1ef900 */
[----:B--2---:R-:W-:Y:S01]  /*6350*/  CCTL.IVALL ;  /* 0x00000000ff00798f */ /* 0x004fe20002000000 */
[----:B------:R-:W-:Y:S05]  /*6360*/  YIELD ;  /* 0x0000000000007946 */ /* 0x000fea0003800000 */
[----:B------:R-:W-:-:S13]  /*6370*/  ISETP.NE.AND P0, PT, R5, R0, PT ;  /* 0x000000000500720c */ /* 0x000fda0003f05270 */
[----:B------:R-:W-:Y:S05]  /*6380*/  @P0 BRA `(.L_x_442) ;  /* 0xfffffffc00ec0947 */ /* 0x000fea000383ffff */
.L_x_441:
[----:B------:R-:W-:Y:S05]  /*6390*/  WARPSYNC.ALL ;  /* 0x0000000000007948 */ /* 0x000fea0003800000 */
[----:B------:R-:W1:Y:S08]  /*63a0*/  LDC.64 R22, c[0x0][0x288] ;  /* 0x0000a200ff167b82 */ /* 0x000e700000000a00 */
[----:B------:R-:W-:Y:S01]  /*63b0*/  BAR.SYNC.DEFER_BLOCKING 0x0 ;  /* 0x0000000000007b1d */ /* 0x000fe20000010000 */
[----:B-1----:R-:W-:-:S04]  /*63c0*/  LEA.HI R0, P0, R23, R22, RZ, 0x1 ;  /* 0x0000001617007211 */ /* 0x002fc800078108ff */
        /* <DEDUP_REMOVED lines=9> */
[----:B------:R-:W1:Y:S01]  /*6460*/  LDC.64 R14, c[0x0][0x218] ;  /* 0x00008600ff0e7b82 */ /* 0x000e620000000a00 */
[----:B------:R-:W-:Y:S01]  /*6470*/  SHF.L.U64.HI R23, R22, 0x2, R23 ;  /* 0x0000000216177819 */ /* 0x000fe20000010217 */
[----:B------:R-:W-:Y:S01]  /*6480*/  ULDC.64 UR4, c[0x0][0x268] ;  /* 0x00009a0000047ab9 */ /* 0x000fe20000000a00 */
[----:B------:R-:W-:Y:S02]  /*6490*/  IADD3 R5, R3, R5, RZ ;  /* 0x0000000503057210 */ /* 0x000fe40007ffe0ff */
[----:B------:R-:W-:Y:S02]  /*64a0*/  SHF.L.U64.HI R33, R25, 0x2, R27 ;  /* 0x0000000219217819 */ /* 0x000fe4000001021b */
[----:B------:R-:W-:Y:S01]  /*64b0*/  LEA.HI R2, P0, R5, R2, RZ, 0x1 ;  /* 0x0000000205027211 */ /* 0x000fe200078108ff */
[----:B0-----:R-:W0:Y:S03]  /*64c0*/  LDC.64 R16, c[0x0][0x220] ;  /* 0x00008800ff107b82 */ /* 0x001e260000000a00 */
[----:B------:R-:W-:-:S04]  /*64d0*/  IADD3.X R5, RZ, R5, RZ, P0, !PT ;  /* 0x00000005ff057210 */ /* 0x000fc800007fe4ff */
[--C-:B------:R-:W-:Y:S02]  /*64e0*/  SHF.R.S64 R29, R2, 0x1, R5.reuse ;  /* 0x00000001021d7819 */ /* 0x100fe40000001005 */
[----:B------:R-:W-:-:S04]  /*64f0*/  SHF.R.S32.HI R2, RZ, 0x1, R5 ;  /* 0x00000001ff027819 */ /* 0x000fc80000011405 */
[----:B------:R-:W-:-:S07]  /*6500*/  SHF.L.U64.HI R31, R29, 0x2, R2 ;  /* 0x000000021d1f7819 */ /* 0x000fce0000010202 */
.L_x_443:
        /* <DEDUP_REMOVED lines=14> */
[----:B-1----:R-:W-:-:S04]  /*65f0*/  IMAD.WIDE R2, R5, 0x2, R14 ;  /* 0x0000000205027825 */ /* 0x002fc800078e020e */
[----:B0-----:R-:W-:Y:S01]  /*6600*/  IMAD.WIDE R4, R5, 0x2, R16 ;  /* 0x0000000205047825 */ /* 0x001fe200078e0210 */
        /* <DEDUP_REMOVED lines=9> */
.L_x_444:
        /* <DEDUP_REMOVED lines=14> */
.L_x_5119:


//--------------------- .text._Z35group_norm_nhwc_bwd_one_pass_kernelI11Bf16IOBf16WLi256ELi96ELi768EEv26Group_norm_nhwc_bwd_params --------------------------
	.section	.text._Z35group_norm_nhwc_bwd_one_pass_kernelI11Bf16IOBf16WLi256ELi96ELi768EEv26Group_norm_nhwc_bwd_params,"ax",@progbits
	.align	128
        .global         _Z35group_norm_nhwc_bwd_one_pass_kernelI11Bf16IOBf16WLi256ELi96ELi768EEv26Group_norm_nhwc_bwd_params
        .type           _Z35group_norm_nhwc_bwd_one_pass_kernelI11Bf16IOBf16WLi256ELi96ELi768EEv26Group_norm_nhwc_bwd_params,@function
        .size           _Z35group_norm_nhwc_bwd_one_pass_kernelI11Bf16IOBf16WLi256ELi96ELi768EEv26Group_norm_nhwc_bwd_params,(.L_x_5120 - _Z35group_norm_nhwc_bwd_one_pass_kernelI11Bf16IOBf16WLi256ELi96ELi768EEv26Group_norm_nhwc_bwd_params)
        .other          _Z35group_norm_nhwc_bwd_one_pass_kernelI11Bf16IOBf16WLi256ELi96ELi768EEv26Group_norm_nhwc_bwd_params,@"STO_CUDA_ENTRY STV_DEFAULT"
_Z35group_norm_nhwc_bwd_one_pass_kernelI11Bf16IOBf16WLi256ELi96ELi768EEv26Group_norm_nhwc_bwd_params:
.text._Z35group_norm_nhwc_bwd_one_pass_kernelI11Bf16IOBf16WLi256ELi96ELi768EEv26Group_norm_nhwc_bwd_params:
        /* <DEDUP_REMOVED lines=51> */
.L_x_528:
[----:B------:R-:W1:Y:S01]  /*0330*/  LDC R8, c[0x0][0x2a0] ;  /* 0x0000a800ff087b82 */ /* 0x000e620000000800 */
[----:B------:R-:W2:Y:S01]  /*0340*/  S2R R10, SR_TID.X ;  /* 0x00000000000a7919 */ /* 0x000ea20000002100 */
[----:B------:R-:W-:Y:S01]  /*0350*/  ISETP.LE.AND P5, PT, RZ, UR6, PT ;  /* 0x00000006ff007c0c */ /* 0x000fe2000bfa3270 */
[----:B------:R-:W-:Y:S01]  /*0360*/  ULDC.64 UR18, c[0x0][0x290] ;  /* 0x0000a40000127ab9 */ /* 0x000fe20000000a00 */
[----:B------:R-:W-:Y:S01]  /*0370*/  SHF.R.S32.HI R11, RZ, 0x1f, R72 ;  /* 0x0000001fff0b7819 */ /* 0x000fe20000011448 */
[----:B------:R-:W-:Y:S01]  /*0380*/  ULDC.64 UR12, c[0x0][0x298] ;  /* 0x0000a600000c7ab9 */ /* 0x000fe20000000a00 */
[----:B------:R-:W-:Y:S02]  /*0390*/  IADD3 R31, R2, 0xb0, RZ ;  /* 0x000000b0021f7810 */ /* 0x000fe40007ffe0ff */
[----:B------:R-:W-:Y:S01]  /*03a0*/  CS2R R36, SRZ ;  /* 0x0000000000247805 */ /* 0x000fe2000001ff00 */
[----:B------:R-:W3:Y:S01]  /*03b0*/  @P1 LDC.64 R20, c[0x0][0x288] ;  /* 0x0000a200ff141b82 */ /* 0x000ee20000000a00 */
[----:B------:R-:W-:-:S02]  /*03c0*/  SHF.R.S32.HI R13, RZ, 0x1f, R2 ;  /* 0x0000001fff0d7819 */ /* 0x000fc40000011402 */
[----:B------:R-:W-:Y:S02]  /*03d0*/  SHF.R.S32.HI R23, RZ, 0x1f, R31 ;  /* 0x0000001fff177819 */ /* 0x000fe4000001141f */
[----:B------:R-:W-:-:S03]  /*03e0*/  IADD3 R24, R2, 0x80, RZ ;  /* 0x0000008002187810 */ /* 0x000fc60007ffe0ff */
[----:B------:R-:W4:Y:S01]  /*03f0*/  @P1 LDC.64 R18, c[0x0][0x230] ;  /* 0x00008c00ff121b82 */ /* 0x000f220000000a00 */
[----:B-1----:R-:W-:-:S07]  /*0400*/  IABS R7, R8 ;  /* 0x0000000800077213 */ /* 0x002fce0000000000 */
[----:B------:R-:W1:Y:S01]  /*0410*/  @P1 LDC.64 R28, c[0x0][0x228] ;  /* 0x00008a00ff1c1b82 */ /* 0x000e620000000a00 */
[----:B0-----:R-:W0:Y:S08]  /*0420*/  I2F.RP R3, R7 ;  /* 0x0000000700037306 */ /* 0x001e300000209400 */
[----:B0-----:R-:W0:Y:S02]  /*0430*/  MUFU.RCP R3, R3 ;  /* 0x0000000300037308 */ /* 0x001e240000001000 */
[----:B0-----:R-:W-:-:S06]  /*0440*/  IADD3 R4, R3, 0xffffffe, RZ ;  /* 0x0ffffffe03047810 */ /* 0x001fcc0007ffe0ff */
[----:B------:R0:W2:Y:S02]  /*0450*/  F2I.FTZ.U32.TRUNC.NTZ R5, R4 ;  /* 0x0000000400057305 */ /* 0x0000a4000021f000 */
[----:B0-----:R-:W-:Y:S01]  /*0460*/  HFMA2.MMA R4, -RZ, RZ, 0, 0 ;  /* 0x00000000ff047435 */ /* 0x001fe200000001ff */
[----:B--2---:R-:W-:-:S05]  /*0470*/  IADD3 R6, RZ, -R5, RZ ;  /* 0x80000005ff067210 */ /* 0x004fca0007ffe0ff */
[----:B------:R-:W-:Y:S01]  /*0480*/  IMAD R9, R6, R7, RZ ;  /* 0x0000000706097224 */ /* 0x000fe200078e02ff */
[----:B------:R-:W-:-:S03]  /*0490*/  IABS R6, UR6 ;  /* 0x0000000600067c13 */ /* 0x000fc60008000000 */
[----:B------:R-:W-:-:S06]  /*04a0*/  IMAD.HI.U32 R5, R5, R9, R4 ;  /* 0x0000000905057227 */ /* 0x000fcc00078e0004 */
[----:B------:R-:W-:-:S05]  /*04b0*/  IMAD.HI.U32 R3, R5, R6, RZ ;  /* 0x0000000605037227 */ /* 0x000fca00078e00ff */
[----:B------:R-:W-:-:S05]  /*04c0*/  IADD3 R5, -R3, RZ, RZ ;  /* 0x000000ff03057210 */ /* 0x000fca0007ffe1ff */
[C---:B------:R-:W-:Y:S02]  /*04d0*/  IMAD R6, R7.reuse, R5, R6 ;  /* 0x0000000507067224 */ /* 0x040fe400078e0206 */
[----:B------:R-:W-:Y:S01]  /*04e0*/  IMAD.WIDE.U32 R4, R10, -0x55555555, RZ ;  /* 0xaaaaaaab0a047825 */ /* 0x000fe200078e00ff */
        /* <DEDUP_REMOVED lines=13> */
[----:B------:R-:W-:Y:S02]  /*05c0*/  SEL R5, R5, R6, !P0 ;  /* 0x0000000605057207 */ /* 0x000fe40004000000 */
[----:B------:R-:W-:Y:S02]  /*05d0*/  ISETP.GE.U32.AND P0, PT, R72, UR18, PT ;  /* 0x0000001248007c0c */ /* 0x000fe4000bf06070 */
[----:B------:R-:W-:Y:S02]  /*05e0*/  @!P5 IADD3 R5, -R5, RZ, RZ ;  /* 0x000000ff0505d210 */ /* 0x000fe40007ffe1ff */
[----:B------:R-:W-:Y:S02]  /*05f0*/  ISETP.GE.AND.EX P0, PT, R11, UR19, PT, P0 ;  /* 0x000000130b007c0c */ /* 0x000fe4000bf06300 */
        /* <DEDUP_REMOVED lines=8> */
[----:B------:R-:W-:Y:S01]  /*0680*/  ISETP.GT.U32.OR P4, PT, R0, 0x2ff, P4 ;  /* 0x000002ff0000780c */ /* 0x000fe20002784470 */
[----:B------:R-:W0:Y:S01]  /*0690*/  @!P0 LDC.64 R6, c[0x0][0x288] ;  /* 0x0000a200ff068b82 */ /* 0x000e220000000a00 */
[----:B------:R-:W-:Y:S02]  /*06a0*/  SHF.R.S32.HI R5, RZ, 0x1f, R32 ;  /* 0x0000001fff057819 */ /* 0x000fe40000011420 */
[----:B------:R-:W-:Y:S02]  /*06b0*/  IADD3 R14, P2, R32, R12, RZ ;  /* 0x0000000c200e7210 */ /* 0x000fe40007f5e0ff */
[----:B------:R-:W-:Y:S02]  /*06c0*/  SHF.R.S32.HI R4, RZ, 0x1f, R3 ;  /* 0x0000001fff047819 */ /* 0x000fe40000011403 */
[----:B------:R-:W-:Y:S02]  /*06d0*/  LEA.HI.X.SX32 R15, R12, R5, 0x1, P2 ;  /* 0x000000050c0f7211 */ /* 0x000fe400010f0eff */
[----:B------:R-:W-:Y:S01]  /*06e0*/  ISETP.GE.U32.AND P2, PT, R24, UR18, PT ;  /* 0x0000001218007c0c */ /* 0x000fe2000bf46070 */
[----:B------:R-:W-:-:S02]  /*06f0*/  IMAD R4, R4, UR12, RZ ;  /* 0x0000000c04047c24 */ /* 0x000fc4000f8e02ff */
[----:B------:R-:W-:-:S04]  /*0700*/  IMAD.WIDE.U32 R14, R3, UR12, R14 ;  /* 0x0000000c030e7c25 */ /* 0x000fc8000f8e000e */
[----:B------:R-:W-:Y:S01]  /*0710*/  IMAD R17, R3, UR13, R4 ;  /* 0x0000000d03117c24 */ /* 0x000fe2000f8e0204 */
[----:B------:R-:W-:Y:S01]  /*0720*/  @P1 MOV R16, R14 ;  /* 0x0000000e00101202 */ /* 0x000fe20000000f00 */
[----:B------:R-:W2:Y:S01]  /*0730*/  @!P4 LDC.64 R4, c[0x0][0x288] ;  /* 0x0000a200ff04cb82 */ /* 0x000ea20000000a00 */
[----:B---3--:R-:W-:Y:S01]  /*0740*/  @P1 IMAD R3, R13, R20, RZ ;  /* 0x000000140d031224 */ /* 0x008fe200078e02ff */
[----:B------:R-:W-:Y:S02]  /*0750*/  CS2R R54, SRZ ;  /* 0x0000000000367805 */ /* 0x000fe4000001ff00 */
[----:B------:R-:W-:Y:S02]  /*0760*/  IADD3 R17, R15, R17, RZ ;  /* 0x000000110f117210 */ /* 0x000fe40007ffe0ff */
[----:B------:R-:W-:Y:S01]  /*0770*/  CS2R R50, SRZ ;  /* 0x0000000000327805 */ /* 0x000fe2000001ff00 */
[C---:B------:R-:W-:Y:S01]  /*0780*/  @P1 IMAD R21, R2.reuse, R21, R3 ;  /* 0x0000001502151224 */ /* 0x040fe200078e0203 */
[C---:B------:R-:W-:Y:S01]  /*0790*/  IADD3 R3, R2.reuse, 0x70, RZ ;  /* 0x0000007002037810 */ /* 0x040fe20007ffe0ff */
[----:B0-----:R-:W-:Y:S01]  /*07a0*/  @!P0 IMAD R10, R11, R6, RZ ;  /* 0x000000060b0a8224 */ /* 0x001fe200078e02ff */
[----:B------:R-:W-:Y:S01]  /*07b0*/  CS2R R48, SRZ ;  /* 0x0000000000307805 */ /* 0x000fe2000001ff00 */
[----:B------:R-:W-:Y:S01]  /*07c0*/  @P1 IMAD.WIDE.U32 R8, R2, R20, R16 ;  /* 0x0000001402081225 */ /* 0x000fe200078e0010 */
[----:B------:R-:W-:-:S02]  /*07d0*/  ISETP.GE.U32.AND P3, PT, R3, UR18, PT ;  /* 0x0000001203007c0c */ /* 0x000fc4000bf66070 */
[----:B------:R-:W-:Y:S02]  /*07e0*/  CS2R R52, SRZ ;  /* 0x0000000000347805 */ /* 0x000fe4000001ff00 */
[----:B------:R-:W-:Y:S01]  /*07f0*/  SHF.R.S32.HI R13, RZ, 0x1f, R3 ;  /* 0x0000001fff0d7819 */ /* 0x000fe20000011403 */
[----:B------:R-:W-:Y:S01]  /*0800*/  @!P0 IMAD R25, R72, R7, R10 ;  /* 0x0000000748198224 */ /* 0x000fe200078e020a */
[----:B------:R-:W-:Y:S02]  /*0810*/  @P1 IADD3 R9, R9, R21, RZ ;  /* 0x0000001509091210 */ /* 0x000fe40007ffe0ff */
[----:B------:R-:W-:Y:S01]  /*0820*/  IADD3 R45, R2, 0x10, RZ ;  /* 0x00000010022d7810 */ /* 0x000fe20007ffe0ff */
[----:B------:R-:W0:Y:S01]  /*0830*/  @!P0 LDC.64 R20, c[0x0][0x230] ;  /* 0x00008c00ff148b82 */ /* 0x000e220000000a00 */
[----:B------:R-:W-:Y:S02]  /*0840*/  @P1 SHF.L.U32 R11, R8, 0x1, RZ ;  /* 0x00000001080b1819 */ /* 0x000fe400000006ff */
[----:B------:R-:W-:-:S02]  /*0850*/  CS2R R46, SRZ ;  /* 0x00000000002e7805 */ /* 0x000fc4000001ff00 */
[----:B------:R-:W-:Y:S01]  /*0860*/  @P1 SHF.L.U64.HI R26, R8, 0x1, R9 ;  /* 0x00000001081a1819 */ /* 0x000fe20000010209 */
[----:B------:R-:W-:Y:S01]  /*0870*/  ULDC.64 UR12, c[0x0][0x248] ;  /* 0x00009200000c7ab9 */ /* 0x000fe20000000a00 */
[----:B------:R-:W-:Y:S02]  /*0880*/  @!P0 MOV R8, R14 ;  /* 0x0000000e00088202 */ /* 0x000fe40000000f00 */
[----:B------:R-:W-:Y:S01]  /*0890*/  @!P0 MOV R9, R17 ;  /* 0x0000001100098202 */ /* 0x000fe20000000f00 */
[----:B--2---:R-:W-:Y:S01]  /*08a0*/  @!P4 IMAD R22, R23, R4, RZ ;  /* 0x000000041716c224 */ /* 0x004fe200078e02ff */
[----:B------:R-:W-:Y:S02]  /*08b0*/  ISETP.GE.AND.EX P3, PT, R13, UR19, PT, P3 ;  /* 0x000000130d007c0c */ /* 0x000fe4000bf66330 */
[C---:B----4-:R-:W-:Y:S01]  /*08c0*/  @P1 IADD3 R18, P5, R11.reuse, R18, RZ ;  /* 0x000000120b121210 */ /* 0x050fe20007fbe0ff */
[----:B------:R-:W-:Y:S01]  /*08d0*/  @!P0 IMAD.WIDE.U32 R6, R72, R6, R8 ;  /* 0x0000000648068225 */ /* 0x000fe200078e0008 */
[----:B------:R-:W-:Y:S01]  /*08e0*/  ISETP.GT.U32.OR P3, PT, R0, 0x2ff, P3 ;  /* 0x000002ff0000780c */ /* 0x000fe20001f64470 */
[----:B------:R-:W2:Y:S01]  /*08f0*/  @!P4 LDC.64 R8, c[0x0][0x230] ;  /* 0x00008c00ff08cb82 */ /* 0x000ea20000000a00 */
[----:B-1----:R-:W-:-:S02]  /*0900*/  @P1 IADD3 R28, P6, R11, R28, RZ ;  /* 0x0000001c0b1c1210 */ /* 0x002fc40007fde0ff */
[----:B------:R-:W-:Y:S01]  /*0910*/  @!P0 IADD3 R7, R7, R25, RZ ;  /* 0x0000001907078210 */ /* 0x000fe20007ffe0ff */
[C---:B------:R-:W-:Y:S01]  /*0920*/  @!P4 IMAD R25, R31.reuse, R5, R22 ;  /* 0x000000051f19c224 */ /* 0x040fe200078e0216 */
[----:B------:R-:W-:Y:S02]  /*0930*/  @!P4 MOV R22, R14 ;  /* 0x0000000e0016c202 */ /* 0x000fe40000000f00 */
[----:B------:R-:W-:Y:S01]  /*0940*/  @!P4 MOV R23, R17 ;  /* 0x000000110017c202 */ /* 0x000fe20000000f00 */
[----:B------:R-:W1:Y:S01]  /*0950*/  @!P0 LDC.64 R10, c[0x0][0x228] ;  /* 0x00008a00ff0a8b82 */ /* 0x000e620000000a00 */
[C---:B------:R-:W-:Y:S02]  /*0960*/  @!P0 SHF.L.U32 R27, R6.reuse, 0x1, RZ ;  /* 0x00000001061b8819 */ /* 0x040fe400000006ff */
[----:B------:R-:W-:Y:S01]  /*0970*/  @!P0 SHF.L.U64.HI R34, R6, 0x1, R7 ;  /* 0x0000000106228819 */ /* 0x000fe20000010207 */
[----:B------:R-:W-:Y:S01]  /*0980*/  @!P4 IMAD.WIDE.U32 R22, R31, R4, R22 ;  /* 0x000000041f16c225 */ /* 0x000fe200078e0016 */
[----:B------:R-:W-:-:S02]  /*0990*/  SHF.R.S32.HI R31, RZ, 0x1f, R24 ;  /* 0x0000001fff1f7819 */ /* 0x000fc40000011418 */
[----:B------:R-:W-:Y:S01]  /*09a0*/  @P1 IADD3.X R19, R26, R19, RZ, P5, !PT ;  /* 0x000000131a131210 */ /* 0x000fe20002ffe4ff */
[----:B------:R-:W3:Y:S01]  /*09b0*/  @!P4 LDC.64 R6, c[0x0][0x228] ;  /* 0x00008a00ff06cb82 */ /* 0x000ee20000000a00 */
[----:B0-----:R-:W-:Y:S02]  /*09c0*/  @!P0 IADD3 R20, P5, R27, R20, RZ ;  /* 0x000000141b148210 */ /* 0x001fe40007fbe0ff */
[----:B------:R-:W-:Y:S02]  /*09d0*/  ISETP.GE.AND.EX P2, PT, R31, UR19, PT, P2 ;  /* 0x000000131f007c0c */ /* 0x000fe4000bf46320 */
[----:B------:R-:W-:Y:S02]  /*09e0*/  @!P0 IADD3.X R21, R34, R21, RZ, P5, !PT ;  /* 0x0000001522158210 */ /* 0x000fe40002ffe4ff */
[----:B------:R-:W-:Y:S01]  /*09f0*/  ISETP.GT.U32.OR P2, PT, R0, 0x2ff, P2 ;  /* 0x000002ff0000780c */ /* 0x000fe20001744470 */
[----:B------:R-:W0:Y:S01]  /*0a00*/  @!P3 LDC.64 R4, c[0x0][0x288] ;  /* 0x0000a200ff04bb82 */ /* 0x000e220000000a00 */
[----:B------:R-:W-:Y:S01]  /*0a10*/  @!P4 IADD3 R25, R23, R25, RZ ;  /* 0x000000191719c210 */ /* 0x000fe20007ffe0ff */
[----:B------:R4:W5:Y:S01]  /*0a20*/  @!P0 LDG.E R36, desc[UR14][R20.64] ;  /* 0x0000000e14248981 */ /* 0x000962000c1e1900 */
[----:B------:R-:W-:-:S02]  /*0a30*/  @!P4 SHF.L.U32 R23, R22, 0x1, RZ ;  /* 0x000000011617c819 */ /* 0x000fc400000006ff */
[----:B------:R-:W-:Y:S02]  /*0a40*/  @P1 IADD3.X R29, R26, R29, RZ, P6, !PT ;  /* 0x0000001d1a1d1210 */ /* 0x000fe400037fe4ff */
[----:B------:R-:W-:Y:S02]  /*0a50*/  @!P4 SHF.L.U64.HI R30, R22, 0x1, R25 ;  /* 0x00000001161ec819 */ /* 0x000fe40000010219 */
[----:B-1----:R-:W-:Y:S02]  /*0a60*/  @!P0 IADD3 R10, P5, R27, R10, RZ ;  /* 0x0000000a1b0a8210 */ /* 0x002fe40007fbe0ff */
[----:B--2---:R-:W-:Y:S01]  /*0a70*/  @!P4 IADD3 R26, P6, R23, R8, RZ ;  /* 0x00000008171ac210 */ /* 0x004fe20007fde0ff */
[----:B----4-:R-:W1:Y:S01]  /*0a80*/  @!P3 LDC.64 R20, c[0x0][0x230] ;  /* 0x00008c00ff14bb82 */ /* 0x010e620000000a00 */
[----:B------:R-:W-:Y:S02]  /*0a90*/  @!P0 IADD3.X R11, R34, R11, RZ, P5, !PT ;  /* 0x0000000b220b8210 */ /* 0x000fe40002ffe4ff */
[----:B------:R-:W-:-:S03]  /*0aa0*/  @!P4 IADD3.X R27, R30, R9, RZ, P6, !PT ;  /* 0x000000091e1bc210 */ /* 0x000fc600037fe4ff */
[----:B------:R2:W5:Y:S01]  /*0ab0*/  @!P0 LDG.E R55, desc[UR14][R10.64] ;  /* 0x0000000e0a378981 */ /* 0x000562000c1e1900 */
[----:B---3--:R-:W-:Y:S01]  /*0ac0*/  @!P4 IADD3 R22, P0, R23, R6, RZ ;  /* 0x000000061716c210 */ /* 0x008fe20007f1e0ff */
[----:B------:R-:W3:Y:S01]  /*0ad0*/  @!P2 LDC.64 R8, c[0x0][0x288] ;  /* 0x0000a200ff08ab82 */ /* 0x000ee20000000a00 */
[----:B------:R-:W-:Y:S01]  /*0ae0*/  IADD3 R25, R2, 0x90, RZ ;  /* 0x0000009002197810 */ /* 0x000fe20007ffe0ff */
[----:B------:R4:W5:Y:S01]  /*0af0*/  @!P4 LDG.E R51, desc[UR14][R26.64] ;  /* 0x0000000e1a33c981 */ /* 0x000962000c1e1900 */
[----:B0-----:R-:W-:Y:S01]  /*0b00*/  @!P3 IMAD R6, R13, R4, RZ ;  /* 0x000000040d06b224 */ /* 0x001fe200078e02ff */
[----:B------:R-:W-:Y:S02]  /*0b10*/  @!P4 IADD3.X R23, R30, R7, RZ, P0, !PT ;  /* 0x000000071e17c210 */ /* 0x000fe400007fe4ff */
[----:B------:R-:W-:Y:S01]  /*0b20*/  @!P3 MOV R7, R17 ;  /* 0x000000110007b202 */ /* 0x000fe20000000f00 */
[----:B------:R-:W-:Y:S01]  /*0b30*/  @!P3 IMAD R33, R3, R5, R6 ;  /* 0x000000050321b224 */ /* 0x000fe200078e0206 */
[----:B------:R-:W-:Y:S01]  /*0b40*/  @!P3 MOV R6, R14 ;  /* 0x0000000e0006b202 */ /* 0x000fe20000000f00 */
[----:B--2---:R-:W0:Y:S01]  /*0b50*/  @!P2 LDC.64 R10, c[0x0][0x230] ;  /* 0x00008c00ff0aab82 */ /* 0x004e220000000a00 */
[----:B------:R-:W-:Y:S01]  /*0b60*/  ISETP.GE.U32.AND P0, PT, R25, UR18, PT ;  /* 0x0000001219007c0c */ /* 0x000fe2000bf06070 */
[----:B------:R2:W5:Y:S01]  /*0b70*/  @!P4 LDG.E R49, desc[UR14][R22.64] ;  /* 0x0000000e1631c981 */ /* 0x000562000c1e1900 */
[----:B------:R-:W-:Y:S01]  /*0b80*/  SHF.R.S32.HI R39, RZ, 0x1f, R25 ;  /* 0x0000001fff277819 */ /* 0x000fe20000011419 */
[----:B------:R-:W-:-:S03]  /*0b90*/  @!P3 IMAD.WIDE.U32 R4, R3, R4, R6 ;  /* 0x000000040304b225 */ /* 0x000fc600078e0006 */
[----:B------:R-:W-:Y:S01]  /*0ba0*/  ISETP.GE.AND.EX P0, PT, R39, UR19, PT, P0 ;  /* 0x0000001327007c0c */ /* 0x000fe2000bf06300 */
[----:B------:R-:W2:Y:S01]  /*0bb0*/  @!P3 LDC.64 R6, c[0x0][0x228] ;  /* 0x00008a00ff06bb82 */ /* 0x000ea20000000a00 */
[----:B------:R-:W-:Y:S02]  /*0bc0*/  IADD3 R13, R2, 0xa0, RZ ;  /* 0x000000a0020d7810 */ /* 0x000fe40007ffe0ff */
[----:B------:R-:W-:Y:S02]  /*0bd0*/  ISETP.GT.U32.OR P0, PT, R0, 0x2ff, P0 ;  /* 0x000002ff0000780c */ /* 0x000fe40000704470 */
[----:B------:R-:W-:Y:S02]  /*0be0*/  ISETP.GE.U32.AND P4, PT, R13, UR18, PT ;  /* 0x000000120d007c0c */ /* 0x000fe4000bf86070 */
[----:B----4-:R-:W-:Y:S02]  /*0bf0*/  SHF.R.S32.HI R27, RZ, 0x1f, R13 ;  /* 0x0000001fff1b7819 */ /* 0x010fe4000001140d */
[----:B------:R-:W-:-:S02]  /*0c00*/  @!P3 IADD3 R3, R5, R33, RZ ;  /* 0x000000210503b210 */ /* 0x000fc40007ffe0ff */
[----:B------:R-:W-:Y:S01]  /*0c10*/  ISETP.GE.AND.EX P4, PT, R27, UR19, PT, P4 ;  /* 0x000000131b007c0c */ /* 0x000fe2000bf86340 */
[----:B---3--:R-:W-:Y:S01]  /*0c20*/  @!P2 IMAD R31, R31, R8, RZ ;  /* 0x000000081f1fa224 */ /* 0x008fe200078e02ff */
[----:B------:R-:W-:Y:S02]  /*0c30*/  @!P2 MOV R34, R14 ;  /* 0x0000000e0022a202 */ /* 0x000fe40000000f00 */
[----:B------:R-:W-:Y:S02]  /*0c40*/  @!P2 MOV R35, R17 ;  /* 0x000000110023a202 */ /* 0x000fe40000000f00 */
[C---:B------:R-:W-:Y:S02]  /*0c50*/  @!P3 SHF.L.U32 R33, R4.reuse, 0x1, RZ ;  /* 0x000000010421b819 */ /* 0x040fe400000006ff */
[----:B------:R-:W-:Y:S02]  /*0c60*/  @!P3 SHF.L.U64.HI R26, R4, 0x1, R3 ;  /* 0x00000001041ab819 */ /* 0x000fe40000010203 */
[----:B------:R-:W3:Y:S01]  /*0c70*/  @!P0 LDC.64 R4, c[0x0][0x288] ;  /* 0x0000a200ff048b82 */ /* 0x000ee20000000a00 */
[----:B------:R-:W-:Y:S01]  /*0c80*/  ISETP.GT.U32.OR P4, PT, R0, 0x2ff, P4 ;  /* 0x000002ff0000780c */ /* 0x000fe20002784470 */
[C---:B------:R-:W-:Y:S01]  /*0c90*/  @!P2 IMAD R3, R24.reuse, R9, R31 ;  /* 0x000000091803a224 */ /* 0x040fe200078e021f */
[----:B-1----:R-:W-:Y:S01]  /*0ca0*/  @!P3 IADD3 R30, P5, R33, R20, RZ ;  /* 0x00000014211eb210 */ /* 0x002fe20007fbe0ff */
[----:B------:R-:W-:-:S04]  /*0cb0*/  @!P2 IMAD.WIDE.U32 R34, R24, R8, R34 ;  /* 0x000000081822a225 */ /* 0x000fc800078e0022 */
[----:B------:R-:W1:Y:S01]  /*0cc0*/  @!P2 LDC.64 R8, c[0x0][0x228] ;  /* 0x00008a00ff08ab82 */ /* 0x000e620000000a00 */
[----:B------:R-:W-:Y:S02]  /*0cd0*/  @!P3 IADD3.X R31, R26, R21, RZ, P5, !PT ;  /* 0x000000151a1fb210 */ /* 0x000fe40002ffe4ff */
[----:B--2---:R-:W-:Y:S02]  /*0ce0*/  @!P3 IADD3 R22, P5, R33, R6, RZ ;  /* 0x000000062116b210 */ /* 0x004fe40007fbe0ff */
[----:B------:R-:W-:Y:S01]  /*0cf0*/  @!P2 IADD3 R3, R35, R3, RZ ;  /* 0x000000032303a210 */ /* 0x000fe20007ffe0ff */
[----:B------:R2:W5:Y:S01]  /*0d00*/  @!P3 LDG.E R37, desc[UR14][R30.64] ;  /* 0x0000000e1e25b981 */ /* 0x000562000c1e1900 */
[----:B------:R-:W-:Y:S01]  /*0d10*/  @!P2 SHF.L.U32 R35, R34, 0x1, RZ ;  /* 0x000000012223a819 */ /* 0x000fe200000006ff */
[----:B------:R-:W4:Y:S01]  /*0d20*/  @!P0 LDC.64 R20, c[0x0][0x230] ;  /* 0x00008c00ff148b82 */ /* 0x000f220000000a00 */
[----:B------:R-:W-:Y:S02]  /*0d30*/  @!P3 IADD3.X R23, R26, R7, RZ, P5, !PT ;  /* 0x000000071a17b210 */ /* 0x000fe40002ffe4ff */
[----:B------:R-:W-:Y:S01]  /*0d40*/  @!P2 SHF.L.U64.HI R34, R34, 0x1, R3 ;  /* 0x000000012222a819 */ /* 0x000fe20000010203 */
[----:B------:R-:W-:Y:S01]  /*0d50*/  HFMA2.MMA R3, -RZ, RZ, 0, 0 ;  /* 0x00000000ff037435 */ /* 0x000fe200000001ff */
[----:B0-----:R-:W-:Y:S01]  /*0d60*/  @!P2 IADD3 R10, P6, R35, R10, RZ ;  /* 0x0000000a230aa210 */ /* 0x001fe20007fde0ff */
[----:B------:R-:W5:Y:S02]  /*0d70*/  @!P3 LDG.E R54, desc[UR14][R22.64] ;  /* 0x0000000e1636b981 */ /* 0x000f64000c1e1900 */
[----:B------:R-:W0:Y:S01]  /*0d80*/  @!P4 LDC.64 R6, c[0x0][0x288] ;  /* 0x0000a200ff06cb82 */ /* 0x000e220000000a00 */
[----:B------:R-:W-:-:S02]  /*0d90*/  @!P2 IADD3.X R11, R34, R11, RZ, P6, !PT ;  /* 0x0000000b220ba210 */ /* 0x000fc400037fe4ff */
[----:B------:R-:W-:Y:S01]  /*0da0*/  IADD3 R33, R2, 0xc0, RZ ;  /* 0x000000c002217810 */ /* 0x000fe20007ffe0ff */
[----:B---3--:R-:W-:Y:S02]  /*0db0*/  @!P0 IMAD R26, R39, R4, RZ ;  /* 0x00000004271a8224 */ /* 0x008fe400078e02ff */
[----:B------:R3:W5:Y:S01]  /*0dc0*/  @!P2 LDG.E R3, desc[UR14][R10.64] ;  /* 0x0000000e0a03a981 */ /* 0x000762000c1e1900 */
[----:B------:R-:W-:Y:S01]  /*0dd0*/  ISETP.GE.U32.AND P3, PT, R33, UR18, PT ;  /* 0x0000001221007c0c */ /* 0x000fe2000bf66070 */
[----:B--2---:R-:W2:Y:S01]  /*0de0*/  @!P0 LDC.64 R30, c[0x0][0x228] ;  /* 0x00008a00ff1e8b82 */ /* 0x004ea20000000a00 */
[----:B------:R-:W-:Y:S02]  /*0df0*/  SHF.R.S32.HI R39, RZ, 0x1f, R33 ;  /* 0x0000001fff277819 */ /* 0x000fe40000011421 */
[----:B-1----:R-:W-:Y:S01]  /*0e00*/  @!P2 IADD3 R24, P5, R35, R8, RZ ;  /* 0x000000082318a210 */ /* 0x002fe20007fbe0ff */
[----:B------:R-:W-:Y:S01]  /*0e10*/  @!P0 IMAD R35, R25, R5, R26 ;  /* 0x0000000519238224 */ /* 0x000fe200078e021a */
[----:B---3--:R-:W-:-:S02]  /*0e20*/  @!P0 MOV R10, R14 ;  /* 0x0000000e000a8202 */ /* 0x008fc40000000f00 */
[----:B------:R-:W-:Y:S02]  /*0e30*/  @!P0 MOV R11, R17 ;  /* 0x00000011000b8202 */ /* 0x000fe40000000f00 */
[----:B------:R-:W-:Y:S01]  /*0e40*/  ISETP.GE.AND.EX P3, PT, R39, UR19, PT, P3 ;  /* 0x0000001327007c0c */ /* 0x000fe2000bf66330 */
[----:B------:R-:W-:-:S03]  /*0e50*/  @!P0 IMAD.WIDE.U32 R4, R25, R4, R10 ;  /* 0x0000000419048225 */ /* 0x000fc600078e000a */
[----:B------:R-:W-:Y:S01]  /*0e60*/  ISETP.GT.U32.OR P3, PT, R0, 0x2ff, P3 ;  /* 0x000002ff0000780c */ /* 0x000fe20001f64470 */
[----:B------:R-:W1:Y:S01]  /*0e70*/  @!P4 LDC.64 R10, c[0x0][0x230] ;  /* 0x00008c00ff0acb82 */ /* 0x000e620000000a00 */
[----:B------:R-:W-:Y:S01]  /*0e80*/  @!P0 IADD3 R5, R5, R35, RZ ;  /* 0x0000002305058210 */ /* 0x000fe20007ffe0ff */
[----:B0-----:R-:W-:Y:S01]  /*0e90*/  @!P4 IMAD R8, R27, R6, RZ ;  /* 0x000000061b08c224 */ /* 0x001fe200078e02ff */
[----:B------:R-:W-:Y:S02]  /*0ea0*/  @!P2 IADD3.X R25, R34, R9, RZ, P5, !PT ;  /* 0x000000092219a210 */ /* 0x000fe40002ffe4ff */
[----:B------:R-:W-:Y:S02]  /*0eb0*/  @!P0 SHF.L.U32 R27, R4, 0x1, RZ ;  /* 0x00000001041b8819 */ /* 0x000fe400000006ff */
[----:B------:R-:W-:Y:S01]  /*0ec0*/  @!P4 MOV R22, R14 ;  /* 0x0000000e0016c202 */ /* 0x000fe20000000f00 */
[----:B------:R0:W5:Y:S01]  /*0ed0*/  @!P2 LDG.E R53, desc[UR14][R24.64] ;  /* 0x0000000e1835a981 */ /* 0x000162000c1e1900 */
[----:B------:R-:W-:-:S02]  /*0ee0*/  @!P4 MOV R23, R17 ;  /* 0x000000110017c202 */ /* 0x000fc40000000f00 */
[----:B------:R-:W-:Y:S02]  /*0ef0*/  @!P0 SHF.L.U64.HI R4, R4, 0x1, R5 ;  /* 0x0000000104048819 */ /* 0x000fe40000010205 */
[----:B------:R-:W-:Y:S01]  /*0f00*/  IADD3 R5, R2, 0xd0, RZ ;  /* 0x000000d002057810 */ /* 0x000fe20007ffe0ff */
[C---:B------:R-:W-:Y:S02]  /*0f10*/  @!P4 IMAD R41, R13.reuse, R7, R8 ;  /* 0x000000070d29c224 */ /* 0x040fe400078e0208 */
[----:B------:R-:W-:Y:S01]  /*0f20*/  @!P4 IMAD.WIDE.U32 R22, R13, R6, R22 ;  /* 0x000000060d16c225 */ /* 0x000fe200078e0016 */
[----:B------:R-:W-:Y:S01]  /*0f30*/  ISETP.GE.U32.AND P2, PT, R5, UR18, PT ;  /* 0x0000001205007c0c */ /* 0x000fe2000bf46070 */
[----:B------:R-:W3:Y:S01]  /*0f40*/  @!P4 LDC.64 R6, c[0x0][0x228] ;  /* 0x00008a00ff06cb82 */ /* 0x000ee20000000a00 */
[----:B------:R-:W-:Y:S02]  /*0f50*/  SHF.R.S32.HI R35, RZ, 0x1f, R5 ;  /* 0x0000001fff237819 */ /* 0x000fe40000011405 */
[----:B----4-:R-:W-:-:S02]  /*0f60*/  @!P0 IADD3 R26, P6, R27, R20, RZ ;  /* 0x000000141b1a8210 */ /* 0x010fc40007fde0ff */
[----:B------:R-:W-:-:S03]  /*0f70*/  ISETP.GE.AND.EX P2, PT, R35, UR19, PT, P2 ;  /* 0x0000001323007c0c */ /* 0x000fc6000bf46320 */
[----:B------:R-:W4:Y:S01]  /*0f80*/  @!P3 LDC.64 R8, c[0x0][0x288] ;  /* 0x0000a200ff08bb82 */ /* 0x000f220000000a00 */
[----:B------:R-:W-:Y:S02]  /*0f90*/  ISETP.GT.U32.OR P2, PT, R0, 0x2ff, P2 ;  /* 0x000002ff0000780c */ /* 0x000fe40001744470 */
[----:B--2---:R-:W-:Y:S02]  /*0fa0*/  @!P0 IADD3 R30, P5, R27, R30, RZ ;  /* 0x0000001e1b1e8210 */ /* 0x004fe40007fbe0ff */
[----:B------:R-:W-:Y:S02]  /*0fb0*/  @!P0 IADD3.X R27, R4, R21, RZ, P6, !PT ;  /* 0x00000015041b8210 */ /* 0x000fe400037fe4ff */
[----:B------:R-:W-:Y:S01]  /*0fc0*/  @!P4 IADD3 R21, R23, R41, RZ ;  /* 0x000000291715c210 */ /* 0x000fe20007ffe0ff */
[----:B------:R-:W-:Y:S01]  /*0fd0*/  HFMA2.MMA R13, -RZ, RZ, 0, 0 ;  /* 0x00000000ff0d7435 */ /* 0x000fe200000001ff */
[C---:B------:R-:W-:Y:S02]  /*0fe0*/  @!P4 SHF.L.U32 R41, R22.reuse, 0x1, RZ ;  /* 0x000000011629c819 */ /* 0x040fe400000006ff */
[----:B------:R-:W-:-:S02]  /*0ff0*/  @!P4 SHF.L.U64.HI R34, R22, 0x1, R21 ;  /* 0x000000011622c819 */ /* 0x000fc40000010215 */
[----:B-1----:R-:W-:Y:S01]  /*1000*/  @!P4 IADD3 R10, P6, R41, R10, RZ ;  /* 0x0000000a290ac210 */ /* 0x002fe20007fde0ff */
[----:B------:R-:W1:Y:S01]  /*1010*/  @!P3 LDC.64 R20, c[0x0][0x230] ;  /* 0x00008c00ff14bb82 */ /* 0x000e620000000a00 */
[----:B------:R-:W-:Y:S02]  /*1020*/  @!P0 IADD3.X R31, R4, R31, RZ, P5, !PT ;  /* 0x0000001f041f8210 */ /* 0x000fe40002ffe4ff */
[----:B------:R-:W-:Y:S01]  /*1030*/  MOV R4, RZ ;  /* 0x000000ff00047202 */ /* 0x000fe20000000f00 */
[----:B------:R2:W5:Y:S01]  /*1040*/  @!P0 LDG.E R13, desc[UR14][R26.64] ;  /* 0x0000000e1a0d8981 */ /* 0x000562000c1e1900 */
[----:B------:R-:W-:-:S03]  /*1050*/  @!P4 IADD3.X R11, R34, R11, RZ, P6, !PT ;  /* 0x0000000b220bc210 */ /* 0x000fc600037fe4ff */
[----:B0-----:R-:W0:Y:S01]  /*1060*/  @!P2 LDC.64 R24, c[0x0][0x288] ;  /* 0x0000a200ff18ab82 */ /* 0x001e220000000a00 */
[----:B------:R-:W5:Y:S01]  /*1070*/  @!P0 LDG.E R52, desc[UR14][R30.64] ;  /* 0x0000000e1e348981 */ /* 0x000f62000c1e1900 */
[----:B---3--:R-:W-:Y:S01]  /*1080*/  @!P4 IADD3 R6, P0, R41, R6, RZ ;  /* 0x000000062906c210 */ /* 0x008fe20007f1e0ff */
[----:B----4-:R-:W-:Y:S02]  /*1090*/  @!P3 IMAD R38, R39, R8, RZ ;  /* 0x000000082726b224 */ /* 0x010fe400078e02ff */
[----:B------:R3:W5:Y:S01]  /*10a0*/  @!P4 LDG.E R4, desc[UR14][R10.64] ;  /* 0x0000000e0a04c981 */ /* 0x000762000c1e1900 */
[----:B--2---:R-:W-:Y:S02]  /*10b0*/  IADD3 R27, R2, 0xe0, RZ ;  /* 0x000000e0021b7810 */ /* 0x004fe40007ffe0ff */
[----:B------:R-:W2:Y:S01]  /*10c0*/  @!P3 LDC.64 R22, c[0x0][0x228] ;  /* 0x00008a00ff16bb82 */ /* 0x000ea20000000a00 */
[----:B------:R-:W-:Y:S01]  /*10d0*/  @!P4 IADD3.X R7, R34, R7, RZ, P0, !PT ;  /* 0x000000072207c210 */ /* 0x000fe200007fe4ff */
[----:B------:R-:W-:Y:S01]  /*10e0*/  @!P3 IMAD R39, R33, R9, R38 ;  /* 0x000000092127b224 */ /* 0x000fe200078e0226 */
[----:B------:R-:W-:-:S02]  /*10f0*/  ISETP.GE.U32.AND P0, PT, R27, UR18, PT ;  /* 0x000000121b007c0c */ /* 0x000fc4000bf06070 */
[----:B---3--:R-:W-:Y:S01]  /*1100*/  @!P3 MOV R10, R14 ;  /* 0x0000000e000ab202 */ /* 0x008fe20000000f00 */
        /* <DEDUP_REMOVED lines=11> */
[----:B-1----:R-:W-:Y:S01]  /*11c0*/  @!P3 IADD3 R20, P5, R33, R20, RZ ;  /* 0x000000142114b210 */ /* 0x002fe20007fbe0ff */
[----:B0-----:R-:W-:Y:S01]  /*11d0*/  @!P2 IMAD R30, R35, R24, RZ ;  /* 0x00000018231ea224 */ /* 0x001fe200078e02ff */
[----:B---3--:R-:W-:-:S02]  /*11e0*/  @!P2 MOV R6, R14 ;  /* 0x0000000e0006a202 */ /* 0x008fc40000000f00 */
[----:B------:R-:W-:Y:S02]  /*11f0*/  @!P2 MOV R7, R17 ;  /* 0x000000110007a202 */ /* 0x000fe40000000f00 */
[----:B------:R-:W-:Y:S02]  /*1200*/  SHF.R.S32.HI R56, RZ, 0x1f, R45 ;  /* 0x0000001fff387819 */ /* 0x000fe4000001142d */
[----:B------:R-:W-:Y:S02]  /*1210*/  ISETP.GE.U32.AND P6, PT, R45, UR18, PT ;  /* 0x000000122d007c0c */ /* 0x000fe4000bfc6070 */
[----:B--2---:R-:W-:Y:S01]  /*1220*/  @!P3 IADD3 R22, P0, R33, R22, RZ ;  /* 0x000000162116b210 */ /* 0x004fe20007f1e0ff */
        /* <DEDUP_REMOVED lines=209> */
.L_x_447:
[----:B------:R-:W-:Y:S05]  /*1f40*/  BSYNC B0 ;  /* 0x0000000000007941 */ /* 0x000fea0003800000 */
.L_x_446:
        /* <DEDUP_REMOVED lines=38> */
.L_x_448:
        /* <DEDUP_REMOVED lines=26> */
.L_x_449:
        /* <DEDUP_REMOVED lines=43> */
.L_x_450:
[----:B------:R-:W-:Y:S01]  /*2600*/  FMUL.FTZ R28, R27, R8 ;  /* 0x000000081b1c7220 */ /* 0x000fe20000410000 */
[--C-:B------:R-:W-:Y:S01]  /*2610*/  FADD.FTZ R29, R18, R25.reuse ;  /* 0x00000019121d7221 */ /* 0x100fe20000010000 */
[----:B------:R-:W-:Y:S01]  /*2620*/  PRMT R25, R41, 0x7632, R25 ;  /* 0x0000763229197816 */ /* 0x000fe20000000019 */
[----:B------:R-:W-:Y:S01]  /*2630*/  FADD.FTZ R18, R21, R27 ;  /* 0x0000001b15127221 */ /* 0x000fe20000010000 */
[----:B------:R-:W-:Y:S01]  /*2640*/  FFMA.FTZ R23, R26, R28, R23 ;  /* 0x0000001c1a177223 */ /* 0x000fe20000010017 */
[----:B------:R-:W-:Y:S01]  /*2650*/  FADD.FTZ R20, R20, R22 ;  /* 0x0000001614147221 */ /* 0x000fe20000010000 */
[----:B------:R-:W-:Y:S01]  /*2660*/  FFMA.FTZ R19, R24, R22, R19 ;  /* 0x0000001618137223 */ /* 0x000fe20000010013 */
[----:B------:R-:W-:Y:S01]  /*2670*/  FMUL.FTZ R21, R22, R11 ;  /* 0x0000000b16157220 */ /* 0x000fe20000410000 */
[----:B------:R-:W-:Y:S01]  /*2680*/  SHF.L.U32 R22, R41, 0x10, RZ ;  /* 0x0000001029167819 */ /* 0x000fe200000006ff */
[----:B------:R-:W-:Y:S01]  /*2690*/  FFMA.FTZ R12, R26, R27, R12 ;  /* 0x0000001b1a0c7223 */ /* 0x000fe2000001000c */
[----:B------:R-:W-:Y:S01]  /*26a0*/  SHF.L.U32 R25, R25, 0x10, RZ ;  /* 0x0000001019197819 */ /* 0x000fe200000006ff */
[--C-:B------:R-:W-:Y:S01]  /*26b0*/  FFMA.FTZ R24, R24, R21, R23.reuse ;  /* 0x0000001518187223 */ /* 0x100fe20000010017 */
        /* <DEDUP_REMOVED lines=27> */
.L_x_451:
[----:B------:R-:W-:Y:S01]  /*2870*/  FADD.FTZ R28, R21, R28 ;  /* 0x0000001c151c7221 */ /* 0x000fe20000010000 */
[----:B------:R-:W-:Y:S01]  /*2880*/  FMUL.FTZ R29, R25, R8 ;  /* 0x00000008191d7220 */ /* 0x000fe20000410000 */
[----:B------:R-:W-:Y:S01]  /*2890*/  PRMT R21, R38, 0x7632, R21 ;  /* 0x0000763226157816 */ /* 0x000fe20000000015 */
[----:B------:R-:W-:Y:S01]  /*28a0*/  FADD.FTZ R18, R18, R25 ;  /* 0x0000001912127221 */ /* 0x000fe20000010000 */
[----:B------:R-:W-:Y:S01]  /*28b0*/  FFMA.FTZ R12, R27, R25, R12 ;  /* 0x000000191b0c7223 */ /* 0x000fe2000001000c */
[----:B------:R-:W-:Y:S01]  /*28c0*/  FADD.FTZ R20, R20, R22 ;  /* 0x0000001614147221 */ /* 0x000fe20000010000 */
[----:B------:R-:W-:Y:S01]  /*28d0*/  FFMA.FTZ R19, R23, R22, R19 ;  /* 0x0000001617137223 */ /* 0x000fe20000010013 */
[----:B------:R-:W-:Y:S01]  /*28e0*/  FFMA.FTZ R24, R27, R29, R24 ;  /* 0x0000001d1b187223 */ /* 0x000fe20000010018 */
        /* <DEDUP_REMOVED lines=31> */
.L_x_452:
[----:B------:R-:W-:Y:S01]  /*2ae0*/  FMUL.FTZ R28, R25, R8 ;  /* 0x00000008191c7220 */ /* 0x000fe20000410000 */
[----:B------:R-:W-:Y:S01]  /*2af0*/  FADD.FTZ R29, R22, R29 ;  /* 0x0000001d161d7221 */ /* 0x000fe20000010000 */
[----:B------:R-:W-:Y:S01]  /*2b00*/  PRMT R22, R39, 0x7632, R22 ;  /* 0x0000763227167816 */ /* 0x000fe20000000016 */
[----:B------:R-:W-:Y:S01]  /*2b10*/  FFMA.FTZ R12, R26, R25, R12 ;  /* 0x000000191a0c7223 */ /* 0x000fe2000001000c */
[----:B------:R-:W-:Y:S01]  /*2b20*/  FADD.FTZ R20, R20, R24 ;  /* 0x0000001814147221 */ /* 0x000fe20000010000 */
[----:B------:R-:W-:Y:S01]  /*2b30*/  FFMA.FTZ R19, R21, R24, R19 ;  /* 0x0000001815137223 */ /* 0x000fe20000010013 */
[----:B------:R-:W-:Y:S01]  /*2b40*/  FADD.FTZ R18, R18, R25 ;  /* 0x0000001912127221 */ /* 0x000fe20000010000 */
[----:B------:R-:W-:Y:S01]  /*2b50*/  FFMA.FTZ R26, R26, R28, R23 ;  /* 0x0000001c1a1a7223 */ /* 0x000fe20000010017 */
        /* <DEDUP_REMOVED lines=31> */
.L_x_453:
[----:B------:R-:W-:Y:S01]  /*2d50*/  FMUL.FTZ R28, R27, R8 ;  /* 0x000000081b1c7220 */ /* 0x000fe20000410000 */
[----:B------:R-:W-:Y:S01]  /*2d60*/  FFMA.FTZ R12, R26, R27, R12 ;  /* 0x0000001b1a0c7223 */ /* 0x000fe2000001000c */
[----:B------:R-:W-:Y:S01]  /*2d70*/  FADD.FTZ R20, R20, R22 ;  /* 0x0000001614147221 */ /* 0x000fe20000010000 */
[----:B------:R-:W-:Y:S01]  /*2d80*/  FFMA.FTZ R19, R25, R22, R19 ;  /* 0x0000001619137223 */ /* 0x000fe20000010013 */
[--C-:B------:R-:W-:Y:S01]  /*2d90*/  FFMA.FTZ R26, R26, R28, R21.reuse ;  /* 0x0000001c1a1a7223 */ /* 0x100fe20000010015 */
[----:B------:R-:W-:Y:S01]  /*2da0*/  PRMT R21, R36, 0x7632, R21 ;  /* 0x0000763224157816 */ /* 0x000fe20000000015 */
[----:B------:R-:W-:Y:S01]  /*2db0*/  FADD.FTZ R29, R24, R23 ;  /* 0x00000017181d7221 */ /* 0x000fe20000010000 */
[----:B------:R-:W-:Y:S01]  /*2dc0*/  FMUL.FTZ R22, R22, R11 ;  /* 0x0000000b16167220 */ /* 0x000fe20000410000 */
[----:B------:R-:W-:Y:S01]  /*2dd0*/  SHF.L.U32 R23, R36, 0x10, RZ ;  /* 0x0000001024177819 */ /* 0x000fe200000006ff */
[----:B------:R-:W-:Y:S01]  /*2de0*/  FADD.FTZ R18, R18, R27 ;  /* 0x0000001b12127221 */ /* 0x000fe20000010000 */
[----:B------:R-:W-:Y:S01]  /*2df0*/  SHF.L.U32 R24, R21, 0x10, RZ ;  /* 0x0000001015187819 */ /* 0x000fe200000006ff */
[--C-:B------:R-:W-:Y:S01]  /*2e00*/  FFMA.FTZ R25, R25, R22, R26.reuse ;  /* 0x0000001619197223 */ /* 0x100fe2000001001a */
        /* <DEDUP_REMOVED lines=27> */
.L_x_454:
[----:B------:R-:W-:Y:S01]  /*2fc0*/  FMUL.FTZ R28, R27, R8 ;  /* 0x000000081b1c7220 */ /* 0x000fe20000410000 */
[--C-:B------:R-:W-:Y:S01]  /*2fd0*/  FADD.FTZ R29, R22, R21.reuse ;  /* 0x00000015161d7221 */ /* 0x100fe20000010000 */
[----:B------:R-:W-:Y:S01]  /*2fe0*/  PRMT R21, R37, 0x7632, R21 ;  /* 0x0000763225157816 */ /* 0x000fe20000000015 */
        /* <DEDUP_REMOVED lines=36> */
.L_x_455:
        /* <DEDUP_REMOVED lines=39> */
.L_x_456:
        /* <DEDUP_REMOVED lines=39> */
.L_x_457:
[----:B------:R-:W-:Y:S01]  /*3710*/  FMUL.FTZ R28, R27, R8 ;  /* 0x000000081b1c7220 */ /* 0x000fe20000410000 */
[----:B------:R-:W-:Y:S01]  /*3720*/  FADD.FTZ R18, R18, R27 ;  /* 0x0000001b12127221 */ /* 0x000fe20000010000 */
[----:B------:R-:W-:Y:S01]  /*3730*/  FFMA.FTZ R27, R26, R27, R12 ;  /* 0x0000001b1a1b7223 */ /* 0x000fe2000001000c */
[----:B------:R-:W-:Y:S01]  /*3740*/  FADD.FTZ R29, R24, R21 ;  /* 0x00000015181d7221 */ /* 0x000fe20000010000 */
[--C-:B------:R-:W-:Y:S01]  /*3750*/  FADD.FTZ R12, R20, R22.reuse ;  /* 0x00000016140c7221 */ /* 0x100fe20000010000 */
[----:B------:R-:W-:Y:S01]  /*3760*/  FMUL.FTZ R21, R22, R11 ;  /* 0x0000000b16157220 */ /* 0x000fe20000410000 */
[----:B------:R-:W-:Y:S01]  /*3770*/  FFMA.FTZ R20, R25, R22, R19 ;  /* 0x0000001619147223 */ /* 0x000fe20000010013 */
[----:B------:R-:W-:Y:S01]  /*3780*/  PRMT R22, R4, 0x7632, R22 ;  /* 0x0000763204167816 */ /* 0x000fe20000000016 */
[----:B------:R-:W-:Y:S01]  /*3790*/  FFMA.FTZ R26, R26, R28, R23 ;  /* 0x0000001c1a1a7223 */ /* 0x000fe20000010017 */
[----:B------:R-:W-:Y:S01]  /*37a0*/  FADD.FTZ R28, R29, R28 ;  /* 0x0000001c1d1c7221 */ /* 0x000fe20000010000 */
[----:B------:R-:W-:-:S02]  /*37b0*/  SHF.L.U32 R23, R4, 0x10, RZ ;  /* 0x0000001004177819 */ /* 0x000fc400000006ff */
[----:B------:R-:W-:Y:S01]  /*37c0*/  SHF.L.U32 R24, R22, 0x10, RZ ;  /* 0x0000001016187819 */ /* 0x000fe200000006ff */
[----:B------:R-:W-:Y:S01]  /*37d0*/  FFMA.FTZ R19, R25, R21, R26 ;  /* 0x0000001519137223 */ /* 0x000fe2000001001a */
[----:B------:R-:W-:Y:S01]  /*37e0*/  FADD.FTZ R21, R21, R28 ;  /* 0x0000001c15157221 */ /* 0x000fe20000010000 */
[----:B------:R-:W-:Y:S01]  /*37f0*/  PRMT R25, R50, 0x7632, R25 ;  /* 0x0000763232197816 */ /* 0x000fe20000000019 */
[----:B------:R-:W-:Y:S01]  /*3800*/  FADD.FTZ R28, R23, -UR13 ;  /* 0x8000000d171c7e21 */ /* 0x000fe20008010000 */
[----:B------:R-:W-:Y:S01]  /*3810*/  FADD.FTZ R26, R24, -UR13 ;  /* 0x8000000d181a7e21 */ /* 0x000fe20008010000 */
[----:B------:R-:W-:Y:S02]  /*3820*/  PRMT R22, R51, 0x7632, R22 ;  /* 0x0000763233167816 */ /* 0x000fe40000000016 */
        /* <DEDUP_REMOVED lines=23> */
.L_x_458:
[----:B------:R-:W-:Y:S01]  /*39a0*/  FMUL.FTZ R30, R23, R8 ;  /* 0x00000008171e7220 */ /* 0x000fe20000410000 */
[----:B------:R-:W-:Y:S01]  /*39b0*/  FADD.FTZ R26, R18, R23 ;  /* 0x00000017121a7221 */ /* 0x000fe20000010000 */
[C---:B------:R-:W-:Y:S01]  /*39c0*/  FFMA.FTZ R27, R28.reuse, R23, R27 ;  /* 0x000000171c1b7223 */ /* 0x040fe2000001001b */
        /* <DEDUP_REMOVED lines=31> */
.L_x_459:
[--C-:B------:R-:W-:Y:S01]  /*3bc0*/  FFMA.FTZ R23, R25, R22, R18.reuse ;  /* 0x0000001619177223 */ /* 0x100fe20000010012 */
[C---:B------:R-:W-:Y:S01]  /*3bd0*/  PRMT R18, R5.reuse, 0x7632, R18 ;  /* 0x0000763205127816 */ /* 0x040fe20000000012 */
[----:B------:R-:W-:Y:S01]  /*3be0*/  FADD.FTZ R22, R22, R21 ;  /* 0x0000001516167221 */ /* 0x000fe20000010000 */
[----:B------:R-:W-:Y:S01]  /*3bf0*/  SHF.L.U32 R21, R5, 0x10, RZ ;  /* 0x0000001005157819 */ /* 0x000fe200000006ff */
[----:B------:R-:W-:Y:S01]  /*3c00*/  FMUL.FTZ R19, R28, R8 ;  /* 0x000000081c137220 */ /* 0x000fe20000410000 */
[----:B------:R-:W-:Y:S02]  /*3c10*/  SHF.L.U32 R18, R18, 0x10, RZ ;  /* 0x0000001012127819 */ /* 0x000fe400000006ff */
[----:B------:R-:W-:Y:S01]  /*3c20*/  PRMT R33, R47, 0x7632, R33 ;  /* 0x000076322f217816 */ /* 0x000fe20000000021 */
[----:B------:R-:W-:Y:S01]  /*3c30*/  FADD.FTZ R21, R21, -UR13 ;  /* 0x8000000d15157e21 */ /* 0x000fe20008010000 */
[----:B------:R-:W-:Y:S01]  /*3c40*/  FFMA.FTZ R64, R30, R19, R23 ;  /* 0x000000131e407223 */ /* 0x000fe20000010017 */
[----:B------:R-:W-:Y:S01]  /*3c50*/  FADD.FTZ R35, R18, -UR13 ;  /* 0x8000000d12237e21 */ /* 0x000fe20008010000 */
[----:B------:R-:W-:Y:S01]  /*3c60*/  FADD.FTZ R22, R22, R19 ;  /* 0x0000001316167221 */ /* 0x000fe20000010000 */
[----:B------:R-:W-:Y:S01]  /*3c70*/  SHF.L.U32 R32, R47, 0x10, RZ ;  /* 0x000000102f207819 */ /* 0x000fe200000006ff */
        /* <DEDUP_REMOVED lines=24> */
.L_x_460:
        /* <DEDUP_REMOVED lines=34> */
.L_x_461:
        /* <DEDUP_REMOVED lines=37> */
.L_x_462:
[----:B------:R-:W-:Y:S01]  /*4270*/  FMUL.FTZ R21, R67, R8 ;  /* 0x0000000843157220 */ /* 0x000fe20000410000 */
[----:B------:R-:W-:Y:S02]  /*4280*/  SHF.L.U32 R71, R7, 0x10, RZ ;  /* 0x0000001007477819 */ /* 0x000fe400000006ff */
[----:B------:R-:W-:Y:S01]  /*4290*/  PRMT R23, R44, 0x7632, R23 ;  /* 0x000076322c177816 */ /* 0x000fe20000000017 */
[----:B------:R-:W-:Y:S01]  /*42a0*/  FFMA.FTZ R18, R69, R21, R18 ;  /* 0x0000001545127223 */ /* 0x000fe20000010012 */
[----:B------:R-:W-:Y:S01]  /*42b0*/  FADD.FTZ R19, R19, R21 ;  /* 0x0000001513137221 */ /* 0x000fe20000010000 */
[----:B------:R-:W-:Y:S01]  /*42c0*/  FMUL.FTZ R21, R68, R11 ;  /* 0x0000000b44157220 */ /* 0x000fe20000410000 */
[----:B------:R-:W-:Y:S01]  /*42d0*/  FADD.FTZ R71, R71, -UR13 ;  /* 0x8000000d47477e21 */ /* 0x000fe20008010000 */
[----:B------:R-:W-:Y:S02]  /*42e0*/  SHF.L.U32 R23, R23, 0x10, RZ ;  /* 0x0000001017177819 */ /* 0x000fe400000006ff */
[----:B------:R-:W-:Y:S01]  /*42f0*/  FFMA.FTZ R18, R70, R21, R18 ;  /* 0x0000001546127223 */ /* 0x000fe20000010012 */
[----:B------:R-:W-:Y:S01]  /*4300*/  FADD.FTZ R19, R21, R19 ;  /* 0x0000001315137221 */ /* 0x000fe20000010000 */
[----:B------:R-:W-:Y:S01]  /*4310*/  PRMT R21, R7, 0x7632, R21 ;  /* 0x0000763207157816 */ /* 0x000fe20000000015 */
[----:B------:R-:W-:Y:S01]  /*4320*/  FMUL.FTZ R71, R71, UR18 ;  /* 0x0000001247477c20 */ /* 0x000fe20008410000 */
[----:B------:R-:W-:-:S02]  /*4330*/  SHF.L.U32 R22, R44, 0x10, RZ ;  /* 0x000000102c167819 */ /* 0x000fc400000006ff */
[----:B------:R-:W-:-:S05]  /*4340*/  SHF.L.U32 R21, R21, 0x10, RZ ;  /* 0x0000001015157819 */ /* 0x000fca00000006ff */
        /* <DEDUP_REMOVED lines=21> */
.L_x_463:
        /* <DEDUP_REMOVED lines=76> */
[----:B0-----:R-:W-:-:S03]  /*4960*/  FADD.FTZ R18, R19, R29 ;  /* 0x0000001d13127221 */ /* 0x001fc60000010000 */
[----:B------:R-:W-:Y:S01]  /*4970*/  FADD.FTZ R63, R63, R30 ;  /* 0x0000001e3f3f7221 */ /* 0x000fe20000010000 */
[----:B------:R-:W-:Y:S02]  /*4980*/  FADD.FTZ R18, R18, R31 ;  /* 0x0000001f12127221 */ /* 0x000fe40000010000 */
[----:B------:R-:W0:Y:S01]  /*4990*/  LDS.128 R28, [UR11+0x50] ;  /* 0x0000500bff1c7984 */ /* 0x000e220008000c00 */
[----:B--2---:R-:W-:Y:S01]  /*49a0*/  FADD.FTZ R63, R63, R32 ;  /* 0x000000203f3f7221 */ /* 0x004fe20000010000 */
[----:B------:R-:W-:-:S03]  /*49b0*/  FADD.FTZ R18, R18, R33 ;  /* 0x0000002112127221 */ /* 0x000fc60000010000 */
[----:B------:R-:W-:Y:S01]  /*49c0*/  FADD.FTZ R63, R63, R34 ;  /* 0x000000223f3f7221 */ /* 0x000fe20000010000 */
[----:B------:R-:W-:Y:S02]  /*49d0*/  FADD.FTZ R18, R18, R35 ;  /* 0x0000002312127221 */ /* 0x000fe40000010000 */
[----:B------:R-:W1:Y:S01]  /*49e0*/  LDS.128 R32, [UR11+0x60] ;  /* 0x0000600bff207984 */ /* 0x000e620008000c00 */
[----:B---3--:R-:W-:Y:S01]  /*49f0*/  FADD.FTZ R63, R63, R24 ;  /* 0x000000183f3f7221 */ /* 0x008fe20000010000 */
        /* <DEDUP_REMOVED lines=44> */
.L_x_465:
[----:B------:R-:W-:Y:S05]  /*4cc0*/  BSYNC B0 ;  /* 0x0000000000007941 */ /* 0x000fea0003800000 */
.L_x_464:
        /* <DEDUP_REMOVED lines=78> */
.L_x_467:
[----:B------:R-:W-:Y:S05]  /*51b0*/  BSYNC B0 ;  /* 0x0000000000007941 */ /* 0x000fea0003800000 */
.L_x_466:
        /* <DEDUP_REMOVED lines=21> */
.L_x_469:
[----:B------:R-:W-:Y:S05]  /*5310*/  BSYNC B0 ;  /* 0x0000000000007941 */ /* 0x000fea0003800000 */
.L_x_468:
        /* <DEDUP_REMOVED lines=45> */
.L_x_472:
[----:B------:R-:W2:Y:S04]  /*55f0*/  LDG.E.STRONG.GPU R25, desc[UR14][R22.64] ;  /* 0x0000000e16197981 */ /* 0x000ea8000c1ef900 */
[----:B--2---:R-:W-:Y:S01]  /*5600*/  CCTL.IVALL ;  /* 0x00000000ff00798f */ /* 0x004fe20002000000 */
[----:B------:R-:W-:Y:S05]  /*5610*/  YIELD ;  /* 0x0000000000007946 */ /* 0x000fea0003800000 */
[----:B------:R-:W-:-:S13]  /*5620*/  ISETP.NE.AND P0, PT, R25, R24, PT ;  /* 0x000000181900720c */ /* 0x000fda0003f05270 */
[----:B------:R-:W-:Y:S05]  /*5630*/  @P0 BRA `(.L_x_472) ;  /* 0xfffffffc00ec0947 */ /* 0x000fea000383ffff */
.L_x_471:
        /* <DEDUP_REMOVED lines=17> */
.L_x_476:
        /* <DEDUP_REMOVED lines=115> */
.L_x_475:
        /* <DEDUP_REMOVED lines=61> */
.L_x_477:
[----:B------:R-:W-:-:S13]  /*6250*/  ISETP.NE.OR P0, PT, R22, RZ, P0 ;  /* 0x000000ff1600720c */ /* 0x000fda0000705670 */
[----:B------:R-:W-:Y:S05]  /*6260*/  @!P0 BRA `(.L_x_473) ;  /* 0x00000000007c8947 */ /* 0x000fea0003800000 */
.L_x_474:
        /* <DEDUP_REMOVED lines=31> */
.L_x_473:
        /* <DEDUP_REMOVED lines=11> */
.L_x_479:
[----:B------:R-:W-:Y:S05]  /*6510*/  BSYNC B0 ;  /* 0x0000000000007941 */ /* 0x000fea0003800000 */
.L_x_478:
        /* <DEDUP_REMOVED lines=16> */
.L_x_470:
[----:B------:R-:W0:Y:S01]  /*6620*/  S2UR UR12, SR_CgaCtaId ;  /* 0x00000000000c79c3 */ /* 0x000e220000008800 */
[----:B------:R-:W-:Y:S01]  /*6630*/  UMOV UR11, 0x400 ;  /* 0x00000400000b7882 */ /* 0x000fe20000000000 */
[----:B------:R-:W-:Y:S01]  /*6640*/  SHF.L.U32 R42, R42, 0x10, RZ ;  /* 0x000000102a2a7819 */ /* 0x000fe200000006ff */
[----:B------:R-:W-:Y:S01]  /*6650*/  ULDC.64 UR20, c[0x0][0x290] ;  /* 0x0000a40000147ab9 */ /* 0x000fe20000000a00 */
[----:B------:R-:W-:Y:S02]  /*6660*/  SHF.L.U32 R69, R69, 0x10, RZ ;  /* 0x0000001045457819 */ /* 0x000fe400000006ff */
[----:B-----5:R-:W-:Y:S01]  /*6670*/  IADD3 R28, R2, 0x10, RZ ;  /* 0x00000010021c7810 */ /* 0x020fe20007ffe0ff */
[----:B--2---:R-:W-:Y:S01]  /*6680*/  FADD.FTZ R21, R42, -UR13 ;  /* 0x8000000d2a157e21 */ /* 0x004fe20008010000 */
[----:B------:R-:W-:Y:S01]  /*6690*/  IADD3 R30, R2, 0x10, RZ ;  /* 0x00000010021e7810 */ /* 0x000fe20007ffe0ff */
[----:B------:R-:W-:Y:S01]  /*66a0*/  FADD.FTZ R23, R69, -UR13 ;  /* 0x8000000d45177e21 */ /* 0x000fe20008010000 */
[----:B------:R-:W-:Y:S01]  /*66b0*/  ISETP.GE.U32.AND P0, PT, R28, UR20, PT ;  /* 0x000000141c007c0c */ /* 0x000fe2000bf06070 */
[----:B------:R-:W-:Y:S01]  /*66c0*/  FMUL.FTZ R21, R21, UR18 ;  /* 0x0000001215157c20 */ /* 0x000fe20008410000 */
[----:B------:R-:W-:Y:S01]  /*66d0*/  SHF.R.S32.HI R30, RZ, 0x1f, R30 ;  /* 0x0000001fff1e7819 */ /* 0x000fe2000001141e */
[----:B------:R-:W-:Y:S01]  /*66e0*/  FMUL.FTZ R23, R23, UR18 ;  /* 0x0000001217177c20 */ /* 0x000fe20008410000 */
[----:B------:R-:W-:-:S02]  /*66f0*/  SHF.L.U32 R34, R34, 0x10, RZ ;  /* 0x0000001022227819 */ /* 0x000fc400000006ff */
[----:B------:R-:W-:Y:S02]  /*6700*/  ISETP.GE.AND.EX P0, PT, R30, UR21, PT, P0 ;  /* 0x000000151e007c0c */ /* 0x000fe4000bf06300 */
[----:B------:R-:W-:Y:S01]  /*6710*/  SHF.L.U32 R43, R43, 0x10, RZ ;  /* 0x000000102b2b7819 */ /* 0x000fe200000006ff */
[----:B0-----:R-:W-:-:S03]  /*6720*/  ULEA UR11, UR12, UR11, 0x18 ;  /* 0x0000000b0c0b7291 */ /* 0x001fc6000f8ec03f */
[----:B------:R-:W-:-:S06]  /*6730*/  ULDC UR12, c[0x0][0x2bc] ;  /* 0x0000af00000c7ab9 */ /* 0x000fcc0000000800 */
[----:B------:R-:W-:Y:S01]  /*6740*/  @!P2 STS.64 [UR11+0xe0], R18 ;  /* 0x0000e012ff00a988 */ /* 0x000fe20008000a0b */
[----:B------:R-:W-:Y:S06]  /*6750*/  BAR.SYNC.DEFER_BLOCKING 0x0 ;  /* 0x0000000000007b1d */ /* 0x000fec0000010000 */
[----:B------:R-:W0:Y:S02]  /*6760*/  LDS.64 R18, [UR11+0xe0] ;  /* 0x0000e00bff127984 */ /* 0x000e240008000a00 */
[----:B0-----:R-:W-:-:S05]  /*6770*/  FMUL.FTZ R12, R18, UR12 ;  /* 0x0000000c120c7c20 */ /* 0x001fca0008410000 */
        /* <DEDUP_REMOVED lines=22> */
.L_x_480:
[----:B------:R-:W-:Y:S04]  /*68e0*/  BSSY B0, `(.L_x_481) ;  /* 0x0000015000007945 */ /* 0x000fe80003800000 */
[----:B------:R-:W-:Y:S05]  /*68f0*/  @!P1 BRA `(.L_x_482) ;  /* 0x00000000004c9947 */ /* 0x000fea0003800000 */
[----:B------:R-:W-:Y:S01]  /*6900*/  FFMA.FTZ R18, R21, UR11, R12 ;  /* 0x0000000b15127c23 */ /* 0x000fe2000801000c */
[----:B------:R-:W-:Y:S01]  /*6910*/  SHF.R.S32.HI R22, RZ, 0x1f, R2 ;  /* 0x0000001fff167819 */ /* 0x000fe20000011402 */
[----:B------:R-:W-:Y:S01]  /*6920*/  ULDC.64 UR22, c[0x0][0x288] ;  /* 0x0000a20000167ab9 */ /* 0x000fe20000000a00 */
[----:B------:R-:W-:Y:S01]  /*6930*/  FFMA.FTZ R23, R23, UR11, R12 ;  /* 0x0000000b17177c23 */ /* 0x000fe2000801000c */
[----:B------:R-:W-:Y:S01]  /*6940*/  FFMA.FTZ R20, R19, R8, -R18 ;  /* 0x0000000813147223 */ /* 0x000fe20000010812 */
[----:B------:R-:W-:Y:S01]  /*6950*/  MOV R18, R14 ;  /* 0x0000000e00127202 */ /* 0x000fe20000000f00 */
[----:B------:R-:W-:Y:S01]  /*6960*/  IMAD R21, R22, UR22, RZ ;  /* 0x0000001616157c24 */ /* 0x000fe2000f8e02ff */
[----:B------:R-:W-:Y:S01]  /*6970*/  MOV R19, R17 ;  /* 0x0000001100137202 */ /* 0x000fe20000000f00 */
[----:B------:R-:W-:Y:S01]  /*6980*/  FFMA.FTZ R22, R34, R11, -R23 ;  /* 0x0000000b22167223 */ /* 0x000fe20000010817 */
[----:B------:R-:W-:Y:S01]  /*6990*/  FMUL.FTZ R23, R20, UR18 ;  /* 0x0000001214177c20 */ /* 0x000fe20008410000 */
[----:B------:R-:W-:-:S02]  /*69a0*/  IMAD R21, R2, UR23, R21 ;  /* 0x0000001702157c24 */ /* 0x000fc4000f8e0215 */
[----:B------:R-:W-:Y:S01]  /*69b0*/  IMAD.WIDE.U32 R18, R2, UR22, R18 ;  /* 0x0000001602127c25 */ /* 0x000fe2000f8e0012 */
[----:B------:R-:W-:-:S03]  /*69c0*/  ULDC.64 UR22, c[0x0][0x210] ;  /* 0x0000840000167ab9 */ /* 0x000fc60000000a00 */
[----:B------:R-:W-:Y:S01]  /*69d0*/  FMUL.FTZ R22, R22, UR18 ;  /* 0x0000001216167c20 */ /* 0x000fe20008410000 */
[----:B------:R-:W-:Y:S02]  /*69e0*/  IADD3 R21, R19, R21, RZ ;  /* 0x0000001513157210 */ /* 0x000fe40007ffe0ff */
[----:B------:R-:W-:Y:S02]  /*69f0*/  LEA R20, P2, R18, UR22, 0x1 ;  /* 0x0000001612147c11 */ /* 0x000fe4000f8408ff */
[----:B------:R-:W-:Y:S02]  /*6a00*/  F2FP.BF16.F32.PACK_AB R19, R22, R23 ;  /* 0x000000171613723e */ /* 0x000fe400000010ff */
[----:B------:R-:W-:-:S05]  /*6a10*/  LEA.HI.X R21, R18, UR23, R21, 0x1, P2 ;  /* 0x0000001712157c11 */ /* 0x000fca00090f0c15 */
[----:B------:R0:W-:Y:S04]  /*6a20*/  STG.E desc[UR14][R20.64], R19 ;  /* 0x0000001314007986 */ /* 0x0001e8000c10190e */
.L_x_482:
[----:B------:R-:W-:Y:S05]  /*6a30*/  BSYNC B0 ;  /* 0x0000000000007941 */ /* 0x000fea0003800000 */
.L_x_481:
        /* <DEDUP_REMOVED lines=29> */
.L_x_483:
        /* <DEDUP_REMOVED lines=11> */
[----:B------:R-:W-:Y:S01]  /*6cc0*/  FMUL.FTZ R23, R20, UR18 ;  /* 0x0000001214177c20 */ /* 0x000fe20008410000 */
[----:B------:R-:W-:Y:S01]  /*6cd0*/  IMAD R25, R28, UR23, R22 ;  /* 0x000000171c197c24 */ /* 0x000fe2000f8e0216 */
[----:B------:R-:W-:Y:S01]  /*6ce0*/  ULDC.64 UR22, c[0x0][0x210] ;  /* 0x0000840000167ab9 */ /* 0x000fe20000000a00 */
[----:B------:R-:W-:Y:S01]  /*6cf0*/  FMUL.FTZ R22, R21, UR18 ;  /* 0x0000001215167c20 */ /* 0x000fe20008410000 */
[----:B------:R-:W-:Y:S02]  /*6d00*/  LEA R20, P0, R18, UR22, 0x1 ;  /* 0x0000001612147c11 */ /* 0x000fe4000f8008ff */
[----:B------:R-:W-:Y:S02]  /*6d10*/  IADD3 R25, R19, R25, RZ ;  /* 0x0000001913197210 */ /* 0x000fe40007ffe0ff */
[----:B------:R-:W-:Y:S02]  /*6d20*/  F2FP.BF16.F32.PACK_AB R19, R22, R23 ;  /* 0x000000171613723e */ /* 0x000fe400000010ff */
[----:B------:R-:W-:-:S05]  /*6d30*/  LEA.HI.X R21, R18, UR23, R25, 0x1, P0 ;  /* 0x0000001712157c11 */ /* 0x000fca00080f0c19 */
[----:B------:R0:W-:Y:S02]  /*6d40*/  STG.E desc[UR14][R20.64], R19 ;  /* 0x0000001314007986 */ /* 0x0001e4000c10190e */
.L_x_485:
[----:B------:R-:W-:Y:S05]  /*6d50*/  BSYNC B0 ;  /* 0x0000000000007941 */ /* 0x000fea0003800000 */
.L_x_484:
        /* <DEDUP_REMOVED lines=41> */
.L_x_486:
        /* <DEDUP_REMOVED lines=20> */
.L_x_488:
[----:B------:R-:W-:Y:S05]  /*7130*/  BSYNC B0 ;  /* 0x0000000000007941 */ /* 0x000fea0003800000 */
.L_x_487:
        /* <DEDUP_REMOVED lines=25> */
.L_x_489:
        /* <DEDUP_REMOVED lines=10> */
[----:B------:R-:W-:Y:S02]  /*7370*/  FMUL.FTZ R23, R20, UR18 ;  /* 0x0000001214177c20 */ /* 0x000fe40008410000 */
[----:B------:R-:W-:-:S02]  /*7380*/  IMAD R25, R75, UR23, R22 ;  /* 0x000000174b197c24 */ /* 0x000fc4000f8e0216 */
[----:B------:R-:W-:Y:S01]  /*7390*/  FMUL.FTZ R22, R21, UR18 ;  /* 0x0000001215167c20 */ /* 0x000fe20008410000 */
[----:B------:R-:W-:Y:S01]  /*73a0*/  IMAD.WIDE.U32 R18, R75, UR22, R18 ;  /* 0x000000164b127c25 */ /* 0x000fe2000f8e0012 */
[----:B------:R-:W-:Y:S02]  /*73b0*/  ULDC.64 UR22, c[0x0][0x210] ;  /* 0x0000840000167ab9 */ /* 0x000fe40000000a00 */
[----:B------:R-:W-:Y:S02]  /*73c0*/  LEA R20, P2, R18, UR22, 0x1 ;  /* 0x0000001612147c11 */ /* 0x000fe4000f8408ff */
[----:B------:R-:W-:Y:S02]  /*73d0*/  IADD3 R25, R19, R25, RZ ;  /* 0x0000001913197210 */ /* 0x000fe40007ffe0ff */
[----:B------:R-:W-:Y:S02]  /*73e0*/  F2FP.BF16.F32.PACK_AB R19, R22, R23 ;  /* 0x000000171613723e */ /* 0x000fe400000010ff */
[----:B------:R-:W-:-:S05]  /*73f0*/  LEA.HI.X R21, R18, UR23, R25, 0x1, P2 ;  /* 0x0000001712157c11 */ /* 0x000fca00090f0c19 */
[----:B------:R0:W-:Y:S02]  /*7400*/  STG.E desc[UR14][R20.64], R19 ;  /* 0x0000001314007986 */ /* 0x0001e4000c10190e */
.L_x_491:
[----:B------:R-:W-:Y:S05]  /*7410*/  BSYNC B0 ;  /* 0x0000000000007941 */ /* 0x000fea0003800000 */
.L_x_490:
        /* <DEDUP_REMOVED lines=31> */
.L_x_492:
        /* <DEDUP_REMOVED lines=20> */
.L_x_494:
[----:B------:R-:W-:Y:S05]  /*7750*/  BSYNC B0 ;  /* 0x0000000000007941 */ /* 0x000fea0003800000 */
.L_x_493:
        /* <DEDUP_REMOVED lines=29> */
.L_x_495:
        /* <DEDUP_REMOVED lines=20> */
.L_x_497:
[----:B------:R-:W-:Y:S05]  /*7a70*/  BSYNC B0 ;  /* 0x0000000000007941 */ /* 0x000fea0003800000 */
.L_x_496:
        /* <DEDUP_REMOVED lines=34> */
.L_x_498:
        /* <DEDUP_REMOVED lines=20> */
.L_x_500:
[----:B------:R-:W-:Y:S05]  /*7de0*/  BSYNC B0 ;  /* 0x0000000000007941 */ /* 0x000fea0003800000 */
.L_x_499:
        /* <DEDUP_REMOVED lines=34> */
.L_x_501:
        /* <DEDUP_REMOVED lines=20> */
.L_x_503:
[----:B------:R-:W-:Y:S05]  /*8150*/  BSYNC B0 ;  /* 0x0000000000007941 */ /* 0x000fea0003800000 */
.L_x_502:
[C---:B------:R-:W-:Y:S02]  /*8160*/  PRMT R18, R3.reuse, 0x7632, R18 ;  /* 0x0000763203127816 */ /* 0x040fe40000000012 */
        /* <DEDUP_REMOVED lines=13> */
[----:B0-----:R-:W-:Y:S01]  /*8240*/  SHF.R.S32.HI R20, RZ, 0x1f, R3 ;  /* 0x0000001fff147819 */ /* 0x001fe20000011403 */
        /* <DEDUP_REMOVED lines=19> */
.L_x_504:
        /* <DEDUP_REMOVED lines=20> */
.L_x_506:
[----:B------:R-:W-:Y:S05]  /*84c0*/  BSYNC B0 ;  /* 0x0000000000007941 */ /* 0x000fea0003800000 */
.L_x_505:
[C---:B------:R-:W-:Y:S02]  /*84d0*/  PRMT R18, R13.reuse, 0x7632, R18 ;  /* 0x000076320d127816 */ /* 0x040fe40000000012 */
[----:B------:R-:W-:Y:S02]  /*84e0*/  SHF.L.U32 R19, R13, 0x10, RZ ;  /* 0x000000100d137819 */ /* 0x000fe400000006ff */
[----:B------:R-:W-:Y:S02]  /*84f0*/  SHF.L.U32 R18, R18, 0x10, RZ ;  /* 0x0000001012127819 */ /* 0x000fe400000006ff */
[----:B------:R-:W-:Y:S01]  /*8500*/  IADD3 R13, R2, 0xa0, RZ ;  /* 0x000000a0020d7810 */ /* 0x000fe20007ffe0ff */
[----:B0-----:R-:W-:Y:S01]  /*8510*/  FADD.FTZ R23, R19, -UR13 ;  /* 0x8000000d13177e21 */ /* 0x001fe20008010000 */
        /* <DEDUP_REMOVED lines=29> */
.L_x_507:
        /* <DEDUP_REMOVED lines=10> */
[C---:B------:R-:W-:Y:S02]  /*8790*/  IMAD R23, R3.reuse, UR23, R26 ;  /* 0x0000001703177c24 */ /* 0x040fe4000f8e021a */
        /* <DEDUP_REMOVED lines=9> */
.L_x_509:
[----:B------:R-:W-:Y:S05]  /*8830*/  BSYNC B0 ;  /* 0x0000000000007941 */ /* 0x000fea0003800000 */
.L_x_508:
        /* <DEDUP_REMOVED lines=34> */
.L_x_510:
        /* <DEDUP_REMOVED lines=20> */
.L_x_512:
[----:B------:R-:W-:Y:S05]  /*8ba0*/  BSYNC B0 ;  /* 0x0000000000007941 */ /* 0x000fea0003800000 */
.L_x_511:
        /* <DEDUP_REMOVED lines=34> */
.L_x_513:
        /* <DEDUP_REMOVED lines=20> */
.L_x_515:
[----:B------:R-:W-:Y:S05]  /*8f10*/  BSYNC B0 ;  /* 0x0000000000007941 */ /* 0x000fea0003800000 */
.L_x_514:
        /* <DEDUP_REMOVED lines=33> */
.L_x_516:
        /* <DEDUP_REMOVED lines=20> */
.L_x_518:
[----:B------:R-:W-:Y:S05]  /*9270*/  BSYNC B0 ;  /* 0x0000000000007941 */ /* 0x000fea0003800000 */
.L_x_517:
[----:B0-----:R-:W-:Y:S02]  /*9280*/  IADD3 R13, R2, 0xe0, RZ ;  /* 0x000000e0020d7810 */ /* 0x001fe40007ffe0ff */
[----:B------:R-:W-:Y:S02]  /*9290*/  SHF.L.U32 R48, R48, 0x10, RZ ;  /* 0x0000001030307819 */ /* 0x000fe400000006ff */
[----:B------:R-:W-:Y:S02]  /*92a0*/  SHF.L.U32 R19, R28, 0x10, RZ ;  /* 0x000000101c137819 */ /* 0x000fe400000006ff */
        /* <DEDUP_REMOVED lines=37> */
.L_x_519:
        /* <DEDUP_REMOVED lines=20> */
.L_x_521:
[----:B------:R-:W-:Y:S05]  /*9640*/  BSYNC B0 ;  /* 0x0000000000007941 */ /* 0x000fea0003800000 */
.L_x_520:
        /* <DEDUP_REMOVED lines=33> */
.L_x_522:
        /* <DEDUP_REMOVED lines=20> */
.L_x_524:
[----:B------:R-:W-:Y:S05]  /*99a0*/  BSYNC B0 ;  /* 0x0000000000007941 */ /* 0x000fea0003800000 */
.L_x_523:
        /* <DEDUP_REMOVED lines=27> */
.L_x_525:
        /* <DEDUP_REMOVED lines=19> */
.L_x_527:
[----:B------:R-:W-:Y:S05]  /*9c90*/  BSYNC B0 ;  /* 0x0000000000007941 */ /* 0x000fea0003800000 */
.L_x_526:
[----:B------:R-:W-:Y:S01]  /*9ca0*/  ULDC UR11, c[0x0][0x10] ;  /* 0x00000400000b7ab9 */ /* 0x000fe20000000800 */
[----:B------:R-:W-:Y:S02]  /*9cb0*/  UIADD3 UR4, UR4, 0x1, URZ ;  /* 0x0000000104047890 */ /* 0x000fe4000fffe03f */
[----:B------:R-:W-:-:S04]  /*9cc0*/  UIADD3 UR6, UR11, UR6, URZ ;  /* 0x000000060b067290 */ /* 0x000fc8000fffe03f */
[----:B------:R-:W-:-:S06]  /*9cd0*/  UISETP.GE.AND UP0, UPT, UR6, UR5, UPT ;  /* 0x000000050600728c */ /* 0x000fcc000bf06270 */
[----:B------:R-:W-:-:S13]  /*9ce0*/  PLOP3.LUT P0, PT, PT, PT, UP0, 0x80, 0x0 ;  /* 0x000000000000781c */ /* 0x000fda0003f0f008 */
[----:B------:R-:W-:Y:S05]  /*9cf0*/  @!P0 BRA `(.L_x_528) ;  /* 0xffffff64008c8947 */ /* 0x000fea000383ffff */
.L_x_445:
        /* <DEDUP_REMOVED lines=19> */
.L_x_530:
[----:B------:R-:W-:Y:S05]  /*9e30*/  BSYNC B0 ;  /* 0x0000000000007941 */ /* 0x000fea0003800000 */
.L_x_529:
        /* <DEDUP_REMOVED lines=11> */
.L_x_532:
[----:B------:R-:W2:Y:S04]  /*9ef0*/  LDG.E.STRONG.GPU R5, desc[UR14][R2.64] ;  /* 0x0000000e02057981 */ /* 0x000ea8000c1ef900 */
[----:B--2---:R-:W-:Y:S01]  /*9f00*/  CCTL.IVALL ;  /* 0x00000000ff00798f */ /* 0x004fe20002000000 */
[----:B------:R-:W-:Y:S05]  /*9f10*/  YIELD ;  /* 0x0000000000007946 */ /* 0x000fea0003800000 */
[----:B------:R-:W-:-:S13]  /*9f20*/  ISETP.NE.AND P0, PT, R5, R4, PT ;  /* 0x000000040500720c */ /* 0x000fda0003f05270 */
[----:B------:R-:W-:Y:S05]  /*9f30*/  @P0 BRA `(.L_x_532) ;  /* 0xfffffffc00ec0947 */ /* 0x000fea000383ffff */
.L_x_531:
        /* <DEDUP_REMOVED lines=25> */
.L_x_533:
[----:B------:R-:W-:-:S04]  /*a0d0*/  LEA R6, P0, R0, UR4, 0x2 ;  /* 0x0000000400067c11 */ /* 0x000fc8000f8010ff */
[----:B------:R-:W-:Y:S02]  /*a0e0*/  LEA.HI.X R7, R0, UR5, R7, 0x2, P0 ;  /* 0x0000000500077c11 */ /* 0x000fe400080f1407 */
[-C--:B------:R-:W-:Y:S02]  /*a0f0*/  LEA R8, P0, R25, R6.reuse, 0x2 ;  /* 0x0000000619087211 */ /* 0x080fe400078010ff */
[-C--:B------:R-:W-:Y:S01]  /*a100*/  LEA R12, P2, R27, R6.reuse, 0x2 ;  /* 0x000000061b0c7211 */ /* 0x080fe200078410ff */
[----:B--2---:R2:W3:Y:S01]  /*a110*/  LDG.E R2, desc[UR14][R6.64] ;  /* 0x0000000e06027981 */ /* 0x0044e2000c1e1900 */
[----:B------:R-:W-:Y:S02]  /*a120*/  LEA R10, P1, R22, R6, 0x2 ;  /* 0x00000006160a7211 */ /* 0x000fe400078210ff */
[C---:B------:R-:W-:Y:S02]  /*a130*/  IADD3.X R9, R7.reuse, R31, RZ, P0, !PT ;  /* 0x0000001f07097210 */ /* 0x040fe400007fe4ff */
[----:B------:R-:W-:-:S02]  /*a140*/  IADD3.X R13, R7, R29, RZ, P2, !PT ;  /* 0x0000001d070d7210 */ /* 0x000fc400017fe4ff */
[----:B------:R-:W-:Y:S02]  /*a150*/  IADD3.X R11, R23, R7, RZ, P1, !PT ;  /* 0x00000007170b7210 */ /* 0x000fe40000ffe4ff */
[----:B------:R-:W3:Y:S04]  /*a160*/  LDG.E R9, desc[UR14][R8.64] ;  /* 0x0000000e08097981 */ /* 0x000ee8000c1e1900 */
[----:B------:R-:W4:Y:S04]  /*a170*/  LDG.E R10, desc[UR14][R10.64] ;  /* 0x0000000e0a0a7981 */ /* 0x000f28000c1e1900 */
[----:B------:R-:W4:Y:S01]  /*a180*/  LDG.E R13, desc[UR14][R12.64] ;  /* 0x0000000e0c0d7981 */ /* 0x000f22000c1e1900 */
[----:B------:R-:W-:-:S02]  /*a190*/  SHF.L.U32 R5, R0, 0x1, RZ ;  /* 0x0000000100057819 */ /* 0x000fc400000006ff */
[----:B------:R-:W-:-:S04]  /*a1a0*/  IADD3 R0, R0, 0x300, RZ ;  /* 0x0000030000007810 */ /* 0x000fc80007ffe0ff */
[----:B------:R-:W-:Y:S02]  /*a1b0*/  ISETP.GT.U32.AND P0, PT, R25, R0, PT ;  /* 0x000000001900720c */ /* 0x000fe40003f04070 */
[----:B--2---:R-:W-:-:S04]  /*a1c0*/  SHF.R.S32.HI R7, RZ, 0x1f, R0 ;  /* 0x0000001fff077819 */ /* 0x004fc80000011400 */
[----:B------:R-:W-:Y:S02]  /*a1d0*/  ISETP.GT.AND.EX P0, PT, R18, R7, PT, P0 ;  /* 0x000000071200720c */ /* 0x000fe40003f04300 */
[----:B---3--:R-:W-:Y:S01]  /*a1e0*/  F2FP.BF16.F32.PACK_AB R19, R9, R2 ;  /* 0x000000020913723e */ /* 0x008fe200000010ff */
[----:B0-----:R-:W-:-:S04]  /*a1f0*/  IMAD.WIDE R2, R5, 0x2, R14 ;  /* 0x0000000205027825 */ /* 0x001fc800078e020e */
[----:B-1----:R-:W-:Y:S01]  /*a200*/  IMAD.WIDE R4, R5, 0x2, R16 ;  /* 0x0000000205047825 */ /* 0x002fe200078e0210 */
[----:B----4-:R-:W-:Y:S01]  /*a210*/  F2FP.BF16.F32.PACK_AB R21, R13, R10 ;  /* 0x0000000a0d15723e */ /* 0x010fe200000010ff */
[----:B------:R2:W-:Y:S04]  /*a220*/  STG.E desc[UR14][R2.64], R19 ;  /* 0x0000001302007986 */ /* 0x0005e8000c10190e */
[----:B------:R2:W-:Y:S01]  /*a230*/  STG.E desc[UR14][R4.64], R21 ;  /* 0x0000001504007986 */ /* 0x0005e2000c10190e */
[----:B------:R-:W-:Y:S05]  /*a240*/  @P0 BRA `(.L_x_533) ;  /* 0xfffffffc00a00947 */ /* 0x000fea000383ffff */
[----:B------:R-:W-:Y:S05]  /*a250*/  EXIT ;  /* 0x000000000000794d */ /* 0x000fea0003800000 */
.L_x_534:
        /* <DEDUP_REMOVED lines=10> */
.L_x_5120:


//--------------------- .text._Z35group_norm_nhwc_bwd_one_pass_kernelI11Bf16IOBf16WLi512ELi96ELi768EEv26Group_norm_nhwc_bwd_params --------------------------
	.section	.text._Z35group_norm_nhwc_bwd_one_pass_kernelI11Bf16IOBf16WLi512ELi96ELi768EEv26Group_norm_nhwc_bwd_params,"ax",@progbits
	.align	128
        .global         _Z35group_norm_nhwc_bwd_one_pass_kernelI11Bf16IOBf16WLi512ELi96ELi768EEv26Group_norm_nhwc_bwd_params
        .type           _Z35group_norm_nhwc_bwd_one_pass_kernelI11Bf16IOBf16WLi512ELi96ELi768EEv26Group_norm_nhwc_bwd_params,@function
        .size           _Z35group_norm_nhwc_bwd_one_pass_kernelI11Bf16IOBf16WLi512ELi96ELi768EEv26Group_norm_nhwc_bwd_params,(.L_x_5121 - _Z35group_norm_nhwc_bwd_one_pass_kernelI11Bf16IOBf16WLi512ELi96ELi768EEv26Group_norm_nhwc_bwd_params)
        .other          _Z35group_norm_nhwc_bwd_one_pass_kernelI11Bf16IOBf16WLi512ELi96ELi768EEv26Group_norm_nhwc_bwd_params,@"STO_CUDA_ENTRY STV_DEFAULT"
_Z35group_norm_nhwc_bwd_one_pass_kernelI11Bf16IOBf16WLi512ELi96ELi768EEv26Group_norm_nhwc_bwd_params:
.text._Z35group_norm_nhwc_bwd_one_pass_kernelI11Bf16IOBf16WLi512ELi96ELi768EEv26Group_norm_nhwc_bwd_params:
        /* <DEDUP_REMOVED lines=71> */
.L_x_682:
[----:B------:R-:W2:Y:S01]  /*0470*/  LDL R6, [R1+0x140] ;  /* 0x0001400001067983 */ /* 0x000ea20000100800 */
[----:B------:R-:W-:Y:S01]  /*0480*/  ULDC UR15, c[0x0][0x2a0] ;  /* 0x0000a800000f7ab9 */ /* 0x000fe20000000800 */
[----:B0-----:R-:W-:Y:S01]  /*0490*/  IABS R5, UR9 ;  /* 0x0000000900057c13 */ /* 0x001fe20008000000 */
        /* <DEDUP_REMOVED lines=12> */
[----:B------:R-:W-:Y:S01]  /*0560*/  SHF.R.S32.HI R9, RZ, 0x1f, R2 ;  /* 0x0000001fff097819 */ /* 0x000fe20000011402 */
[----:B------:R-:W1:Y:S01]  /*0570*/  @P1 LDC.64 R10, c[0x0][0x230] ;  /* 0x00008c00ff0a1b82 */ /* 0x000e620000000a00 */
[----:B------:R-:W-:Y:S02]  /*0580*/  ISETP.GE.AND.EX P3, PT, R5, UR19, PT, P3 ;  /* 0x0000001305007c0c */ /* 0x000fe4000bf66330 */
[----:B------:R-:W-:Y:S02]  /*0590*/  IADD3 R28, R2, 0x150, RZ ;  /* 0x00000150021c7810 */ /* 0x000fe40007ffe0ff */
        /* <DEDUP_REMOVED lines=44> */
[----:B------:R-:W-:-:S04]  /*0860*/  IADD3 R6, P0, R6, UR17, RZ ;  /* 0x0000001106067c10 */ /* 0x000fc8000ff1e0ff */
[----:B------:R-:W-:Y:S02]  /*0870*/  LEA.HI.X.SX32 R7, R4, R3, 0x1, P0 ;  /* 0x0000000304077211 */ /* 0x000fe400000f0eff */
[----:B------:R-:W-:Y:S02]  /*0880*/  MOV R3, UR14 ;  /* 0x0000000e00037c02 */ /* 0x000fe40008000f00 */
[----:B------:R-:W-:Y:S02]  /*0890*/  SHF.R.S32.HI R4, RZ, 0x1f, R28 ;  /* 0x0000001fff047819 */ /* 0x000fe4000001141c */
[----:B------:R-:W-:Y:S01]  /*08a0*/  ISETP.GE.U32.AND P0, PT, R28, UR18, PT ;  /* 0x000000121c007c0c */ /* 0x000fe2000bf06070 */
[----:B------:R-:W-:Y:S01]  /*08b0*/  IMAD.WIDE.U32 R6, R3, UR7, R6 ;  /* 0x0000000703067c25 */ /* 0x000fe2000f8e0006 */
[----:B------:R-:W-:Y:S02]  /*08c0*/  IADD3 R30, R2, 0x170, RZ ;  /* 0x00000170021e7810 */ /* 0x000fe40007ffe0ff */
[----:B------:R-:W-:-:S02]  /*08d0*/  CS2R R32, SRZ ;  /* 0x0000000000207805 */ /* 0x000fc4000001ff00 */
[----:B------:R-:W-:Y:S01]  /*08e0*/  ISETP.GE.AND.EX P0, PT, R4, UR19, PT, P0 ;  /* 0x0000001304007c0c */ /* 0x000fe2000bf06300 */
[----:B------:R-:W-:Y:S01]  /*08f0*/  @P1 IMAD R3, R9, R12, RZ ;  /* 0x0000000c09031224 */ /* 0x000fe200078e02ff */
[----:B------:R-:W-:Y:S02]  /*0900*/  IADD3 R9, R7, UR5, RZ ;  /* 0x0000000507097c10 */ /* 0x000fe4000fffe0ff */
[----:B------:R-:W-:Y:S02]  /*0910*/  CS2R R34, SRZ ;  /* 0x0000000000227805 */ /* 0x000fe4000001ff00 */
[-C--:B------:R-:W-:Y:S01]  /*0920*/  @P1 MOV R8, R6.reuse ;  /* 0x0000000600081202 */ /* 0x080fe20000000f00 */
[----:B------:R-:W-:Y:S01]  /*0930*/  @P1 IMAD R3, R2, R13, R3 ;  /* 0x0000000d02031224 */ /* 0x000fe200078e0203 */
[----:B------:R-:W-:Y:S02]  /*0940*/  @!P3 MOV R20, R6 ;  /* 0x000000060014b202 */ /* 0x000fe40000000f00 */
[----:B------:R-:W-:-:S02]  /*0950*/  CS2R R36, SRZ ;  /* 0x0000000000247805 */ /* 0x000fc4000001ff00 */
[----:B------:R-:W-:Y:S01]  /*0960*/  @!P3 MOV R21, R9 ;  /* 0x000000090015b202 */ /* 0x000fe20000000f00 */
[----:B------:R-:W-:Y:S01]  /*0970*/  @P1 IMAD.WIDE.U32 R12, R2, R12, R8 ;  /* 0x0000000c020c1225 */ /* 0x000fe200078e0008 */
[----:B------:R-:W-:Y:S01]  /*0980*/  ISETP.GT.U32.OR P0, PT, R0, 0x2ff, P0 ;  /* 0x000002ff0000780c */ /* 0x000fe20000704470 */
[----:B------:R-:W-:Y:S02]  /*0990*/  ULDC.64 UR6, c[0x0][0x248] ;  /* 0x0000920000067ab9 */ /* 0x000fe40000000a00 */
        /* <DEDUP_REMOVED lines=121> */
[----:B------:R-:W-:-:S03]  /*1130*/  @!P3 IADD3.X R15, R26, R15, RZ, P6, !PT ;  /* 0x0000000f1a0fb210 */ /* 0x000fc600037fe4ff */
[----:B------:R1:W-:Y:S01]  /*1140*/  STL [R1+0x120], R30 ;  /* 0x0001201e01007387 */ /* 0x0003e20000100800 */
[----:B------:R-:W-:Y:S02]  /*1150*/  @!P3 IADD3.X R19, R26, R19, RZ, P4, !PT ;  /* 0x000000131a13b210 */ /* 0x000fe400027fe4ff */
[----:B------:R-:W-:Y:S02]  /*1160*/  @!P5 IADD3 R13, R25, R13, RZ ;  /* 0x0000000d190dd210 */ /* 0x000fe40007ffe0ff */
[C---:B------:R-:W-:Y:S01]  /*1170*/  @!P5 SHF.L.U32 R4, R24.reuse, 0x1, RZ ;  /* 0x000000011804d819 */ /* 0x040fe200000006ff */
[----:B------:R-:W-:Y:S01]  /*1180*/  HFMA2.MMA R25, -RZ, RZ, 0, 0 ;  /* 0x00000000ff197435 */ /* 0x000fe200000001ff */
[----:B-1----:R-:W-:Y:S02]  /*1190*/  CS2R R30, SRZ ;  /* 0x00000000001e7805 */ /* 0x002fe4000001ff00 */
[----:B------:R-:W-:Y:S01]  /*11a0*/  @!P5 SHF.L.U64.HI R24, R24, 0x1, R13 ;  /* 0x000000011818d819 */ /* 0x000fe2000001020d */
[----:B------:R-:W2:Y:S01]  /*11b0*/  @!P3 LDG.E R29, desc[UR22][R18.64] ;  /* 0x00000016121db981 */ /* 0x000ea2000c1e1900 */
[----:B0-----:R-:W-:-:S03]  /*11c0*/  @!P5 IADD3 R10, P6, R4, R10, RZ ;  /* 0x0000000a040ad210 */ /* 0x001fc60007fde0ff */
        /* <DEDUP_REMOVED lines=26> */
[----:B------:R-:W1:Y:S01]  /*1370*/  @!P2 LDC.64 R10, c[0x0][0x228] ;  /* 0x00008a00ff0aab82 */ /* 0x000e620000000a00 */
[----:B------:R-:W-:-:S03]  /*1380*/  @!P2 MOV R27, R9 ;  /* 0x00000009001ba202 */ /* 0x000fc60000000f00 */
        /* <DEDUP_REMOVED lines=9> */
[----:B------:R-:W-:Y:S01]  /*1420*/  @!P0 IADD3.X R19, R3, R19, RZ, P5, !PT ;  /* 0x0000001303138210 */ /* 0x000fe20002ffe4ff */
[----:B------:R-:W-:-:S04]  /*1430*/  HFMA2.MMA R13, -RZ, RZ, 0, 0 ;  /* 0x00000000ff0d7435 */ /* 0x000fc800000001ff */
[----:B------:R0:W2:Y:S04]  /*1440*/  @!P0 LDG.E R5, desc[UR22][R18.64] ;  /* 0x0000001612058981 */ /* 0x0000a8000c1e1900 */
[----:B---3--:R3:W-:Y:S04]  /*1450*/  STL [R1+0x13c], R30 ;  /* 0x00013c1e01007387 */ /* 0x0087e80000100800 */
[----:B----4-:R4:W-:Y:S04]  /*1460*/  STL [R1+0x128], R25 ;  /* 0x0001281901007387 */ /* 0x0109e80000100800 */
[----:B--2---:R-:W-:Y:S04]  /*1470*/  STL [R1+0x12c], R29 ;  /* 0x00012c1d01007387 */ /* 0x004fe80000100800 */
[----:B------:R2:W-:Y:S01]  /*1480*/  STL [R1+0x10c], R26 ;  /* 0x00010c1a01007387 */ /* 0x0005e20000100800 */
[----:B---3--:R-:W-:Y:S01]  /*1490*/  IADD3 R30, R2, 0x1c0, RZ ;  /* 0x000001c0021e7810 */ /* 0x008fe20007ffe0ff */
[----:B----4-:R-:W3:Y:S01]  /*14a0*/  @!P2 LDC.64 R24, c[0x0][0x230] ;  /* 0x00008c00ff18ab82 */ /* 0x010ee20000000a00 */
[----:B--2---:R-:W-:-:S05]  /*14b0*/  @!P2 MOV R26, R6 ;  /* 0x00000006001aa202 */ /* 0x004fca0000000f00 */
[----:B------:R-:W-:Y:S01]  /*14c0*/  @!P2 IMAD.WIDE.U32 R26, R28, R14, R26 ;  /* 0x0000000e1c1aa225 */ /* 0x000fe200078e001a */
[----:B------:R-:W-:-:S04]  /*14d0*/  HFMA2.MMA R28, -RZ, RZ, 0, 0 ;  /* 0x00000000ff1c7435 */ /* 0x000fc800000001ff */
[----:B------:R-:W-:Y:S02]  /*14e0*/  @!P2 IADD3 R15, R27, R15, RZ ;  /* 0x0000000f1b0fa210 */ /* 0x000fe40007ffe0ff */
[C---:B------:R-:W-:Y:S02]  /*14f0*/  @!P2 SHF.L.U32 R3, R26.reuse, 0x1, RZ ;  /* 0x000000011a03a819 */ /* 0x040fe400000006ff */
[----:B------:R-:W-:Y:S02]  /*1500*/  @!P2 SHF.L.U64.HI R26, R26, 0x1, R15 ;  /* 0x000000011a1aa819 */ /* 0x000fe4000001020f */
[----:B------:R2:W4:Y:S01]  /*1510*/  @!P0 LDG.E R28, desc[UR22][R20.64] ;  /* 0x00000016141c8981 */ /* 0x000522000c1e1900 */
[----:B-1----:R-:W-:-:S04]  /*1520*/  @!P2 IADD3 R10, P5, R3, R10, RZ ;  /* 0x0000000a030aa210 */ /* 0x002fc80007fbe0ff */
[----:B------:R-:W-:-:S05]  /*1530*/  @!P2 IADD3.X R11, R26, R11, RZ, P5, !PT ;  /* 0x0000000b1a0ba210 */ /* 0x000fca0002ffe4ff */
[----:B------:R1:W4:Y:S01]  /*1540*/  @!P2 LDG.E R13, desc[UR22][R10.64] ;  /* 0x000000160a0da981 */ /* 0x000322000c1e1900 */
[----:B------:R-:W-:Y:S02]  /*1550*/  SHF.R.S32.HI R4, RZ, 0x1f, R30 ;  /* 0x0000001fff047819 */ /* 0x000fe4000001141e */
[----:B------:R-:W-:-:S04]  /*1560*/  ISETP.GE.U32.AND P4, PT, R30, UR18, PT ;  /* 0x000000121e007c0c */ /* 0x000fc8000bf86070 */
[----:B------:R-:W-:-:S04]  /*1570*/  ISETP.GE.AND.EX P4, PT, R4, UR19, PT, P4 ;  /* 0x0000001304007c0c */ /* 0x000fc8000bf86340 */
[----:B------:R-:W-:Y:S02]  /*1580*/  ISETP.GT.U32.OR P4, PT, R0, 0x2ff, P4 ;  /* 0x000002ff0000780c */ /* 0x000fe40002784470 */
[----:B------:R-:W-:Y:S01]  /*1590*/  IADD3 R29, R2, 0x1d0, RZ ;  /* 0x000001d0021d7810 */ /* 0x000fe20007ffe0ff */
[----:B------:R-:W-:-:S03]  /*15a0*/  HFMA2.MMA R27, -RZ, RZ, 0, 0 ;  /* 0x00000000ff1b7435 */ /* 0x000fc600000001ff */
[----:B------:R-:W-:Y:S02]  /*15b0*/  SHF.R.S32.HI R12, RZ, 0x1f, R29 ;  /* 0x0000001fff0c7819 */ /* 0x000fe4000001141d */
[----:B------:R-:W-:Y:S02]  /*15c0*/  ISETP.GE.U32.AND P3, PT, R29, UR18, PT ;  /* 0x000000121d007c0c */ /* 0x000fe4000bf66070 */
[----:B---3--:R-:W-:Y:S02]  /*15d0*/  @!P2 IADD3 R24, P6, R3, R24, RZ ;  /* 0x000000180318a210 */ /* 0x008fe40007fde0ff */
[----:B------:R-:W-:Y:S01]  /*15e0*/  ISETP.GE.AND.EX P3, PT, R12, UR19, PT, P3 ;  /* 0x000000130c007c0c */ /* 0x000fe2000bf66330 */
[----:B------:R-:W3:Y:S01]  /*15f0*/  @!P4 LDC.64 R16, c[0x0][0x288] ;  /* 0x0000a200ff10cb82 */ /* 0x000ee20000000a00 */
[----:B------:R-:W-:Y:S02]  /*1600*/  @!P2 IADD3.X R25, R26, R25, RZ, P6, !PT ;  /* 0x000000191a19a210 */ /* 0x000fe400037fe4ff */
[----:B------:R-:W-:-:S03]  /*1610*/  ISETP.GT.U32.OR P3, PT, R0, 0x2ff, P3 ;  /* 0x000002ff0000780c */ /* 0x000fc60001f64470 */
[----:B------:R4:W4:Y:S02]  /*1620*/  @!P2 LDG.E R27, desc[UR22][R24.64] ;  /* 0x00000016181ba981 */ /* 0x000924000c1e1900 */
[----:B0-----:R-:W0:Y:S08]  /*1630*/  @!P4 LDC.64 R18, c[0x0][0x230] ;  /* 0x00008c00ff12cb82 */ /* 0x001e300000000a00 */
[----:B--2---:R-:W2:Y:S08]  /*1640*/  @!P3 LDC.64 R20, c[0x0][0x288] ;  /* 0x0000a200ff14bb82 */ /* 0x004eb00000000a00 */
[----:B------:R-:W0:Y:S01]  /*1650*/  @!P4 LDC.64 R14, c[0x0][0x228] ;  /* 0x00008a00ff0ecb82 */ /* 0x000e220000000a00 */
[----:B---3--:R-:W-:-:S04]  /*1660*/  @!P4 IMAD R4, R4, R16, RZ ;  /* 0x000000100404c224 */ /* 0x008fc800078e02ff */
[----:B------:R-:W-:Y:S01]  /*1670*/  @!P4 IMAD R17, R30, R17, R4 ;  /* 0x000000111e11c224 */ /* 0x000fe200078e0204 */
[----:B------:R-:W-:Y:S02]  /*1680*/  @!P4 MOV R4, R6 ;  /* 0x000000060004c202 */ /* 0x000fe40000000f00 */
[----:B-1----:R-:W1:Y:S01]  /*1690*/  @!P3 LDC.64 R10, c[0x0][0x230] ;  /* 0x00008c00ff0abb82 */ /* 0x002e620000000a00 */
[----:B--2---:R-:W-:-:S04]  /*16a0*/  @!P3 IMAD R12, R12, R20, RZ ;  /* 0x000000140c0cb224 */ /* 0x004fc800078e02ff */
[----:B------:R-:W-:Y:S01]  /*16b0*/  @!P3 IMAD R21, R29, R21, R12 ;  /* 0x000000151d15b224 */ /* 0x000fe200078e020c */
[----:B------:R-:W-:Y:S01]  /*16c0*/  @!P3 MOV R12, R6 ;  /* 0x00000006000cb202 */ /* 0x000fe20000000f00 */
[----:B----4-:R-:W-:Y:S04]  /*16d0*/  STL [R1+0x11c], R28 ;  /* 0x00011c1c01007387 */ /* 0x010fe80000100800 */
[----:B------:R2:W-:Y:S02]  /*16e0*/  STL [R1+0x118], R5 ;  /* 0x0001180501007387 */ /* 0x0005e40000100800 */
[----:B--2---:R-:W-:Y:S02]  /*16f0*/  @!P4 MOV R5, R9 ;  /* 0x000000090005c202 */ /* 0x004fe40000000f00 */
[----:B------:R2:W-:Y:S01]  /*1700*/  STL [R1+0x114], R13 ;  /* 0x0001140d01007387 */ /* 0x0005e20000100800 */
[----:B------:R-:W-:-:S05]  /*1710*/  @!P4 IMAD.WIDE.U32 R4, R30, R16, R4 ;  /* 0x000000101e04c225 */ /* 0x000fca00078e0004 */
[----:B------:R-:W-:Y:S02]  /*1720*/  @!P4 IADD3 R17, R5, R17, RZ ;  /* 0x000000110511c210 */ /* 0x000fe40007ffe0ff */
[C---:B--2---:R-:W-:Y:S02]  /*1730*/  @!P4 SHF.L.U32 R13, R4.reuse, 0x1, RZ ;  /* 0x00000001040dc819 */ /* 0x044fe400000006ff */
[----:B------:R-:W-:Y:S02]  /*1740*/  @!P4 SHF.L.U64.HI R24, R4, 0x1, R17 ;  /* 0x000000010418c819 */ /* 0x000fe40000010211 */
[C---:B0-----:R-:W-:Y:S01]  /*1750*/  @!P4 IADD3 R18, P6, R13.reuse, R18, RZ ;  /* 0x000000120d12c210 */ /* 0x041fe20007fde0ff */
[----:B------:R-:W0:Y:S01]  /*1760*/  @!P3 LDC.64 R16, c[0x0][0x228] ;  /* 0x00008a00ff10bb82 */ /* 0x000e220000000a00 */
[----:B------:R-:W-:Y:S02]  /*1770*/  @!P4 IADD3 R14, P5, R13, R14, RZ ;  /* 0x0000000e0d0ec210 */ /* 0x000fe40007fbe0ff */
        /* <DEDUP_REMOVED lines=35> */
[----:B------:R2:W2:Y:S01]  /*19b0*/  @!P3 LDG.E R33, desc[UR22][R16.64] ;  /* 0x000000161021b981 */ /* 0x0004a2000c1e1900 */
[C---:B------:R-:W-:Y:S02]  /*19c0*/  @!P0 SHF.L.U32 R18, R4.reuse, 0x1, RZ ;  /* 0x0000000104128819 */ /* 0x040fe400000006ff */
[----:B------:R-:W-:Y:S01]  /*19d0*/  @!P0 SHF.L.U64.HI R13, R4, 0x1, R5 ;  /* 0x00000001040d8819 */ /* 0x000fe20000010205 */
[----:B------:R-:W2:Y:S08]  /*19e0*/  @!P2 LDC.64 R10, c[0x0][0x230] ;  /* 0x00008c00ff0aab82 */ /* 0x000eb00000000a00 */
[----:B------:R-:W1:Y:S01]  /*19f0*/  @!P2 LDC.64 R4, c[0x0][0x228] ;  /* 0x00008a00ff04ab82 */ /* 0x000e620000000a00 */
[----:B0-----:R-:W-:Y:S01]  /*1a00*/  @!P0 IADD3 R20, P5, R18, R20, RZ ;  /* 0x0000001412148210 */ /* 0x001fe20007fbe0ff */
[----:B----4-:R-:W-:Y:S01]  /*1a10*/  @!P2 IMAD R27, R27, R24, RZ ;  /* 0x000000181b1ba224 */ /* 0x010fe200078e02ff */
[----:B------:R-:W-:-:S02]  /*1a20*/  @!P2 MOV R28, R6 ;  /* 0x00000006001ca202 */ /* 0x000fc40000000f00 */
[----:B------:R-:W-:Y:S01]  /*1a30*/  @!P2 MOV R29, R9 ;  /* 0x00000009001da202 */ /* 0x000fe20000000f00 */
[----:B------:R-:W-:Y:S01]  /*1a40*/  @!P2 IMAD R25, R26, R25, R27 ;  /* 0x000000191a19a224 */ /* 0x000fe200078e021b */
[C---:B------:R-:W-:Y:S02]  /*1a50*/  @!P0 IADD3.X R21, R13.reuse, R21, RZ, P5, !PT ;  /* 0x000000150d158210 */ /* 0x040fe40002ffe4ff */
[----:B-1----:R-:W-:Y:S01]  /*1a60*/  @!P0 IADD3 R14, P5, R18, R14, RZ ;  /* 0x0000000e120e8210 */ /* 0x002fe20007fbe0ff */
[----:B------:R-:W-:Y:S02]  /*1a70*/  @!P2 IMAD.WIDE.U32 R28, R26, R24, R28 ;  /* 0x000000181a1ca225 */ /* 0x000fe400078e001c */
[----:B------:R-:W4:Y:S01]  /*1a80*/  @!P0 LDG.E R34, desc[UR22][R20.64] ;  /* 0x0000001614228981 */ /* 0x000f22000c1e1900 */
[----:B------:R-:W-:Y:S02]  /*1a90*/  @!P0 IADD3.X R15, R13, R15, RZ, P5, !PT ;  /* 0x0000000f0d0f8210 */ /* 0x000fe40002ffe4ff */
[----:B------:R-:W-:-:S02]  /*1aa0*/  @!P2 IADD3 R25, R29, R25, RZ ;  /* 0x000000191d19a210 */ /* 0x000fc40007ffe0ff */
[C---:B------:R-:W-:Y:S01]  /*1ab0*/  @!P2 SHF.L.U32 R13, R28.reuse, 0x1, RZ ;  /* 0x000000011c0da819 */ /* 0x040fe200000006ff */
[----:B------:R0:W4:Y:S01]  /*1ac0*/  @!P0 LDG.E R36, desc[UR22][R14.64] ;  /* 0x000000160e248981 */ /* 0x000122000c1e1900 */
[----:B------:R-:W-:Y:S02]  /*1ad0*/  @!P2 SHF.L.U64.HI R28, R28, 0x1, R25 ;  /* 0x000000011c1ca819 */ /* 0x000fe40000010219 */
        /* <DEDUP_REMOVED lines=8> */
[----:B-1----:R-:W-:-:S06]  /*1b60*/  CS2R R30, SRZ ;  /* 0x00000000001e7805 */ /* 0x002fcc000001ff00 */
[----:B------:R-:W2:Y:S01]  /*1b70*/  @!P2 LDG.E R30, desc[UR22][R4.64] ;  /* 0x00000016041ea981 */ /* 0x000ea2000c1e1900 */
[----:B------:R-:W-:-:S04]  /*1b80*/  IADD3 R3, R2, 0xd0, RZ ;  /* 0x000000d002037810 */ /* 0x000fc80007ffe0ff */
[----:B------:R-:W-:Y:S02]  /*1b90*/  ISETP.GE.U32.AND P4, PT, R3, UR18, PT ;  /* 0x0000001203007c0c */ /* 0x000fe4000bf86070 */
[----:B------:R-:W-:-:S04]  /*1ba0*/  SHF.R.S32.HI R12, RZ, 0x1f, R3 ;  /* 0x0000001fff0c7819 */ /* 0x000fc80000011403 */
[----:B------:R-:W-:-:S04]  /*1bb0*/  ISETP.GE.AND.EX P4, PT, R12, UR19, PT, P4 ;  /* 0x000000130c007c0c */ /* 0x000fc8000bf86340 */
[----:B------:R-:W-:-:S13]  /*1bc0*/  ISETP.GT.U32.OR P4, PT, R0, 0x2ff, P4 ;  /* 0x000002ff0000780c */ /* 0x000fda0002784470 */
[----:B------:R-:W1:Y:S01]  /*1bd0*/  @!P4 LDC.64 R16, c[0x0][0x288] ;  /* 0x0000a200ff10cb82 */ /* 0x000e620000000a00 */
[----:B------:R-:W-:-:S07]  /*1be0*/  @!P2 IADD3 R10, P5, R13, R10, RZ ;  /* 0x0000000a0d0aa210 */ /* 0x000fce0007fbe0ff */
[----:B0-----:R-:W0:Y:S01]  /*1bf0*/  @!P4 LDC.64 R14, c[0x0][0x228] ;  /* 0x00008a00ff0ecb82 */ /* 0x001e220000000a00 */
[----:B------:R-:W-:Y:S02]  /*1c00*/  @!P2 IADD3.X R11, R28, R11, RZ, P5, !PT ;  /* 0x0000000b1c0ba210 */ /* 0x000fe40002ffe4ff */
[----:B------:R-:W-:Y:S02]  /*1c10*/  @!P4 MOV R28, R6 ;  /* 0x00000006001cc202 */ /* 0x000fe40000000f00 */
[----:B------:R-:W-:Y:S01]  /*1c20*/  @!P4 MOV R29, R9 ;  /* 0x00000009001dc202 */ /* 0x000fe20000000f00 */
[----:B------:R-:W3:Y:S01]  /*1c30*/  @!P2 LDG.E R37, desc[UR22][R10.64] ;  /* 0x000000160a25a981 */ /* 0x000ee2000c1e1900 */
[-C--:B-1----:R-:W-:Y:S02]  /*1c40*/  @!P4 IMAD R24, R12, R16.reuse, RZ ;  /* 0x000000100c18c224 */ /* 0x082fe400078e02ff */
[C---:B------:R-:W-:Y:S01]  /*1c50*/  @!P4 IMAD.WIDE.U32 R28, R3.reuse, R16, R28 ;  /* 0x00000010031cc225 */ /* 0x040fe200078e001c */
[----:B------:R-:W-:Y:S01]  /*1c60*/  STL [R1+0xfc], R33 ;  /* 0x0000fc2101007387 */ /* 0x000fe20000100800 */
[----:B------:R-:W-:Y:S01]  /*1c70*/  IADD3 R19, R2, 0xe0, RZ ;  /* 0x000000e002137810 */ /* 0x000fe20007ffe0ff */
[----:B------:R-:W1:Y:S01]  /*1c80*/  @!P4 LDC.64 R12, c[0x0][0x230] ;  /* 0x00008c00ff0ccb82 */ /* 0x000e620000000a00 */
[----:B------:R-:W-:-:S05]  /*1c90*/  @!P4 IMAD R17, R3, R17, R24 ;  /* 0x000000110311c224 */ /* 0x000fca00078e0218 */
[----:B------:R-:W-:Y:S02]  /*1ca0*/  @!P4 IADD3 R3, R29, R17, RZ ;  /* 0x000000111d03c210 */ /* 0x000fe40007ffe0ff */
[C---:B------:R-:W-:Y:S01]  /*1cb0*/  @!P4 SHF.L.U32 R29, R28.reuse, 0x1, RZ ;  /* 0x000000011c1dc819 */ /* 0x040fe200000006ff */
[----:B----4-:R-:W-:Y:S01]  /*1cc0*/  STL [R1+0xe8], R34 ;  /* 0x0000e82201007387 */ /* 0x010fe20000100800 */
        /* <DEDUP_REMOVED lines=12> */
[----:B------:R-:W4:Y:S01]  /*1d90*/  @!P3 LDC.64 R16, c[0x0][0x230] ;  /* 0x00008c00ff10bb82 */ /* 0x000f220000000a00 */
[----:B-1----:R-:W-:Y:S02]  /*1da0*/  @!P4 IADD3 R12, P6, R29, R12, RZ ;  /* 0x0000000c1d0cc210 */ /* 0x002fe40007fde0ff */
[----:B------:R-:W-:-:S02]  /*1db0*/  @!P3 MOV R28, R6 ;  /* 0x00000006001cb202 */ /* 0x000fc40000000f00 */
[----:B------:R-:W-:Y:S02]  /*1dc0*/  @!P3 MOV R29, R9 ;  /* 0x00000009001db202 */ /* 0x000fe40000000f00 */
[----:B------:R-:W-:Y:S01]  /*1dd0*/  @!P4 IADD3.X R13, R3, R13, RZ, P6, !PT ;  /* 0x0000000d030dc210 */ /* 0x000fe200037fe4ff */
[----:B---3--:R-:W-:Y:S01]  /*1de0*/  STL [R1+0xe4], R37 ;  /* 0x0000e42501007387 */ /* 0x008fe20000100800 */
[----:B------:R-:W-:Y:S01]  /*1df0*/  IADD3 R25, R2, 0xf0, RZ ;  /* 0x000000f002197810 */ /* 0x000fe20007ffe0ff */
[----:B------:R-:W1:Y:S02]  /*1e00*/  @!P3 LDC.64 R10, c[0x0][0x228] ;  /* 0x00008a00ff0abb82 */ /* 0x000e640000000a00 */
[----:B------:R-:W3:Y:S01]  /*1e10*/  @!P4 LDG.E R31, desc[UR22][R12.64] ;  /* 0x000000160c1fc981 */ /* 0x000ee2000c1e1900 */
[-C--:B0-----:R-:W-:Y:S02]  /*1e20*/  @!P3 IMAD R27, R27, R20.reuse, RZ ;  /* 0x000000141b1bb224 */ /* 0x081fe400078e02ff */
[----:B------:R-:W-:-:S04]  /*1e30*/  @!P3 IMAD.WIDE.U32 R28, R19, R20, R28 ;  /* 0x00000014131cb225 */ /* 0x000fc800078e001c */
[----:B------:R-:W-:Y:S01]  /*1e40*/  @!P3 IMAD R21, R19, R21, R27 ;  /* 0x000000151315b224 */ /* 0x000fe200078e021b */
[----:B------:R-:W-:-:S04]  /*1e50*/  @!P3 SHF.L.U32 R19, R28, 0x1, RZ ;  /* 0x000000011c13b819 */ /* 0x000fc800000006ff */
[----:B------:R-:W-:Y:S02]  /*1e60*/  @!P3 IADD3 R3, R29, R21, RZ ;  /* 0x000000151d03b210 */ /* 0x000fe40007ffe0ff */
[----:B----4-:R-:W-:Y:S02]  /*1e70*/  @!P3 IADD3 R16, P4, R19, R16, RZ ;  /* 0x000000101310b210 */ /* 0x010fe40007f9e0ff */
        /* <DEDUP_REMOVED lines=23> */
[----:B----4-:R-:W-:Y:S01]  /*1ff0*/  @!P0 IADD3 R14, P5, R5, R14, RZ ;  /* 0x0000000e050e8210 */ /* 0x010fe20007fbe0ff */
[----:B------:R-:W4:Y:S03]  /*2000*/  @!P3 LDG.E R4, desc[UR22][R10.64] ;  /* 0x000000160a04b981 */ /* 0x000f26000c1e1900 */
[----:B------:R-:W-:Y:S01]  /*2010*/  @!P0 IADD3.X R15, R3, R15, RZ, P5, !PT ;  /* 0x0000000f030f8210 */ /* 0x000fe20002ffe4ff */
[----:B--2---:R-:W-:Y:S04]  /*2020*/  STL [R1+0xc4], R30 ;  /* 0x0000c41e01007387 */ /* 0x004fe80000100800 */
[----:B---3--:R0:W-:Y:S02]  /*2030*/  STL [R1+0xd8], R31 ;  /* 0x0000d81f01007387 */ /* 0x0081e40000100800 */
[----:B0-----:R-:W-:-:S06]  /*2040*/  MOV R31, RZ ;  /* 0x000000ff001f7202 */ /* 0x001fcc0000000f00 */
[----:B------:R-:W2:Y:S01]  /*2050*/  @!P0 LDG.E R31, desc[UR22][R14.64] ;  /* 0x000000160e1f8981 */ /* 0x000ea2000c1e1900 */
[----:B-1----:R-:W-:-:S04]  /*2060*/  @!P0 IADD3 R20, P3, R5, R20, RZ ;  /* 0x0000001405148210 */ /* 0x002fc80007f7e0ff */
[----:B------:R-:W-:Y:S01]  /*2070*/  @!P0 IADD3.X R21, R3, R21, RZ, P3, !PT ;  /* 0x0000001503158210 */ /* 0x000fe20001ffe4ff */
[----:B----4-:R-:W-:Y:S01]  /*2080*/  STL [R1+0xdc], R4 ;  /* 0x0000dc0401007387 */ /* 0x010fe20000100800 */
        /* <DEDUP_REMOVED lines=419> */
[----:B-1----:R1:W5:Y:S04]  /*3ac0*/  LDL.LU R35, [R1+0x148] ;  /* 0x0001480001237983 */ /* 0x0023680000300800 */
[----:B------:R4:W-:Y:S02]  /*3ad0*/  STL [R1+0x54], R37 ;  /* 0x0000542501007387 */ /* 0x0009e40000100800 */
[----:B----4-:R-:W-:-:S06]  /*3ae0*/  MOV R37, RZ ;  /* 0x000000ff00257202 */ /* 0x010fcc0000000f00 */
[----:B------:R-:W4:Y:S01]  /*3af0*/  @!P5 LDG.E R37, desc[UR22][R10.64] ;  /* 0x000000160a25d981 */ /* 0x000f22000c1e1900 */
        /* <DEDUP_REMOVED lines=12> */
[----:B------:R-:W-:Y:S01]  /*3bc0*/  ISETP.GT.U32.AND P0, PT, R0, 0x2ff, PT ;  /* 0x000002ff0000780c */ /* 0x000fe20003f04070 */
[----:B------:R-:W-:Y:S01]  /*3bd0*/  HFMA2.MMA R3, -RZ, RZ, 0, 0 ;  /* 0x00000000ff037435 */ /* 0x000fe200000001ff */
[----:B------:R-:W-:Y:S02]  /*3be0*/  ISETP.NE.AND P5, PT, RZ, UR25, PT ;  /* 0x00000019ff007c0c */ /* 0x000fe4000bfa5270 */
[----:B------:R-:W-:Y:S02]  /*3bf0*/  CS2R R4, SRZ ;  /* 0x0000000000047805 */ /* 0x000fe4000001ff00 */
[----:B------:R-:W-:-:S05]  /*3c00*/  MOV R16, RZ ;  /* 0x000000ff00107202 */ /* 0x000fca0000000f00 */
[----:B------:R-:W-:Y:S01]  /*3c10*/  @UP0 UMOV UR27, UR5 ;  /* 0x00000005001b0c82 */ /* 0x000fe20008000000 */
[----:B----4-:R1:W-:Y:S04]  /*3c20*/  STL [R1+0x30], R37 ;  /* 0x0000302501007387 */ /* 0x0103e80000100800 */
[----:B---3--:R1:W-:Y:S04]  /*3c30*/  STL [R1+0x4c], R25 ;  /* 0x00004c1901007387 */ /* 0x0083e80000100800 */
[----:B--2---:R1:W-:Y:S04]  /*3c40*/  STL [R1+0x34], R24 ;  /* 0x0000341801007387 */ /* 0x0043e80000100800 */
[----:B------:R1:W-:Y:S01]  /*3c50*/  STL [R1+0x44], R20 ;  /* 0x0000441401007387 */ /* 0x0003e20000100800 */
[----:B------:R-:W-:Y:S05]  /*3c60*/  @P0 BRA `(.L_x_537) ;  /* 0x0000000000440947 */ /* 0x000fea0003800000 */
[----:B------:R-:W2:Y:S01]  /*3c70*/  LDL R21, [R1+0x140] ;  /* 0x0001400001157983 */ /* 0x000ea20000100800 */
[----:B------:R-:W-:-:S13]  /*3c80*/  ISETP.NE.AND P0, PT, RZ, UR25, PT ;  /* 0x00000019ff007c0c */ /* 0x000fda000bf05270 */
[----:B------:R-:W0:Y:S01]  /*3c90*/  @P0 LDC.64 R10, c[0x0][0x240] ;  /* 0x00009000ff0a0b82 */ /* 0x000e220000000a00 */
[----:B--2---:R-:W-:-:S04]  /*3ca0*/  IADD3 R3, R21, UR17, RZ ;  /* 0x0000001115037c10 */ /* 0x004fc8000fffe0ff */
[----:B0-----:R-:W-:Y:S02]  /*3cb0*/  @P0 LEA R10, P2, R3, R10, 0x1 ;  /* 0x0000000a030a0211 */ /* 0x001fe400078408ff */
[----:B------:R-:W-:-:S04]  /*3cc0*/  SHF.R.S32.HI R12, RZ, 0x1f, R3 ;  /* 0x0000001fff0c7819 */ /* 0x000fc80000011403 */
[----:B------:R-:W-:-:S05]  /*3cd0*/  @P0 LEA.HI.X R11, R3, R11, R12, 0x1, P2 ;  /* 0x0000000b030b0211 */ /* 0x000fca00010f0c0c */
[----:B------:R-:W2:Y:S04]  /*3ce0*/  @P0 LDG.E.U16 R12, desc[UR22][R10.64] ;  /* 0x000000160a0c0981 */ /* 0x000ea8000c1e1500 */
[----:B------:R0:W3:Y:S02]  /*3cf0*/  @P0 LDG.E.U16 R13, desc[UR22][R10.64+0x2] ;  /* 0x000002160a0d0981 */ /* 0x0000e4000c1e1500 */
[----:B0-----:R-:W0:Y:S02]  /*3d00*/  LDC.64 R10, c[0x0][0x238] ;  /* 0x00008e00ff0a7b82 */ /* 0x001e240000000a00 */
[----:B0-----:R-:W-:-:S05]  /*3d10*/  IMAD.WIDE R10, R3, 0x2, R10 ;  /* 0x00000002030a7825 */ /* 0x001fca00078e020a */
[----:B------:R-:W4:Y:S04]  /*3d20*/  LDG.E.U16 R3, desc[UR22][R10.64] ;  /* 0x000000160a037981 */ /* 0x000f28000c1e1500 */
[----:B------:R-:W4:Y:S01]  /*3d30*/  LDG.E.U16 R10, desc[UR22][R10.64+0x2] ;  /* 0x000002160a0a7981 */ /* 0x000f22000c1e1500 */
[----:B--2---:R-:W-:Y:S02]  /*3d40*/  @P0 SHF.L.U32 R4, R12, 0x10, RZ ;  /* 0x000000100c040819 */ /* 0x004fe400000006ff */
[----:B---3--:R-:W-:Y:S02]  /*3d50*/  @P0 SHF.L.U32 R5, R13, 0x10, RZ ;  /* 0x000000100d050819 */ /* 0x008fe400000006ff */
[----:B----4-:R-:W-:Y:S02]  /*3d60*/  SHF.L.U32 R3, R3, 0x10, RZ ;  /* 0x0000001003037819 */ /* 0x010fe400000006ff */
[----:B------:R-:W-:-:S07]  /*3d70*/  SHF.L.U32 R16, R10, 0x10, RZ ;  /* 0x000000100a107819 */ /* 0x000fce00000006ff */
.L_x_537:
[----:B------:R-:W-:Y:S05]  /*3d80*/  BSYNC B0 ;  /* 0x0000000000007941 */ /* 0x000fea0003800000 */
.L_x_536:
[----:B------:R-:W2:Y:S04]  /*3d90*/  LDL R19, [R1+0x3c] ;  /* 0x00003c0001137983 */ /* 0x000ea80000100800 */
[----:B------:R-:W3:Y:S04]  /*3da0*/  LDL R13, [R1+0x48] ;  /* 0x00004800010d7983 */ /* 0x000ee80000100800 */
[----:B------:R-:W4:Y:S04]  /*3db0*/  LDL R15, [R1+0x40] ;  /* 0x00004000010f7983 */ /* 0x000f280000100800 */
[----:B------:R-:W4:Y:S01]  /*3dc0*/  LDL R11, [R1+0x58] ;  /* 0x00005800010b7983 */ /* 0x000f220000100800 */
[----:B--2---:R-:W-:-:S02]  /*3dd0*/  PRMT R10, R19, 0x7632, R10 ;  /* 0x00007632130a7816 */ /* 0x004fc4000000000a */
[----:B------:R-:W-:Y:S02]  /*3de0*/  SHF.L.U32 R18, R19, 0x10, RZ ;  /* 0x0000001013127819 */ /* 0x000fe400000006ff */
[C---:B---3--:R-:W-:Y:S02]  /*3df0*/  PRMT R17, R13.reuse, 0x7632, R17 ;  /* 0x000076320d117816 */ /* 0x048fe40000000011 */
[----:B-1----:R-:W-:Y:S01]  /*3e00*/  SHF.L.U32 R20, R13, 0x10, RZ ;  /* 0x000000100d147819 */ /* 0x002fe200000006ff */
[----:B------:R-:W-:Y:S01]  /*3e10*/  FADD.FTZ R18, R18, -UR26 ;  /* 0x8000001a12127e21 */ /* 0x000fe20008010000 */
[C---:B----4-:R-:W-:Y:S02]  /*3e20*/  SHF.L.U32 R13, R15.reuse, 0x10, RZ ;  /* 0x000000100f0d7819 */ /* 0x050fe400000006ff */
        /* <DEDUP_REMOVED lines=31> */
.L_x_538:
        /* <DEDUP_REMOVED lines=26> */
.L_x_539:
[----:B------:R-:W2:Y:S04]  /*41c0*/  LDL R26, [R1+0x38] ;  /* 0x00003800011a7983 */ /* 0x000ea80000100800 */
[----:B------:R-:W3:Y:S01]  /*41d0*/  LDL R23, [R1+0x74] ;  /* 0x0000740001177983 */ /* 0x000ee20000100800 */
[----:B------:R-:W-:Y:S01]  /*41e0*/  FFMA.FTZ R18, R10, R22, R18 ;  /* 0x000000160a127223 */ /* 0x000fe20000010012 */
[----:B------:R-:W-:Y:S01]  /*41f0*/  FADD.FTZ R20, RZ, R20 ;  /* 0x00000014ff147221 */ /* 0x000fe20000010000 */
[----:B------:R-:W-:Y:S01]  /*4200*/  FADD.FTZ R22, R22, R11 ;  /* 0x0000000b16167221 */ /* 0x000fe20000010000 */
[----:B------:R-:W-:Y:S01]  /*4210*/  FMUL.FTZ R11, R19, R3 ;  /* 0x00000003130b7220 */ /* 0x000fe20000410000 */
[C---:B------:R-:W-:Y:S01]  /*4220*/  FFMA.FTZ R15, R13.reuse, R19, R15 ;  /* 0x000000130d0f7223 */ /* 0x040fe2000001000f */
        /* <DEDUP_REMOVED lines=12> */
[C---:B---3--:R-:W-:Y:S01]  /*42f0*/  PRMT R21, R23.reuse, 0x7632, R21 ;  /* 0x0000763217157816 */ /* 0x048fe20000000015 */
        /* <DEDUP_REMOVED lines=25> */
.L_x_540:
[----:B------:R-:W2:Y:S04]  /*4490*/  LDL R26, [R1+0x68] ;  /* 0x00006800011a7983 */ /* 0x000ea80000100800 */
[----:B------:R-:W3:Y:S01]  /*44a0*/  LDL R23, [R1+0x84] ;  /* 0x0000840001177983 */ /* 0x000ee20000100800 */
[----:B------:R-:W-:Y:S01]  /*44b0*/  FMUL.FTZ R11, R20, R3 ;  /* 0x00000003140b7220 */ /* 0x000fe20000410000 */
[C---:B------:R-:W-:Y:S01]  /*44c0*/  FFMA.FTZ R15, R18.reuse, R20, R15 ;  /* 0x00000014120f7223 */ /* 0x040fe2000001000f */
        /* <DEDUP_REMOVED lines=37> */
.L_x_541:
        /* <DEDUP_REMOVED lines=41> */
.L_x_542:
        /* <DEDUP_REMOVED lines=41> */
.L_x_543:
        /* <DEDUP_REMOVED lines=41> */
.L_x_544:
        /* <DEDUP_REMOVED lines=41> */
.L_x_545:
        /* <DEDUP_REMOVED lines=41> */
.L_x_546:
        /* <DEDUP_REMOVED lines=41> */
.L_x_547:
        /* <DEDUP_REMOVED lines=41> */
.L_x_548:
[----:B------:R-:W-:Y:S01]  /*5910*/  FMUL.FTZ R11, R20, R3 ;  /* 0x00000003140b7220 */ /* 0x000fe20000410000 */
[C---:B------:R-:W-:Y:S01]  /*5920*/  FFMA.FTZ R15, R18.reuse, R20, R15 ;  /* 0x00000014120f7223 */ /* 0x040fe2000001000f */
        /* <DEDUP_REMOVED lines=10> */
[C---:B------:R-:W-:Y:S01]  /*59d0*/  PRMT R22, R25.reuse, 0x7632, R22 ;  /* 0x0000763219167816 */ /* 0x040fe20000000016 */
        /* <DEDUP_REMOVED lines=26> */
.L_x_549:
        /* <DEDUP_REMOVED lines=41> */
.L_x_550:
        /* <DEDUP_REMOVED lines=41> */
.L_x_551:
        /* <DEDUP_REMOVED lines=41> */
.L_x_552:
        /* <DEDUP_REMOVED lines=41> */
.L_x_553:
        /* <DEDUP_REMOVED lines=41> */
.L_x_554:
        /* <DEDUP_REMOVED lines=41> */
.L_x_555:
[----:B------:R-:W2:Y:S01]  /*6ae0*/  LDL R23, [R1+0xa8] ;  /* 0x0000a80001177983 */ /* 0x000ea20000100800 */
[----:B------:R-:W-:Y:S01]  /*6af0*/  FMUL.FTZ R14, R20, R3 ;  /* 0x00000003140e7220 */ /* 0x000fe20000410000 */
[C---:B------:R-:W-:Y:S01]  /*6b00*/  FFMA.FTZ R15, R18.reuse, R20, R15 ;  /* 0x00000014120f7223 */ /* 0x040fe2000001000f */
        /* <DEDUP_REMOVED lines=37> */
.L_x_556:
        /* <DEDUP_REMOVED lines=39> */
.L_x_557:
        /* <DEDUP_REMOVED lines=41> */
.L_x_558:
        /* <DEDUP_REMOVED lines=41> */
.L_x_559:
[----:B------:R-:W2:Y:S04]  /*74f0*/  LDL R24, [R1+0x120] ;  /* 0x0001200001187983 */ /* 0x000ea80000100800 */
[----:B------:R-:W3:Y:S01]  /*7500*/  LDL R23, [R1+0x134] ;  /* 0x0001340001177983 */ /* 0x000ee20000100800 */
[----:B------:R-:W-:Y:S01]  /*7510*/  FMUL.FTZ R12, R20, R3 ;  /* 0x00000003140c7220 */ /* 0x000fe20000410000 */
[----:B------:R-:W-:Y:S01]  /*7520*/  FFMA.FTZ R15, R14, R20, R15 ;  /* 0x000000140e0f7223 */ /* 0x000fe2000001000f */
[----:B------:R-:W-:Y:S01]  /*7530*/  FADD.FTZ R17, R17, R22 ;  /* 0x0000001611117221 */ /* 0x000fe20000010000 */
[----:B------:R-:W-:Y:S01]  /*7540*/  FFMA.FTZ R13, R18, R22, R13 ;  /* 0x00000016120d7223 */ /* 0x000fe2000001000d */
[----:B------:R-:W-:Y:S01]  /*7550*/  FFMA.FTZ R10, R14, R12, R10 ;  /* 0x0000000c0e0a7223 */ /* 0x000fe2000001000a */
[----:B------:R-:W-:Y:S01]  /*7560*/  FADD.FTZ R19, R19, R20 ;  /* 0x0000001413137221 */ /* 0x000fe20000010000 */
        /* <DEDUP_REMOVED lines=33> */
.L_x_560:
        /* <DEDUP_REMOVED lines=47> */
.L_x_561:
[----:B0-----:R-:W2:Y:S01]  /*7a70*/  LDL R20, [R1+0x12c] ;  /* 0x00012c0001147983 */ /* 0x001ea20000100800 */
[----:B------:R-:W-:Y:S01]  /*7a80*/  FMUL.FTZ R12, R18, R3 ;  /* 0x00000003120c7220 */ /* 0x000fe20000410000 */
[----:B------:R-:W-:Y:S01]  /*7a90*/  FADD.FTZ R19, R19, R18 ;  /* 0x0000001213137221 */ /* 0x000fe20000010000 */
[----:B------:R-:W-:Y:S01]  /*7aa0*/  FFMA.FTZ R18, R13, R18, R15 ;  /* 0x000000120d127223 */ /* 0x000fe2000001000f */
        /* <DEDUP_REMOVED lines=35> */
.L_x_562:
[----:B------:R-:W2:Y:S04]  /*7ce0*/  LDL R20, [R1+0x10c] ;  /* 0x00010c0001147983 */ /* 0x000ea80000100800 */
[----:B------:R-:W3:Y:S04]  /*7cf0*/  LDL R18, [R1+0x128] ;  /* 0x0001280001127983 */ /* 0x000ee80000100800 */
[----:B------:R-:W4:Y:S01]  /*7d00*/  LDL R23, [R1+0x11c] ;  /* 0x00011c0001177983 */ /* 0x000f220000100800 */
[----:B------:R-:W-:Y:S01]  /*7d10*/  FFMA.FTZ R10, R25, R15, R10 ;  /* 0x0000000f190a7223 */ /* 0x000fe2000001000a */
[----:B------:R-:W-:Y:S01]  /*7d20*/  FMUL.FTZ R11, R13, R3 ;  /* 0x000000030d0b7220 */ /* 0x000fe20000410000 */
[----:B------:R-:W-:Y:S01]  /*7d30*/  FADD.FTZ R14, R15, R14 ;  /* 0x0000000e0f0e7221 */ /* 0x000fe20000010000 */
[----:B------:R-:W-:-:S02]  /*7d40*/  FMUL.FTZ R15, R12, R16 ;  /* 0x000000100c0f7220 */ /* 0x000fc40000410000 */
[----:B------:R-:W-:Y:S01]  /*7d50*/  FFMA.FTZ R10, R22, R11, R10 ;  /* 0x0000000b160a7223 */ /* 0x000fe2000001000a */
[----:B------:R-:W-:Y:S01]  /*7d60*/  FADD.FTZ R11, R14, R11 ;  /* 0x0000000b0e0b7221 */ /* 0x000fe20000010000 */
        /* <DEDUP_REMOVED lines=31> */
.L_x_563:
        /* <DEDUP_REMOVED lines=36> */
.L_x_564:
[----:B------:R-:W2:Y:S04]  /*81a0*/  LDL R27, [R1+0x100] ;  /* 0x00010000011b7983 */ /* 0x000ea80000100800 */
[----:B------:R-:W3:Y:S01]  /*81b0*/  LDL R26, [R1+0x114] ;  /* 0x00011400011a7983 */ /* 0x000ee20000100800 */
[----:B------:R-:W-:Y:S01]  /*81c0*/  FFMA.FTZ R10, R29, R11, R10 ;  /* 0x0000000b1d0a7223 */ /* 0x000fe2000001000a */
[----:B------:R-:W-:Y:S01]  /*81d0*/  FADD.FTZ R24, R11, R24 ;  /* 0x000000180b187221 */ /* 0x000fe20000010000 */
[----:B------:R-:W-:Y:S01]  /*81e0*/  FMUL.FTZ R14, R21, R3 ;  /* 0x00000003150e7220 */ /* 0x000fe20000410000 */
[----:B-----5:R-:W-:-:S03]  /*81f0*/  PRMT R28, R35, 0x7632, R28 ;  /* 0x00007632231c7816 */ /* 0x020fc6000000001c */
        /* <DEDUP_REMOVED lines=34> */
.L_x_565:
        /* <DEDUP_REMOVED lines=35> */
.L_x_566:
        /* <DEDUP_REMOVED lines=38> */
.L_x_567:
        /* <DEDUP_REMOVED lines=35> */
.L_x_568:
[----:B------:R-:W-:Y:S01]  /*8ae0*/  FMUL.FTZ R10, R36, R3 ;  /* 0x00000003240a7220 */ /* 0x000fe20000410000 */
[----:B------:R-:W-:-:S03]  /*8af0*/  FMUL.FTZ R11, R33, R16 ;  /* 0x00000010210b7220 */ /* 0x000fc60000410000 */
[----:B------:R-:W-:Y:S01]  /*8b00*/  FFMA.FTZ R14, R34, R10, R14 ;  /* 0x0000000a220e7223 */ /* 0x000fe2000001000e */
[----:B------:R-:W-:-:S03]  /*8b10*/  FADD.FTZ R10, R15, R10 ;  /* 0x0000000a0f0a7221 */ /* 0x000fc60000010000 */
[----:B------:R-:W-:-:S05]  /*8b20*/  FFMA.FTZ R14, R35, R11, R14 ;  /* 0x0000000b230e7223 */ /* 0x000fca000001000e */
[----:B------:R0:W-:Y:S04]  /*8b30*/  STL [R1+0x14], R14 ;  /* 0x0000140e01007387 */ /* 0x0001e80000100800 */
[----:B0-----:R-:W2:Y:S01]  /*8b40*/  LDL R14, [R1+0x44] ;  /* 0x00004400010e7983 */ /* 0x001ea20000100800 */
[--C-:B------:R-:W-:Y:S01]  /*8b50*/  FADD.FTZ R11, R11, R10.reuse ;  /* 0x0000000a0b0b7221 */ /* 0x100fe20000010000 */
[C---:B------:R-:W-:Y:S02]  /*8b60*/  PRMT R10, R37.reuse, 0x7632, R10 ;  /* 0x00007632250a7816 */ /* 0x040fe4000000000a */
[----:B------:R-:W-:Y:S02]  /*8b70*/  SHF.L.U32 R37, R37, 0x10, RZ ;  /* 0x0000001025257819 */ /* 0x000fe400000006ff */
[----:B------:R-:W-:Y:S01]  /*8b80*/  SHF.L.U32 R10, R10, 0x10, RZ ;  /* 0x000000100a0a7819 */ /* 0x000fe200000006ff */
[----:B------:R0:W-:Y:S02]  /*8b90*/  STL [R1+0x10], R11 ;  /* 0x0000100b01007387 */ /* 0x0001e40000100800 */
[----:B------:R-:W-:-:S02]  /*8ba0*/  FADD.FTZ R37, R37, -UR26 ;  /* 0x8000001a25257e21 */ /* 0x000fc40008010000 */
[----:B------:R-:W-:Y:S02]  /*8bb0*/  FADD.FTZ R10, R10, -UR26 ;  /* 0x8000001a0a0a7e21 */ /* 0x000fe40008010000 */
[----:B------:R-:W-:Y:S02]  /*8bc0*/  FMUL.FTZ R37, R37, UR27 ;  /* 0x0000001b25257c20 */ /* 0x000fe40008410000 */
[----:B------:R-:W-:-:S05]  /*8bd0*/  FMUL.FTZ R10, R10, UR27 ;  /* 0x0000001b0a0a7c20 */ /* 0x000fca0008410000 */
[----:B------:R0:W-:Y:S01]  /*8be0*/  STL [R1+0xc], R10 ;  /* 0x00000c0a01007387 */ /* 0x0001e20000100800 */
[C---:B--2---:R-:W-:Y:S02]  /*8bf0*/  PRMT R15, R14.reuse, 0x7632, R15 ;  /* 0x000076320e0f7816 */ /* 0x044fe4000000000f */
[----:B------:R-:W-:Y:S02]  /*8c00*/  SHF.L.U32 R14, R14, 0x10, RZ ;  /* 0x000000100e0e7819 */ /* 0x000fe400000006ff */
        /* <DEDUP_REMOVED lines=9> */
[----:B------:R-:W-:Y:S02]  /*8ca0*/  FFMA.FTZ R11, R11, R10, 1 ;  /* 0x3f8000000b0b7423 */ /* 0x000fe4000001000a */
[----:B------:R-:W2:Y:S02]  /*8cb0*/  LDL R10, [R1+0xc] ;  /* 0x00000c00010a7983 */ /* 0x000ea40000100800 */
[----:B------:R-:W-:Y:S01]  /*8cc0*/  FMUL.FTZ R14, R14, R11 ;  /* 0x0000000b0e0e7220 */ /* 0x000fe20000410000 */
[----:B--2---:R-:W-:-:S04]  /*8cd0*/  FFMA.FTZ R11, R10, R16, R5 ;  /* 0x000000100a0b7223 */ /* 0x004fc80000010005 */
        /* <DEDUP_REMOVED lines=8> */
.L_x_569:
[----:B------:R-:W2:Y:S04]  /*8d60*/  LDL.LU R11, [R1+0x10] ;  /* 0x00001000010b7983 */ /* 0x000ea80000300800 */
[----:B------:R0:W-:Y:S04]  /*8d70*/  STL [R1+0x16c], R35 ;  /* 0x00016c2301007387 */ /* 0x0001e80000100800 */
[----:B0-----:R-:W3:Y:S04]  /*8d80*/  LDL.LU R35, [R1+0x14] ;  /* 0x0000140001237983 */ /* 0x001ee80000300800 */
[----:B------:R0:W-:Y:S04]  /*8d90*/  STL [R1+0x168], R33 ;  /* 0x0001682101007387 */ /* 0x0001e80000100800 */
[----:B0-----:R-:W4:Y:S04]  /*8da0*/  LDL.LU R33, [R1+0x60] ;  /* 0x0000600001217983 */ /* 0x001f280000300800 */
        /* <DEDUP_REMOVED lines=8> */
[----:B------:R-:W-:Y:S04]  /*8e30*/  STL [R1+0x154], R6 ;  /* 0x0001540601007387 */ /* 0x000fe80000100800 */
[----:B------:R-:W-:Y:S04]  /*8e40*/  STL [R1+0x150], R5 ;  /* 0x0001500501007387 */ /* 0x000fe80000100800 */
[----:B------:R-:W-:Y:S04]  /*8e50*/  STL [R1+0x14c], R4 ;  /* 0x00014c0401007387 */ /* 0x000fe80000100800 */
[----:B------:R0:W-:Y:S04]  /*8e60*/  STL [R1+0x148], R2 ;  /* 0x0001480201007387 */ /* 0x0001e80000100800 */
[----:B0-----:R-:W4:Y:S01]  /*8e70*/  LDL.LU R2, [R1+0xc] ;  /* 0x00000c0001027983 */ /* 0x001f220000300800 */
[----:B------:R-:W-:-:S04]  /*8e80*/  FMUL.FTZ R10, R14, R3 ;  /* 0x000000030e0a7220 */ /* 0x000fc80000410000 */
[----:B--2---:R-:W-:Y:S01]  /*8e90*/  FADD.FTZ R4, R11, R10 ;  /* 0x0000000a0b047221 */ /* 0x004fe20000010000 */
[----:B------:R-:W-:Y:S01]  /*8ea0*/  FMUL.FTZ R11, R15, R16 ;  /* 0x000000100f0b7220 */ /* 0x000fe20000410000 */
[----:B---3--:R-:W-:-:S04]  /*8eb0*/  FFMA.FTZ R35, R37, R10, R35 ;  /* 0x0000000a25237223 */ /* 0x008fc80000010023 */
[----:B----4-:R-:W-:Y:S01]  /*8ec0*/  FFMA.FTZ R10, R2, R11, R35 ;  /* 0x0000000b020a7223 */ /* 0x010fe20000010023 */
[----:B------:R-:W-:Y:S01]  /*8ed0*/  FADD.FTZ R11, R11, R4 ;  /* 0x000000040b0b7221 */ /* 0x000fe20000010000 */
[----:B------:R-:W0:Y:S03]  /*8ee0*/  S2R R35, SR_LANEID ;  /* 0x0000000000237919 */ /* 0x000e260000000000 */
[----:B------:R-:W1:Y:S04]  /*8ef0*/  SHFL.DOWN PT, R5, R10, 0x1, 0x1f ;  /* 0x08201f000a057f89 */ /* 0x000e6800000e0000 */
[----:B------:R-:W2:Y:S01]  /*8f00*/  SHFL.DOWN PT, R4, R11, 0x1, 0x1f ;  /* 0x08201f000b047f89 */ /* 0x000ea200000e0000 */
[----:B0-----:R-:W-:-:S13]  /*8f10*/  ISETP.GT.AND P0, PT, R35, 0x1e, PT ;  /* 0x0000001e2300780c */ /* 0x001fda0003f04270 */
[----:B-1----:R-:W-:Y:S01]  /*8f20*/  @!P0 FADD.FTZ R10, R10, R5 ;  /* 0x000000050a0a8221 */ /* 0x002fe20000010000 */
[----:B--2---:R-:W-:Y:S01]  /*8f30*/  @!P0 FADD.FTZ R11, R11, R4 ;  /* 0x000000040b0b8221 */ /* 0x004fe20000010000 */
[----:B------:R-:W-:Y:S01]  /*8f40*/  FFMA.FTZ R9, R9, R17, R33 ;  /* 0x0000001109097223 */ /* 0x000fe20000010021 */
[----:B------:R-:W2:Y:S01]  /*8f50*/  LDL.LU R4, [R1+0x24] ;  /* 0x0000240001047983 */ /* 0x000ea20000300800 */
[----:B------:R-:W-:-:S03]  /*8f60*/  ISETP.GT.AND P0, PT, R35, 0x1d, PT ;  /* 0x0000001d2300780c */ /* 0x000fc60003f04270 */
[----:B------:R-:W0:Y:S04]  /*8f70*/  SHFL.DOWN PT, R6, R10, 0x2, 0x1f ;  /* 0x08401f000a067f89 */ /* 0x000e2800000e0000 */
[----:B------:R-:W1:Y:S06]  /*8f80*/  SHFL.DOWN PT, R5, R11, 0x2, 0x1f ;  /* 0x08401f000b057f89 */ /* 0x000e6c00000e0000 */
[----:B0-----:R-:W-:Y:S01]  /*8f90*/  @!P0 FADD.FTZ R10, R10, R6 ;  /* 0x000000060a0a8221 */ /* 0x001fe20000010000 */
[----:B-1----:R-:W-:-:S04]  /*8fa0*/  @!P0 FADD.FTZ R11, R11, R5 ;  /* 0x000000050b0b8221 */ /* 0x002fc80000010000 */
[----:B------:R-:W0:Y:S01]  /*8fb0*/  SHFL.DOWN PT, R6, R10, 0x4, 0x1f ;  /* 0x08801f000a067f89 */ /* 0x000e2200000e0000 */
[----:B------:R-:W-:-:S03]  /*8fc0*/  ISETP.GT.AND P0, PT, R35, 0x1b, PT ;  /* 0x0000001b2300780c */ /* 0x000fc60003f04270 */
[----:B------:R-:W1:Y:S01]  /*8fd0*/  SHFL.DOWN PT, R5, R11, 0x4, 0x1f ;  /* 0x08801f000b057f89 */ /* 0x000e6200000e0000 */
[----:B------:R-:W-:-:S09]  /*8fe0*/  FADD.FTZ R8, R8, R17 ;  /* 0x0000001108087221 */ /* 0x000fd20000010000 */
[----:B0-----:R-:W-:Y:S01]  /*8ff0*/  @!P0 FADD.FTZ R10, R10, R6 ;  /* 0x000000060a0a8221 */ /* 0x001fe20000010000 */
[----:B-1----:R-:W-:Y:S01]  /*9000*/  @!P0 FADD.FTZ R11, R11, R5 ;  /* 0x000000050b0b8221 */ /* 0x002fe20000010000 */
[----:B------:R-:W-:Y:S01]  /*9010*/  ISETP.GT.AND P0, PT, R35, 0x17, PT ;  /* 0x000000172300780c */ /* 0x000fe20003f04270 */
[----:B------:R-:W-:Y:S01]  /*9020*/  FADD.FTZ R7, R7, R13 ;  /* 0x0000000d07077221 */ /* 0x000fe20000010000 */
[----:B------:R-:W3:Y:S04]  /*9030*/  LDL.LU R35, [R1+0x16c] ;  /* 0x00016c0001237983 */ /* 0x000ee80000300800 */
[----:B------:R-:W3:Y:S04]  /*9040*/  LDL.LU R33, [R1+0x168] ;  /* 0x0001680001217983 */ /* 0x000ee80000300800 */
[----:B------:R-:W4:Y:S04]  /*9050*/  LDL.LU R17, [R1+0x4] ;  /* 0x0000040001117983 */ /* 0x000f280000300800 */
[----:B------:R-:W0:Y:S04]  /*9060*/  SHFL.DOWN PT, R6, R10, 0x8, 0x1f ;  /* 0x09001f000a067f89 */ /* 0x000e2800000e0000 */
[----:B------:R-:W1:Y:S01]  /*9070*/  SHFL.DOWN PT, R5, R11, 0x8, 0x1f ;  /* 0x09001f000b057f89 */ /* 0x000e6200000e0000 */
        /* <DEDUP_REMOVED lines=10> */
[----:B0-----:R-:W-:Y:S01]  /*9120*/  @!P0 FADD.FTZ R10, R10, R6 ;  /* 0x000000060a0a8221 */ /* 0x001fe20000010000 */
[----:B-1----:R-:W-:Y:S01]  /*9130*/  @!P0 FADD.FTZ R11, R11, R5 ;  /* 0x000000050b0b8221 */ /* 0x002fe20000010000 */
        /* <DEDUP_REMOVED lines=18> */
[----:B------:R-:W0:Y:S01]  /*9260*/  SHFL.DOWN PT, R20, R11, 0x10, 0x1f ;  /* 0x0a001f000b147f89 */ /* 0x000e2200000e0000 */
[----:B---3--:R-:W-:-:S03]  /*9270*/  FFMA.FTZ R17, R22, R24, R17 ;  /* 0x0000001816117223 */ /* 0x008fc60000010011 */
[----:B------:R-:W3:Y:S01]  /*9280*/  LDL R24, [R1+0x3c] ;  /* 0x00003c0001187983 */ /* 0x000ee20000100800 */
[----:B------:R-:W2:Y:S03]  /*9290*/  S2UR UR7, SR_CgaCtaId ;  /* 0x00000000000779c3 */ /* 0x000ea60000008800 */
[----:B------:R-:W2:Y:S01]  /*92a0*/  SHFL.DOWN PT, R19, R10, 0x10, 0x1f ;  /* 0x0a001f000a137f89 */ /* 0x000ea200000e0000 */
[----:B-1----:R-:W-:Y:S01]  /*92b0*/  ISETP.GT.AND P0, PT, R25, 0xf, PT ;  /* 0x0000000f1900780c */ /* 0x002fe20003f04270 */
[----:B------:R-:W-:Y:S01]  /*92c0*/  FFMA.FTZ R13, R28, R27, R13 ;  /* 0x0000001b1c0d7223 */ /* 0x000fe2000001000d */
[----:B----4-:R-:W-:Y:S01]  /*92d0*/  FFMA.FTZ R17, R23, R26, R17 ;  /* 0x0000001a17117223 */ /* 0x010fe20000010011 */
[----:B------:R-:W-:Y:S01]  /*92e0*/  FADD.FTZ R12, R12, R27 ;  /* 0x0000001b0c0c7221 */ /* 0x000fe20000010000 */
[----:B------:R-:W-:Y:S01]  /*92f0*/  FADD.FTZ R18, R18, R26 ;  /* 0x0000001a12127221 */ /* 0x000fe20000010000 */
[----:B------:R-:W-:Y:S01]  /*9300*/  FFMA.FTZ R13, R32, R30, R13 ;  /* 0x0000001e200d7223 */ /* 0x000fe2000001000d */
[----:B------:R-:W-:Y:S01]  /*9310*/  FFMA.FTZ R17, R31, R29, R17 ;  /* 0x0000001d1f117223 */ /* 0x000fe20000010011 */
[----:B------:R-:W1:Y:S02]  /*9320*/  LDC.64 R22, c[0x0][0x268] ;  /* 0x00009a00ff167b82 */ /* 0x000e640000000a00 */
[----:B------:R-:W-:-:S04]  /*9330*/  FFMA.FTZ R13, R35, R33, R13 ;  /* 0x00000021230d7223 */ /* 0x000fc8000001000d */
[----:B0-----:R-:W-:Y:S01]  /*9340*/  @!P0 FADD.FTZ R11, R11, R20 ;  /* 0x000000140b0b8221 */ /* 0x001fe20000010000 */
[----:B------:R-:W-:Y:S01]  /*9350*/  FADD.FTZ R12, R12, R30 ;  /* 0x0000001e0c0c7221 */ /* 0x000fe20000010000 */
[----:B------:R-:W-:Y:S01]  /*9360*/  UMOV UR6, 0x400 ;  /* 0x0000040000067882 */ /* 0x000fe20000000000 */
[----:B------:R-:W-:Y:S01]  /*9370*/  FFMA.FTZ R13, R2, R15, R13 ;  /* 0x0000000f020d7223 */ /* 0x000fe2000001000d */
[----:B------:R-:W-:Y:S01]  /*9380*/  FFMA.FTZ R17, R34, R36, R17 ;  /* 0x0000002422117223 */ /* 0x000fe20000010011 */
[----:B------:R0:W5:Y:S01]  /*9390*/  LDL.LU R2, [R1+0x148] ;  /* 0x0001480001027983 */ /* 0x0001620000300800 */
[----:B------:R-:W-:Y:S01]  /*93a0*/  FADD.FTZ R18, R18, R29 ;  /* 0x0000001d12127221 */ /* 0x000fe20000010000 */
[----:B------:R-:W-:Y:S01]  /*93b0*/  UIADD3 UR5, UR6, 0xf0, URZ ;  /* 0x000000f006057890 */ /* 0x000fe2000fffe03f */
[----:B------:R-:W-:Y:S01]  /*93c0*/  FADD.FTZ R33, R12, R33 ;  /* 0x000000210c217221 */ /* 0x000fe20000010000 */
[----:B------:R-:W-:Y:S01]  /*93d0*/  FFMA.FTZ R12, R37, R14, R17 ;  /* 0x0000000e250c7223 */ /* 0x000fe20000010011 */
[----:B--2---:R-:W-:Y:S01]  /*93e0*/  @!P0 FADD.FTZ R10, R10, R19 ;  /* 0x000000130a0a8221 */ /* 0x004fe20000010000 */
[----:B------:R-:W-:Y:S01]  /*93f0*/  ISETP.NE.AND P0, PT, R25, RZ, PT ;  /* 0x000000ff1900720c */ /* 0x000fe20003f05270 */
[----:B------:R-:W-:Y:S01]  /*9400*/  FADD.FTZ R18, R18, R36 ;  /* 0x0000002412127221 */ /* 0x000fe20000010000 */
[----:B------:R-:W-:Y:S01]  /*9410*/  MOV R17, UR16 ;  /* 0x0000001000117c02 */ /* 0x000fe20008000f00 */
[----:B------:R-:W-:Y:S01]  /*9420*/  ULEA UR5, UR7, UR5, 0x18 ;  /* 0x0000000507057291 */ /* 0x000fe2000f8ec03f */
[----:B------:R-:W-:Y:S01]  /*9430*/  ISETP.NE.AND P2, PT, R0, RZ, PT ;  /* 0x000000ff0000720c */ /* 0x000fe20003f45270 */
[----:B------:R-:W-:Y:S01]  /*9440*/  FADD.FTZ R14, R18, R14 ;  /* 0x0000000e120e7221 */ /* 0x000fe20000010000 */
[----:B------:R-:W-:Y:S01]  /*9450*/  FADD.FTZ R15, R33, R15 ;  /* 0x0000000f210f7221 */ /* 0x000fe20000010000 */
[----:B------:R-:W-:-:S02]  /*9460*/  IMAD R18, R17, 0x30, R0 ;  /* 0x0000003011127824 */ /* 0x000fc400078e0200 */
[C---:B------:R-:W-:Y:S01]  /*9470*/  LEA R17, R0.reuse, UR5, 0x4 ;  /* 0x0000000500117c11 */ /* 0x040fe2000f8e20ff */
[----:B------:R-:W-:Y:S04]  /*9480*/  BSSY B0, `(.L_x_570) ;  /* 0x0000044000007945 */ /* 0x000fe80003800000 */
[----:B------:R0:W-:Y:S04]  /*9490*/  STS.128 [R17], R12 ;  /* 0x0000000c11007388 */ /* 0x0001e80000000c00 */
        /* <DEDUP_REMOVED lines=63> */
[----:B------:R-:W0:Y:S02]  /*9890*/  LDS.64 R10, [UR5+0xd0] ;  /* 0x0000d005ff0a7984 */ /* 0x000e240008000a00 */
[----:B0-----:R-:W-:Y:S01]  /*98a0*/  FADD.FTZ R10, R22, R10 ;  /* 0x0000000a160a7221 */ /* 0x001fe20000010000 */
[----:B------:R-:W-:-:S07]  /*98b0*/  FADD.FTZ R11, R23, R11 ;  /* 0x0000000b170b7221 */ /* 0x000fce0000010000 */
.L_x_571:
[----:B------:R-:W-:Y:S05]  /*98c0*/  BSYNC B0 ;  /* 0x0000000000007941 */ /* 0x000fea0003800000 */
.L_x_570:
        /* <DEDUP_REMOVED lines=78> */
.L_x_573:
[----:B------:R-:W-:Y:S05]  /*9db0*/  BSYNC B0 ;  /* 0x0000000000007941 */ /* 0x000fea0003800000 */
.L_x_572:
        /* <DEDUP_REMOVED lines=9> */
[----:B------:R-:W-:Y:S02]  /*9e50*/  MOV R13, UR11 ;  /* 0x0000000b000d7c02 */ /* 0x000fe40008000f00 */
[CC--:B0-----:R-:W-:Y:S02]  /*9e60*/  LEA R12, P0, R20.reuse, R18.reuse, 0x2 ;  /* 0x00000012140c7211 */ /* 0x0c1fe400078010ff */
[----:B------:R-:W-:Y:S02]  /*9e70*/  LEA R18, P3, R13, R18, 0x2 ;  /* 0x000000120d127211 */ /* 0x000fe400078610ff */
[----:B------:R-:W-:Y:S02]  /*9e80*/  LEA.HI.X R13, R20, R19, R21, 0x2, P0 ;  /* 0x00000013140d7211 */ /* 0x000fe400000f1415 */
[----:B------:R-:W-:-:S03]  /*9e90*/  IADD3.X R19, R19, UR13, RZ, P3, !PT ;  /* 0x0000000d13137c10 */ /* 0x000fc60009ffe4ff */
[----:B------:R1:W-:Y:S04]  /*9ea0*/  REDG.E.ADD.F32.FTZ.RN.STRONG.GPU desc[UR22][R12.64], R14 ;  /* 0x0000000e0c0079a6 */ /* 0x0003e8000c10f396 */
[----:B------:R1:W-:Y:S02]  /*9eb0*/  REDG.E.ADD.F32.FTZ.RN.STRONG.GPU desc[UR22][R18.64], R15 ;  /* 0x0000000f120079a6 */ /* 0x0003e4000c10f396 */
.L_x_575:
[----:B------:R-:W-:Y:S05]  /*9ec0*/  BSYNC B0 ;  /* 0x0000000000007941 */ /* 0x000fea0003800000 */
.L_x_574:
        /* <DEDUP_REMOVED lines=35> */
[----:B0-----:R-:W4:Y:S04]  /*a100*/  LDL R3, [R1+0x94] ;  /* 0x0000940001037983 */ /* 0x001f280000100800 */
[----:B------:R-:W-:Y:S04]  /*a110*/  STL [R1+0x14c], R2 ;  /* 0x00014c0201007387 */ /* 0x000fe80000100800 */
[----:B------:R0:W-:Y:S04]  /*a120*/  STL [R1+0x148], R0 ;  /* 0x0001480001007387 */ /* 0x0001e80000100800 */
[----:B------:R-:W4:Y:S04]  /*a130*/  LDL R24, [R1+0x88] ;  /* 0x0000880001187983 */ /* 0x000f280000100800 */
[----:B------:R-:W4:Y:S04]  /*a140*/  LDL R22, [R1+0x50] ;  /* 0x0000500001167983 */ /* 0x000f280000100800 */
[----:B0-----:R-:W4:Y:S04]  /*a150*/  LDL R0, [R1+0x7c] ;  /* 0x00007c0001007983 */ /* 0x001f280000100800 */
        /* <DEDUP_REMOVED lines=23> */
[----:B------:R-:W-:-:S03]  /*a2d0*/  PRMT R34, R11, 0x7632, R34 ;  /* 0x000076320b227816 */ /* 0x000fc60000000022 */
[----:B------:R0:W5:Y:S01]  /*a2e0*/  LDL.LU R11, [R1+0x170] ;  /* 0x00017000010b7983 */ /* 0x0001620000300800 */
[----:B------:R-:W-:-:S06]  /*a2f0*/  UISETP.GE.U32.AND UP0, UPT, UR16, 0x2, UPT ;  /* 0x000000021000788c */ /* 0x000fcc000bf06070 */
[----:B------:R-:W-:Y:S02]  /*a300*/  PLOP3.LUT P0, PT, PT, PT, UP0, 0x80, 0x0 ;  /* 0x000000000000781c */ /* 0x000fe40003f0f008 */
[----:B------:R-:W-:Y:S02]  /*a310*/  PRMT R7, R8, 0x7632, R7 ;  /* 0x0000763208077816 */ /* 0x000fe40000000007 */
[----:B------:R-:W-:Y:S02]  /*a320*/  PRMT R5, R6, 0x7632, R5 ;  /* 0x0000763206057816 */ /* 0x000fe40000000005 */
[----:B------:R-:W-:Y:S02]  /*a330*/  PRMT R2, R3, 0x7632, R2 ;  /* 0x0000763203027816 */ /* 0x000fe40000000002 */
[----:B--2---:R-:W-:Y:S02]  /*a340*/  PRMT R36, R10, 0x7632, R36 ;  /* 0x000076320a247816 */ /* 0x004fe40000000024 */
[----:B------:R0:W5:Y:S01]  /*a350*/  LDL.LU R10, [R1+0x16c] ;  /* 0x00016c00010a7983 */ /* 0x0001620000300800 */
[----:B---3--:R-:W-:-:S03]  /*a360*/  PRMT R35, R9, 0x7632, R35 ;  /* 0x0000763209237816 */ /* 0x008fc60000000023 */
[----:B------:R0:W5:Y:S04]  /*a370*/  LDL.LU R9, [R1+0x168] ;  /* 0x0001680001097983 */ /* 0x0001680000300800 */
[----:B------:R0:W5:Y:S04]  /*a380*/  LDL.LU R8, [R1+0x164] ;  /* 0x0001640001087983 */ /* 0x0001680000300800 */
[----:B------:R1:W-:Y:S01]  /*a390*/  STL.S16 [R1+0x4], R7 ;  /* 0x0000040701007387 */ /* 0x0003e20000100600 */
[----:B----4-:R-:W-:-:S03]  /*a3a0*/  PRMT R37, R4, 0x7632, R37 ;  /* 0x0000763204257816 */ /* 0x010fc60000000025 */
[----:B-1----:R0:W5:Y:S04]  /*a3b0*/  LDL.LU R7, [R1+0x160] ;  /* 0x0001600001077983 */ /* 0x0021680000300800 */
[----:B------:R0:W5:Y:S04]  /*a3c0*/  LDL.LU R6, [R1+0x15c] ;  /* 0x00015c0001067983 */ /* 0x0001680000300800 */
[----:B------:R1:W-:Y:S01]  /*a3d0*/  STL.S16 [R1], R5 ;  /* 0x0000000501007387 */ /* 0x0003e20000100600 */
[----:B------:R-:W-:-:S03]  /*a3e0*/  PRMT R25, R0, 0x7632, R25 ;  /* 0x0000763200197816 */ /* 0x000fc60000000019 */
[----:B-1----:R0:W5:Y:S04]  /*a3f0*/  LDL.LU R5, [R1+0x158] ;  /* 0x0001580001057983 */ /* 0x0021680000300800 */
[----:B------:R0:W5:Y:S01]  /*a400*/  LDL.LU R4, [R1+0x154] ;  /* 0x0001540001047983 */ /* 0x0001620000300800 */
[----:B------:R-:W-:-:S03]  /*a410*/  PRMT R23, R24, 0x7632, R23 ;  /* 0x0000763218177816 */ /* 0x000fc60000000017 */
[----:B------:R0:W5:Y:S04]  /*a420*/  LDL.LU R3, [R1+0x150] ;  /* 0x0001500001037983 */ /* 0x0001680000300800 */
[----:B------:R1:W-:Y:S01]  /*a430*/  STL.S16 [R1+0xc], R2 ;  /* 0x00000c0201007387 */ /* 0x0003e20000100600 */
[----:B------:R-:W-:-:S03]  /*a440*/  PRMT R21, R22, 0x7632, R21 ;  /* 0x0000763216157816 */ /* 0x000fc60000000015 */
[----:B-1----:R0:W5:Y:S04]  /*a450*/  LDL.LU R2, [R1+0x14c] ;  /* 0x00014c0001027983 */ /* 0x0021680000300800 */
[----:B------:R0:W5:Y:S04]  /*a460*/  LDL.LU R0, [R1+0x148] ;  /* 0x0001480001007983 */ /* 0x0001680000300800 */
[----:B------:R0:W-:Y:S01]  /*a470*/  STL.S16 [R1+0x8], R25 ;  /* 0x0000081901007387 */ /* 0x0001e20000100600 */
[----:B------:R-:W-:-:S03]  /*a480*/  PRMT R19, R20, 0x7632, R19 ;  /* 0x0000763214137816 */ /* 0x000fc60000000013 */
[----:B------:R0:W-:Y:S04]  /*a490*/  STL.S16 [R1+0x10], R23 ;  /* 0x0000101701007387 */ /* 0x0001e80000100600 */
[----:B------:R0:W-:Y:S04]  /*a4a0*/  STL.S16 [R1+0x1c], R21 ;  /* 0x00001c1501007387 */ /* 0x0001e80000100600 */
[----:B------:R0:W-:Y:S01]  /*a4b0*/  STL.S16 [R1+0x14], R19 ;  /* 0x0000141301007387 */ /* 0x0001e20000100600 */
[----:B------:R-:W-:Y:S02]  /*a4c0*/  PRMT R13, R18, 0x7632, R13 ;  /* 0x00007632120d7816 */ /* 0x000fe4000000000d */
[----:B------:R-:W-:Y:S01]  /*a4d0*/  PRMT R14, R15, 0x7632, R14 ;  /* 0x000076320f0e7816 */ /* 0x000fe2000000000e */
[----:B0-----:R-:W-:Y:S06]  /*a4e0*/  @!P0 BRA `(.L_x_576) ;  /* 0x0000001800448947 */ /* 0x001fec0003800000 */
        /* <DEDUP_REMOVED lines=27> */
[----:B-1----:R-:W-:Y:S02]  /*a6a0*/  MOV R18, UR20 ;  /* 0x0000001400127c02 */ /* 0x002fe40008000f00 */
        /* <DEDUP_REMOVED lines=9> */
.L_x_578:
[----:B------:R-:W-:Y:S02]  /*a740*/  MOV R18, UR20 ;  /* 0x0000001400127c02 */ /* 0x000fe40008000f00 */
[----:B------:R-:W-:-:S05]  /*a750*/  MOV R19, UR21 ;  /* 0x0000001500137c02 */ /* 0x000fca0008000f00 */
[----:B------:R-:W2:Y:S04]  /*a760*/  LDG.E.STRONG.GPU R18, desc[UR22][R18.64] ;  /* 0x0000001612127981 */ /* 0x000ea8000c1ef900 */
[----:B--2---:R-:W-:Y:S01]  /*a770*/  CCTL.IVALL ;  /* 0x00000000ff00798f */ /* 0x004fe20002000000 */
[----:B------:R-:W-:Y:S05]  /*a780*/  YIELD ;  /* 0x0000000000007946 */ /* 0x000fea0003800000 */
[----:B------:R-:W-:-:S13]  /*a790*/  ISETP.NE.AND P0, PT, R18, R15, PT ;  /* 0x0000000f1200720c */ /* 0x000fda0003f05270 */
[----:B------:R-:W-:Y:S05]  /*a7a0*/  @P0 BRA `(.L_x_578) ;  /* 0xfffffffc00e40947 */ /* 0x000fea000383ffff */
.L_x_577:
        /* <DEDUP_REMOVED lines=19> */
.L_x_582:
        /* <DEDUP_REMOVED lines=19> */
[----:B------:R-:W-:Y:S02]  /*aa10*/  MOV R20, UR18 ;  /* 0x0000001200147c02 */ /* 0x000fe40008000f00 */
        /* <DEDUP_REMOVED lines=134> */
[----:B------:R-:W-:-:S04]  /*b280*/  UIADD3 UR17, UR17, -0x10, URZ ;  /* 0xfffffff011117890 */ /* 0x000fc8000fffe03f */
[----:B------:R-:W-:Y:S01]  /*b290*/  UISETP.GT.AND UP0, UPT, UR17, 0xc, UPT ;  /* 0x0000000c1100788c */ /* 0x000fe2000bf04270 */
[----:B---3--:R-:W-:Y:S01]  /*b2a0*/  @!P3 FADD.FTZ R10, R10, R20 ;  /* 0x000000140a0ab221 */ /* 0x008fe20000010000 */
[----:B------:R-:W-:-:S04]  /*b2b0*/  @!P3 FADD.FTZ R11, R11, R21 ;  /* 0x000000150b0bb221 */ /* 0x000fc80000010000 */
[----:B------:R-:W-:Y:S01]  /*b2c0*/  PLOP3.LUT P3, PT, PT, PT, UP0, 0x80, 0x0 ;  /* 0x000000000000781c */ /* 0x000fe20003f6f008 */
[----:B------:R-:W-:Y:S01]  /*b2d0*/  UIADD3 UR5, UR5, 0x10, URZ ;  /* 0x0000001005057890 */ /* 0x000fe2000fffe03f */
[----:B--2---:R-:W-:Y:S01]  /*b2e0*/  @!P4 FADD.FTZ R10, R10, R18 ;  /* 0x000000120a0ac221 */ /* 0x004fe20000010000 */
[----:B------:R-:W-:-:S03]  /*b2f0*/  @!P4 FADD.FTZ R11, R11, R19 ;  /* 0x000000130b0bc221 */ /* 0x000fc60000010000 */
[----:B----4-:R-:W-:Y:S01]  /*b300*/  @!P6 FADD.FTZ R10, R10, R22 ;  /* 0x000000160a0ae221 */ /* 0x010fe20000010000 */
[----:B------:R-:W-:-:S06]  /*b310*/  @!P6 FADD.FTZ R11, R11, R23 ;  /* 0x000000170b0be221 */ /* 0x000fcc0000010000 */
[----:B------:R-:W-:Y:S05]  /*b320*/  @P3 BRA `(.L_x_582) ;  /* 0xfffffff4006c3947 */ /* 0x000fea000383ffff */
.L_x_581:
        /* <DEDUP_REMOVED lines=25> */
[----:B------:R-:W-:Y:S02]  /*b4c0*/  MOV R22, UR18 ;  /* 0x0000001200167c02 */ /* 0x000fe40008000f00 */
        /* <DEDUP_REMOVED lines=13> */
[----:B--2--5:R-:W-:Y:S01]  /*b5a0*/  @!P0 FADD.FTZ R10, R10, R18 ;  /* 0x000000120a0a8221 */ /* 0x024fe20000010000 */
[----:B------:R-:W-:Y:S01]  /*b5b0*/  @!P0 FADD.FTZ R11, R11, R19 ;  /* 0x000000130b0b8221 */ /* 0x000fe20000010000 */
[----:B------:R-:W-:-:S13]  /*b5c0*/  ISETP.EQ.OR P0, PT, R15, UR28, P2 ;  /* 0x0000001c0f007c0c */ /* 0x000fda0009702670 */
[----:B------:R-:W-:Y:S01]  /*b5d0*/  VOTEU.ALL UP0, P0 ;  /* 0x00000000003f7886 */ /* 0x000fe20000000000 */
[----:B---3--:R-:W-:Y:S01]  /*b5e0*/  @!P3 FADD.FTZ R10, R10, R22 ;  /* 0x000000160a0ab221 */ /* 0x008fe20000010000 */
[----:B------:R-:W-:-:S03]  /*b5f0*/  @!P3 FADD.FTZ R11, R11, R23 ;  /* 0x000000170b0bb221 */ /* 0x000fc60000010000 */
[----:B----4-:R-:W-:Y:S01]  /*b600*/  @!P4 FADD.FTZ R10, R10, R20 ;  /* 0x000000140a0ac221 */ /* 0x010fe20000010000 */
[----:B------:R-:W-:Y:S01]  /*b610*/  @!P4 FADD.FTZ R11, R11, R21 ;  /* 0x000000150b0bc221 */ /* 0x000fe20000010000 */
[----:B------:R-:W-:Y:S02]  /*b620*/  ISETP.EQ.OR P4, PT, R15, UR20, P2 ;  /* 0x000000140f007c0c */ /* 0x000fe40009782670 */
[----:B------:R-:W-:Y:S01]  /*b630*/  @!P6 FADD.FTZ R10, R10, R24 ;  /* 0x000000180a0ae221 */ /* 0x000fe20000010000 */
[----:B------:R-:W-:Y:S01]  /*b640*/  @!P6 FADD.FTZ R11, R11, R25 ;  /* 0x000000190b0be221 */ /* 0x000fe20000010000 */
[C---:B------:R-:W-:Y:S02]  /*b650*/  ISETP.EQ.OR P6, PT, R15.reuse, UR5, P2 ;  /* 0x000000050f007c0c */ /* 0x040fe400097c2670 */
[----:B------:R-:W-:Y:S01]  /*b660*/  ISETP.EQ.OR P3, PT, R15, UR29, P2 ;  /* 0x0000001d0f007c0c */ /* 0x000fe20009762670 */
[----:B------:R-:W-:-:S06]  /*b670*/  @!UP0 UIMAD UR18, UR15, UR28, UR14 ;  /* 0x0000001c0f1282a4 */ /* 0x000fcc000f8e020e */
[----:B------:R-:W-:Y:S01]  /*b680*/  VOTEU.ALL UP1, P4 ;  /* 0x00000000003f7886 */ /* 0x000fe20002020000 */
[----:B------:R-:W-:-:S03]  /*b690*/  @!UP0 UIMAD.WIDE.U32 UR18, UR18, 0x8, UR6 ;  /* 0x00000008121288a5 */ /* 0x000fc6000f8e0006 */
[----:B------:R-:W-:Y:S01]  /*b6a0*/  VOTEU.ALL UP2, P6 ;  /* 0x00000000003f7886 */ /* 0x000fe20003040000 */
[----:B------:R-:W-:Y:S02]  /*b6b0*/  @!UP1 UIMAD UR20, UR15, UR20, UR14 ;  /* 0x000000140f1492a4 */ /* 0x000fe4000f8e020e */
[----:B------:R-:W-:Y:S01]  /*b6c0*/  MOV R22, UR18 ;  /* 0x0000001200167c02 */ /* 0x000fe20008000f00 */
[----:B------:R-:W-:Y:S01]  /*b6d0*/  VOTEU.ALL UP0, P3 ;  /* 0x00000000003f7886 */ /* 0x000fe20001800000 */
[----:B------:R-:W-:Y:S01]  /*b6e0*/  @!UP2 UIMAD UR5, UR15, UR5, UR14 ;  /* 0x000000050f05a2a4 */ /* 0x000fe2000f8e020e */
[----:B------:R-:W-:Y:S01]  /*b6f0*/  MOV R23, UR19 ;  /* 0x0000001300177c02 */ /* 0x000fe20008000f00 */
[----:B------:R-:W-:Y:S02]  /*b700*/  @!UP1 UIMAD.WIDE.U32 UR20, UR20, 0x8, UR6 ;  /* 0x00000008141498a5 */ /* 0x000fe4000f8e0006 */
[----:B------:R-:W-:Y:S02]  /*b710*/  @!UP2 UIMAD.WIDE.U32 UR18, UR5, 0x8, UR6 ;  /* 0x000000080512a8a5 */ /* 0x000fe4000f8e0006 */
[----:B------:R-:W-:Y:S01]  /*b720*/  @!UP0 UIMAD UR5, UR15, UR29, UR14 ;  /* 0x0000001d0f0582a4 */ /* 0x000fe2000f8e020e */
[----:B------:R-:W2:Y:S01]  /*b730*/  @!P0 LDG.E.64 R22, desc[UR22][R22.64] ;  /* 0x0000001616168981 */ /* 0x000ea2000c1e1b00 */
[----:B------:R-:W-:-:S02]  /*b740*/  MOV R20, UR20 ;  /* 0x0000001400147c02 */ /* 0x000fc40008000f00 */
[----:B------:R-:W-:Y:S02]  /*b750*/  MOV R21, UR21 ;  /* 0x0000001500157c02 */ /* 0x000fe40008000f00 */
        /* <DEDUP_REMOVED lines=20> */
.L_x_583:
[----:B------:R-:W-:-:S13]  /*b8a0*/  ISETP.NE.OR P0, PT, RZ, UR17, P0 ;  /* 0x00000011ff007c0c */ /* 0x000fda0008705670 */
[----:B------:R-:W-:Y:S05]  /*b8b0*/  @!P0 BRA `(.L_x_579) ;  /* 0x0000000000b08947 */ /* 0x000fea0003800000 */
.L_x_580:
        /* <DEDUP_REMOVED lines=9> */
[----:B------:R-:W2:Y:S01]  /*b950*/  @!P3 LDG.E.64 R20, desc[UR22][R20.64] ;  /* 0x000000161414b981 */ /* 0x000ea2000c1e1b00 */
[----:B------:R-:W-:Y:S02]  /*b960*/  UIADD3 UR20, UR5, 0x2, URZ ;  /* 0x0000000205147890 */ /* 0x000fe4000fffe03f */
[----:B------:R-:W-:-:S04]  /*b970*/  UIADD3 UR21, UR5, 0x3, URZ ;  /* 0x0000000305157890 */ /* 0x000fc8000fffe03f */
[C---:B------:R-:W-:Y:S02]  /*b980*/  ISETP.EQ.OR P6, PT, R15.reuse, UR20, P2 ;  /* 0x000000140f007c0c */ /* 0x040fe400097c2670 */
[----:B------:R-:W-:-:S03]  /*b990*/  ISETP.EQ.OR P0, PT, R15, UR21, P2 ;  /* 0x000000150f007c0c */ /* 0x000fc60009702670 */
        /* <DEDUP_REMOVED lines=30> */
.L_x_579:
        /* <DEDUP_REMOVED lines=14> */
.L_x_585:
[----:B------:R-:W-:Y:S05]  /*bc60*/  BSYNC B0 ;  /* 0x0000000000007941 */ /* 0x000fea0003800000 */
.L_x_584:
        /* <DEDUP_REMOVED lines=12> */
[----:B------:R-:W2:Y:S01]  /*bd30*/  @!P3 LDG.E.64 R18, desc[UR22][R18.64] ;  /* 0x000000161212b981 */ /* 0x000ea2000c1e1b00 */
[----:B------:R-:W-:-:S04]  /*bd40*/  MOV R15, UR18 ;  /* 0x00000012000f7c02 */ /* 0x000fc80008000f00 */
[----:B------:R-:W-:-:S13]  /*bd50*/  ISETP.EQ.OR P0, PT, R15, 0x2, P0 ;  /* 0x000000020f00780c */ /* 0x000fda0000702670 */
[----:B------:R-:W-:-:S05]  /*bd60*/  VOTEU.ALL UP0, P0 ;  /* 0x00000000003f7886 */ /* 0x000fca0000000000 */
[----:B------:R-:W-:-:S04]  /*bd70*/  @!UP0 UIMAD UR14, UR5, UR15, UR14 ;  /* 0x0000000f050e82a4 */ /* 0x000fc8000f8e020e */
[----:B------:R-:W-:Y:S01]  /*bd80*/  @!UP0 UIMAD.WIDE.U32 UR6, UR14, 0x8, UR6 ;  /* 0x000000080e0688a5 */ /* 0x000fe2000f8e0006 */
[----:B--2--5:R-:W-:Y:S01]  /*bd90*/  @!P3 FADD.FTZ R10, R10, R18 ;  /* 0x000000120a0ab221 */ /* 0x024fe20000010000 */
[----:B------:R-:W-:-:S04]  /*bda0*/  @!P3 FADD.FTZ R11, R11, R19 ;  /* 0x000000130b0bb221 */ /* 0x000fc80000010000 */
[----:B------:R-:W-:Y:S02]  /*bdb0*/  MOV R18, UR6 ;  /* 0x0000000600127c02 */ /* 0x000fe40008000f00 */
[----:B------:R-:W-:-:S06]  /*bdc0*/  MOV R19, UR7 ;  /* 0x0000000700137c02 */ /* 0x000fcc0008000f00 */
[----:B------:R-:W2:Y:S02]  /*bdd0*/  @!P0 LDG.E.64 R18, desc[UR22][R18.64] ;  /* 0x0000001612128981 */ /* 0x000ea4000c1e1b00 */
[----:B--2---:R-:W-:Y:S01]  /*bde0*/  @!P0 FADD.FTZ R10, R10, R18 ;  /* 0x000000120a0a8221 */ /* 0x004fe20000010000 */
[----:B------:R-:W-:-:S07]  /*bdf0*/  @!P0 FADD.FTZ R11, R11, R19 ;  /* 0x000000130b0b8221 */ /* 0x000fce0000010000 */
.L_x_576:
[----:B------:R-:W2:Y:S04]  /*be00*/  LDL.LU R15, [R1+0x3c] ;  /* 0x00003c00010f7983 */ /* 0x000ea80000300800 */
[----:B------:R-:W3:Y:S04]  /*be10*/  LDL.LU R19, [R1+0x18] ;  /* 0x0000180001137983 */ /* 0x000ee80000300800 */
        /* <DEDUP_REMOVED lines=39> */
.L_x_586:
[----:B------:R-:W-:Y:S04]  /*c090*/  BSSY B0, `(.L_x_587) ;  /* 0x0000017000007945 */ /* 0x000fe80003800000 */
[----:B------:R-:W-:Y:S05]  /*c0a0*/  @!P1 BRA `(.L_x_588) ;  /* 0x0000000000549947 */ /* 0x000fea0003800000 */
[----:B------:R-:W-:Y:S01]  /*c0b0*/  MOV R18, UR5 ;  /* 0x0000000500127c02 */ /* 0x000fe20008000f00 */
[----:B------:R-:W-:Y:S01]  /*c0c0*/  ULDC.64 UR6, c[0x0][0x288] ;  /* 0x0000a20000067ab9 */ /* 0x000fe20000000a00 */
[----:B------:R-:W-:-:S03]  /*c0d0*/  SHF.R.S32.HI R19, RZ, 0x1f, R2 ;  /* 0x0000001fff137819 */ /* 0x000fc60000011402 */
[----:B------:R-:W-:-:S04]  /*c0e0*/  FFMA.FTZ R18, R15, R18, UR14 ;  /* 0x0000000e0f127e23 */ /* 0x000fc80008010012 */
[----:B------:R-:W-:Y:S01]  /*c0f0*/  FFMA.FTZ R18, R10, R3, -R18 ;  /* 0x000000030a127223 */ /* 0x000fe20000010812 */
[----:B------:R-:W-:-:S03]  /*c100*/  MOV R10, UR5 ;  /* 0x00000005000a7c02 */ /* 0x000fc60008000f00 */
[----:B------:R-:W-:Y:S02]  /*c110*/  FMUL.FTZ R15, R18, UR27 ;  /* 0x0000001b120f7c20 */ /* 0x000fe40008410000 */
[----:B------:R-:W-:Y:S01]  /*c120*/  FFMA.FTZ R10, R11, R10, UR14 ;  /* 0x0000000e0b0a7e23 */ /* 0x000fe2000801000a */
[----:B------:R-:W-:-:S03]  /*c130*/  MOV R11, R9 ;  /* 0x00000009000b7202 */ /* 0x000fc60000000f00 */
[----:B------:R-:W-:Y:S01]  /*c140*/  FFMA.FTZ R10, R17, R16, -R10 ;  /* 0x00000010110a7223 */ /* 0x000fe2000001080a */
[----:B------:R-:W-:-:S03]  /*c150*/  IMAD R17, R19, UR6, RZ ;  /* 0x0000000613117c24 */ /* 0x000fc6000f8e02ff */
[----:B------:R-:W-:Y:S01]  /*c160*/  FMUL.FTZ R10, R10, UR27 ;  /* 0x0000001b0a0a7c20 */ /* 0x000fe20008410000 */
[----:B------:R-:W-:-:S04]  /*c170*/  IMAD R17, R2, UR7, R17 ;  /* 0x0000000702117c24 */ /* 0x000fc8000f8e0211 */
        /* <DEDUP_REMOVED lines=8> */
.L_x_588:
[----:B------:R-:W-:Y:S05]  /*c200*/  BSYNC B0 ;  /* 0x0000000000007941 */ /* 0x000fea0003800000 */
.L_x_587:
[----:B------:R-:W2:Y:S01]  /*c210*/  LDL.LU R11, [R1+0x40] ;  /* 0x00004000010b7983 */ /* 0x000ea20000300800 */
[C---:B------:R-:W-:Y:S01]  /*c220*/  IADD3 R20, R2.reuse, 0x10, RZ ;  /* 0x0000001002147810 */ /* 0x040fe20007ffe0ff */
[----:B------:R-:W-:Y:S02]  /*c230*/  ULDC.64 UR6, c[0x0][0x290] ;  /* 0x0000a40000067ab9 */ /* 0x000fe40000000a00 */
[----:B------:R-:W3:Y:S01]  /*c240*/  LDL.LU R10, [R1+0x58] ;  /* 0x00005800010a7983 */ /* 0x000ee20000300800 */
[----:B0-----:R-:W-:Y:S02]  /*c250*/  IADD3 R19, R2, 0x10, RZ ;  /* 0x0000001002137810 */ /* 0x001fe40007ffe0ff */
[----:B------:R-:W-:Y:S02]  /*c260*/  SHF.R.S32.HI R20, RZ, 0x1f, R20 ;  /* 0x0000001fff147819 */ /* 0x000fe40000011414 */
[----:B------:R-:W-:Y:S02]  /*c270*/  ISETP.GE.U32.AND P0, PT, R19, UR6, PT ;  /* 0x0000000613007c0c */ /* 0x000fe4000bf06070 */
[----:B------:R-:W-:-:S02]  /*c280*/  SHF.L.U32 R26, R26, 0x10, RZ ;  /* 0x000000101a1a7819 */ /* 0x000fc400000006ff */
[----:B------:R-:W-:-:S04]  /*c290*/  ISETP.GE.AND.EX P0, PT, R20, UR7, PT, P0 ;  /* 0x0000000714007c0c */ /* 0x000fc8000bf06300 */
[----:B------:R-:W-:Y:S02]  /*c2a0*/  ISETP.GT.U32.OR P0, PT, R0, 0x2ff, P0 ;  /* 0x000002ff0000780c */ /* 0x000fe40000704470 */
[----:B--2---:R-:W-:Y:S02]  /*c2b0*/  SHF.L.U32 R15, R11, 0x10, RZ ;  /* 0x000000100b0f7819 */ /* 0x004fe400000006ff */
[----:B------:R-:W-:Y:S02]  /*c2c0*/  SHF.L.U32 R11, R27, 0x10, RZ ;  /* 0x000000101b0b7819 */ /* 0x000fe400000006ff */
[----:B---3--:R-:W-:Y:S01]  /*c2d0*/  SHF.L.U32 R10, R10, 0x10, RZ ;  /* 0x000000100a0a7819 */ /* 0x008fe200000006ff */
        /* <DEDUP_REMOVED lines=23> */
.L_x_589:
[----:B------:R-:W-:Y:S04]  /*c450*/  BSSY B0, `(.L_x_590) ;  /* 0x0000016000007945 */ /* 0x000fe80003800000 */
[----:B------:R-:W-:Y:S05]  /*c460*/  @P0 BRA `(.L_x_591) ;  /* 0x0000000000500947 */ /* 0x000fea0003800000 */
[----:B------:R-:W-:Y:S01]  /*c470*/  MOV R17, UR5 ;  /* 0x0000000500117c02 */ /* 0x000fe20008000f00 */
[----:B------:R-:W-:-:S04]  /*c480*/  ULDC.64 UR16, c[0x0][0x288] ;  /* 0x0000a20000107ab9 */ /* 0x000fc80000000a00 */
[----:B------:R-:W-:-:S04]  /*c490*/  FFMA.FTZ R17, R15, R17, UR14 ;  /* 0x0000000e0f117e23 */ /* 0x000fc80008010011 */
[----:B------:R-:W-:Y:S01]  /*c4a0*/  FFMA.FTZ R17, R10, R3, -R17 ;  /* 0x000000030a117223 */ /* 0x000fe20000010811 */
[----:B------:R-:W-:-:S03]  /*c4b0*/  MOV R10, UR5 ;  /* 0x00000005000a7c02 */ /* 0x000fc60008000f00 */
[----:B------:R-:W-:Y:S01]  /*c4c0*/  FMUL.FTZ R15, R17, UR27 ;  /* 0x0000001b110f7c20 */ /* 0x000fe20008410000 */
[----:B------:R-:W-:Y:S02]  /*c4d0*/  IMAD R17, R20, UR16, RZ ;  /* 0x0000001014117c24 */ /* 0x000fe4000f8e02ff */
[----:B------:R-:W-:Y:S01]  /*c4e0*/  FFMA.FTZ R10, R11, R10, UR14 ;  /* 0x0000000e0b0a7e23 */ /* 0x000fe2000801000a */
[----:B------:R-:W-:Y:S01]  /*c4f0*/  MOV R11, R9 ;  /* 0x00000009000b7202 */ /* 0x000fe20000000f00 */
[----:B------:R-:W-:Y:S02]  /*c500*/  IMAD R17, R19, UR17, R17 ;  /* 0x0000001113117c24 */ /* 0x000fe4000f8e0211 */
        /* <DEDUP_REMOVED lines=10> */
.L_x_591:
[----:B------:R-:W-:Y:S05]  /*c5b0*/  BSYNC B0 ;  /* 0x0000000000007941 */ /* 0x000fea0003800000 */
.L_x_590:
[----:B------:R-:W2:Y:S04]  /*c5c0*/  LDL.LU R11, [R1+0x38] ;  /* 0x00003800010b7983 */ /* 0x000ea80000300800 */
[----:B------:R-:W3:Y:S01]  /*c5d0*/  LDL.LU R10, [R1+0x74] ;  /* 0x00007400010a7983 */ /* 0x000ee20000300800 */
[C---:B------:R-:W-:Y:S02]  /*c5e0*/  IADD3 R21, R2.reuse, 0x20, RZ ;  /* 0x0000002002157810 */ /* 0x040fe40007ffe0ff */
[----:B0-----:R-:W-:Y:S02]  /*c5f0*/  IADD3 R19, R2, 0x20, RZ ;  /* 0x0000002002137810 */ /* 0x001fe40007ffe0ff */
[----:B------:R-:W-:Y:S02]  /*c600*/  SHF.R.S32.HI R21, RZ, 0x1f, R21 ;  /* 0x0000001fff157819 */ /* 0x000fe40000011415 */
[----:B------:R-:W-:-:S02]  /*c610*/  ISETP.GE.U32.AND P0, PT, R19, UR6, PT ;  /* 0x0000000613007c0c */ /* 0x000fc4000bf06070 */
[----:B------:R-:W-:Y:S02]  /*c620*/  IADD3 R20, R2, 0x30, RZ ;  /* 0x0000003002147810 */ /* 0x000fe40007ffe0ff */
[----:B------:R-:W-:Y:S02]  /*c630*/  ISETP.GE.AND.EX P0, PT, R21, UR7, PT, P0 ;  /* 0x0000000715007c0c */ /* 0x000fe4000bf06300 */
[----:B------:R-:W-:Y:S02]  /*c640*/  ISETP.GE.U32.AND P2, PT, R20, UR6, PT ;  /* 0x0000000614007c0c */ /* 0x000fe4000bf46070 */
[----:B------:R-:W-:Y:S02]  /*c650*/  ISETP.GT.U32.OR P0, PT, R0, 0x2ff, P0 ;  /* 0x000002ff0000780c */ /* 0x000fe40000704470 */
[----:B------:R-:W-:Y:S02]  /*c660*/  SHF.L.U32 R29, R29, 0x10, RZ ;  /* 0x000000101d1d7819 */ /* 0x000fe400000006ff */
[----:B--2---:R-:W-:-:S02]  /*c670*/  SHF.L.U32 R15, R11, 0x10, RZ ;  /* 0x000000100b0f7819 */ /* 0x004fc400000006ff */
[----:B------:R-:W-:Y:S02]  /*c680*/  SHF.L.U32 R11, R30, 0x10, RZ ;  /* 0x000000101e0b7819 */ /* 0x000fe400000006ff */
[----:B---3--:R-:W-:Y:S01]  /*c690*/  SHF.L.U32 R10, R10, 0x10, RZ ;  /* 0x000000100a0a7819 */ /* 0x008fe200000006ff */
        /* <DEDUP_REMOVED lines=23> */
.L_x_592:
        /* <DEDUP_REMOVED lines=22> */
.L_x_594:
[----:B------:R-:W-:Y:S05]  /*c970*/  BSYNC B0 ;  /* 0x0000000000007941 */ /* 0x000fea0003800000 */
.L_x_593:
        /* <DEDUP_REMOVED lines=36> */
.L_x_595:
        /* <DEDUP_REMOVED lines=22> */
.L_x_597:
[----:B------:R-:W-:Y:S05]  /*cd20*/  BSYNC B0 ;  /* 0x0000000000007941 */ /* 0x000fea0003800000 */
.L_x_596:
[----:B------:R-:W2:Y:S04]  /*cd30*/  LDL.LU R10, [R1+0x8c] ;  /* 0x00008c00010a7983 */ /* 0x000ea80000300800 */
[----:B0-----:R-:W3:Y:S01]  /*cd40*/  LDL.LU R17, [R1+0x80] ;  /* 0x0000800001117983 */ /* 0x001ee20000300800 */
[C---:B------:R-:W-:Y:S01]  /*cd50*/  IADD3 R19, R2.reuse, 0x40, RZ ;  /* 0x0000004002137810 */ /* 0x040fe20007ffe0ff */
[----:B------:R-:W-:Y:S01]  /*cd60*/  FADD.FTZ R15, R15, -UR26 ;  /* 0x8000001a0f0f7e21 */ /* 0x000fe20008010000 */
[----:B------:R-:W-:Y:S01]  /*cd70*/  IADD3 R21, R2, 0x50, RZ ;  /* 0x0000005002157810 */ /* 0x000fe20007ffe0ff */
[----:B------:R-:W-:Y:S01]  /*cd80*/  FADD.FTZ R11, R12, -UR26 ;  /* 0x8000001a0c0b7e21 */ /* 0x000fe20008010000 */
[C---:B------:R-:W-:Y:S01]  /*cd90*/  IADD3 R24, R2.reuse, 0x50, RZ ;  /* 0x0000005002187810 */ /* 0x040fe20007ffe0ff */
[----:B------:R-:W-:Y:S01]  /*cda0*/  FMUL.FTZ R15, R15, UR27 ;  /* 0x0000001b0f0f7c20 */ /* 0x000fe20008410000 */
[----:B------:R-:W-:Y:S01]  /*cdb0*/  IADD3 R25, R2, 0x40, RZ ;  /* 0x0000004002197810 */ /* 0x000fe20007ffe0ff */
[----:B------:R-:W-:Y:S01]  /*cdc0*/  FMUL.FTZ R11, R11, UR27 ;  /* 0x0000001b0b0b7c20 */ /* 0x000fe20008410000 */
[----:B------:R-:W-:-:S02]  /*cdd0*/  ISETP.GE.U32.AND P4, PT, R19, UR6, PT ;  /* 0x0000000613007c0c */ /* 0x000fc4000bf86070 */
[C---:B------:R-:W-:Y:S02]  /*cde0*/  IADD3 R22, R2.reuse, 0x60, RZ ;  /* 0x0000006002167810 */ /* 0x040fe40007ffe0ff */
        /* <DEDUP_REMOVED lines=36> */
.L_x_598:
        /* <DEDUP_REMOVED lines=22> */
.L_x_600:
[----:B------:R-:W-:Y:S05]  /*d190*/  BSYNC B0 ;  /* 0x0000000000007941 */ /* 0x000fea0003800000 */
.L_x_599:
[----:B------:R-:W2:Y:S01]  /*d1a0*/  LDL.LU R10, [R1+0x98] ;  /* 0x00009800010a7983 */ /* 0x000ea20000300800 */
[----:B------:R-:W-:Y:S01]  /*d1b0*/  FADD.FTZ R12, R12, -UR26 ;  /* 0x8000001a0c0c7e21 */ /* 0x000fe20008010000 */
[----:B------:R-:W-:Y:S01]  /*d1c0*/  FADD.FTZ R11, R32, -UR26 ;  /* 0x8000001a200b7e21 */ /* 0x000fe20008010000 */
[----:B------:R-:W-:Y:S02]  /*d1d0*/  SHF.L.U32 R34, R34, 0x10, RZ ;  /* 0x0000001022227819 */ /* 0x000fe400000006ff */
[----:B------:R-:W-:Y:S01]  /*d1e0*/  FMUL.FTZ R12, R12, UR27 ;  /* 0x0000001b0c0c7c20 */ /* 0x000fe20008410000 */
[----:B------:R-:W-:Y:S01]  /*d1f0*/  FMUL.FTZ R11, R11, UR27 ;  /* 0x0000001b0b0b7c20 */ /* 0x000fe20008410000 */
[----:B--2---:R-:W-:Y:S01]  /*d200*/  SHF.L.U32 R10, R10, 0x10, RZ ;  /* 0x000000100a0a7819 */ /* 0x004fe200000006ff */
        /* <DEDUP_REMOVED lines=19> */
.L_x_601:
[----:B------:R-:W-:Y:S04]  /*d340*/  BSSY B0, `(.L_x_602) ;  /* 0x0000016000007945 */ /* 0x000fe80003800000 */
[----:B------:R-:W-:Y:S05]  /*d350*/  @P2 BRA `(.L_x_603) ;  /* 0x0000000000502947 */ /* 0x000fea0003800000 */
[----:B0-----:R-:W-:Y:S01]  /*d360*/  MOV R15, UR5 ;  /* 0x00000005000f7c02 */ /* 0x001fe20008000f00 */
        /* <DEDUP_REMOVED lines=19> */
.L_x_603:
[----:B------:R-:W-:Y:S05]  /*d4a0*/  BSYNC B0 ;  /* 0x0000000000007941 */ /* 0x000fea0003800000 */
.L_x_602:
[----:B------:R-:W0:Y:S04]  /*d4b0*/  LDL.LU R11, [R1+0x9c] ;  /* 0x00009c00010b7983 */ /* 0x000e280000300800 */
[----:B------:R-:W2:Y:S04]  /*d4c0*/  LDL.LU R10, [R1+0xa0] ;  /* 0x0000a000010a7983 */ /* 0x000ea80000300800 */
[----:B-1----:R-:W3:Y:S01]  /*d4d0*/  LDL.LU R12, [R1+0x90] ;  /* 0x00009000010c7983 */ /* 0x002ee20000300800 */
[----:B------:R-:W-:Y:S02]  /*d4e0*/  IADD3 R21, R2, 0x70, RZ ;  /* 0x0000007002157810 */ /* 0x000fe40007ffe0ff */
[----:B------:R-:W-:-:S02]  /*d4f0*/  ISETP.GT.U32.OR P3, PT, R0, 0x2ff, P3 ;  /* 0x000002ff0000780c */ /* 0x000fc40001f64470 */
[----:B------:R-:W-:Y:S02]  /*d500*/  SHF.R.S32.HI R21, RZ, 0x1f, R21 ;  /* 0x0000001fff157819 */ /* 0x000fe40000011415 */
[----:B------:R-:W-:Y:S02]  /*d510*/  SHF.L.U32 R35, R35, 0x10, RZ ;  /* 0x0000001023237819 */ /* 0x000fe400000006ff */
[----:B------:R-:W-:Y:S02]  /*d520*/  ISETP.GE.AND.EX P0, PT, R21, UR7, PT, P0 ;  /* 0x0000000715007c0c */ /* 0x000fe4000bf06300 */
[----:B0-----:R-:W-:Y:S02]  /*d530*/  SHF.L.U32 R15, R11, 0x10, RZ ;  /* 0x000000100b0f7819 */ /* 0x001fe400000006ff */
[----:B------:R-:W-:Y:S02]  /*d540*/  SHF.L.U32 R11, R36, 0x10, RZ ;  /* 0x00000010240b7819 */ /* 0x000fe400000006ff */
[----:B--2---:R-:W-:Y:S01]  /*d550*/  SHF.L.U32 R10, R10, 0x10, RZ ;  /* 0x000000100a0a7819 */ /* 0x004fe200000006ff */
[----:B------:R-:W-:-:S02]  /*d560*/  FADD.FTZ R15, R15, -UR26 ;  /* 0x8000001a0f0f7e21 */ /* 0x000fc40008010000 */
[----:B------:R-:W-:Y:S01]  /*d570*/  FADD.FTZ R11, R11, -UR26 ;  /* 0x8000001a0b0b7e21 */ /* 0x000fe20008010000 */
[----:B---3--:R-:W-:Y:S01]  /*d580*/  SHF.L.U32 R12, R12, 0x10, RZ ;  /* 0x000000100c0c7819 */ /* 0x008fe200000006ff */
        /* <DEDUP_REMOVED lines=21> */
.L_x_604:
        /* <DEDUP_REMOVED lines=22> */
.L_x_606:
[----:B------:R-:W-:Y:S05]  /*d840*/  BSYNC B0 ;  /* 0x0000000000007941 */ /* 0x000fea0003800000 */
.L_x_605:
[----:B0-----:R-:W2:Y:S04]  /*d850*/  LDL.LU R15, [R1+0x4] ;  /* 0x00000400010f7983 */ /* 0x001ea80000300800 */
[----:B------:R-:W3:Y:S04]  /*d860*/  LDL.LU R10, [R1+0xa4] ;  /* 0x0000a400010a7983 */ /* 0x000ee80000300800 */
[----:B------:R-:W4:Y:S04]  /*d870*/  LDL.LU R11, [R1] ;  /* 0x00000000010b7983 */ /* 0x000f280000300800 */
[----:B------:R-:W5:Y:S01]  /*d880*/  LDL.LU R18, [R1+0x78] ;  /* 0x0000780001127983 */ /* 0x000f620000300800 */
[----:B------:R-:W-:Y:S01]  /*d890*/  FADD.FTZ R17, R12, -UR26 ;  /* 0x8000001a0c117e21 */ /* 0x000fe20008010000 */
[----:B------:R-:W-:-:S02]  /*d8a0*/  ISETP.GT.U32.OR P0, PT, R0, 0x2ff, P0 ;  /* 0x000002ff0000780c */ /* 0x000fc40000704470 */
[----:B------:R-:W-:Y:S01]  /*d8b0*/  SHF.L.U32 R37, R37, 0x10, RZ ;  /* 0x0000001025257819 */ /* 0x000fe200000006ff */
[----:B------:R-:W-:Y:S01]  /*d8c0*/  FMUL.FTZ R17, R17, UR27 ;  /* 0x0000001b11117c20 */ /* 0x000fe20008410000 */
[----:B--2---:R-:W-:Y:S02]  /*d8d0*/  SHF.L.U32 R15, R15, 0x10, RZ ;  /* 0x000000100f0f7819 */ /* 0x004fe400000006ff */
[----:B---3--:R-:W-:-:S03]  /*d8e0*/  SHF.L.U32 R10, R10, 0x10, RZ ;  /* 0x000000100a0a7819 */ /* 0x008fc600000006ff */
[----:B------:R-:W-:Y:S01]  /*d8f0*/  FADD.FTZ R15, R15, -UR26 ;  /* 0x8000001a0f0f7e21 */ /* 0x000fe20008010000 */
[----:B----4-:R-:W-:-:S03]  /*d900*/  SHF.L.U32 R11, R11, 0x10, RZ ;  /* 0x000000100b0b7819 */ /* 0x010fc600000006ff */
[----:B------:R-:W-:Y:S01]  /*d910*/  FMUL.FTZ R15, R15, UR27 ;  /* 0x0000001b0f0f7c20 */ /* 0x000fe20008410000 */
        /* <DEDUP_REMOVED lines=20> */
.L_x_607:
        /* <DEDUP_REMOVED lines=8> */
[----:B------:R-:W-:-:S04]  /*dae0*/  IMAD R17, R20, UR17, R17 ;  /* 0x0000001114117c24 */ /* 0x000fc8000f8e0211 */
[----:B------:R-:W-:Y:S01]  /*daf0*/  FFMA.FTZ R10, R15, R10, UR14 ;  /* 0x0000000e0f0a7e23 */ /* 0x000fe2000801000a */
[----:B------:R-:W-:-:S03]  /*db00*/  FMUL.FTZ R15, R18, UR27 ;  /* 0x0000001b120f7c20 */ /* 0x000fc60008410000 */
        /* <DEDUP_REMOVED lines=11> */
.L_x_609:
[----:B------:R-:W-:Y:S05]  /*dbc0*/  BSYNC B0 ;  /* 0x0000000000007941 */ /* 0x000fea0003800000 */
.L_x_608:
[----:B------:R-:W2:Y:S04]  /*dbd0*/  LDL.LU R10, [R1+0x94] ;  /* 0x00009400010a7983 */ /* 0x000ea80000300800 */
[----:B------:R-:W3:Y:S04]  /*dbe0*/  LDL.LU R11, [R1+0xc] ;  /* 0x00000c00010b7983 */ /* 0x000ee80000300800 */
[----:B0-----:R-:W4:Y:S04]  /*dbf0*/  LDL.LU R18, [R1+0x7c] ;  /* 0x00007c0001127983 */ /* 0x001f280000300800 */
[----:B------:R-:W5:Y:S01]  /*dc00*/  LDL.LU R15, [R1+0x8] ;  /* 0x00000800010f7983 */ /* 0x000f620000300800 */
[----:B------:R-:W-:Y:S01]  /*dc10*/  IADD3 R25, R2, 0x80, RZ ;  /* 0x0000008002197810 */ /* 0x000fe20007ffe0ff */
[----:B------:R-:W-:Y:S01]  /*dc20*/  FADD.FTZ R17, R12, -UR26 ;  /* 0x8000001a0c117e21 */ /* 0x000fe20008010000 */
[C---:B------:R-:W-:Y:S01]  /*dc30*/  IADD3 R22, R2.reuse, 0x90, RZ ;  /* 0x0000009002167810 */ /* 0x040fe20007ffe0ff */
[----:B------:R-:W-:Y:S01]  /*dc40*/  FADD.FTZ R37, R37, -UR26 ;  /* 0x8000001a25257e21 */ /* 0x000fe20008010000 */
[C---:B------:R-:W-:Y:S01]  /*dc50*/  IADD3 R24, R2.reuse, 0x90, RZ ;  /* 0x0000009002187810 */ /* 0x040fe20007ffe0ff */
        /* <DEDUP_REMOVED lines=41> */
.L_x_610:
        /* <DEDUP_REMOVED lines=9> */
[----:B------:R-:W-:Y:S02]  /*df80*/  FFMA.FTZ R10, R37, R10, UR14 ;  /* 0x0000000e250a7e23 */ /* 0x000fe4000801000a */
[----:B------:R-:W-:Y:S02]  /*df90*/  IMAD R18, R25, UR17, R18 ;  /* 0x0000001119127c24 */ /* 0x000fe4000f8e0212 */
        /* <DEDUP_REMOVED lines=11> */
.L_x_612:
[----:B------:R-:W-:Y:S05]  /*e050*/  BSYNC B0 ;  /* 0x0000000000007941 */ /* 0x000fea0003800000 */
.L_x_611:
        /* <DEDUP_REMOVED lines=27> */
.L_x_613:
[----:B------:R-:W-:Y:S04]  /*e210*/  BSSY B0, `(.L_x_614) ;  /* 0x0000016000007945 */ /* 0x000fe80003800000 */
[----:B------:R-:W-:Y:S05]  /*e220*/  @P2 BRA `(.L_x_615) ;  /* 0x0000000000502947 */ /* 0x000fea0003800000 */
[----:B0-----:R-:W-:Y:S01]  /*e230*/  MOV R17, UR5 ;  /* 0x0000000500117c02 */ /* 0x001fe20008000f00 */
        /* <DEDUP_REMOVED lines=19> */
.L_x_615:
[----:B------:R-:W-:Y:S05]  /*e370*/  BSYNC B0 ;  /* 0x0000000000007941 */ /* 0x000fea0003800000 */
.L_x_614:
[----:B0-----:R-:W2:Y:S04]  /*e380*/  LDL.LU R17, [R1+0x50] ;  /* 0x0000500001117983 */ /* 0x001ea80000300800 */
[----:B------:R-:W3:Y:S04]  /*e390*/  LDL.LU R11, [R1+0x1c] ;  /* 0x00001c00010b7983 */ /* 0x000ee80000300800 */
[----:B------:R-:W4:Y:S04]  /*e3a0*/  LDL.LU R10, [R1+0x54] ;  /* 0x00005400010a7983 */ /* 0x000f280000300800 */
[----:B------:R-:W5:Y:S04]  /*e3b0*/  LDL.LU R15, [R1+0x14] ;  /* 0x00001400010f7983 */ /* 0x000f680000300800 */
[----:B-1----:R-:W5:Y:S01]  /*e3c0*/  LDL.LU R12, [R1+0x34] ;  /* 0x00003400010c7983 */ /* 0x002f620000300800 */
[----:B------:R-:W-:-:S02]  /*e3d0*/  IADD3 R22, R2, 0xb0, RZ ;  /* 0x000000b002167810 */ /* 0x000fc40007ffe0ff */
[----:B------:R-:W-:Y:S02]  /*e3e0*/  ISETP.GT.U32.OR P3, PT, R0, 0x2ff, P3 ;  /* 0x000002ff0000780c */ /* 0x000fe40001f64470 */
[----:B------:R-:W-:-:S04]  /*e3f0*/  SHF.R.S32.HI R22, RZ, 0x1f, R22 ;  /* 0x0000001fff167819 */ /* 0x000fc80000011416 */
[----:B------:R-:W-:Y:S02]  /*e400*/  ISETP.GE.AND.EX P0, PT, R22, UR7, PT, P0 ;  /* 0x0000000716007c0c */ /* 0x000fe4000bf06300 */
[----:B--2---:R-:W-:Y:S02]  /*e410*/  SHF.L.U32 R17, R17, 0x10, RZ ;  /* 0x0000001011117819 */ /* 0x004fe400000006ff */
[----:B---3--:R-:W-:-:S03]  /*e420*/  SHF.L.U32 R11, R11, 0x10, RZ ;  /* 0x000000100b0b7819 */ /* 0x008fc600000006ff */
[----:B------:R-:W-:Y:S01]  /*e430*/  FADD.FTZ R17, R17, -UR26 ;  /* 0x8000001a11117e21 */ /* 0x000fe20008010000 */
[----:B----4-:R-:W-:Y:S01]  /*e440*/  SHF.L.U32 R10, R10, 0x10, RZ ;  /* 0x000000100a0a7819 */ /* 0x010fe200000006ff */
[----:B------:R-:W-:Y:S02]  /*e450*/  FADD.FTZ R11, R11, -UR26 ;  /* 0x8000001a0b0b7e21 */ /* 0x000fe40008010000 */
[----:B------:R-:W-:Y:S01]  /*e460*/  FMUL.FTZ R17, R17, UR27 ;  /* 0x0000001b11117c20 */ /* 0x000fe20008410000 */
[----:B-----5:R-:W-:Y:S01]  /*e470*/  SHF.L.U32 R15, R15, 0x10, RZ ;  /* 0x000000100f0f7819 */ /* 0x020fe200000006ff */
        /* <DEDUP_REMOVED lines=21> */
.L_x_616:
        /* <DEDUP_REMOVED lines=10> */
[----:B------:R-:W-:-:S03]  /*e670*/  MOV R11, R9 ;  /* 0x00000009000b7202 */ /* 0x000fc60000000f00 */
[----:B------:R-:W-:Y:S01]  /*e680*/  FFMA.FTZ R10, R15, R16, -R10 ;  /* 0x000000100f0a7223 */ /* 0x000fe2000001080a */
[----:B------:R-:W-:-:S03]  /*e690*/  FMUL.FTZ R15, R18, UR27 ;  /* 0x0000001b120f7c20 */ /* 0x000fc60008410000 */
        /* <DEDUP_REMOVED lines=9> */
.L_x_618:
[----:B------:R-:W-:Y:S05]  /*e730*/  BSYNC B0 ;  /* 0x0000000000007941 */ /* 0x000fea0003800000 */
.L_x_617:
        /* <DEDUP_REMOVED lines=31> */
.L_x_619:
        /* <DEDUP_REMOVED lines=22> */
.L_x_621:
[----:B------:R-:W-:Y:S05]  /*ea90*/  BSYNC B0 ;  /* 0x0000000000007941 */ /* 0x000fea0003800000 */
.L_x_620:
        /* <DEDUP_REMOVED lines=36> */
.L_x_622:
        /* <DEDUP_REMOVED lines=22> */
.L_x_624:
[----:B------:R-:W-:Y:S05]  /*ee40*/  BSYNC B0 ;  /* 0x0000000000007941 */ /* 0x000fea0003800000 */
.L_x_623:
        /* <DEDUP_REMOVED lines=36> */
.L_x_625:
        /* <DEDUP_REMOVED lines=22> */
.L_x_627:
[----:B------:R-:W-:Y:S05]  /*f1f0*/  BSYNC B0 ;  /* 0x0000000000007941 */ /* 0x000fea0003800000 */
.L_x_626:
        /* <DEDUP_REMOVED lines=36> */
.L_x_628:
        /* <DEDUP_REMOVED lines=22> */
.L_x_630:
[----:B------:R-:W-:Y:S05]  /*f5a0*/  BSYNC B0 ;  /* 0x0000000000007941 */ /* 0x000fea0003800000 */
.L_x_629:
        /* <DEDUP_REMOVED lines=36> */
.L_x_631:
        /* <DEDUP_REMOVED lines=22> */
.L_x_633:
[----:B------:R-:W-:Y:S05]  /*f950*/  BSYNC B0 ;  /* 0x0000000000007941 */ /* 0x000fea0003800000 */
.L_x_632:
        /* <DEDUP_REMOVED lines=36> */
.L_x_634:
        /* <DEDUP_REMOVED lines=18> */
[C---:B------:R-:W-:Y:S02]  /*fcc0*/  LEA R12, P2, R10.reuse, UR16, 0x1 ;  /* 0x000000100a0c7c11 */ /* 0x040fe4000f8408ff */
[----:B------:R-:W-:Y:S02]  /*fcd0*/  F2FP.BF16.F32.PACK_AB R15, R15, R19 ;  /* 0x000000130f0f723e */ /* 0x000fe400000010ff */
[----:B------:R-:W-:-:S05]  /*fce0*/  LEA.HI.X R13, R10, UR17, R18, 0x1, P2 ;  /* 0x000000110a0d7c11 */ /* 0x000fca00090f0c12 */
[----:B------:R0:W-:Y:S04]  /*fcf0*/  STG.E desc[UR22][R12.64], R15 ;  /* 0x0000000f0c007986 */ /* 0x0001e8000c101916 */
.L_x_636:
[----:B------:R-:W-:Y:S05]  /*fd00*/  BSYNC B0 ;  /* 0x0000000000007941 */ /* 0x000fea0003800000 */
.L_x_635:
        /* <DEDUP_REMOVED lines=36> */
.L_x_637:
        /* <DEDUP_REMOVED lines=22> */
.L_x_639:
[----:B------:R-:W-:Y:S05]  /*100b0*/  BSYNC B0 ;  /* 0x0000000000007941 */ /* 0x000fea0003800000 */
.L_x_638:
        /* <DEDUP_REMOVED lines=36> */
.L_x_640:
        /* <DEDUP_REMOVED lines=22> */
.L_x_642:
[----:B------:R-:W-:Y:S05]  /*10460*/  BSYNC B0 ;  /* 0x0000000000007941 */ /* 0x000fea0003800000 */
.L_x_641:
        /* <DEDUP_REMOVED lines=36> */
.L_x_643:
        /* <DEDUP_REMOVED lines=22> */
.L_x_645:
[----:B------:R-:W-:Y:S05]  /*10810*/  BSYNC B0 ;  /* 0x0000000000007941 */ /* 0x000fea0003800000 */
.L_x_644:
        /* <DEDUP_REMOVED lines=36> */
.L_x_646:
        /* <DEDUP_REMOVED lines=22> */
.L_x_648:
[----:B------:R-:W-:Y:S05]  /*10bc0*/  BSYNC B0 ;  /* 0x0000000000007941 */ /* 0x000fea0003800000 */
.L_x_647:
        /* <DEDUP_REMOVED lines=36> */
.L_x_649:
        /* <DEDUP_REMOVED lines=22> */
.L_x_651:
[----:B------:R-:W-:Y:S05]  /*10f70*/  BSYNC B0 ;  /* 0x0000000000007941 */ /* 0x000fea0003800000 */
.L_x_650:
        /* <DEDUP_REMOVED lines=36> */
.L_x_652:
        /* <DEDUP_REMOVED lines=22> */
.L_x_654:
[----:B------:R-:W-:Y:S05]  /*11320*/  BSYNC B0 ;  /* 0x0000000000007941 */ /* 0x000fea0003800000 */
.L_x_653:
        /* <DEDUP_REMOVED lines=36> */
.L_x_655:
        /* <DEDUP_REMOVED lines=22> */
.L_x_657:
[----:B------:R-:W-:Y:S05]  /*116d0*/  BSYNC B0 ;  /* 0x0000000000007941 */ /* 0x000fea0003800000 */
.L_x_656:
        /* <DEDUP_REMOVED lines=36> */
.L_x_658:
        /* <DEDUP_REMOVED lines=22> */
.L_x_660:
[----:B------:R-:W-:Y:S05]  /*11a80*/  BSYNC B0 ;  /* 0x0000000000007941 */ /* 0x000fea0003800000 */
.L_x_659:
        /* <DEDUP_REMOVED lines=36> */
.L_x_661:
        /* <DEDUP_REMOVED lines=22> */
.L_x_663:
[----:B------:R-:W-:Y:S05]  /*11e30*/  BSYNC B0 ;  /* 0x0000000000007941 */ /* 0x000fea0003800000 */
.L_x_662:
        /* <DEDUP_REMOVED lines=36> */
.L_x_664:
        /* <DEDUP_REMOVED lines=22> */
.L_x_666:
[----:B------:R-:W-:Y:S05]  /*121e0*/  BSYNC B0 ;  /* 0x0000000000007941 */ /* 0x000fea0003800000 */
.L_x_665:
        /* <DEDUP_REMOVED lines=36> */
.L_x_667:
        /* <DEDUP_REMOVED lines=22> */
.L_x_669:
[----:B------:R-:W-:Y:S05]  /*12590*/  BSYNC B0 ;  /* 0x0000000000007941 */ /* 0x000fea0003800000 */
.L_x_668:
        /* <DEDUP_REMOVED lines=12> */
[C---:B----4-:R-:W-:Y:S01]  /*12660*/  PRMT R17, R14.reuse, 0x7632, R17 ;  /* 0x000076320e117816 */ /* 0x050fe20000000011 */
        /* <DEDUP_REMOVED lines=23> */
.L_x_670:
        /* <DEDUP_REMOVED lines=22> */
.L_x_672:
[----:B------:R-:W-:Y:S05]  /*12940*/  BSYNC B0 ;  /* 0x0000000000007941 */ /* 0x000fea0003800000 */
.L_x_671:
        /* <DEDUP_REMOVED lines=41> */
.L_x_673:
        /* <DEDUP_REMOVED lines=22> */
.L_x_675:
[----:B------:R-:W-:Y:S05]  /*12d40*/  BSYNC B0 ;  /* 0x0000000000007941 */ /* 0x000fea0003800000 */
.L_x_674:
[----:B------:R-:W2:Y:S04]  /*12d50*/  LDL.LU R11, [R1+0xe8] ;  /* 0x0000e800010b7983 */ /* 0x000ea80000300800 */
[----:B------:R-:W3:Y:S04]  /*12d60*/  LDL.LU R10, [R1+0xf4] ;  /* 0x0000f400010a7983 */ /* 0x000ee80000300800 */
[----:B0-----:R-:W4:Y:S01]  /*12d70*/  LDL.LU R17, [R1+0x30] ;  /* 0x0000300001117983 */ /* 0x001f220000300800 */
[----:B------:R-:W-:Y:S02]  /*12d80*/  ISETP.GT.U32.OR P0, PT, R0, 0x2ff, P0 ;  /* 0x000002ff0000780c */ /* 0x000fe40000704470 */
[----:B--2---:R-:W-:-:S02]  /*12d90*/  PRMT R13, R11, 0x7632, R13 ;  /* 0x000076320b0d7816 */ /* 0x004fc4000000000d */
[----:B------:R-:W-:Y:S02]  /*12da0*/  SHF.L.U32 R11, R11, 0x10, RZ ;  /* 0x000000100b0b7819 */ /* 0x000fe400000006ff */
[----:B------:R-:W-:Y:S02]  /*12db0*/  SHF.L.U32 R13, R13, 0x10, RZ ;  /* 0x000000100d0d7819 */ /* 0x000fe400000006ff */
[C---:B---3--:R-:W-:Y:S01]  /*12dc0*/  PRMT R12, R10.reuse, 0x7632, R12 ;  /* 0x000076320a0c7816 */ /* 0x048fe2000000000c */
[----:B------:R-:W-:Y:S01]  /*12dd0*/  FADD.FTZ R11, R11, -UR26 ;  /* 0x8000001a0b0b7e21 */ /* 0x000fe20008010000 */
[----:B----4-:R-:W-:Y:S01]  /*12de0*/  PRMT R18, R17, 0x7632, R18 ;  /* 0x0000763211127816 */ /* 0x010fe20000000012 */
        /* <DEDUP_REMOVED lines=26> */
.L_x_676:
        /* <DEDUP_REMOVED lines=22> */
.L_x_678:
[----:B------:R-:W-:Y:S05]  /*130f0*/  BSYNC B0 ;  /* 0x0000000000007941 */ /* 0x000fea0003800000 */
.L_x_677:
        /* <DEDUP_REMOVED lines=28> */
.L_x_679:
        /* <DEDUP_REMOVED lines=14> */
[----:B------:R-:W-:Y:S02]  /*133a0*/  FMUL.FTZ R3, R3, UR27 ;  /* 0x0000001b03037c20 */ /* 0x000fe40008410000 */
[----:B------:R-:W-:Y:S01]  /*133b0*/  FMUL.FTZ R8, R5, UR27 ;  /* 0x0000001b05087c20 */ /* 0x000fe20008410000 */
[----:B------:R-:W-:Y:S02]  /*133c0*/  LEA R4, P0, R6, UR6, 0x1 ;  /* 0x0000000606047c11 */ /* 0x000fe4000f8008ff */
[----:B------:R-:W-:Y:S02]  /*133d0*/  IADD3 R9, R7, R9, RZ ;  /* 0x0000000907097210 */ /* 0x000fe40007ffe0ff */
[----:B------:R-:W-:Y:S02]  /*133e0*/  F2FP.BF16.F32.PACK_AB R3, R8, R3 ;  /* 0x000000030803723e */ /* 0x000fe400000010ff */
[----:B------:R-:W-:-:S05]  /*133f0*/  LEA.HI.X R5, R6, UR7, R9, 0x1, P0 ;  /* 0x0000000706057c11 */ /* 0x000fca00080f0c09 */
[----:B------:R0:W-:Y:S02]  /*13400*/  STG.E desc[UR22][R4.64], R3 ;  /* 0x0000000304007986 */ /* 0x0001e4000c101916 */
.L_x_681:
[----:B------:R-:W-:Y:S05]  /*13410*/  BSYNC B0 ;  /* 0x0000000000007941 */ /* 0x000fea0003800000 */
.L_x_680:
[----:B------:R-:W-:Y:S01]  /*13420*/  ULDC UR5, c[0x0][0x10] ;  /* 0x0000040000057ab9 */ /* 0x000fe20000000800 */
[----:B------:R-:W-:Y:S02]  /*13430*/  UIADD3 UR4, UR4, 0x1, URZ ;  /* 0x0000000104047890 */ /* 0x000fe4000fffe03f */
[----:B------:R-:W-:-:S04]  /*13440*/  UIADD3 UR9, UR5, UR9, URZ ;  /* 0x0000000905097290 */ /* 0x000fc8000fffe03f */
[----:B------:R-:W-:-:S06]  /*13450*/  UISETP.GE.AND UP0, UPT, UR9, UR8, UPT ;  /* 0x000000080900728c */ /* 0x000fcc000bf06270 */
[----:B------:R-:W-:-:S13]  /*13460*/  PLOP3.LUT P0, PT, PT, PT, UP0, 0x80, 0x0 ;  /* 0x000000000000781c */ /* 0x000fda0003f0f008 */
[----:B------:R-:W-:Y:S05]  /*13470*/  @!P0 BRA `(.L_x_682) ;  /* 0xfffffecc00fc8947 */ /* 0x000fea000383ffff */
.L_x_535:
        /* <DEDUP_REMOVED lines=19> */
.L_x_684:
[----:B------:R-:W-:Y:S05]  /*135b0*/  BSYNC B0 ;  /* 0x0000000000007941 */ /* 0x000fea0003800000 */
.L_x_683:
        /* <DEDUP_REMOVED lines=11> */
.L_x_686:
[----:B------:R-:W2:Y:S04]  /*13670*/  LDG.E.STRONG.GPU R5, desc[UR22][R2.64] ;  /* 0x0000001602057981 */ /* 0x000ea8000c1ef900 */
[----:B--2---:R-:W-:Y:S01]  /*13680*/  CCTL.IVALL ;  /* 0x00000000ff00798f */ /* 0x004fe20002000000 */
[----:B------:R-:W-:Y:S05]  /*13690*/  YIELD ;  /* 0x0000000000007946 */ /* 0x000fea0003800000 */
[----:B------:R-:W-:-:S13]  /*136a0*/  ISETP.NE.AND P0, PT, R5, R4, PT ;  /* 0x000000040500720c */ /* 0x000fda0003f05270 */
[----:B------:R-:W-:Y:S05]  /*136b0*/  @P0 BRA `(.L_x_686) ;  /* 0xfffffffc00ec0947 */ /* 0x000fea000383ffff */
.L_x_685:
        /* <DEDUP_REMOVED lines=20> */
[----:B------:R-:W-:-:S02]  /*13800*/  IADD3.X R11, RZ, R15, RZ, P0, !PT ;  /* 0x0000000fff0b7210 */ /* 0x000fc400007fe4ff */
[----:B------:R-:W-:Y:S02]  /*13810*/  MOV R15, R13 ;  /* 0x0000000d000f7202 */ /* 0x000fe40000000f00 */
[--C-:B------:R-:W-:Y:S02]  /*13820*/  SHF.R.S64 R27, R10, 0x1, R11.reuse ;  /* 0x000000010a1b7819 */ /* 0x100fe4000000100b */
[----:B------:R-:W-:-:S04]  /*13830*/  SHF.R.S32.HI R10, RZ, 0x1, R11 ;  /* 0x00000001ff0a7819 */ /* 0x000fc8000001140b */
[----:B------:R-:W-:-:S07]  /*13840*/  SHF.L.U64.HI R29, R27, 0x2, R10 ;  /* 0x000000021b1d7819 */ /* 0x000fce000001020a */
.L_x_687:
        /* <DEDUP_REMOVED lines=18> */
[----:B------:R-:W-:Y:S02]  /*13970*/  ISETP.GT.AND.EX P0, PT, R8, R15, PT, P0 ;  /* 0x0000000f0800720c */ /* 0x000fe40003f04300 */
[----:B---3--:R-:W-:Y:S02]  /*13980*/  F2FP.BF16.F32.PACK_AB R3, R16, R3 ;  /* 0x000000031003723e */ /* 0x008fe400000010ff */
[----:B----4-:R-:W-:-:S03]  /*13990*/  F2FP.BF16.F32.PACK_AB R23, R21, R18 ;  /* 0x000000121517723e */ /* 0x010fc600000010ff */
[----:B------:R2:W-:Y:S04]  /*139a0*/  STG.E desc[UR22][R10.64], R3 ;  /* 0x000000030a007986 */ /* 0x0005e8000c101916 */
[----:B------:R2:W-:Y:S02]  /*139b0*/  STG.E desc[UR22][R12.64], R23 ;  /* 0x000000170c007986 */ /* 0x0005e4000c101916 */
[----:B------:R-:W-:Y:S05]  /*139c0*/  @P0 BRA `(.L_x_687) ;  /* 0xfffffffc00a00947 */ /* 0x000fea000383ffff */
[----:B------:R-:W-:Y:S05]  /*139d0*/  EXIT ;  /* 0x000000000000794d */ /* 0x000fea0003800000 */
.L_x_688:
        /* <DEDUP_REMOVED lines=10> */
.L_x_5121:


//--------------------- .text._Z35group_norm_nhwc_bwd_one_pass_kernelI11Bf16IOFp16WLi64ELi96ELi768EEv26Group_norm_nhwc_bwd_params --------------------------
	.section	.text._Z35group_norm_nhwc_bwd_one_pass_kernelI11Bf16IOFp16WLi64ELi96ELi768EEv26Group_norm_nhwc_bwd_params,"ax",@progbits
	.align	128
        .global         _Z35group_norm_nhwc_bwd_one_pass_kernelI11Bf16IOFp16WLi64ELi96ELi768EEv26Group_norm_nhwc_bwd_params
        .type           _Z35group_norm_nhwc_bwd_one_pass_kernelI11Bf16IOFp16WLi64ELi96ELi768EEv26Group_norm_nhwc_bwd_params,@function
        .size           _Z35group_norm_nhwc_bwd_one_pass_kernelI11Bf16IOFp16WLi64ELi96ELi768EEv26Group_norm_nhwc_bwd_params,(.L_x_5122 - _Z35group_norm_nhwc_bwd_one_pass_kernelI11Bf16IOFp16WLi64ELi96ELi768EEv26Group_norm_nhwc_bwd_params)
        .other          _Z35group_norm_nhwc_bwd_one_pass_kernelI11Bf16IOFp16WLi64ELi96ELi768EEv26Group_norm_nhwc_bwd_params,@"STO_CUDA_ENTRY STV_DEFAULT"
_Z35group_norm_nhwc_bwd_one_pass_kernelI11Bf16IOFp16WLi64ELi96ELi768EEv26Group_norm_nhwc_bwd_params:
.text._Z35group_norm_nhwc_bwd_one_pass_kernelI11Bf16IOFp16WLi64ELi96ELi768EEv26Group_norm_nhwc_bwd_params:
        /* <DEDUP_REMOVED lines=48> */
.L_x_724:
        /* <DEDUP_REMOVED lines=152> */
[----:B--2---:R-:W-:Y:S02]  /*0c80*/  HADD2.F32 R54, -RZ, R54.H0_H0 ;  /* 0x20000036ff367230 */ /* 0x004fe40000004100 */
[----:B---3--:R-:W-:Y:S02]  /*0c90*/  HADD2.F32 R15, -RZ, R15.H0_H0 ;  /* 0x2000000fff0f7230 */ /* 0x008fe40000004100 */
[----:B----4-:R-:W-:Y:S02]  /*0ca0*/  @P2 HADD2.F32 R53, -RZ, R21.H0_H0 ;  /* 0x20000015ff352230 */ /* 0x010fe40000004100 */
[----:B------:R-:W-:-:S07]  /*0cb0*/  @P2 HADD2.F32 R52, -RZ, R20.H0_H0 ;  /* 0x20000014ff342230 */ /* 0x000fce0000004100 */
.L_x_691:
[----:B------:R-:W-:Y:S05]  /*0cc0*/  BSYNC B0 ;  /* 0x0000000000007941 */ /* 0x000fea0003800000 */
.L_x_690:
        /* <DEDUP_REMOVED lines=39> */
.L_x_692:
        /* <DEDUP_REMOVED lines=26> */
.L_x_693:
        /* <DEDUP_REMOVED lines=34> */
.L_x_694:
        /* <DEDUP_REMOVED lines=37> */
.L_x_695:
        /* <DEDUP_REMOVED lines=119> */
.L_x_697:
[----:B------:R-:W-:Y:S05]  /*1cc0*/  BSYNC B0 ;  /* 0x0000000000007941 */ /* 0x000fea0003800000 */
.L_x_696:
        /* <DEDUP_REMOVED lines=78> */
.L_x_699:
[----:B------:R-:W-:Y:S05]  /*21b0*/  BSYNC B0 ;  /* 0x0000000000007941 */ /* 0x000fea0003800000 */
.L_x_698:
        /* <DEDUP_REMOVED lines=19> */
.L_x_701:
[----:B------:R-:W-:Y:S05]  /*22f0*/  BSYNC B0 ;  /* 0x0000000000007941 */ /* 0x000fea0003800000 */
.L_x_700:
        /* <DEDUP_REMOVED lines=39> */
.L_x_704:
[----:B--2---:R-:W2:Y:S04]  /*2570*/  LDG.E.STRONG.GPU R18, desc[UR8][R16.64] ;  /* 0x0000000810127981 */ /* 0x004ea8000c1ef900 */
[----:B--2---:R-:W-:Y:S01]  /*2580*/  CCTL.IVALL ;  /* 0x00000000ff00798f */ /* 0x004fe20002000000 */
[----:B------:R-:W-:Y:S05]  /*2590*/  YIELD ;  /* 0x0000000000007946 */ /* 0x000fea0003800000 */
[----:B------:R-:W-:-:S13]  /*25a0*/  ISETP.NE.AND P0, PT, R18, R33, PT ;  /* 0x000000211200720c */ /* 0x000fda0003f05270 */
[----:B------:R-:W-:Y:S05]  /*25b0*/  @P0 BRA `(.L_x_704) ;  /* 0xfffffffc00ec0947 */ /* 0x000fea000383ffff */
.L_x_703:
        /* <DEDUP_REMOVED lines=17> */
.L_x_708:
        /* <DEDUP_REMOVED lines=115> */
.L_x_707:
        /* <DEDUP_REMOVED lines=61> */
.L_x_709:
[----:B------:R-:W-:-:S13]  /*31d0*/  ISETP.NE.OR P0, PT, R32, RZ, P0 ;  /* 0x000000ff2000720c */ /* 0x000fda0000705670 */
[----:B------:R-:W-:Y:S05]  /*31e0*/  @!P0 BRA `(.L_x_705) ;  /* 0x00000000007c8947 */ /* 0x000fea0003800000 */
.L_x_706:
        /* <DEDUP_REMOVED lines=31> */
.L_x_705:
        /* <DEDUP_REMOVED lines=11> */
.L_x_711:
[----:B------:R-:W-:Y:S05]  /*3490*/  BSYNC B0 ;  /* 0x0000000000007941 */ /* 0x000fea0003800000 */
.L_x_710:
        /* <DEDUP_REMOVED lines=16> */
.L_x_702:
        /* <DEDUP_REMOVED lines=58> */
.L_x_712:
        /* <DEDUP_REMOVED lines=20> */
.L_x_714:
[----:B------:R-:W-:Y:S05]  /*3a80*/  BSYNC B0 ;  /* 0x0000000000007941 */ /* 0x000fea0003800000 */
.L_x_713:
        /* <DEDUP_REMOVED lines=23> */
.L_x_715:
        /* <DEDUP_REMOVED lines=20> */
.L_x_717:
[----:B------:R-:W-:Y:S05]  /*3d40*/  BSYNC B0 ;  /* 0x0000000000007941 */ /* 0x000fea0003800000 */
.L_x_716:
        /* <DEDUP_REMOVED lines=23> */
.L_x_718:
        /* <DEDUP_REMOVED lines=20> */
.L_x_720:
[----:B------:R-:W-:Y:S05]  /*4000*/  BSYNC B0 ;  /* 0x0000000000007941 */ /* 0x000fea0003800000 */
.L_x_719:
        /* <DEDUP_REMOVED lines=23> */
.L_x_721:
        /* <DEDUP_REMOVED lines=19> */
.L_x_723:
[----:B------:R-:W-:Y:S05]  /*42b0*/  BSYNC B0 ;  /* 0x0000000000007941 */ /* 0x000fea0003800000 */
.L_x_722:
[----:B0-----:R-:W0:Y:S01]  /*42c0*/  LDC R8, c[0x0][0x10] ;  /* 0x00000400ff087b82 */ /* 0x001e220000000800 */
[----:B------:R-:W-:Y:S02]  /*42d0*/  IADD3 R44, R44, 0x1, RZ ;  /* 0x000000012c2c7810 */ /* 0x000fe40007ffe0ff */
[----:B0-----:R-:W-:-:S04]  /*42e0*/  IADD3 R49, R8, R49, RZ ;  /* 0x0000003108317210 */ /* 0x001fc80007ffe0ff */
[----:B------:R-:W-:-:S13]  /*42f0*/  ISETP.GE.AND P0, PT, R49, UR4, PT ;  /* 0x0000000431007c0c */ /* 0x000fda000bf06270 */
[----:B------:R-:W-:Y:S05]  /*4300*/  @!P0 BRA `(.L_x_724) ;  /* 0xffffffbc00fc8947 */ /* 0x000fea000383ffff */
.L_x_689:
        /* <DEDUP_REMOVED lines=19> */
.L_x_726:
[----:B------:R-:W-:Y:S05]  /*4440*/  BSYNC B0 ;  /* 0x0000000000007941 */ /* 0x000fea0003800000 */
.L_x_725:
        /* <DEDUP_REMOVED lines=11> */
.L_x_728:
[----:B------:R-:W2:Y:S04]  /*4500*/  LDG.E.STRONG.GPU R5, desc[UR8][R2.64] ;  /* 0x0000000802057981 */ /* 0x000ea8000c1ef900 */
[----:B--2---:R-:W-:Y:S01]  /*4510*/  CCTL.IVALL ;  /* 0x00000000ff00798f */ /* 0x004fe20002000000 */
[----:B------:R-:W-:Y:S05]  /*4520*/  YIELD ;  /* 0x0000000000007946 */ /* 0x000fea0003800000 */
[----:B------:R-:W-:-:S13]  /*4530*/  ISETP.NE.AND P0, PT, R5, R0, PT ;  /* 0x000000000500720c */ /* 0x000fda0003f05270 */
[----:B------:R-:W-:Y:S05]  /*4540*/  @P0 BRA `(.L_x_728) ;  /* 0xfffffffc00ec0947 */ /* 0x000fea000383ffff */
.L_x_727:
        /* <DEDUP_REMOVED lines=24> */
.L_x_729:
        /* <DEDUP_REMOVED lines=17> */
[----:B--2---:R-:W-:Y:S02]  /*47e0*/  F2FP.F16.F32.PACK_AB R19, R9, R0 ;  /* 0x000000000913723e */ /* 0x004fe400000000ff */
[----:B------:R-:W-:Y:S02]  /*47f0*/  SHF.R.S32.HI R0, RZ, 0x1f, R51 ;  /* 0x0000001fff007819 */ /* 0x000fe40000011433 */
[----:B---3--:R-:W-:Y:S01]  /*4800*/  F2FP.F16.F32.PACK_AB R21, R13, R10 ;  /* 0x0000000a0d15723e */ /* 0x008fe200000000ff */
[----:B------:R2:W-:Y:S04]  /*4810*/  STG.E desc[UR8][R2.64], R19 ;  /* 0x0000001302007986 */ /* 0x0005e8000c101908 */
[----:B------:R2:W-:Y:S01]  /*4820*/  STG.E desc[UR8][R4.64], R21 ;  /* 0x0000001504007986 */ /* 0x0005e2000c101908 */
[----:B------:R-:W-:-:S13]  /*4830*/  ISETP.GT.AND.EX P0, PT, R25, R0, PT, P0 ;  /* 0x000000001900720c */ /* 0x000fda0003f04300 */
[----:B--2---:R-:W-:Y:S05]  /*4840*/  @P0 BRA `(.L_x_729) ;  /* 0xfffffffc00a00947 */ /* 0x004fea000383ffff */
[----:B------:R-:W-:Y:S05]  /*4850*/  EXIT ;  /* 0x000000000000794d */ /* 0x000fea0003800000 */
.L_x_730:
        /* <DEDUP_REMOVED lines=10> */
.L_x_5122:


//--------------------- .text._Z35group_norm_nhwc_bwd_one_pass_kernelI11Bf16IOFp16WLi128ELi96ELi768EEv26Group_norm_nhwc_bwd_params --------------------------
	.section	.text._Z35group_norm_nhwc_bwd_one_pass_kernelI11Bf16IOFp16WLi128ELi96ELi768EEv26Group_norm_nhwc_bwd_params,"ax",@progbits
	.align	128
        .global         _Z35group_norm_nhwc_bwd_one_pass_kernelI11Bf16IOFp16WLi128ELi96ELi768EEv26Group_norm_nhwc_bwd_params
        .type           _Z35group_norm_nhwc_bwd_one_pass_kernelI11Bf16IOFp16WLi128ELi96ELi768EEv26Group_norm_nhwc_bwd_params,@function
        .size           _Z35group_norm_nhwc_bwd_one_pass_kernelI11Bf16IOFp16WLi128ELi96ELi768EEv26Group_norm_nhwc_bwd_params,(.L_x_5123 - _Z35group_norm_nhwc_bwd_one_pass_kernelI11Bf16IOFp16WLi128ELi96ELi768EEv26Group_norm_nhwc_bwd_params)
        .other          _Z35group_norm_nhwc_bwd_one_pass_kernelI11Bf16IOFp16WLi128ELi96ELi768EEv26Group_norm_nhwc_bwd_params,@"STO_CUDA_ENTRY STV_DEFAULT"
_Z35group_norm_nhwc_bwd_one_pass_kernelI11Bf16IOFp16WLi128ELi96ELi768EEv26Group_norm_nhwc_bwd_params:
.text._Z35group_norm_nhwc_bwd_one_pass_kernelI11Bf16IOFp16WLi128ELi96ELi768EEv26Group_norm_nhwc_bwd_params:
        /* <DEDUP_REMOVED lines=53> */
.L_x_782:
        /* <DEDUP_REMOVED lines=250> */
[----:B--2---:R-:W-:-:S02]  /*12f0*/  HADD2.F32 R8, -RZ, R8.H0_H0 ;  /* 0x20000008ff087230 */ /* 0x004fc40000004100 */
[----:B---3--:R-:W-:Y:S02]  /*1300*/  @P0 HADD2.F32 R9, -RZ, R19.H0_H0 ;  /* 0x20000013ff090230 */ /* 0x008fe40000004100 */
[----:B----4-:R-:W-:Y:S02]  /*1310*/  @P0 HADD2.F32 R10, -RZ, R18.H0_H0 ;  /* 0x20000012ff0a0230 */ /* 0x010fe40000004100 */
[----:B------:R-:W-:-:S07]  /*1320*/  HADD2.F32 R11, -RZ, R11.H0_H0 ;  /* 0x2000000bff0b7230 */ /* 0x000fce0000004100 */
.L_x_733:
[----:B------:R-:W-:Y:S05]  /*1330*/  BSYNC B0 ;  /* 0x0000000000007941 */ /* 0x000fea0003800000 */
.L_x_732:
        /* <DEDUP_REMOVED lines=38> */
.L_x_734:
        /* <DEDUP_REMOVED lines=26> */
.L_x_735:
        /* <DEDUP_REMOVED lines=43> */
.L_x_736:
        /* <DEDUP_REMOVED lines=38> */
.L_x_737:
        /* <DEDUP_REMOVED lines=35> */
.L_x_738:
        /* <DEDUP_REMOVED lines=34> */
.L_x_739:
        /* <DEDUP_REMOVED lines=37> */
.L_x_740:
        /* <DEDUP_REMOVED lines=36> */
.L_x_741:
        /* <DEDUP_REMOVED lines=125> */
.L_x_743:
[----:B------:R-:W-:Y:S05]  /*2d00*/  BSYNC B0 ;  /* 0x0000000000007941 */ /* 0x000fea0003800000 */
.L_x_742:
        /* <DEDUP_REMOVED lines=78> */
.L_x_745:
[----:B------:R-:W-:Y:S05]  /*31f0*/  BSYNC B0 ;  /* 0x0000000000007941 */ /* 0x000fea0003800000 */
.L_x_744:
        /* <DEDUP_REMOVED lines=21> */
.L_x_747:
[----:B------:R-:W-:Y:S05]  /*3350*/  BSYNC B0 ;  /* 0x0000000000007941 */ /* 0x000fea0003800000 */
.L_x_746:
        /* <DEDUP_REMOVED lines=47> */
.L_x_750:
[----:B------:R-:W2:Y:S04]  /*3650*/  LDG.E.STRONG.GPU R18, desc[UR14][R16.64] ;  /* 0x0000000e10127981 */ /* 0x000ea8000c1ef900 */
[----:B--2---:R-:W-:Y:S01]  /*3660*/  CCTL.IVALL ;  /* 0x00000000ff00798f */ /* 0x004fe20002000000 */
[----:B------:R-:W-:Y:S05]  /*3670*/  YIELD ;  /* 0x0000000000007946 */ /* 0x000fea0003800000 */
[----:B------:R-:W-:-:S13]  /*3680*/  ISETP.NE.AND P0, PT, R18, R21, PT ;  /* 0x000000151200720c */ /* 0x000fda0003f05270 */
[----:B------:R-:W-:Y:S05]  /*3690*/  @P0 BRA `(.L_x_750) ;  /* 0xfffffffc00ec0947 */ /* 0x000fea000383ffff */
.L_x_749:
        /* <DEDUP_REMOVED lines=17> */
.L_x_754:
        /* <DEDUP_REMOVED lines=115> */
.L_x_753:
        /* <DEDUP_REMOVED lines=61> */
.L_x_755:
[----:B------:R-:W-:-:S13]  /*42b0*/  ISETP.NE.OR P0, PT, R38, RZ, P0 ;  /* 0x000000ff2600720c */ /* 0x000fda0000705670 */
[----:B------:R-:W-:Y:S05]  /*42c0*/  @!P0 BRA `(.L_x_751) ;  /* 0x00000000007c8947 */ /* 0x000fea0003800000 */
.L_x_752:
        /* <DEDUP_REMOVED lines=31> */
.L_x_751:
        /* <DEDUP_REMOVED lines=11> */
.L_x_757:
[----:B------:R-:W-:Y:S05]  /*4570*/  BSYNC B0 ;  /* 0x0000000000007941 */ /* 0x000fea0003800000 */
.L_x_756:
        /* <DEDUP_REMOVED lines=16> */
.L_x_748:
        /* <DEDUP_REMOVED lines=43> */
.L_x_758:
        /* <DEDUP_REMOVED lines=20> */
.L_x_760:
[----:B------:R-:W-:Y:S05]  /*4a70*/  BSYNC B0 ;  /* 0x0000000000007941 */ /* 0x000fea0003800000 */
.L_x_759:
        /* <DEDUP_REMOVED lines=29> */
.L_x_761:
        /* <DEDUP_REMOVED lines=20> */
.L_x_763:
[----:B------:R-:W-:Y:S05]  /*4d90*/  BSYNC B0 ;  /* 0x0000000000007941 */ /* 0x000fea0003800000 */
.L_x_762:
        /* <DEDUP_REMOVED lines=33> */
.L_x_764:
        /* <DEDUP_REMOVED lines=20> */
.L_x_766:
[----:B------:R-:W-:Y:S05]  /*50f0*/  BSYNC B0 ;  /* 0x0000000000007941 */ /* 0x000fea0003800000 */
.L_x_765:
        /* <DEDUP_REMOVED lines=29> */
.L_x_767:
        /* <DEDUP_REMOVED lines=20> */
.L_x_769:
[----:B------:R-:W-:Y:S05]  /*5410*/  BSYNC B0 ;  /* 0x0000000000007941 */ /* 0x000fea0003800000 */
.L_x_768:
        /* <DEDUP_REMOVED lines=41> */
.L_x_770:
        /* <DEDUP_REMOVED lines=20> */
.L_x_772:
[----:B------:R-:W-:Y:S05]  /*57f0*/  BSYNC B0 ;  /* 0x0000000000007941 */ /* 0x000fea0003800000 */
.L_x_771:
        /* <DEDUP_REMOVED lines=25> */
.L_x_773:
        /* <DEDUP_REMOVED lines=20> */
.L_x_775:
[----:B------:R-:W-:Y:S05]  /*5ad0*/  BSYNC B0 ;  /* 0x0000000000007941 */ /* 0x000fea0003800000 */
.L_x_774:
        /* <DEDUP_REMOVED lines=31> */
.L_x_776:
        /* <DEDUP_REMOVED lines=20> */
.L_x_778:
[----:B------:R-:W-:Y:S05]  /*5e10*/  BSYNC B0 ;  /* 0x0000000000007941 */ /* 0x000fea0003800000 */
.L_x_777:
        /* <DEDUP_REMOVED lines=25> */
.L_x_779:
        /* <DEDUP_REMOVED lines=19> */
.L_x_781:
[----:B------:R-:W-:Y:S05]  /*60e0*/  BSYNC B0 ;  /* 0x0000000000007941 */ /* 0x000fea0003800000 */
.L_x_780:
[----:B------:R-:W-:Y:S01]  /*60f0*/  ULDC UR11, c[0x0][0x10] ;  /* 0x00000400000b7ab9 */ /* 0x000fe20000000800 */
[----:B------:R-:W-:Y:S02]  /*6100*/  UIADD3 UR4, UR4, 0x1, URZ ;  /* 0x0000000104047890 */ /* 0x000fe4000fffe03f */
[----:B------:R-:W-:-:S04]  /*6110*/  UIADD3 UR6, UR11, UR6, URZ ;  /* 0x000000060b067290 */ /* 0x000fc8000fffe03f */
[----:B------:R-:W-:-:S06]  /*6120*/  UISETP.GE.AND UP0, UPT, UR6, UR5, UPT ;  /* 0x000000050600728c */ /* 0x000fcc000bf06270 */
[----:B------:R-:W-:-:S13]  /*6130*/  PLOP3.LUT P0, PT, PT, PT, UP0, 0x80, 0x0 ;  /* 0x000000000000781c */ /* 0x000fda0003f0f008 */
[----:B------:R-:W-:Y:S05]  /*6140*/  @!P0 BRA `(.L_x_782) ;  /* 0xffffffa000808947 */ /* 0x000fea000383ffff */
.L_x_731:
        /* <DEDUP_REMOVED lines=19> */
.L_x_784:
[----:B------:R-:W-:Y:S05]  /*6280*/  BSYNC B0 ;  /* 0x0000000000007941 */ /* 0x000fea0003800000 */
.L_x_783:
        /* <DEDUP_REMOVED lines=11> */
.L_x_786:
[----:B------:R-:W2:Y:S04]  /*6340*/  LDG.E.STRONG.GPU R5, desc[UR14][R2.64] ;  /* 0x0000000e02057981 */ /* 0x000ea8000c1ef900 */
[----:B--2---:R-:W-:Y:S01]  /*6350*/  CCTL.IVALL ;  /* 0x00000000ff00798f */ /* 0x004fe20002000000 */
[----:B------:R-:W-:Y:S05]  /*6360*/  YIELD ;  /* 0x0000000000007946 */ /* 0x000fea0003800000 */
[----:B------:R-:W-:-:S13]  /*6370*/  ISETP.NE.AND P0, PT, R5, R0, PT ;  /* 0x000000000500720c */ /* 0x000fda0003f05270 */
[----:B------:R-:W-:Y:S05]  /*6380*/  @P0 BRA `(.L_x_786) ;  /* 0xfffffffc00ec0947 */ /* 0x000fea000383ffff */
.L_x_785:
        /* <DEDUP_REMOVED lines=24> */
.L_x_787:
        /* <DEDUP_REMOVED lines=25> */
.L_x_788:
        /* <DEDUP_REMOVED lines=14> */
.L_x_5123:


//--------------------- .text._Z35group_norm_nhwc_bwd_one_pass_kernelI11Bf16IOFp16WLi256ELi96ELi768EEv26Group_norm_nhwc_bwd_params --------------------------
	.section	.text._Z35group_norm_nhwc_bwd_one_pass_kernelI11Bf16IOFp16WLi256ELi96ELi768EEv26Group_norm_nhwc_bwd_params,"ax",@progbits
	.align	128
        .global         _Z35group_norm_nhwc_bwd_one_pass_kernelI11Bf16IOFp16WLi256ELi96ELi768EEv26Group_norm_nhwc_bwd_params
        .type           _Z35group_norm_nhwc_bwd_one_pass_kernelI11Bf16IOFp16WLi256ELi96ELi768EEv26Group_norm_nhwc_bwd_params,@function
        .size           _Z35group_norm_nhwc_bwd_one_pass_kernelI11Bf16IOFp16WLi256ELi96ELi768EEv26Group_norm_nhwc_bwd_params,(.L_x_5124 - _Z35group_norm_nhwc_bwd_one_pass_kernelI11Bf16IOFp16WLi256ELi96ELi768EEv26Group_norm_nhwc_bwd_params)
        .other          _Z35group_norm_nhwc_bwd_one_pass_kernelI11Bf16IOFp16WLi256ELi96ELi768EEv26Group_norm_nhwc_bwd_params,@"STO_CUDA_ENTRY STV_DEFAULT"
_Z35group_norm_nhwc_bwd_one_pass_kernelI11Bf16IOFp16WLi256ELi96ELi768EEv26Group_norm_nhwc_bwd_params:
.text._Z35group_norm_nhwc_bwd_one_pass_kernelI11Bf16IOFp16WLi256ELi96ELi768EEv26Group_norm_nhwc_bwd_params:
        /* <DEDUP_REMOVED lines=51> */
.L_x_872:
        /* <DEDUP_REMOVED lines=449> */
.L_x_791:
[----:B------:R-:W-:Y:S05]  /*1f40*/  BSYNC B0 ;  /* 0x0000000000007941 */ /* 0x000fea0003800000 */
.L_x_790:
        /* <DEDUP_REMOVED lines=38> */
.L_x_792:
        /* <DEDUP_REMOVED lines=26> */
.L_x_793:
        /* <DEDUP_REMOVED lines=43> */
.L_x_794:
        /* <DEDUP_REMOVED lines=39> */
.L_x_795:
        /* <DEDUP_REMOVED lines=39> */
.L_x_796:
        /* <DEDUP_REMOVED lines=39> */
.L_x_797:
        /* <DEDUP_REMOVED lines=39> */
.L_x_798:
        /* <DEDUP_REMOVED lines=39> */
.L_x_799:
        /* <DEDUP_REMOVED lines=39> */
.L_x_800:
        /* <DEDUP_REMOVED lines=39> */
.L_x_801:
        /* <DEDUP_REMOVED lines=41> */
.L_x_802:
        /* <DEDUP_REMOVED lines=34> */
.L_x_803:
        /* <DEDUP_REMOVED lines=36> */
.L_x_804:
        /* <DEDUP_REMOVED lines=34> */
.L_x_805:
        /* <DEDUP_REMOVED lines=37> */
.L_x_806:
        /* <DEDUP_REMOVED lines=35> */
.L_x_807:
        /* <DEDUP_REMOVED lines=130> */
.L_x_809:
[----:B------:R-:W-:Y:S05]  /*4cc0*/  BSYNC B0 ;  /* 0x0000000000007941 */ /* 0x000fea0003800000 */
.L_x_808:
        /* <DEDUP_REMOVED lines=78> */
.L_x_811:
[----:B------:R-:W-:Y:S05]  /*51b0*/  BSYNC B0 ;  /* 0x0000000000007941 */ /* 0x000fea0003800000 */
.L_x_810:
        /* <DEDUP_REMOVED lines=21> */
.L_x_813:
[----:B------:R-:W-:Y:S05]  /*5310*/  BSYNC B0 ;  /* 0x0000000000007941 */ /* 0x000fea0003800000 */
.L_x_812:
        /* <DEDUP_REMOVED lines=45> */
.L_x_816:
[----:B------:R-:W2:Y:S04]  /*55f0*/  LDG.E.STRONG.GPU R25, desc[UR14][R22.64] ;  /* 0x0000000e16197981 */ /* 0x000ea8000c1ef900 */
[----:B--2---:R-:W-:Y:S01]  /*5600*/  CCTL.IVALL ;  /* 0x00000000ff00798f */ /* 0x004fe20002000000 */
[----:B------:R-:W-:Y:S05]  /*5610*/  YIELD ;  /* 0x0000000000007946 */ /* 0x000fea0003800000 */
[----:B------:R-:W-:-:S13]  /*5620*/  ISETP.NE.AND P0, PT, R25, R24, PT ;  /* 0x000000181900720c */ /* 0x000fda0003f05270 */
[----:B------:R-:W-:Y:S05]  /*5630*/  @P0 BRA `(.L_x_816) ;  /* 0xfffffffc00ec0947 */ /* 0x000fea000383ffff */
.L_x_815:
        /* <DEDUP_REMOVED lines=17> */
.L_x_820:
        /* <DEDUP_REMOVED lines=115> */
.L_x_819:
        /* <DEDUP_REMOVED lines=61> */
.L_x_821:
[----:B------:R-:W-:-:S13]  /*6250*/  ISETP.NE.OR P0, PT, R22, RZ, P0 ;  /* 0x000000ff1600720c */ /* 0x000fda0000705670 */
[----:B------:R-:W-:Y:S05]  /*6260*/  @!P0 BRA `(.L_x_817) ;  /* 0x00000000007c8947 */ /* 0x000fea0003800000 */
.L_x_818:
        /* <DEDUP_REMOVED lines=31> */
.L_x_817:
        /* <DEDUP_REMOVED lines=11> */
.L_x_823:
[----:B------:R-:W-:Y:S05]  /*6510*/  BSYNC B0 ;  /* 0x0000000000007941 */ /* 0x000fea0003800000 */
.L_x_822:
        /* <DEDUP_REMOVED lines=16> */
.L_x_814:
        /* <DEDUP_REMOVED lines=44> */
.L_x_824:
        /* <DEDUP_REMOVED lines=21> */
.L_x_826:
[----:B------:R-:W-:Y:S05]  /*6a30*/  BSYNC B0 ;  /* 0x0000000000007941 */ /* 0x000fea0003800000 */
.L_x_825:
        /* <DEDUP_REMOVED lines=29> */
.L_x_827:
        /* <DEDUP_REMOVED lines=20> */
.L_x_829:
[----:B------:R-:W-:Y:S05]  /*6d50*/  BSYNC B0 ;  /* 0x0000000000007941 */ /* 0x000fea0003800000 */
.L_x_828:
        /* <DEDUP_REMOVED lines=41> */
.L_x_830:
        /* <DEDUP_REMOVED lines=20> */
.L_x_832:
[----:B------:R-:W-:Y:S05]  /*7130*/  BSYNC B0 ;  /* 0x0000000000007941 */ /* 0x000fea0003800000 */
.L_x_831:
        /* <DEDUP_REMOVED lines=25> */
.L_x_833:
        /* <DEDUP_REMOVED lines=20> */
.L_x_835:
[----:B------:R-:W-:Y:S05]  /*7410*/  BSYNC B0 ;  /* 0x0000000000007941 */ /* 0x000fea0003800000 */
.L_x_834:
        /* <DEDUP_REMOVED lines=31> */
.L_x_836:
        /* <DEDUP_REMOVED lines=20> */
.L_x_838:
[----:B------:R-:W-:Y:S05]  /*7750*/  BSYNC B0 ;  /* 0x0000000000007941 */ /* 0x000fea0003800000 */
.L_x_837:
        /* <DEDUP_REMOVED lines=29> */
.L_x_839:
        /* <DEDUP_REMOVED lines=20> */
.L_x_841:
[----:B------:R-:W-:Y:S05]  /*7a70*/  BSYNC B0 ;  /* 0x0000000000007941 */ /* 0x000fea0003800000 */
.L_x_840:
        /* <DEDUP_REMOVED lines=34> */
.L_x_842:
        /* <DEDUP_REMOVED lines=20> */
.L_x_844:
[----:B------:R-:W-:Y:S05]  /*7de0*/  BSYNC B0 ;  /* 0x0000000000007941 */ /* 0x000fea0003800000 */
.L_x_843:
        /* <DEDUP_REMOVED lines=34> */
.L_x_845:
        /* <DEDUP_REMOVED lines=20> */
.L_x_847:
[----:B------:R-:W-:Y:S05]  /*8150*/  BSYNC B0 ;  /* 0x0000000000007941 */ /* 0x000fea0003800000 */
.L_x_846:
        /* <DEDUP_REMOVED lines=34> */
.L_x_848:
        /* <DEDUP_REMOVED lines=20> */
.L_x_850:
[----:B------:R-:W-:Y:S05]  /*84c0*/  BSYNC B0 ;  /* 0x0000000000007941 */ /* 0x000fea0003800000 */
.L_x_849:
        /* <DEDUP_REMOVED lines=34> */
.L_x_851:
        /* <DEDUP_REMOVED lines=20> */
.L_x_853:
[----:B------:R-:W-:Y:S05]  /*8830*/  BSYNC B0 ;  /* 0x0000000000007941 */ /* 0x000fea0003800000 */
.L_x_852:
        /* <DEDUP_REMOVED lines=34> */
.L_x_854:
        /* <DEDUP_REMOVED lines=20> */
.L_x_856:
[----:B------:R-:W-:Y:S05]  /*8ba0*/  BSYNC B0 ;  /* 0x0000000000007941 */ /* 0x000fea0003800000 */
.L_x_855:
        /* <DEDUP_REMOVED lines=34> */
.L_x_857:
        /* <DEDUP_REMOVED lines=20> */
.L_x_859:
[----:B------:R-:W-:Y:S05]  /*8f10*/  BSYNC B0 ;  /* 0x0000000000007941 */ /* 0x000fea0003800000 */
.L_x_858:
        /* <DEDUP_REMOVED lines=33> */
.L_x_860:
        /* <DEDUP_REMOVED lines=20> */
.L_x_862:
[----:B------:R-:W-:Y:S05]  /*9270*/  BSYNC B0 ;  /* 0x0000000000007941 */ /* 0x000fea0003800000 */
.L_x_861:
        /* <DEDUP_REMOVED lines=40> */
.L_x_863:
        /* <DEDUP_REMOVED lines=20> */
.L_x_865:
[----:B------:R-:W-:Y:S05]  /*9640*/  BSYNC B0 ;  /* 0x0000000000007941 */ /* 0x000fea0003800000 */
.L_x_864:
        /* <DEDUP_REMOVED lines=33> */
.L_x_866:
        /* <DEDUP_REMOVED lines=20> */
.L_x_868:
[----:B------:R-:W-:Y:S05]  /*99a0*/  BSYNC B0 ;  /* 0x0000000000007941 */ /* 0x000fea0003800000 */
.L_x_867:
        /* <DEDUP_REMOVED lines=27> */
.L_x_869:
        /* <DEDUP_REMOVED lines=19> */
.L_x_871:
[----:B------:R-:W-:Y:S05]  /*9c90*/  BSYNC B0 ;  /* 0x0000000000007941 */ /* 0x000fea0003800000 */
.L_x_870:
[----:B------:R-:W-:Y:S01]  /*9ca0*/  ULDC UR11, c[0x0][0x10] ;  /* 0x00000400000b7ab9 */ /* 0x000fe20000000800 */
[----:B------:R-:W-:Y:S02]  /*9cb0*/  UIADD3 UR4, UR4, 0x1, URZ ;  /* 0x0000000104047890 */ /* 0x000fe4000fffe03f */
[----:B------:R-:W-:-:S04]  /*9cc0*/  UIADD3 UR6, UR11, UR6, URZ ;  /* 0x000000060b067290 */ /* 0x000fc8000fffe03f */
[----:B------:R-:W-:-:S06]  /*9cd0*/  UISETP.GE.AND UP0, UPT, UR6, UR5, UPT ;  /* 0x000000050600728c */ /* 0x000fcc000bf06270 */
[----:B------:R-:W-:-:S13]  /*9ce0*/  PLOP3.LUT P0, PT, PT, PT, UP0, 0x80, 0x0 ;  /* 0x000000000000781c */ /* 0x000fda0003f0f008 */
[----:B------:R-:W-:Y:S05]  /*9cf0*/  @!P0 BRA `(.L_x_872) ;  /* 0xffffff64008c8947 */ /* 0x000fea000383ffff */
.L_x_789:
        /* <DEDUP_REMOVED lines=19> */
.L_x_874:
[----:B------:R-:W-:Y:S05]  /*9e30*/  BSYNC B0 ;  /* 0x0000000000007941 */ /* 0x000fea0003800000 */
.L_x_873:
        /* <DEDUP_REMOVED lines=11> */
.L_x_876:
[----:B------:R-:W2:Y:S04]  /*9ef0*/  LDG.E.STRONG.GPU R5, desc[UR14][R2.64] ;  /* 0x0000000e02057981 */ /* 0x000ea8000c1ef900 */
[----:B--2---:R-:W-:Y:S01]  /*9f00*/  CCTL.IVALL ;  /* 0x00000000ff00798f */ /* 0x004fe20002000000 */
[----:B------:R-:W-:Y:S05]  /*9f10*/  YIELD ;  /* 0x0000000000007946 */ /* 0x000fea0003800000 */
[----:B------:R-:W-:-:S13]  /*9f20*/  ISETP.NE.AND P0, PT, R5, R4, PT ;  /* 0x000000040500720c */ /* 0x000fda0003f05270 */
[----:B------:R-:W-:Y:S05]  /*9f30*/  @P0 BRA `(.L_x_876) ;  /* 0xfffffffc00ec0947 */ /* 0x000fea000383ffff */
.L_x_875:
        /* <DEDUP_REMOVED lines=25> */
.L_x_877:
        /* <DEDUP_REMOVED lines=17> */
[----:B---3--:R-:W-:Y:S01]  /*a1e0*/  F2FP.F16.F32.PACK_AB R19, R9, R2 ;  /* 0x000000020913723e */ /* 0x008fe200000000ff */
[----:B0-----:R-:W-:-:S04]  /*a1f0*/  IMAD.WIDE R2, R5, 0x2, R14 ;  /* 0x0000000205027825 */ /* 0x001fc800078e020e */
[----:B-1----:R-:W-:Y:S01]  /*a200*/  IMAD.WIDE R4, R5, 0x2, R16 ;  /* 0x0000000205047825 */ /* 0x002fe200078e0210 */
[----:B----4-:R-:W-:Y:S01]  /*a210*/  F2FP.F16.F32.PACK_AB R21, R13, R10 ;  /* 0x0000000a0d15723e */ /* 0x010fe200000000ff */
[----:B------:R2:W-:Y:S04]  /*a220*/  STG.E desc[UR14][R2.64], R19 ;  /* 0x0000001302007986 */ /* 0x0005e8000c10190e */
[----:B------:R2:W-:Y:S01]  /*a230*/  STG.E desc[UR14][R4.64], R21 ;  /* 0x0000001504007986 */ /* 0x0005e2000c10190e */
[----:B------:R-:W-:Y:S05]  /*a240*/  @P0 BRA `(.L_x_877) ;  /* 0xfffffffc00a00947 */ /* 0x000fea000383ffff */
[----:B------:R-:W-:Y:S05]  /*a250*/  EXIT ;  /* 0x000000000000794d */ /* 0x000fea0003800000 */
.L_x_878:
        /* <DEDUP_REMOVED lines=10> */
.L_x_5124:


//--------------------- .text._Z35group_norm_nhwc_bwd_one_pass_kernelI11Bf16IOFp16WLi512ELi96ELi768EEv26Group_norm_nhwc_bwd_params --------------------------
	.section	.text._Z35group_norm_nhwc_bwd_one_pass_kernelI11Bf16IOFp16WLi512ELi96ELi768EEv26Group_norm_nhwc_bwd_params,"ax",@progbits
	.align	128
        .global         _Z35group_norm_nhwc_bwd_one_pass_kernelI11Bf16IOFp16WLi512ELi96ELi768EEv26Group_norm_nhwc_bwd_params
        .type           _Z35group_norm_nhwc_bwd_one_pass_kernelI11Bf16IOFp16WLi512ELi96ELi768EEv26Group_norm_nhwc_bwd_params,@function
        .size           _Z35group_norm_nhwc_bwd_one_pass_kernelI11Bf16IOFp16WLi512ELi96ELi768EEv26Group_norm_nhwc_bwd_params,(.L_x_5125 - _Z35group_norm_nhwc_bwd_one_pass_kernelI11Bf16IOFp16WLi512ELi96ELi768EEv26Group_norm_nhwc_bwd_params)
        .other          _Z35group_norm_nhwc_bwd_one_pass_kernelI11Bf16IOFp16WLi512ELi96ELi768EEv26Group_norm_nhwc_bwd_params,@"STO_CUDA_ENTRY STV_DEFAULT"
_Z35group_norm_nhwc_bwd_one_pass_kernelI11Bf16IOFp16WLi512ELi96ELi768EEv26Group_norm_nhwc_bwd_params:
.text._Z35group_norm_nhwc_bwd_one_pass_kernelI11Bf16IOFp16WLi512ELi96ELi768EEv26Group_norm_nhwc_bwd_params:
        /* <DEDUP_REMOVED lines=71> */
.L_x_1026:
        /* <DEDUP_REMOVED lines=909> */
[----:B--2---:R-:W-:Y:S02]  /*3d40*/  @P0 HADD2.F32 R4, -RZ, R12.H0_H0 ;  /* 0x2000000cff040230 */ /* 0x004fe40000004100 */
[----:B---3--:R-:W-:Y:S02]  /*3d50*/  @P0 HADD2.F32 R5, -RZ, R13.H0_H0 ;  /* 0x2000000dff050230 */ /* 0x008fe40000004100 */
[----:B----4-:R-:W-:Y:S02]  /*3d60*/  HADD2.F32 R3, -RZ, R3.H0_H0 ;  /* 0x20000003ff037230 */ /* 0x010fe40000004100 */
[----:B------:R-:W-:-:S07]  /*3d70*/  HADD2.F32 R16, -RZ, R10.H0_H0 ;  /* 0x2000000aff107230 */ /* 0x000fce0000004100 */
.L_x_881:
[----:B------:R-:W-:Y:S05]  /*3d80*/  BSYNC B0 ;  /* 0x0000000000007941 */ /* 0x000fea0003800000 */
.L_x_880:
        /* <DEDUP_REMOVED lines=41> */
.L_x_882:
        /* <DEDUP_REMOVED lines=26> */
.L_x_883:
        /* <DEDUP_REMOVED lines=45> */
.L_x_884:
        /* <DEDUP_REMOVED lines=41> */
.L_x_885:
        /* <DEDUP_REMOVED lines=41> */
.L_x_886:
        /* <DEDUP_REMOVED lines=41> */
.L_x_887:
        /* <DEDUP_REMOVED lines=41> */
.L_x_888:
        /* <DEDUP_REMOVED lines=41> */
.L_x_889:
        /* <DEDUP_REMOVED lines=41> */
.L_x_890:
        /* <DEDUP_REMOVED lines=41> */
.L_x_891:
        /* <DEDUP_REMOVED lines=41> */
.L_x_892:
        /* <DEDUP_REMOVED lines=39> */
.L_x_893:
        /* <DEDUP_REMOVED lines=41> */
.L_x_894:
        /* <DEDUP_REMOVED lines=41> */
.L_x_895:
        /* <DEDUP_REMOVED lines=41> */
.L_x_896:
        /* <DEDUP_REMOVED lines=41> */
.L_x_897:
        /* <DEDUP_REMOVED lines=41> */
.L_x_898:
        /* <DEDUP_REMOVED lines=41> */
.L_x_899:
        /* <DEDUP_REMOVED lines=40> */
.L_x_900:
        /* <DEDUP_REMOVED lines=39> */
.L_x_901:
        /* <DEDUP_REMOVED lines=41> */
.L_x_902:
        /* <DEDUP_REMOVED lines=41> */
.L_x_903:
        /* <DEDUP_REMOVED lines=41> */
.L_x_904:
        /* <DEDUP_REMOVED lines=47> */
.L_x_905:
        /* <DEDUP_REMOVED lines=39> */
.L_x_906:
        /* <DEDUP_REMOVED lines=40> */
.L_x_907:
        /* <DEDUP_REMOVED lines=36> */
.L_x_908:
        /* <DEDUP_REMOVED lines=40> */
.L_x_909:
        /* <DEDUP_REMOVED lines=35> */
.L_x_910:
        /* <DEDUP_REMOVED lines=38> */
.L_x_911:
        /* <DEDUP_REMOVED lines=35> */
.L_x_912:
        /* <DEDUP_REMOVED lines=40> */
.L_x_913:
        /* <DEDUP_REMOVED lines=182> */
.L_x_915:
[----:B------:R-:W-:Y:S05]  /*98c0*/  BSYNC B0 ;  /* 0x0000000000007941 */ /* 0x000fea0003800000 */
.L_x_914:
        /* <DEDUP_REMOVED lines=78> */
.L_x_917:
[----:B------:R-:W-:Y:S05]  /*9db0*/  BSYNC B0 ;  /* 0x0000000000007941 */ /* 0x000fea0003800000 */
.L_x_916:
        /* <DEDUP_REMOVED lines=16> */
.L_x_919:
[----:B------:R-:W-:Y:S05]  /*9ec0*/  BSYNC B0 ;  /* 0x0000000000007941 */ /* 0x000fea0003800000 */
.L_x_918:
        /* <DEDUP_REMOVED lines=135> */
.L_x_922:
[----:B------:R-:W-:Y:S02]  /*a740*/  MOV R18, UR20 ;  /* 0x0000001400127c02 */ /* 0x000fe40008000f00 */
[----:B------:R-:W-:-:S05]  /*a750*/  MOV R19, UR21 ;  /* 0x0000001500137c02 */ /* 0x000fca0008000f00 */
[----:B------:R-:W2:Y:S04]  /*a760*/  LDG.E.STRONG.GPU R18, desc[UR22][R18.64] ;  /* 0x0000001612127981 */ /* 0x000ea8000c1ef900 */
[----:B--2---:R-:W-:Y:S01]  /*a770*/  CCTL.IVALL ;  /* 0x00000000ff00798f */ /* 0x004fe20002000000 */
[----:B------:R-:W-:Y:S05]  /*a780*/  YIELD ;  /* 0x0000000000007946 */ /* 0x000fea0003800000 */
[----:B------:R-:W-:-:S13]  /*a790*/  ISETP.NE.AND P0, PT, R18, R15, PT ;  /* 0x0000000f1200720c */ /* 0x000fda0003f05270 */
[----:B------:R-:W-:Y:S05]  /*a7a0*/  @P0 BRA `(.L_x_922) ;  /* 0xfffffffc00e40947 */ /* 0x000fea000383ffff */
.L_x_921:
        /* <DEDUP_REMOVED lines=19> */
.L_x_926:
        /* <DEDUP_REMOVED lines=165> */
.L_x_925:
        /* <DEDUP_REMOVED lines=87> */
.L_x_927:
[----:B------:R-:W-:-:S13]  /*b8a0*/  ISETP.NE.OR P0, PT, RZ, UR17, P0 ;  /* 0x00000011ff007c0c */ /* 0x000fda0008705670 */
[----:B------:R-:W-:Y:S05]  /*b8b0*/  @!P0 BRA `(.L_x_923) ;  /* 0x0000000000b08947 */ /* 0x000fea0003800000 */
.L_x_924:
        /* <DEDUP_REMOVED lines=44> */
.L_x_923:
        /* <DEDUP_REMOVED lines=14> */
.L_x_929:
[----:B------:R-:W-:Y:S05]  /*bc60*/  BSYNC B0 ;  /* 0x0000000000007941 */ /* 0x000fea0003800000 */
.L_x_928:
        /* <DEDUP_REMOVED lines=25> */
.L_x_920:
        /* <DEDUP_REMOVED lines=41> */
.L_x_930:
        /* <DEDUP_REMOVED lines=23> */
.L_x_932:
[----:B------:R-:W-:Y:S05]  /*c200*/  BSYNC B0 ;  /* 0x0000000000007941 */ /* 0x000fea0003800000 */
.L_x_931:
        /* <DEDUP_REMOVED lines=36> */
.L_x_933:
        /* <DEDUP_REMOVED lines=22> */
.L_x_935:
[----:B------:R-:W-:Y:S05]  /*c5b0*/  BSYNC B0 ;  /* 0x0000000000007941 */ /* 0x000fea0003800000 */
.L_x_934:
        /* <DEDUP_REMOVED lines=37> */
.L_x_936:
        /* <DEDUP_REMOVED lines=22> */
.L_x_938:
[----:B------:R-:W-:Y:S05]  /*c970*/  BSYNC B0 ;  /* 0x0000000000007941 */ /* 0x000fea0003800000 */
.L_x_937:
        /* <DEDUP_REMOVED lines=36> */
.L_x_939:
        /* <DEDUP_REMOVED lines=22> */
.L_x_941:
[----:B------:R-:W-:Y:S05]  /*cd20*/  BSYNC B0 ;  /* 0x0000000000007941 */ /* 0x000fea0003800000 */
.L_x_940:
        /* <DEDUP_REMOVED lines=48> */
.L_x_942:
        /* <DEDUP_REMOVED lines=22> */
.L_x_944:
[----:B------:R-:W-:Y:S05]  /*d190*/  BSYNC B0 ;  /* 0x0000000000007941 */ /* 0x000fea0003800000 */
.L_x_943:
        /* <DEDUP_REMOVED lines=26> */
.L_x_945:
        /* <DEDUP_REMOVED lines=22> */
.L_x_947:
[----:B------:R-:W-:Y:S05]  /*d4a0*/  BSYNC B0 ;  /* 0x0000000000007941 */ /* 0x000fea0003800000 */
.L_x_946:
        /* <DEDUP_REMOVED lines=35> */
.L_x_948:
        /* <DEDUP_REMOVED lines=22> */
.L_x_950:
[----:B------:R-:W-:Y:S05]  /*d840*/  BSYNC B0 ;  /* 0x0000000000007941 */ /* 0x000fea0003800000 */
.L_x_949:
        /* <DEDUP_REMOVED lines=33> */
.L_x_951:
        /* <DEDUP_REMOVED lines=22> */
.L_x_953:
[----:B------:R-:W-:Y:S05]  /*dbc0*/  BSYNC B0 ;  /* 0x0000000000007941 */ /* 0x000fea0003800000 */
.L_x_952:
        /* <DEDUP_REMOVED lines=50> */
.L_x_954:
        /* <DEDUP_REMOVED lines=22> */
.L_x_956:
[----:B------:R-:W-:Y:S05]  /*e050*/  BSYNC B0 ;  /* 0x0000000000007941 */ /* 0x000fea0003800000 */
.L_x_955:
        /* <DEDUP_REMOVED lines=27> */
.L_x_957:
        /* <DEDUP_REMOVED lines=22> */
.L_x_959:
[----:B------:R-:W-:Y:S05]  /*e370*/  BSYNC B0 ;  /* 0x0000000000007941 */ /* 0x000fea0003800000 */
.L_x_958:
        /* <DEDUP_REMOVED lines=37> */
.L_x_960:
        /* <DEDUP_REMOVED lines=22> */
.L_x_962:
[----:B------:R-:W-:Y:S05]  /*e730*/  BSYNC B0 ;  /* 0x0000000000007941 */ /* 0x000fea0003800000 */
.L_x_961:
        /* <DEDUP_REMOVED lines=31> */
.L_x_963:
        /* <DEDUP_REMOVED lines=22> */
.L_x_965:
[----:B------:R-:W-:Y:S05]  /*ea90*/  BSYNC B0 ;  /* 0x0000000000007941 */ /* 0x000fea0003800000 */
.L_x_964:
        /* <DEDUP_REMOVED lines=36> */
.L_x_966:
        /* <DEDUP_REMOVED lines=22> */
.L_x_968:
[----:B------:R-:W-:Y:S05]  /*ee40*/  BSYNC B0 ;  /* 0x0000000000007941 */ /* 0x000fea0003800000 */
.L_x_967:
        /* <DEDUP_REMOVED lines=36> */
.L_x_969:
        /* <DEDUP_REMOVED lines=22> */
.L_x_971:
[----:B------:R-:W-:Y:S05]  /*f1f0*/  BSYNC B0 ;  /* 0x0000000000007941 */ /* 0x000fea0003800000 */
.L_x_970:
        /* <DEDUP_REMOVED lines=36> */
.L_x_972:
        /* <DEDUP_REMOVED lines=22> */
.L_x_974:
[----:B------:R-:W-:Y:S05]  /*f5a0*/  BSYNC B0 ;  /* 0x0000000000007941 */ /* 0x000fea0003800000 */
.L_x_973:
        /* <DEDUP_REMOVED lines=36> */
.L_x_975:
        /* <DEDUP_REMOVED lines=22> */
.L_x_977:
[----:B------:R-:W-:Y:S05]  /*f950*/  BSYNC B0 ;  /* 0x0000000000007941 */ /* 0x000fea0003800000 */
.L_x_976:
        /* <DEDUP_REMOVED lines=36> */
.L_x_978:
        /* <DEDUP_REMOVED lines=22> */
.L_x_980:
[----:B------:R-:W-:Y:S05]  /*fd00*/  BSYNC B0 ;  /* 0x0000000000007941 */ /* 0x000fea0003800000 */
.L_x_979:
        /* <DEDUP_REMOVED lines=36> */
.L_x_981:
        /* <DEDUP_REMOVED lines=22> */
.L_x_983:
[----:B------:R-:W-:Y:S05]  /*100b0*/  BSYNC B0 ;  /* 0x0000000000007941 */ /* 0x000fea0003800000 */
.L_x_982:
        /* <DEDUP_REMOVED lines=36> */
.L_x_984:
        /* <DEDUP_REMOVED lines=22> */
.L_x_986:
[----:B------:R-:W-:Y:S05]  /*10460*/  BSYNC B0 ;  /* 0x0000000000007941 */ /* 0x000fea0003800000 */
.L_x_985:
        /* <DEDUP_REMOVED lines=36> */
.L_x_987:
        /* <DEDUP_REMOVED lines=22> */
.L_x_989:
[----:B------:R-:W-:Y:S05]  /*10810*/  BSYNC B0 ;  /* 0x0000000000007941 */ /* 0x000fea0003800000 */
.L_x_988:
        /* <DEDUP_REMOVED lines=36> */
.L_x_990:
        /* <DEDUP_REMOVED lines=22> */
.L_x_992:
[----:B------:R-:W-:Y:S05]  /*10bc0*/  BSYNC B0 ;  /* 0x0000000000007941 */ /* 0x000fea0003800000 */
.L_x_991:
        /* <DEDUP_REMOVED lines=36> */
.L_x_993:
        /* <DEDUP_REMOVED lines=22> */
.L_x_995:
[----:B------:R-:W-:Y:S05]  /*10f70*/  BSYNC B0 ;  /* 0x0000000000007941 */ /* 0x000fea0003800000 */
.L_x_994:
        /* <DEDUP_REMOVED lines=36> */
.L_x_996:
        /* <DEDUP_REMOVED lines=22> */
.L_x_998:
[----:B------:R-:W-:Y:S05]  /*11320*/  BSYNC B0 ;  /* 0x0000000000007941 */ /* 0x000fea0003800000 */
.L_x_997:
        /* <DEDUP_REMOVED lines=36> */
.L_x_999:
        /* <DEDUP_REMOVED lines=22> */
.L_x_1001:
[----:B------:R-:W-:Y:S05]  /*116d0*/  BSYNC B0 ;  /* 0x0000000000007941 */ /* 0x000fea0003800000 */
.L_x_1000:
        /* <DEDUP_REMOVED lines=36> */
.L_x_1002:
        /* <DEDUP_REMOVED lines=22> */
.L_x_1004:
[----:B------:R-:W-:Y:S05]  /*11a80*/  BSYNC B0 ;  /* 0x0000000000007941 */ /* 0x000fea0003800000 */
.L_x_1003:
        /* <DEDUP_REMOVED lines=36> */
.L_x_1005:
        /* <DEDUP_REMOVED lines=22> */
.L_x_1007:
[----:B------:R-:W-:Y:S05]  /*11e30*/  BSYNC B0 ;  /* 0x0000000000007941 */ /* 0x000fea0003800000 */
.L_x_1006:
        /* <DEDUP_REMOVED lines=36> */
.L_x_1008:
        /* <DEDUP_REMOVED lines=22> */
.L_x_1010:
[----:B------:R-:W-:Y:S05]  /*121e0*/  BSYNC B0 ;  /* 0x0000000000007941 */ /* 0x000fea0003800000 */
.L_x_1009:
        /* <DEDUP_REMOVED lines=36> */
.L_x_1011:
        /* <DEDUP_REMOVED lines=22> */
.L_x_1013:
[----:B------:R-:W-:Y:S05]  /*12590*/  BSYNC B0 ;  /* 0x0000000000007941 */ /* 0x000fea0003800000 */
.L_x_1012:
        /* <DEDUP_REMOVED lines=36> */
.L_x_1014:
        /* <DEDUP_REMOVED lines=22> */
.L_x_1016:
[----:B------:R-:W-:Y:S05]  /*12940*/  BSYNC B0 ;  /* 0x0000000000007941 */ /* 0x000fea0003800000 */
.L_x_1015:
        /* <DEDUP_REMOVED lines=41> */
.L_x_1017:
        /* <DEDUP_REMOVED lines=22> */
.L_x_1019:
[----:B------:R-:W-:Y:S05]  /*12d40*/  BSYNC B0 ;  /* 0x0000000000007941 */ /* 0x000fea0003800000 */
.L_x_1018:
        /* <DEDUP_REMOVED lines=36> */
.L_x_1020:
        /* <DEDUP_REMOVED lines=22> */
.L_x_1022:
[----:B------:R-:W-:Y:S05]  /*130f0*/  BSYNC B0 ;  /* 0x0000000000007941 */ /* 0x000fea0003800000 */
.L_x_1021:
        /* <DEDUP_REMOVED lines=28> */
.L_x_1023:
        /* <DEDUP_REMOVED lines=21> */
.L_x_1025:
[----:B------:R-:W-:Y:S05]  /*13410*/  BSYNC B0 ;  /* 0x0000000000007941 */ /* 0x000fea0003800000 */
.L_x_1024:
[----:B------:R-:W-:Y:S01]  /*13420*/  ULDC UR5, c[0x0][0x10] ;  /* 0x0000040000057ab9 */ /* 0x000fe20000000800 */
[----:B------:R-:W-:Y:S02]  /*13430*/  UIADD3 UR4, UR4, 0x1, URZ ;  /* 0x0000000104047890 */ /* 0x000fe4000fffe03f */
[----:B------:R-:W-:-:S04]  /*13440*/  UIADD3 UR9, UR5, UR9, URZ ;  /* 0x0000000905097290 */ /* 0x000fc8000fffe03f */
[----:B------:R-:W-:-:S06]  /*13450*/  UISETP.GE.AND UP0, UPT, UR9, UR8, UPT ;  /* 0x000000080900728c */ /* 0x000fcc000bf06270 */
[----:B------:R-:W-:-:S13]  /*13460*/  PLOP3.LUT P0, PT, PT, PT, UP0, 0x80, 0x0 ;  /* 0x000000000000781c */ /* 0x000fda0003f0f008 */
[----:B------:R-:W-:Y:S05]  /*13470*/  @!P0 BRA `(.L_x_1026) ;  /* 0xfffffecc00fc8947 */ /* 0x000fea000383ffff */
.L_x_879:
        /* <DEDUP_REMOVED lines=19> */
.L_x_1028:
[----:B------:R-:W-:Y:S05]  /*135b0*/  BSYNC B0 ;  /* 0x0000000000007941 */ /* 0x000fea0003800000 */
.L_x_1027:
        /* <DEDUP_REMOVED lines=11> */
.L_x_1030:
[----:B------:R-:W2:Y:S04]  /*13670*/  LDG.E.STRONG.GPU R5, desc[UR22][R2.64] ;  /* 0x0000001602057981 */ /* 0x000ea8000c1ef900 */
[----:B--2---:R-:W-:Y:S01]  /*13680*/  CCTL.IVALL ;  /* 0x00000000ff00798f */ /* 0x004fe20002000000 */
[----:B------:R-:W-:Y:S05]  /*13690*/  YIELD ;  /* 0x0000000000007946 */ /* 0x000fea0003800000 */
[----:B------:R-:W-:-:S13]  /*136a0*/  ISETP.NE.AND P0, PT, R5, R4, PT ;  /* 0x000000040500720c */ /* 0x000fda0003f05270 */
[----:B------:R-:W-:Y:S05]  /*136b0*/  @P0 BRA `(.L_x_1030) ;  /* 0xfffffffc00ec0947 */ /* 0x000fea000383ffff */
.L_x_1029:
        /* <DEDUP_REMOVED lines=25> */
.L_x_1031:
        /* <DEDUP_REMOVED lines=19> */
[----:B---3--:R-:W-:Y:S02]  /*13980*/  F2FP.F16.F32.PACK_AB R3, R16, R3 ;  /* 0x000000031003723e */ /* 0x008fe400000000ff */
[----:B----4-:R-:W-:-:S03]  /*13990*/  F2FP.F16.F32.PACK_AB R23, R21, R18 ;  /* 0x000000121517723e */ /* 0x010fc600000000ff */
[----:B------:R2:W-:Y:S04]  /*139a0*/  STG.E desc[UR22][R10.64], R3 ;  /* 0x000000030a007986 */ /* 0x0005e8000c101916 */
[----:B------:R2:W-:Y:S02]  /*139b0*/  STG.E desc[UR22][R12.64], R23 ;  /* 0x000000170c007986 */ /* 0x0005e4000c101916 */
[----:B------:R-:W-:Y:S05]  /*139c0*/  @P0 BRA `(.L_x_1031) ;  /* 0xfffffffc00a00947 */ /* 0x000fea000383ffff */
[----:B------:R-:W-:Y:S05]  /*139d0*/  EXIT ;  /* 0x000000000000794d */ /* 0x000fea0003800000 */
.L_x_1032:
        /* <DEDUP_REMOVED lines=10> */
.L_x_5125:


//--------------------- .text._Z35group_norm_nhwc_bwd_one_pass_kernelI11Fp16IOFp32WLi64ELi96ELi768EEv26Group_norm_nhwc_bwd_params --------------------------
	.section	.text._Z35group_norm_nhwc_bwd_one_pass_kernelI11Fp16IOFp32WLi64ELi96ELi768EEv26Group_norm_nhwc_bwd_params,"ax",@progbits
	.align	128
        .global         _Z35group_norm_nhwc_bwd_one_pass_kernelI11Fp16IOFp32WLi64ELi96ELi768EEv26Group_norm_nhwc_bwd_params
        .type           _Z35group_norm_nhwc_bwd_one_pass_kernelI11Fp16IOFp32WLi64ELi96ELi768EEv26Group_norm_nhwc_bwd_params,@function
        .size           _Z35group_norm_nhwc_bwd_one_pass_kernelI11Fp16IOFp32WLi64ELi96ELi768EEv26Group_norm_nhwc_bwd_params,(.L_x_5126 - _Z35group_norm_nhwc_bwd_one_pass_kernelI11Fp16IOFp32WLi64ELi96ELi768EEv26Group_norm_nhwc_bwd_params)
        .other          _Z35group_norm_nhwc_bwd_one_pass_kernelI11Fp16IOFp32WLi64ELi96ELi768EEv26Group_norm_nhwc_bwd_params,@"STO_CUDA_ENTRY STV_DEFAULT"
_Z35group_norm_nhwc_bwd_one_pass_kernelI11Fp16IOFp32WLi64ELi96ELi768EEv26Group_norm_nhwc_bwd_params:
.text._Z35group_norm_nhwc_bwd_one_pass_kernelI11Fp16IOFp32WLi64ELi96ELi768EEv26Group_norm_nhwc_bwd_params:
        /* <DEDUP_REMOVED lines=13> */
[----:B------:R-:W-:Y:S01]  /*00d0*/  ULDC.64 UR12, c[0x0][0x288] ;  /* 0x0000a200000c7ab9 */ /* 0x000fe20000000a00 */
[----:B------:R-:W-:Y:S01]  /*00e0*/  UMOV UR4, 0x400 ;  /* 0x0000040000047882 */ /* 0x000fe20000000000 */
[----:B------:R-:W-:Y:S02]  /*00f0*/  UIMAD.WIDE.U32 UR8, UR12, 0x3, URZ ;  /* 0x000000030c0878a5 */ /* 0x000fe4000f8e003f */
[----:B------:R-:W-:Y:S01]  /*0100*/  SHF.R.U32.HI R3, RZ, 0x5, R3 ;  /* 0x00000005ff037819 */ /* 0x000fe20000011603 */
[----:B------:R-:W-:Y:S01]  /*0110*/  UIMAD UR10, UR13, 0x3, URZ ;  /* 0x000000030d0a78a4 */ /* 0x000fe2000f8e023f */
[----:B------:R-:W0:Y:S01]  /*0120*/  LDC R0, c[0x0][0x2ac] ;  /* 0x0000ab00ff007b82 */ /* 0x000e220000000800 */
[----:B------:R-:W-:Y:S02]  /*0130*/  ULEA.HI UR11, UP0, UR13, UR12, URZ, 0x1 ;  /* 0x0000000c0d0b7291 */ /* 0x000fe4000f81083f */
[----:B------:R-:W-:Y:S01]  /*0140*/  IMAD R35, R3, -0x30, R24 ;  /* 0xffffffd003237824 */ /* 0x000fe200078e0218 */
[----:B------:R-:W-:-:S02]  /*0150*/  UIADD3 UR10, UR9, UR10, URZ ;  /* 0x0000000a090a7290 */ /* 0x000fc4000fffe03f */
[----:B------:R-:W-:Y:S02]  /*0160*/  UIADD3.X UR12, URZ, UR13, URZ, UP0, !UPT ;  /* 0x0000000d3f0c7290 */ /* 0x000fe400087fe43f */
[----:B------:R-:W1:Y:S01]  /*0170*/  S2UR UR7, SR_CgaCtaId ;  /* 0x00000000000779c3 */ /* 0x000e620000008800 */
[----:B------:R-:W-:Y:S01]  /*0180*/  ULDC.64 UR18, c[0x0][0x290] ;  /* 0x0000a40000127ab9 */ /* 0x000fe20000000a00 */
[----:B------:R-:W-:Y:S01]  /*0190*/  ULEA.HI UR8, UP0, UR10, UR8, URZ, 0x1 ;  /* 0x000000080a087291 */ /* 0x000fe2000f81083f */
[----:B------:R-:W-:Y:S01]  /*01a0*/  SHF.L.U32 R35, R35, 0x1, RZ ;  /* 0x0000000123237819 */ /* 0x000fe200000006ff */
[----:B------:R-:W-:Y:S02]  /*01b0*/  USHF.R.S32.HI UR9, URZ, 0x1, UR12 ;  /* 0x000000013f097899 */ /* 0x000fe4000801140c */
[----:B------:R-:W-:-:S04]  /*01c0*/  UIADD3.X UR10, URZ, UR10, URZ, UP0, !UPT ;  /* 0x0000000a3f0a7290 */ /* 0x000fc800087fe43f */
[----:B------:R-:W-:Y:S02]  /*01d0*/  USHF.R.S64 UR8, UR8, 0x1, UR10 ;  /* 0x0000000108087899 */ /* 0x000fe4000800100a */
[----:B------:R-:W-:Y:S01]  /*01e0*/  USHF.R.S32.HI UR10, URZ, 0x1, UR10 ;  /* 0x000000013f0a7899 */ /* 0x000fe2000801140a */
[----:B0-----:R-:W-:Y:S01]  /*01f0*/  IMAD R25, R0, UR16, R3 ;  /* 0x0000001000197c24 */ /* 0x001fe2000f8e0203 */
[----:B------:R-:W-:Y:S02]  /*0200*/  SHF.R.S32.HI R3, RZ, 0x1f, R24 ;  /* 0x0000001fff037819 */ /* 0x000fe40000011418 */
[----:B------:R-:W-:Y:S02]  /*0210*/  USHF.L.U64.HI UR10, UR8, 0x2, UR10 ;  /* 0x00000002080a7899 */ /* 0x000fe4000801020a */
[----:B------:R-:W-:Y:S02]  /*0220*/  LEA.HI R3, R3, R24, RZ, 0x5 ;  /* 0x0000001803037211 */ /* 0x000fe400078f28ff */
[C---:B------:R-:W-:Y:S01]  /*0230*/  ISETP.GE.U32.AND P1, PT, R25.reuse, UR18, PT ;  /* 0x0000001219007c0c */ /* 0x040fe2000bf26070 */
[----:B-1----:R-:W-:Y:S01]  /*0240*/  ULEA UR4, UR7, UR4, 0x18 ;  /* 0x0000000407047291 */ /* 0x002fe2000f8ec03f */
[----:B------:R-:W-:Y:S01]  /*0250*/  SHF.R.S32.HI R3, RZ, 0x5, R3 ;  /* 0x00000005ff037819 */ /* 0x000fe20000011403 */
[----:B------:R-:W-:Y:S01]  /*0260*/  USHF.R.S64 UR7, UR11, 0x1, UR12 ;  /* 0x000000010b077899 */ /* 0x000fe2000800100c */
[----:B------:R-:W-:Y:S01]  /*0270*/  SHF.R.S32.HI R2, RZ, 0x1f, R25 ;  /* 0x0000001fff027819 */ /* 0x000fe20000011419 */
[----:B------:R-:W-:Y:S01]  /*0280*/  ULDC.U8 UR18, c[0x0][0x2a4] ;  /* 0x0000a90000127ab9 */ /* 0x000fe20000000000 */
[----:B------:R-:W-:Y:S01]  /*0290*/  IADD3 R37, R25, 0x10, RZ ;  /* 0x0000001019257810 */ /* 0x000fe20007ffe0ff */
[----:B------:R-:W-:Y:S01]  /*02a0*/  USHF.L.U64.HI UR9, UR7, 0x2, UR9 ;  /* 0x0000000207097899 */ /* 0x000fe20008010209 */
[----:B------:R-:W-:Y:S01]  /*02b0*/  LEA R0, R3, UR4, 0x3 ;  /* 0x0000000403007c11 */ /* 0x000fe2000f8e18ff */
[----:B------:R-:W-:Y:S01]  /*02c0*/  UMOV UR4, URZ ;  /* 0x0000003f00047c82 */ /* 0x000fe20008000000 */
[----:B------:R-:W-:-:S02]  /*02d0*/  ISETP.GE.AND.EX P1, PT, R2, UR19, PT, P1 ;  /* 0x0000001302007c0c */ /* 0x000fc4000bf26310 */
[C---:B------:R-:W-:Y:S01]  /*02e0*/  IADD3 R36, R25.reuse, 0x20, RZ ;  /* 0x0000002019247810 */ /* 0x040fe20007ffe0ff */
[----:B------:R0:W-:Y:S01]  /*02f0*/  STL [R1], R0 ;  /* 0x0000000001007387 */ /* 0x0001e20000100800 */
[----:B------:R-:W-:Y:S02]  /*0300*/  ISETP.LT.U32.AND P1, PT, R24, 0x300, !P1 ;  /* 0x000003001800780c */ /* 0x000fe40004f21070 */
[----:B0-----:R-:W-:-:S11]  /*0310*/  IADD3 R0, R25, 0x30, RZ ;  /* 0x0000003019007810 */ /* 0x001fd60007ffe0ff */
.L_x_1068:
[----:B0-----:R-:W0:Y:S01]  /*0320*/  LDC R6, c[0x0][0x2a0] ;  /* 0x0000a800ff067b82 */ /* 0x001e220000000800 */
[----:B------:R-:W-:Y:S01]  /*0330*/  ISETP.LE.AND P2, PT, RZ, UR6, PT ;  /* 0x00000006ff007c0c */ /* 0x000fe2000bf43270 */
[----:B------:R-:W-:Y:S01]  /*0340*/  ULDC.64 UR12, c[0x0][0x248] ;  /* 0x00009200000c7ab9 */ /* 0x000fe20000000a00 */
[----:B------:R-:W-:Y:S01]  /*0350*/  ULDC.64 UR22, c[0x0][0x290] ;  /* 0x0000a40000167ab9 */ /* 0x000fe20000000a00 */
[----:B------:R-:W-:Y:S01]  /*0360*/  UIMAD.WIDE UR12, UR6, 0x8, UR12 ;  /* 0x00000008060c78a5 */ /* 0x000fe2000f8e020c */
[----:B------:R-:W-:Y:S01]  /*0370*/  SHF.R.S32.HI R18, RZ, 0x1f, R37 ;  /* 0x0000001fff127819 */ /* 0x000fe20000011425 */
[----:B------:R-:W-:Y:S01]  /*0380*/  ULDC.64 UR20, c[0x0][0x298] ;  /* 0x0000a60000147ab9 */ /* 0x000fe20000000a00 */
[----:B------:R-:W-:Y:S01]  /*0390*/  SHF.R.S32.HI R28, RZ, 0x1f, R36 ;  /* 0x0000001fff1c7819 */ /* 0x000fe20000011424 */
[----:B------:R-:W1:Y:S01]  /*03a0*/  @P1 LDC.64 R16, c[0x0][0x288] ;  /* 0x0000a200ff101b82 */ /* 0x000e620000000a00 */
[----:B------:R-:W-:Y:S02]  /*03b0*/  IADD3 R27, R25, 0x30, RZ ;  /* 0x00000030191b7810 */ /* 0x000fe40007ffe0ff */
[----:B------:R-:W-:-:S02]  /*03c0*/  MOV R8, UR12 ;  /* 0x0000000c00087c02 */ /* 0x000fc40008000f00 */
[----:B------:R-:W-:Y:S02]  /*03d0*/  MOV R9, UR13 ;  /* 0x0000000d00097c02 */ /* 0x000fe40008000f00 */
[----:B------:R-:W-:Y:S01]  /*03e0*/  SHF.R.S32.HI R14, RZ, 0x1f, R25 ;  /* 0x0000001fff0e7819 */ /* 0x000fe20000011419 */
[----:B------:R-:W2:Y:S03]  /*03f0*/  @P1 LDC.64 R12, c[0x0][0x230] ;  /* 0x00008c00ff0c1b82 */ /* 0x000ea60000000a00 */
[----:B------:R-:W3:Y:S01]  /*0400*/  LDG.E.64 R8, desc[UR14][R8.64] ;  /* 0x0000000e08087981 */ /* 0x000ee2000c1e1b00 */
[----:B0-----:R-:W-:-:S04]  /*0410*/  IABS R5, R6 ;  /* 0x0000000600057213 */ /* 0x001fc80000000000 */
[----:B------:R-:W0:Y:S01]  /*0420*/  @P1 LDC.64 R10, c[0x0][0x228] ;  /* 0x00008a00ff0a1b82 */ /* 0x000e220000000a00 */
[----:B------:R-:W4:Y:S08]  /*0430*/  I2F.RP R0, R5 ;  /* 0x0000000500007306 */ /* 0x000f300000209400 */
[----:B----4-:R-:W4:Y:S02]  /*0440*/  MUFU.RCP R0, R0 ;  /* 0x0000000000007308 */ /* 0x010f240000001000 */
[----:B----45:R-:W-:-:S06]  /*0450*/  IADD3 R2, R0, 0xffffffe, RZ ;  /* 0x0ffffffe00027810 */ /* 0x030fcc0007ffe0ff */
[----:B------:R4:W1:Y:S02]  /*0460*/  F2I.FTZ.U32.TRUNC.NTZ R3, R2 ;  /* 0x0000000200037305 */ /* 0x000864000021f000 */
[----:B----4-:R-:W-:Y:S01]  /*0470*/  HFMA2.MMA R2, -RZ, RZ, 0, 0 ;  /* 0x00000000ff027435 */ /* 0x010fe200000001ff */
[----:B-1----:R-:W-:-:S05]  /*0480*/  IADD3 R4, RZ, -R3, RZ ;  /* 0x80000003ff047210 */ /* 0x002fca0007ffe0ff */
        /* <DEDUP_REMOVED lines=15> */
[----:B------:R-:W-:-:S04]  /*0580*/  SEL R0, R5, R0, !P5 ;  /* 0x0000000005007207 */ /* 0x000fc80006800000 */
[----:B------:R-:W-:Y:S02]  /*0590*/  @!P2 IADD3 R0, -R0, RZ, RZ ;  /* 0x000000ff0000a210 */ /* 0x000fe40007ffe1ff */
[----:B------:R-:W-:Y:S02]  /*05a0*/  @P0 IADD3 R3, R3, 0x1, RZ ;  /* 0x0000000103030810 */ /* 0x000fe40007ffe0ff */
[----:B------:R-:W-:Y:S02]  /*05b0*/  ISETP.GE.U32.AND P0, PT, R37, UR22, PT ;  /* 0x0000001625007c0c */ /* 0x000fe4000bf06070 */
[----:B------:R-:W-:Y:S02]  /*05c0*/  MOV R2, R3 ;  /* 0x0000000300027202 */ /* 0x000fe40000000f00 */
[----:B------:R-:W-:Y:S02]  /*05d0*/  LOP3.LUT R3, RZ, R6, RZ, 0x33, !PT ;  /* 0x00000006ff037212 */ /* 0x000fe400078e33ff */
[----:B------:R-:W-:-:S02]  /*05e0*/  ISETP.GE.AND.EX P0, PT, R18, UR23, PT, P0 ;  /* 0x0000001712007c0c */ /* 0x000fc4000bf06300 */
[C---:B------:R-:W-:Y:S02]  /*05f0*/  SEL R34, R3.reuse, R0, !P4 ;  /* 0x0000000003227207 */ /* 0x040fe40006000000 */
[----:B------:R-:W-:Y:S02]  /*0600*/  ISETP.GT.U32.OR P0, PT, R24, 0x2ff, P0 ;  /* 0x000002ff1800780c */ /* 0x000fe40000704470 */
[----:B------:R-:W-:Y:S01]  /*0610*/  @!P3 IADD3 R2, -R2, RZ, RZ ;  /* 0x000000ff0202b210 */ /* 0x000fe20007ffe1ff */
[----:B------:R-:W-:Y:S01]  /*0620*/  IMAD R0, R34, 0x60, RZ ;  /* 0x0000006022007824 */ /* 0x000fe200078e02ff */
[----:B------:R-:W-:Y:S02]  /*0630*/  ISETP.GE.U32.AND P2, PT, R36, UR22, PT ;  /* 0x0000001624007c0c */ /* 0x000fe4000bf46070 */
[----:B------:R-:W-:Y:S02]  /*0640*/  SEL R5, R3, R2, !P4 ;  /* 0x0000000203057207 */ /* 0x000fe40006000000 */
[----:B------:R-:W-:-:S02]  /*0650*/  SHF.R.S32.HI R3, RZ, 0x1f, R35 ;  /* 0x0000001fff037819 */ /* 0x000fc40000011423 */
[----:B------:R-:W-:Y:S02]  /*0660*/  SHF.R.S32.HI R4, RZ, 0x1f, R5 ;  /* 0x0000001fff047819 */ /* 0x000fe40000011405 */
[----:B------:R-:W-:Y:S01]  /*0670*/  IADD3 R2, P3, R35, R0, RZ ;  /* 0x0000000023027210 */ /* 0x000fe20007f7e0ff */
[----:B------:R-:W1:Y:S01]  /*0680*/  @!P0 LDC.64 R6, c[0x0][0x288] ;  /* 0x0000a200ff068b82 */ /* 0x000e620000000a00 */
[----:B------:R-:W-:Y:S01]  /*0690*/  ISETP.GE.AND.EX P2, PT, R28, UR23, PT, P2 ;  /* 0x000000171c007c0c */ /* 0x000fe2000bf46320 */
[----:B------:R-:W-:Y:S01]  /*06a0*/  IMAD R4, R4, UR20, RZ ;  /* 0x0000001404047c24 */ /* 0x000fe2000f8e02ff */
[----:B------:R-:W-:Y:S02]  /*06b0*/  LEA.HI.X.SX32 R3, R0, R3, 0x1, P3 ;  /* 0x0000000300037211 */ /* 0x000fe400018f0eff */
[----:B------:R-:W-:Y:S01]  /*06c0*/  ISETP.GT.U32.OR P2, PT, R24, 0x2ff, P2 ;  /* 0x000002ff1800780c */ /* 0x000fe20001744470 */
[C---:B------:R-:W-:Y:S02]  /*06d0*/  IMAD R15, R5.reuse, UR21, R4 ;  /* 0x00000015050f7c24 */ /* 0x040fe4000f8e0204 */
[----:B------:R-:W-:Y:S01]  /*06e0*/  IMAD.WIDE.U32 R2, R5, UR20, R2 ;  /* 0x0000001405027c25 */ /* 0x000fe2000f8e0002 */
[----:B------:R-:W-:Y:S01]  /*06f0*/  SHF.R.S32.HI R29, RZ, 0x1f, R27 ;  /* 0x0000001fff1d7819 */ /* 0x000fe2000001141b */
[----:B------:R-:W4:Y:S02]  /*0700*/  @!P0 LDC.64 R20, c[0x0][0x228] ;  /* 0x00008a00ff148b82 */ /* 0x000f240000000a00 */
[----:B------:R-:W-:Y:S01]  /*0710*/  @P1 IMAD R4, R14, R16, RZ ;  /* 0x000000100e041224 */ /* 0x000fe200078e02ff */
[----:B------:R-:W-:-:S03]  /*0720*/  IADD3 R5, R3, R15, RZ ;  /* 0x0000000f03057210 */ /* 0x000fc60007ffe0ff */
[----:B------:R-:W-:Y:S01]  /*0730*/  @P1 IMAD R19, R25, R17, R4 ;  /* 0x0000001119131224 */ /* 0x000fe200078e0204 */
[----:B------:R-:W-:Y:S01]  /*0740*/  @P1 MOV R4, R2 ;  /* 0x0000000200041202 */ /* 0x000fe20000000f00 */
[----:B------:R-:W4:Y:S01]  /*0750*/  @!P2 LDC.64 R22, c[0x0][0x288] ;  /* 0x0000a200ff16ab82 */ /* 0x000f220000000a00 */
[----:B------:R-:W-:-:S03]  /*0760*/  ISETP.GE.U32.AND P3, PT, R27, UR22, PT ;  /* 0x000000161b007c0c */ /* 0x000fc6000bf66070 */
[----:B------:R-:W-:Y:S01]  /*0770*/  @P1 IMAD.WIDE.U32 R16, R25, R16, R4 ;  /* 0x0000001019101225 */ /* 0x000fe200078e0004 */
[----:B------:R-:W-:-:S03]  /*0780*/  ISETP.GE.AND.EX P3, PT, R29, UR23, PT, P3 ;  /* 0x000000171d007c0c */ /* 0x000fc6000bf66330 */
[----:B-1----:R-:W-:Y:S01]  /*0790*/  @!P0 IMAD R18, R18, R6, RZ ;  /* 0x0000000612128224 */ /* 0x002fe200078e02ff */
[----:B------:R-:W-:Y:S01]  /*07a0*/  @P1 IADD3 R17, R17, R19, RZ ;  /* 0x0000001311111210 */ /* 0x000fe20007ffe0ff */
[----:B------:R-:W1:Y:S01]  /*07b0*/  @!P0 LDC.64 R14, c[0x0][0x230] ;  /* 0x00008c00ff0e8b82 */ /* 0x000e620000000a00 */
[----:B------:R-:W-:Y:S02]  /*07c0*/  @P1 SHF.L.U32 R26, R16, 0x1, RZ ;  /* 0x00000001101a1819 */ /* 0x000fe400000006ff */
[----:B------:R-:W-:Y:S02]  /*07d0*/  ISETP.GT.U32.OR P3, PT, R24, 0x2ff, P3 ;  /* 0x000002ff1800780c */ /* 0x000fe40001f64470 */
[----:B------:R-:W-:Y:S02]  /*07e0*/  @P1 SHF.L.U64.HI R16, R16, 0x1, R17 ;  /* 0x0000000110101819 */ /* 0x000fe40000010211 */
[----:B--2---:R-:W-:Y:S01]  /*07f0*/  @P1 IADD3 R12, P4, R26, R12, RZ ;  /* 0x0000000c1a0c1210 */ /* 0x004fe20007f9e0ff */
[----:B------:R-:W-:Y:S01]  /*0800*/  @!P0 IMAD R17, R37, R7, R18 ;  /* 0x0000000725118224 */ /* 0x000fe200078e0212 */
[----:B------:R-:W-:-:S02]  /*0810*/  @!P0 MOV R18, R2 ;  /* 0x0000000200128202 */ /* 0x000fc40000000f00 */
[----:B------:R-:W-:Y:S02]  /*0820*/  @!P0 MOV R19, R5 ;  /* 0x0000000500138202 */ /* 0x000fe40000000f00 */
[----:B------:R-:W-:Y:S02]  /*0830*/  @P1 IADD3.X R13, R16, R13, RZ, P4, !PT ;  /* 0x0000000d100d1210 */ /* 0x000fe400027fe4ff */
[----:B0-----:R-:W-:Y:S02]  /*0840*/  @P1 IADD3 R10, P4, R26, R10, RZ ;  /* 0x0000000a1a0a1210 */ /* 0x001fe40007f9e0ff */
[----:B------:R-:W-:Y:S01]  /*0850*/  CS2R R32, SRZ ;  /* 0x0000000000207805 */ /* 0x000fe2000001ff00 */
[----:B------:R-:W-:Y:S01]  /*0860*/  @!P0 IMAD.WIDE.U32 R6, R37, R6, R18 ;  /* 0x0000000625068225 */ /* 0x000fe200078e0012 */
[----:B------:R-:W-:Y:S01]  /*0870*/  @P1 IADD3.X R11, R16, R11, RZ, P4, !PT ;  /* 0x0000000b100b1210 */ /* 0x000fe200027fe4ff */
[----:B------:R-:W0:Y:S03]  /*0880*/  @!P3 LDC.64 R18, c[0x0][0x288] ;  /* 0x0000a200ff12bb82 */ /* 0x000e260000000a00 */
[----:B------:R-:W-:Y:S01]  /*0890*/  @!P0 IADD3 R17, R7, R17, RZ ;  /* 0x0000001107118210 */ /* 0x000fe20007ffe0ff */
[----:B----4-:R-:W-:Y:S01]  /*08a0*/  @!P2 IMAD R7, R28, R22, RZ ;  /* 0x000000161c07a224 */ /* 0x010fe200078e02ff */
[----:B------:R2:W5:Y:S01]  /*08b0*/  @P1 LDG.E R32, desc[UR14][R10.64] ;  /* 0x0000000e0a201981 */ /* 0x000562000c1e1900 */
[----:B------:R-:W-:-:S02]  /*08c0*/  @!P0 SHF.L.U32 R26, R6, 0x1, RZ ;  /* 0x00000001061a8819 */ /* 0x000fc400000006ff */
[----:B------:R-:W-:Y:S01]  /*08d0*/  @!P2 IMAD R7, R36, R23, R7 ;  /* 0x000000172407a224 */ /* 0x000fe200078e0207 */
[----:B------:R-:W-:Y:S02]  /*08e0*/  @!P0 SHF.L.U64.HI R6, R6, 0x1, R17 ;  /* 0x0000000106068819 */ /* 0x000fe40000010211 */
[----:B------:R-:W-:Y:S01]  /*08f0*/  CS2R R30, SRZ ;  /* 0x00000000001e7805 */ /* 0x000fe2000001ff00 */
[----:B------:R-:W4:Y:S01]  /*0900*/  @!P2 LDC.64 R16, c[0x0][0x230] ;  /* 0x00008c00ff10ab82 */ /* 0x000f220000000a00 */
[----:B------:R0:W3:Y:S01]  /*0910*/  @P1 LDG.E R33, desc[UR14][R12.64] ;  /* 0x0000000e0c211981 */ /* 0x0000e2000c1e1900 */
[----:B--2---:R-:W-:Y:S02]  /*0920*/  @!P2 MOV R10, R2 ;  /* 0x00000002000aa202 */ /* 0x004fe40000000f00 */
[----:B------:R-:W-:-:S03]  /*0930*/  @!P2 MOV R11, R5 ;  /* 0x00000005000ba202 */ /* 0x000fc60000000f00 */
[----:B------:R-:W-:Y:S01]  /*0940*/  @!P2 IMAD.WIDE.U32 R22, R36, R22, R10 ;  /* 0x000000162416a225 */ /* 0x000fe200078e000a */
[----:B-1----:R-:W-:Y:S02]  /*0950*/  @!P0 IADD3 R14, P4, R26, R14, RZ ;  /* 0x0000000e1a0e8210 */ /* 0x002fe40007f9e0ff */
[----:B------:R-:W1:Y:S02]  /*0960*/  @!P2 LDC.64 R10, c[0x0][0x228] ;  /* 0x00008a00ff0aab82 */ /* 0x000e640000000a00 */
[----:B------:R-:W-:Y:S02]  /*0970*/  @!P0 IADD3.X R15, R6, R15, RZ, P4, !PT ;  /* 0x0000000f060f8210 */ /* 0x000fe400027fe4ff */
[----:B------:R-:W-:Y:S02]  /*0980*/  @!P0 IADD3 R20, P4, R26, R20, RZ ;  /* 0x000000141a148210 */ /* 0x000fe40007f9e0ff */
[----:B------:R-:W-:Y:S01]  /*0990*/  @!P2 IADD3 R7, R23, R7, RZ ;  /* 0x000000071707a210 */ /* 0x000fe20007ffe0ff */
[----:B------:R-:W-:Y:S01]  /*09a0*/  HFMA2.MMA R28, -RZ, RZ, 0, 0 ;  /* 0x00000000ff1c7435 */ /* 0x000fe200000001ff */
[----:B------:R-:W-:Y:S01]  /*09b0*/  @!P0 IADD3.X R21, R6, R21, RZ, P4, !PT ;  /* 0x0000001506158210 */ /* 0x000fe200027fe4ff */
[----:B0-----:R-:W-:Y:S01]  /*09c0*/  @!P3 IMAD R26, R29, R18, RZ ;  /* 0x000000121d1ab224 */ /* 0x001fe200078e02ff */
[C---:B------:R-:W-:Y:S01]  /*09d0*/  @!P2 SHF.L.U32 R6, R22.reuse, 0x1, RZ ;  /* 0x000000011606a819 */ /* 0x040fe200000006ff */
[----:B------:R-:W0:Y:S01]  /*09e0*/  @!P3 LDC.64 R12, c[0x0][0x230] ;  /* 0x00008c00ff0cbb82 */ /* 0x000e220000000a00 */
[----:B------:R-:W-:Y:S01]  /*09f0*/  @!P2 SHF.L.U64.HI R7, R22, 0x1, R7 ;  /* 0x000000011607a819 */ /* 0x000fe20000010207 */
[----:B------:R2:W5:Y:S01]  /*0a00*/  @!P0 LDG.E R31, desc[UR14][R20.64] ;  /* 0x0000000e141f8981 */ /* 0x000562000c1e1900 */
[----:B------:R-:W-:-:S02]  /*0a10*/  @!P3 MOV R22, R2 ;  /* 0x000000020016b202 */ /* 0x000fc40000000f00 */
[----:B------:R-:W-:Y:S01]  /*0a20*/  @!P3 MOV R23, R5 ;  /* 0x000000050017b202 */ /* 0x000fe20000000f00 */
[C---:B------:R-:W-:Y:S01]  /*0a30*/  @!P3 IMAD R26, R27.reuse, R19, R26 ;  /* 0x000000131b1ab224 */ /* 0x040fe200078e021a */
[----:B------:R2:W5:Y:S01]  /*0a40*/  @!P0 LDG.E R28, desc[UR14][R14.64] ;  /* 0x0000000e0e1c8981 */ /* 0x000562000c1e1900 */
[----:B------:R-:W-:Y:S01]  /*0a50*/  @!P3 IMAD.WIDE.U32 R18, R27, R18, R22 ;  /* 0x000000121b12b225 */ /* 0x000fe200078e0016 */
[C---:B----4-:R-:W-:Y:S02]  /*0a60*/  @!P2 IADD3 R16, P4, R6.reuse, R16, RZ ;  /* 0x000000100610a210 */ /* 0x050fe40007f9e0ff */
[----:B-1----:R-:W-:Y:S02]  /*0a70*/  @!P2 IADD3 R10, P0, R6, R10, RZ ;  /* 0x0000000a060aa210 */ /* 0x002fe40007f1e0ff */
[----:B--2---:R-:W-:Y:S02]  /*0a80*/  @!P3 IADD3 R20, R19, R26, RZ ;  /* 0x0000001a1314b210 */ /* 0x004fe40007ffe0ff */
[----:B------:R-:W-:-:S02]  /*0a90*/  CS2R R26, SRZ ;  /* 0x00000000001a7805 */ /* 0x000fc4000001ff00 */
[C---:B------:R-:W-:Y:S01]  /*0aa0*/  @!P2 IADD3.X R17, R7.reuse, R17, RZ, P4, !PT ;  /* 0x000000110711a210 */ /* 0x040fe200027fe4ff */
[----:B------:R-:W1:Y:S01]  /*0ab0*/  @!P3 LDC.64 R14, c[0x0][0x228] ;  /* 0x00008a00ff0ebb82 */ /* 0x000e620000000a00 */
[----:B------:R-:W-:-:S03]  /*0ac0*/  @!P2 IADD3.X R11, R7, R11, RZ, P0, !PT ;  /* 0x0000000b070ba210 */ /* 0x000fc600007fe4ff */
[----:B------:R-:W5:Y:S04]  /*0ad0*/  @!P2 LDG.E R26, desc[UR14][R16.64] ;  /* 0x0000000e101aa981 */ /* 0x000f68000c1e1900 */
[----:B------:R-:W5:Y:S01]  /*0ae0*/  @!P2 LDG.E R30, desc[UR14][R10.64] ;  /* 0x0000000e0a1ea981 */ /* 0x000f62000c1e1900 */
[----:B---3--:R-:W-:-:S13]  /*0af0*/  R2UR UR19, R8 ;  /* 0x00000000081372ca */ /* 0x008fda00000e0000 */
[----:B------:R-:W-:-:S05]  /*0b00*/  MOV R8, UR19 ;  /* 0x0000001300087c02 */ /* 0x000fca0008000f00 */
[----:B------:R-:W-:-:S05]  /*0b10*/  FFMA.FTZ R9, -R8, UR19, R9 ;  /* 0x0000001308097c23 */ /* 0x000fca0008010109 */
[----:B------:R-:W-:Y:S02]  /*0b20*/  FSETP.GTU.FTZ.AND P0, PT, R9, RZ, PT ;  /* 0x000000ff0900720b */ /* 0x000fe40003f1c000 */
[----:B------:R-:W-:-:S11]  /*0b30*/  @!P3 SHF.L.U32 R19, R18, 0x1, RZ ;  /* 0x000000011213b819 */ /* 0x000fd600000006ff */
[----:B------:R-:W-:Y:S01]  /*0b40*/  VOTEU.ANY UP0, P0 ;  /* 0x00000000003f7886 */ /* 0x000fe20000000100 */
[----:B------:R-:W-:Y:S02]  /*0b50*/  PLOP3.LUT P0, PT, PT, PT, UP0, 0x80, 0x0 ;  /* 0x000000000000781c */ /* 0x000fe40003f0f008 */
[----:B-1----:R-:W-:Y:S02]  /*0b60*/  @!P3 IADD3 R6, P5, R19, R14, RZ ;  /* 0x0000000e1306b210 */ /* 0x002fe40007fbe0ff */
[----:B------:R-:W-:-:S09]  /*0b70*/  @UP0 ULDC UR11, c[0x0][0x250] ;  /* 0x00009400000b0ab9 */ /* 0x000fd20000000800 */
[----:B------:R-:W-:-:S06]  /*0b80*/  @P0 FADD.FTZ R14, R9, UR11 ;  /* 0x0000000b090e0e21 */ /* 0x000fcc0008010000 */
[----:B------:R-:W1:Y:S01]  /*0b90*/  @P0 MUFU.RSQ R14, R14 ;  /* 0x0000000e000e0308 */ /* 0x000e620000001400 */
[----:B------:R-:W-:Y:S01]  /*0ba0*/  HFMA2.MMA R29, -RZ, RZ, 0, 0 ;  /* 0x00000000ff1d7435 */ /* 0x000fe200000001ff */
[----:B------:R-:W-:Y:S02]  /*0bb0*/  @!P3 SHF.L.U64.HI R18, R18, 0x1, R20 ;  /* 0x000000011212b819 */ /* 0x000fe40000010214 */
[----:B0-----:R-:W-:Y:S02]  /*0bc0*/  @!P3 IADD3 R12, P4, R19, R12, RZ ;  /* 0x0000000c130cb210 */ /* 0x001fe40007f9e0ff */
[----:B------:R-:W-:Y:S02]  /*0bd0*/  @!P3 IADD3.X R7, R18, R15, RZ, P5, !PT ;  /* 0x0000000f1207b210 */ /* 0x000fe40002ffe4ff */
[----:B-1----:R-:W-:Y:S01]  /*0be0*/  @P0 R2UR UR11, R14 ;  /* 0x000000000e0b02ca */ /* 0x002fe200000e0000 */
[----:B------:R-:W-:Y:S01]  /*0bf0*/  UMOV UR13, 0x3f800000 ;  /* 0x3f800000000d7882 */ /* 0x000fe20000000000 */
[----:B------:R-:W-:Y:S01]  /*0c00*/  ISETP.GT.U32.AND P0, PT, R24, 0x2ff, PT ;  /* 0x000002ff1800780c */ /* 0x000fe20003f04070 */
[----:B------:R-:W-:Y:S01]  /*0c10*/  BSSY B0, `(.L_x_1034) ;  /* 0x0000015000007945 */ /* 0x000fe20003800000 */
[----:B------:R-:W-:Y:S01]  /*0c20*/  @!P3 IADD3.X R13, R18, R13, RZ, P4, !PT ;  /* 0x0000000d120db210 */ /* 0x000fe200027fe4ff */
[----:B------:R0:W5:Y:S01]  /*0c30*/  @!P3 LDG.E R29, desc[UR14][R6.64] ;  /* 0x0000000e061db981 */ /* 0x000162000c1e1900 */
[----:B------:R-:W-:-:S03]  /*0c40*/  CS2R R8, SRZ ;  /* 0x0000000000087805 */ /* 0x000fc6000001ff00 */
[----:B------:R1:W5:Y:S01]  /*0c50*/  @!P3 LDG.E R27, desc[UR14][R12.64] ;  /* 0x0000000e0c1bb981 */ /* 0x000362000c1e1900 */
[----:B------:R-:W-:-:S03]  /*0c60*/  ISETP.NE.AND P3, PT, RZ, UR18, PT ;  /* 0x00000012ff007c0c */ /* 0x000fc6000bf65270 */
[----:B------:R-:W-:Y:S01]  /*0c70*/  @UP0 UMOV UR13, UR11 ;  /* 0x0000000b000d0c82 */ /* 0x000fe20008000000 */
[----:B0-----:R-:W-:Y:S01]  /*0c80*/  CS2R R6, SRZ ;  /* 0x0000000000067805 */ /* 0x001fe2000001ff00 */
[--C-:B-1----:R-:W-:Y:S02]  /*0c90*/  HADD2.F32 R13, -RZ, R33.reuse.H0_H0 ;  /* 0x20000021ff0d7230 */ /* 0x102fe40000004100 */
[----:B------:R-:W-:Y:S01]  /*0ca0*/  HADD2.F32 R12, -RZ, R33.H1_H1 ;  /* 0x30000021ff0c7230 */ /* 0x000fe20000004100 */
[----:B------:R-:W-:Y:S06]  /*0cb0*/  @P0 BRA `(.L_x_1035) ;  /* 0x0000000000280947 */ /* 0x000fec0003800000 */
[----:B------:R-:W-:Y:S01]  /*0cc0*/  ISETP.NE.AND P0, PT, RZ, UR18, PT ;  /* 0x00000012ff007c0c */ /* 0x000fe2000bf05270 */
[----:B------:R-:W0:Y:S01]  /*0cd0*/  LDC.64 R6, c[0x0][0x238] ;  /* 0x00008e00ff067b82 */ /* 0x000e220000000a00 */
[----:B------:R-:W-:-:S04]  /*0ce0*/  IADD3 R0, R35, R0, RZ ;  /* 0x0000000023007210 */ /* 0x000fc80007ffe0ff */
[----:B------:R-:W-:-:S07]  /*0cf0*/  SHF.R.S32.HI R14, RZ, 0x1f, R0 ;  /* 0x0000001fff0e7819 */ /* 0x000fce0000011400 */
[----:B------:R-:W1:Y:S01]  /*0d00*/  @P0 LDC.64 R10, c[0x0][0x240] ;  /* 0x00009000ff0a0b82 */ /* 0x000e620000000a00 */
[----:B0-----:R-:W-:-:S06]  /*0d10*/  IMAD.WIDE R6, R0, 0x4, R6 ;  /* 0x0000000400067825 */ /* 0x001fcc00078e0206 */
[----:B------:R-:W5:Y:S01]  /*0d20*/  LDG.E.64 R6, desc[UR14][R6.64] ;  /* 0x0000000e06067981 */ /* 0x000f62000c1e1b00 */
[----:B-1----:R-:W-:-:S04]  /*0d30*/  @P0 LEA R10, P2, R0, R10, 0x2 ;  /* 0x0000000a000a0211 */ /* 0x002fc800078410ff */
[----:B------:R-:W-:-:S05]  /*0d40*/  @P0 LEA.HI.X R11, R0, R11, R14, 0x2, P2 ;  /* 0x0000000b000b0211 */ /* 0x000fca00010f140e */
[----:B------:R0:W5:Y:S04]  /*0d50*/  @P0 LDG.E.64 R8, desc[UR14][R10.64] ;  /* 0x0000000e0a080981 */ /* 0x000168000c1e1b00 */
.L_x_1035:
[----:B------:R-:W-:Y:S05]  /*0d60*/  BSYNC B0 ;  /* 0x0000000000007941 */ /* 0x000fea0003800000 */
.L_x_1034:
[----:B------:R-:W-:Y:S01]  /*0d70*/  FADD.FTZ R13, R13, -UR19 ;  /* 0x800000130d0d7e21 */ /* 0x000fe20008010000 */
[----:B------:R-:W-:Y:S01]  /*0d80*/  FADD.FTZ R0, R12, -UR19 ;  /* 0x800000130c007e21 */ /* 0x000fe20008010000 */
[--C-:B0----5:R-:W-:Y:S02]  /*0d90*/  HADD2.F32 R10, -RZ, R32.reuse.H0_H0 ;  /* 0x20000020ff0a7230 */ /* 0x121fe40000004100 */
[----:B------:R-:W-:Y:S02]  /*0da0*/  HADD2.F32 R11, -RZ, R32.H1_H1 ;  /* 0x30000020ff0b7230 */ /* 0x000fe40000004100 */
[----:B------:R-:W-:Y:S01]  /*0db0*/  FMUL.FTZ R16, R13, UR13 ;  /* 0x0000000d0d107c20 */ /* 0x000fe20008410000 */
[----:B------:R-:W-:Y:S01]  /*0dc0*/  FMUL.FTZ R0, R0, UR13 ;  /* 0x0000000d00007c20 */ /* 0x000fe20008410000 */
[----:B------:R-:W-:Y:S06]  /*0dd0*/  @!P3 BRA `(.L_x_1036) ;  /* 0x000000000048b947 */ /* 0x000fec0003800000 */
[----:B------:R-:W-:Y:S01]  /*0de0*/  FFMA.FTZ R12, R16, R6, R8 ;  /* 0x00000006100c7223 */ /* 0x000fe20000010008 */
[----:B------:R-:W-:-:S03]  /*0df0*/  FFMA.FTZ R13, R0, R7, R9 ;  /* 0x00000007000d7223 */ /* 0x000fc60000010009 */
[----:B------:R-:W-:Y:S01]  /*0e00*/  FMUL.FTZ R19, R12, -1.4426950216293334961 ;  /* 0xbfb8aa3b0c137820 */ /* 0x000fe20000410000 */
[----:B------:R-:W-:-:S03]  /*0e10*/  FMUL.FTZ R20, R13, -1.4426950216293334961 ;  /* 0xbfb8aa3b0d147820 */ /* 0x000fc60000410000 */
        /* <DEDUP_REMOVED lines=14> */
.L_x_1036:
[----:B------:R-:W-:Y:S01]  /*0f00*/  FMUL.FTZ R17, R10, R6 ;  /* 0x000000060a117220 */ /* 0x000fe20000410000 */
[--C-:B------:R-:W-:Y:S02]  /*0f10*/  HADD2.F32 R15, -RZ, R28.reuse.H0_H0 ;  /* 0x2000001cff0f7230 */ /* 0x100fe40000004100 */
[----:B------:R-:W-:Y:S01]  /*0f20*/  FMUL.FTZ R13, R11, R7 ;  /* 0x000000070b0d7220 */ /* 0x000fe20000410000 */
[----:B------:R-:W-:Y:S02]  /*0f30*/  HADD2.F32 R14, -RZ, R28.H1_H1 ;  /* 0x3000001cff0e7230 */ /* 0x000fe40000004100 */
[----:B------:R-:W-:Y:S01]  /*0f40*/  FFMA.FTZ R12, R16, R17, RZ ;  /* 0x00000011100c7223 */ /* 0x000fe200000100ff */
[----:B------:R-:W-:Y:S01]  /*0f50*/  FADD.FTZ R17, RZ, R17 ;  /* 0x00000011ff117221 */ /* 0x000fe20000010000 */
[----:B------:R-:W-:Y:S01]  /*0f60*/  FADD.FTZ R15, R15, -UR19 ;  /* 0x800000130f0f7e21 */ /* 0x000fe20008010000 */
[--C-:B------:R-:W-:Y:S02]  /*0f70*/  HADD2.F32 R21, -RZ, R31.reuse.H0_H0 ;  /* 0x2000001fff157230 */ /* 0x100fe40000004100 */
[----:B------:R-:W-:Y:S01]  /*0f80*/  FADD.FTZ R14, R14, -UR19 ;  /* 0x800000130e0e7e21 */ /* 0x000fe20008010000 */
[----:B------:R-:W-:Y:S01]  /*0f90*/  FFMA.FTZ R12, R0, R13, R12 ;  /* 0x0000000d000c7223 */ /* 0x000fe2000001000c */
[----:B------:R-:W-:Y:S01]  /*0fa0*/  FADD.FTZ R13, R13, R17 ;  /* 0x000000110d0d7221 */ /* 0x000fe20000010000 */
[----:B------:R-:W-:-:S02]  /*0fb0*/  HADD2.F32 R20, -RZ, R31.H1_H1 ;  /* 0x3000001fff147230 */ /* 0x000fc40000004100 */
[----:B------:R-:W-:Y:S01]  /*0fc0*/  FMUL.FTZ R15, R15, UR13 ;  /* 0x0000000d0f0f7c20 */ /* 0x000fe20008410000 */
[----:B------:R-:W-:Y:S01]  /*0fd0*/  FFMA.FTZ R16, R16, R10, RZ ;  /* 0x0000000a10107223 */ /* 0x000fe200000100ff */
        /* <DEDUP_REMOVED lines=20> */
.L_x_1037:
[----:B------:R-:W-:Y:S01]  /*1120*/  FADD.FTZ R17, RZ, R10 ;  /* 0x0000000aff117221 */ /* 0x000fe20000010000 */
[----:B------:R-:W-:Y:S01]  /*1130*/  FMUL.FTZ R10, R21, R6 ;  /* 0x00000006150a7220 */ /* 0x000fe20000410000 */
[----:B------:R-:W-:Y:S01]  /*1140*/  FFMA.FTZ R16, R15, R21, R16 ;  /* 0x000000150f107223 */ /* 0x000fe20000010010 */
[----:B------:R-:W-:Y:S01]  /*1150*/  FFMA.FTZ R0, R0, R11, RZ ;  /* 0x0000000b00007223 */ /* 0x000fe200000100ff */
[----:B------:R-:W-:Y:S01]  /*1160*/  FADD.FTZ R21, R17, R21 ;  /* 0x0000001511157221 */ /* 0x000fe20000010000 */
[----:B------:R-:W-:Y:S01]  /*1170*/  FFMA.FTZ R12, R15, R10, R12 ;  /* 0x0000000a0f0c7223 */ /* 0x000fe2000001000c */
[----:B------:R-:W-:Y:S01]  /*1180*/  FADD.FTZ R10, R13, R10 ;  /* 0x0000000a0d0a7221 */ /* 0x000fe20000010000 */
[----:B------:R-:W-:Y:S01]  /*1190*/  FADD.FTZ R17, RZ, R11 ;  /* 0x0000000bff117221 */ /* 0x000fe20000010000 */
[--C-:B------:R-:W-:Y:S02]  /*11a0*/  HADD2.F32 R13, -RZ, R26.reuse.H0_H0 ;  /* 0x2000001aff0d7230 */ /* 0x100fe40000004100 */
[----:B------:R-:W-:Y:S01]  /*11b0*/  FMUL.FTZ R15, R20, R7 ;  /* 0x00000007140f7220 */ /* 0x000fe20000410000 */
[----:B------:R-:W-:-:S02]  /*11c0*/  HADD2.F32 R11, -RZ, R26.H1_H1 ;  /* 0x3000001aff0b7230 */ /* 0x000fc40000004100 */
[C---:B------:R-:W-:Y:S01]  /*11d0*/  FFMA.FTZ R0, R14.reuse, R20, R0 ;  /* 0x000000140e007223 */ /* 0x040fe20000010000 */
[----:B------:R-:W-:Y:S01]  /*11e0*/  FADD.FTZ R20, R17, R20 ;  /* 0x0000001411147221 */ /* 0x000fe20000010000 */
[----:B------:R-:W-:Y:S01]  /*11f0*/  FFMA.FTZ R14, R14, R15, R12 ;  /* 0x0000000f0e0e7223 */ /* 0x000fe2000001000c */
[----:B------:R-:W-:Y:S01]  /*1200*/  FADD.FTZ R12, R13, -UR19 ;  /* 0x800000130d0c7e21 */ /* 0x000fe20008010000 */
[----:B------:R-:W-:Y:S01]  /*1210*/  FADD.FTZ R11, R11, -UR19 ;  /* 0x800000130b0b7e21 */ /* 0x000fe20008010000 */
[----:B------:R-:W-:Y:S01]  /*1220*/  FADD.FTZ R10, R15, R10 ;  /* 0x0000000a0f0a7221 */ /* 0x000fe20000010000 */
[--C-:B------:R-:W-:Y:S02]  /*1230*/  HADD2.F32 R19, -RZ, R30.reuse.H0_H0 ;  /* 0x2000001eff137230 */ /* 0x100fe40000004100 */
[----:B------:R-:W-:Y:S01]  /*1240*/  FMUL.FTZ R12, R12, UR13 ;  /* 0x0000000d0c0c7c20 */ /* 0x000fe20008410000 */
[----:B------:R-:W-:Y:S02]  /*1250*/  HADD2.F32 R18, -RZ, R30.H1_H1 ;  /* 0x3000001eff127230 */ /* 0x000fe40000004100 */
        /* <DEDUP_REMOVED lines=20> */
.L_x_1038:
[----:B------:R-:W-:Y:S01]  /*13a0*/  FMUL.FTZ R13, R19, R6 ;  /* 0x00000006130d7220 */ /* 0x000fe20000410000 */
[----:B------:R-:W-:Y:S01]  /*13b0*/  FADD.FTZ R21, R21, R19 ;  /* 0x0000001315157221 */ /* 0x000fe20000010000 */
[C---:B------:R-:W-:Y:S01]  /*13c0*/  FFMA.FTZ R19, R12.reuse, R19, R16 ;  /* 0x000000130c137223 */ /* 0x040fe20000010010 */
[--C-:B------:R-:W-:Y:S02]  /*13d0*/  HADD2.F32 R15, -RZ, R27.reuse.H1_H1 ;  /* 0x3000001bff0f7230 */ /* 0x100fe40000004100 */
[----:B------:R-:W-:Y:S01]  /*13e0*/  FFMA.FTZ R14, R12, R13, R14 ;  /* 0x0000000d0c0e7223 */ /* 0x000fe2000001000e */
[----:B------:R-:W-:Y:S02]  /*13f0*/  HADD2.F32 R12, -RZ, R27.H0_H0 ;  /* 0x2000001bff0c7230 */ /* 0x000fe40000004100 */
[----:B------:R-:W-:Y:S01]  /*1400*/  FADD.FTZ R16, R10, R13 ;  /* 0x0000000d0a107221 */ /* 0x000fe20000010000 */
[----:B------:R-:W-:Y:S01]  /*1410*/  FMUL.FTZ R17, R18, R7 ;  /* 0x0000000712117220 */ /* 0x000fe20000410000 */
[----:B------:R-:W-:Y:S01]  /*1420*/  FADD.FTZ R13, R15, -UR19 ;  /* 0x800000130f0d7e21 */ /* 0x000fe20008010000 */
[----:B------:R-:W-:-:S02]  /*1430*/  HADD2.F32 R15, -RZ, R29.H1_H1 ;  /* 0x3000001dff0f7230 */ /* 0x000fc40000004100 */
[----:B------:R-:W-:Y:S01]  /*1440*/  FADD.FTZ R12, R12, -UR19 ;  /* 0x800000130c0c7e21 */ /* 0x000fe20008010000 */
[----:B------:R-:W-:Y:S01]  /*1450*/  FFMA.FTZ R10, R11, R17, R14 ;  /* 0x000000110b0a7223 */ /* 0x000fe2000001000e */
[----:B------:R-:W-:Y:S01]  /*1460*/  FADD.FTZ R16, R17, R16 ;  /* 0x0000001011107221 */ /* 0x000fe20000010000 */
[----:B------:R-:W-:Y:S02]  /*1470*/  HADD2.F32 R14, -RZ, R29.H0_H0 ;  /* 0x2000001dff0e7230 */ /* 0x000fe40000004100 */
[----:B------:R-:W-:Y:S01]  /*1480*/  FMUL.FTZ R12, R12, UR13 ;  /* 0x0000000d0c0c7c20 */ /* 0x000fe20008410000 */
        /* <DEDUP_REMOVED lines=20> */
.L_x_1039:
[----:B------:R0:W-:Y:S01]  /*15d0*/  STL [R1+0x4], R2 ;  /* 0x0000040201007387 */ /* 0x0001e20000100800 */
[----:B------:R-:W-:-:S03]  /*15e0*/  FMUL.FTZ R17, R14, R6 ;  /* 0x000000060e117220 */ /* 0x000fc60000410000 */
[----:B------:R-:W2:Y:S01]  /*15f0*/  LDL R23, [R1] ;  /* 0x0000000001177983 */ /* 0x000ea20000100800 */
[----:B------:R-:W-:Y:S01]  /*1600*/  FFMA.FTZ R10, R12, R17, R10 ;  /* 0x000000110c0a7223 */ /* 0x000fe2000001000a */
[----:B------:R-:W-:Y:S01]  /*1610*/  FADD.FTZ R16, R16, R17 ;  /* 0x0000001110107221 */ /* 0x000fe20000010000 */
[----:B------:R-:W-:Y:S01]  /*1620*/  FMUL.FTZ R17, R15, R7 ;  /* 0x000000070f117220 */ /* 0x000fe20000410000 */
[----:B------:R-:W1:Y:S01]  /*1630*/  S2UR UR17, SR_CgaCtaId ;  /* 0x00000000001179c3 */ /* 0x000e620000008800 */
[----:B0-----:R-:W0:Y:S02]  /*1640*/  S2R R2, SR_LANEID ;  /* 0x0000000000027919 */ /* 0x001e240000000000 */
[----:B------:R-:W-:Y:S01]  /*1650*/  FFMA.FTZ R10, R13, R17, R10 ;  /* 0x000000110d0a7223 */ /* 0x000fe2000001000a */
[----:B------:R-:W-:-:S04]  /*1660*/  FADD.FTZ R16, R17, R16 ;  /* 0x0000001011107221 */ /* 0x000fc80000010000 */
[----:B------:R-:W3:Y:S04]  /*1670*/  SHFL.DOWN PT, R17, R10, 0x1, 0x1f ;  /* 0x08201f000a117f89 */ /* 0x000ee800000e0000 */
[----:B------:R-:W4:Y:S01]  /*1680*/  SHFL.DOWN PT, R22, R16, 0x1, 0x1f ;  /* 0x08201f0010167f89 */ /* 0x000f2200000e0000 */
[----:B0-----:R-:W-:-:S13]  /*1690*/  ISETP.GT.AND P0, PT, R2, 0x1e, PT ;  /* 0x0000001e0200780c */ /* 0x001fda0003f04270 */
[----:B---3--:R-:W-:Y:S01]  /*16a0*/  @!P0 FADD.FTZ R10, R10, R17 ;  /* 0x000000110a0a8221 */ /* 0x008fe20000010000 */
[----:B----4-:R-:W-:Y:S01]  /*16b0*/  @!P0 FADD.FTZ R16, R16, R22 ;  /* 0x0000001610108221 */ /* 0x010fe20000010000 */
[----:B------:R-:W-:-:S03]  /*16c0*/  ISETP.GT.AND P0, PT, R2, 0x1d, PT ;  /* 0x0000001d0200780c */ /* 0x000fc60003f04270 */
[----:B------:R-:W0:Y:S04]  /*16d0*/  SHFL.DOWN PT, R17, R10, 0x2, 0x1f ;  /* 0x08401f000a117f89 */ /* 0x000e2800000e0000 */
[----:B------:R-:W3:Y:S06]  /*16e0*/  SHFL.DOWN PT, R22, R16, 0x2, 0x1f ;  /* 0x08401f0010167f89 */ /* 0x000eec00000e0000 */
[----:B0-----:R-:W-:Y:S01]  /*16f0*/  @!P0 FADD.FTZ R10, R10, R17 ;  /* 0x000000110a0a8221 */ /* 0x001fe20000010000 */
[----:B---3--:R-:W-:-:S04]  /*1700*/  @!P0 FADD.FTZ R16, R16, R22 ;  /* 0x0000001610108221 */ /* 0x008fc80000010000 */
[----:B------:R-:W0:Y:S01]  /*1710*/  SHFL.DOWN PT, R17, R10, 0x4, 0x1f ;  /* 0x08801f000a117f89 */ /* 0x000e2200000e0000 */
[----:B------:R-:W-:-:S03]  /*1720*/  ISETP.GT.AND P0, PT, R2, 0x1b, PT ;  /* 0x0000001b0200780c */ /* 0x000fc60003f04270 */
[----:B------:R-:W3:Y:S10]  /*1730*/  SHFL.DOWN PT, R22, R16, 0x4, 0x1f ;  /* 0x08801f0010167f89 */ /* 0x000ef400000e0000 */
[----:B0-----:R-:W-:Y:S01]  /*1740*/  @!P0 FADD.FTZ R10, R10, R17 ;  /* 0x000000110a0a8221 */ /* 0x001fe20000010000 */
[----:B---3--:R-:W-:-:S04]  /*1750*/  @!P0 FADD.FTZ R16, R16, R22 ;  /* 0x0000001610108221 */ /* 0x008fc80000010000 */
[----:B------:R-:W0:Y:S01]  /*1760*/  SHFL.DOWN PT, R17, R10, 0x8, 0x1f ;  /* 0x09001f000a117f89 */ /* 0x000e2200000e0000 */
[----:B------:R-:W-:-:S03]  /*1770*/  ISETP.GT.AND P0, PT, R2, 0x17, PT ;  /* 0x000000170200780c */ /* 0x000fc60003f04270 */
[----:B------:R-:W3:Y:S10]  /*1780*/  SHFL.DOWN PT, R22, R16, 0x8, 0x1f ;  /* 0x09001f0010167f89 */ /* 0x000ef400000e0000 */
[----:B0-----:R-:W-:Y:S01]  /*1790*/  @!P0 FADD.FTZ R10, R10, R17 ;  /* 0x000000110a0a8221 */ /* 0x001fe20000010000 */
[----:B---3--:R-:W-:Y:S01]  /*17a0*/  @!P0 FADD.FTZ R16, R16, R22 ;  /* 0x0000001610108221 */ /* 0x008fe20000010000 */
[----:B------:R-:W-:Y:S01]  /*17b0*/  ISETP.GT.AND P0, PT, R2, 0xf, PT ;  /* 0x0000000f0200780c */ /* 0x000fe20003f04270 */
[----:B------:R-:W-:Y:S01]  /*17c0*/  FFMA.FTZ R0, R11, R18, R0 ;  /* 0x000000120b007223 */ /* 0x000fe20000010000 */
[----:B------:R0:W5:Y:S01]  /*17d0*/  LDL.LU R2, [R1+0x4] ;  /* 0x0000040001027983 */ /* 0x0001620000300800 */
[----:B------:R-:W3:Y:S03]  /*17e0*/  S2R R11, SR_LANEID ;  /* 0x00000000000b7919 */ /* 0x000ee60000000000 */
[----:B------:R-:W4:Y:S04]  /*17f0*/  SHFL.DOWN PT, R22, R10, 0x10, 0x1f ;  /* 0x0a001f000a167f89 */ /* 0x000f2800000e0000 */
[----:B------:R-:W0:Y:S01]  /*1800*/  SHFL.DOWN PT, R17, R16, 0x10, 0x1f ;  /* 0x0a001f0010117f89 */ /* 0x000e2200000e0000 */
[----:B------:R-:W-:-:S02]  /*1810*/  UMOV UR12, 0x400 ;  /* 0x00000400000c7882 */ /* 0x000fc40000000000 */
[----:B------:R-:W-:Y:S01]  /*1820*/  UIADD3 UR11, UR12, 0xf0, URZ ;  /* 0x000000f00c0b7890 */ /* 0x000fe2000fffe03f */
[----:B------:R-:W-:Y:S01]  /*1830*/  ISETP.NE.AND P2, PT, R24, RZ, PT ;  /* 0x000000ff1800720c */ /* 0x000fe20003f45270 */
[----:B------:R-:W-:Y:S02]  /*1840*/  FADD.FTZ R20, R20, R18 ;  /* 0x0000001214147221 */ /* 0x000fe40000010000 */
[----:B-1----:R-:W-:Y:S01]  /*1850*/  ULEA UR11, UR17, UR11, 0x18 ;  /* 0x0000000b110b7291 */ /* 0x002fe2000f8ec03f */
[----:B------:R-:W-:Y:S01]  /*1860*/  FFMA.FTZ R12, R12, R14, R19 ;  /* 0x0000000e0c0c7223 */ /* 0x000fe20000010013 */
[----:B------:R-:W-:Y:S01]  /*1870*/  FFMA.FTZ R13, R13, R15, R0 ;  /* 0x0000000f0d0d7223 */ /* 0x000fe20000010000 */
[----:B------:R-:W-:Y:S01]  /*1880*/  FADD.FTZ R14, R21, R14 ;  /* 0x0000000e150e7221 */ /* 0x000fe20000010000 */
[----:B------:R-:W-:Y:S01]  /*1890*/  FADD.FTZ R15, R20, R15 ;  /* 0x0000000f140f7221 */ /* 0x000fe20000010000 */
[----:B----4-:R-:W-:Y:S01]  /*18a0*/  @!P0 FADD.FTZ R10, R10, R22 ;  /* 0x000000160a0a8221 */ /* 0x010fe20000010000 */
[----:B0-----:R-:W-:Y:S01]  /*18b0*/  @!P0 FADD.FTZ R16, R16, R17 ;  /* 0x0000001110108221 */ /* 0x001fe20000010000 */
[----:B---3--:R-:W-:-:S02]  /*18c0*/  ISETP.NE.AND P0, PT, R11, RZ, PT ;  /* 0x000000ff0b00720c */ /* 0x008fc40003f05270 */
[C---:B------:R-:W-:Y:S02]  /*18d0*/  LEA R0, R24.reuse, UR11, 0x4 ;  /* 0x0000000b18007c11 */ /* 0x040fe4000f8e20ff */
[----:B------:R-:W-:Y:S01]  /*18e0*/  MOV R11, R16 ;  /* 0x00000010000b7202 */ /* 0x000fe20000000f00 */
[----:B------:R-:W-:Y:S02]  /*18f0*/  BSSY B0, `(.L_x_1040) ;  /* 0x0000041000007945 */ /* 0x000fe40003800000 */
[----:B------:R0:W-:Y:S01]  /*1900*/  STS.128 [R0], R12 ;  /* 0x0000000c00007388 */ /* 0x0001e20000000c00 */
[----:B------:R-:W-:-:S05]  /*1910*/  ISETP.GT.U32.AND P4, PT, R24, 0x2f, PT ;  /* 0x0000002f1800780c */ /* 0x000fca0003f84070 */
[----:B--2---:R0:W-:Y:S01]  /*1920*/  @!P0 STS.64 [R23+0x18], R10 ;  /* 0x0000180a17008388 */ /* 0x0041e20000000a00 */
[----:B------:R-:W-:Y:S06]  /*1930*/  BAR.SYNC.DEFER_BLOCKING 0x0 ;  /* 0x0000000000007b1d */ /* 0x000fec0000010000 */
[----:B------:R-:W-:Y:S05]  /*1940*/  @P2 BRA `(.L_x_1041) ;  /* 0x0000000000ec2947 */ /* 0x000fea0003800000 */
[----:B------:R-:W-:-:S09]  /*1950*/  ULEA UR11, UR17, UR12, 0x18 ;  /* 0x0000000c110b7291 */ /* 0x000fd2000f8ec03f */
[----:B0-----:R-:W0:Y:S04]  /*1960*/  LDS.128 R20, [UR11+0x20] ;  /* 0x0000200bff147984 */ /* 0x001e280008000c00 */
[----:B------:R-:W1:Y:S01]  /*1970*/  LDS.128 R16, [UR11+0x30] ;  /* 0x0000300bff107984 */ /* 0x000e620008000c00 */
[----:B0-----:R-:W-:Y:S01]  /*1980*/  FADD.FTZ R20, R10, R20 ;  /* 0x000000140a147221 */ /* 0x001fe20000010000 */
[----:B------:R-:W-:-:S03]  /*1990*/  FADD.FTZ R10, R11, R21 ;  /* 0x000000150b0a7221 */ /* 0x000fc60000010000 */
[----:B------:R-:W-:Y:S01]  /*19a0*/  FADD.FTZ R20, R20, R22 ;  /* 0x0000001614147221 */ /* 0x000fe20000010000 */
[----:B------:R-:W-:-:S03]  /*19b0*/  FADD.FTZ R10, R10, R23 ;  /* 0x000000170a0a7221 */ /* 0x000fc60000010000 */
[----:B-1----:R-:W-:Y:S01]  /*19c0*/  FADD.FTZ R16, R20, R16 ;  /* 0x0000001014107221 */ /* 0x002fe20000010000 */
[----:B------:R-:W-:Y:S01]  /*19d0*/  FADD.FTZ R10, R10, R17 ;  /* 0x000000110a0a7221 */ /* 0x000fe20000010000 */
[----:B------:R-:W0:Y:S02]  /*19e0*/  LDS.128 R20, [UR11+0x40] ;  /* 0x0000400bff147984 */ /* 0x000e240008000c00 */
[----:B------:R-:W-:Y:S01]  /*19f0*/  FADD.FTZ R16, R16, R18 ;  /* 0x0000001210107221 */ /* 0x000fe20000010000 */
[----:B------:R-:W-:-:S03]  /*1a00*/  FADD.FTZ R10, R10, R19 ;  /* 0x000000130a0a7221 */ /* 0x000fc60000010000 */
[----:B0-----:R-:W-:Y:S01]  /*1a10*/  FADD.FTZ R20, R16, R20 ;  /* 0x0000001410147221 */ /* 0x001fe20000010000 */
        /* <DEDUP_REMOVED lines=38> */
[----:B------:R-:W-:Y:S01]  /*1c80*/  FADD.FTZ R17, R17, R19 ;  /* 0x0000001311117221 */ /* 0x000fe20000010000 */
[----:B------:R-:W1:Y:S02]  /*1c90*/  LDS.64 R10, [UR11+0xd0] ;  /* 0x0000d00bff0a7984 */ /* 0x000e640008000a00 */
[----:B0-----:R-:W-:Y:S01]  /*1ca0*/  FADD.FTZ R16, R16, R20 ;  /* 0x0000001410107221 */ /* 0x001fe20000010000 */
[----:B------:R-:W-:-:S03]  /*1cb0*/  FADD.FTZ R17, R17, R21 ;  /* 0x0000001511117221 */ /* 0x000fc60000010000 */
[----:B------:R-:W-:Y:S01]  /*1cc0*/  FADD.FTZ R16, R16, R22 ;  /* 0x0000001610107221 */ /* 0x000fe20000010000 */
[----:B------:R-:W-:-:S03]  /*1cd0*/  FADD.FTZ R17, R17, R23 ;  /* 0x0000001711117221 */ /* 0x000fc60000010000 */
[----:B-1----:R-:W-:Y:S01]  /*1ce0*/  FADD.FTZ R10, R16, R10 ;  /* 0x0000000a100a7221 */ /* 0x002fe20000010000 */
[----:B------:R-:W-:-:S07]  /*1cf0*/  FADD.FTZ R11, R17, R11 ;  /* 0x0000000b110b7221 */ /* 0x000fce0000010000 */
.L_x_1041:
[----:B------:R-:W-:Y:S05]  /*1d00*/  BSYNC B0 ;  /* 0x0000000000007941 */ /* 0x000fea0003800000 */
.L_x_1040:
[----:B------:R-:W-:Y:S06]  /*1d10*/  BAR.SYNC.DEFER_BLOCKING 0x0 ;  /* 0x0000000000007b1d */ /* 0x000fec0000010000 */
[----:B------:R-:W-:Y:S04]  /*1d20*/  BSSY B0, `(.L_x_1042) ;  /* 0x000004d000007945 */ /* 0x000fe80003800000 */
[----:B------:R-:W-:Y:S05]  /*1d30*/  @P4 BRA `(.L_x_1043) ;  /* 0x00000004002c4947 */ /* 0x000fea0003800000 */
[----:B------:R-:W1:Y:S04]  /*1d40*/  LDS.128 R16, [R0+0x300] ;  /* 0x0003000000107984 */ /* 0x000e680000000c00 */
[----:B0-----:R-:W0:Y:S01]  /*1d50*/  LDS.128 R20, [R0+0x600] ;  /* 0x0006000000147984 */ /* 0x001e220000000c00 */
[----:B-1----:R-:W-:Y:S01]  /*1d60*/  FADD.FTZ R16, R12, R16 ;  /* 0x000000100c107221 */ /* 0x002fe20000010000 */
[----:B------:R-:W-:Y:S01]  /*1d70*/  FADD.FTZ R17, R13, R17 ;  /* 0x000000110d117221 */ /* 0x000fe20000010000 */
[----:B------:R-:W-:Y:S01]  /*1d80*/  FADD.FTZ R18, R14, R18 ;  /* 0x000000120e127221 */ /* 0x000fe20000010000 */
[----:B------:R-:W-:Y:S01]  /*1d90*/  FADD.FTZ R19, R15, R19 ;  /* 0x000000130f137221 */ /* 0x000fe20000010000 */
[----:B0-----:R-:W-:Y:S01]  /*1da0*/  FADD.FTZ R16, R16, R20 ;  /* 0x0000001410107221 */ /* 0x001fe20000010000 */
[----:B------:R-:W0:Y:S01]  /*1db0*/  LDS.128 R12, [R0+0x900] ;  /* 0x00090000000c7984 */ /* 0x000e220000000c00 */
[----:B------:R-:W-:Y:S01]  /*1dc0*/  FADD.FTZ R21, R17, R21 ;  /* 0x0000001511157221 */ /* 0x000fe20000010000 */
[----:B------:R-:W-:Y:S01]  /*1dd0*/  FADD.FTZ R22, R18, R22 ;  /* 0x0000001612167221 */ /* 0x000fe20000010000 */
[----:B------:R-:W-:Y:S01]  /*1de0*/  FADD.FTZ R23, R19, R23 ;  /* 0x0000001713177221 */ /* 0x000fe20000010000 */
[----:B0-----:R-:W-:Y:S01]  /*1df0*/  FADD.FTZ R12, R16, R12 ;  /* 0x0000000c100c7221 */ /* 0x001fe20000010000 */
[----:B------:R-:W-:Y:S01]  /*1e00*/  FADD.FTZ R21, R21, R13 ;  /* 0x0000000d15157221 */ /* 0x000fe20000010000 */
[----:B------:R-:W0:Y:S01]  /*1e10*/  LDS.128 R16, [R0+0xc00] ;  /* 0x000c000000107984 */ /* 0x000e220000000c00 */
        /* <DEDUP_REMOVED lines=51> */
[----:B------:R-:W-:-:S02]  /*2150*/  FADD.FTZ R23, R23, R15 ;  /* 0x0000000f17177221 */ /* 0x000fc40000010000 */
[----:B------:R-:W1:Y:S01]  /*2160*/  LDS.128 R12, [R0+0x2d00] ;  /* 0x002d0000000c7984 */ /* 0x000e620000000c00 */
[----:B0-----:R-:W-:Y:S01]  /*2170*/  FADD.FTZ R16, R20, R16 ;  /* 0x0000001014107221 */ /* 0x001fe20000010000 */
[----:B------:R-:W-:Y:S01]  /*2180*/  FADD.FTZ R17, R21, R17 ;  /* 0x0000001115117221 */ /* 0x000fe20000010000 */
[----:B------:R-:W-:Y:S01]  /*2190*/  FADD.FTZ R18, R22, R18 ;  /* 0x0000001216127221 */ /* 0x000fe20000010000 */
[----:B------:R-:W-:Y:S01]  /*21a0*/  FADD.FTZ R19, R23, R19 ;  /* 0x0000001317137221 */ /* 0x000fe20000010000 */
[----:B-1----:R-:W-:Y:S01]  /*21b0*/  FADD.FTZ R12, R16, R12 ;  /* 0x0000000c100c7221 */ /* 0x002fe20000010000 */
[----:B------:R-:W-:Y:S01]  /*21c0*/  FADD.FTZ R13, R17, R13 ;  /* 0x0000000d110d7221 */ /* 0x000fe20000010000 */
[----:B------:R-:W-:Y:S01]  /*21d0*/  FADD.FTZ R14, R18, R14 ;  /* 0x0000000e120e7221 */ /* 0x000fe20000010000 */
[----:B------:R-:W-:-:S07]  /*21e0*/  FADD.FTZ R15, R19, R15 ;  /* 0x0000000f130f7221 */ /* 0x000fce0000010000 */
.L_x_1043:
[----:B------:R-:W-:Y:S05]  /*21f0*/  BSYNC B0 ;  /* 0x0000000000007941 */ /* 0x000fea0003800000 */
.L_x_1042:
[----:B0-----:R-:W0:Y:S01]  /*2200*/  LDC R0, c[0x0][0xc] ;  /* 0x00000300ff007b82 */ /* 0x001e220000000800 */
[----:B------:R-:W-:Y:S01]  /*2210*/  IMAD R34, R34, 0x30, R24 ;  /* 0x0000003022227824 */ /* 0x000fe200078e0218 */
[----:B------:R-:W-:Y:S06]  /*2220*/  BSSY B0, `(.L_x_1044) ;  /* 0x0000012000007945 */ /* 0x000fec0003800000 */
[----:B------:R-:W1:Y:S01]  /*2230*/  LDC.64 R22, c[0x0][0x268] ;  /* 0x00009a00ff167b82 */ /* 0x000e620000000a00 */
[----:B0-----:R-:W-:Y:S01]  /*2240*/  ISETP.GE.U32.AND P0, PT, R0, 0x2, PT ;  /* 0x000000020000780c */ /* 0x001fe20003f06070 */
[----:B-1----:R-:W-:Y:S01]  /*2250*/  IMAD.WIDE R22, R34, 0x4, R22 ;  /* 0x0000000422167825 */ /* 0x002fe200078e0216 */
[----:B------:R-:W-:Y:S11]  /*2260*/  @P4 BRA `(.L_x_1045) ;  /* 0x0000000000344947 */ /* 0x000ff60003800000 */
[----:B------:R-:W0:Y:S01]  /*2270*/  LDC.64 R20, c[0x0][0x288] ;  /* 0x0000a200ff147b82 */ /* 0x000e220000000a00 */
[----:B------:R-:W-:Y:S01]  /*2280*/  MOV R18, UR7 ;  /* 0x0000000700127c02 */ /* 0x000fe20008000f00 */
[----:B------:R1:W-:Y:S03]  /*2290*/  REDG.E.ADD.F32.FTZ.RN.STRONG.GPU desc[UR14][R22.64], R12 ;  /* 0x0000000c160079a6 */ /* 0x0003e6000c10f38e */
[----:B------:R-:W-:-:S04]  /*22a0*/  LEA R18, P4, R18, R22, 0x2 ;  /* 0x0000001612127211 */ /* 0x000fc800078810ff */
[----:B------:R-:W-:Y:S02]  /*22b0*/  IADD3.X R19, R23, UR9, RZ, P4, !PT ;  /* 0x0000000917137c10 */ /* 0x000fe4000a7fe4ff */
[----:B-1----:R-:W-:-:S03]  /*22c0*/  MOV R12, UR8 ;  /* 0x00000008000c7c02 */ /* 0x002fc60008000f00 */
[----:B------:R1:W-:Y:S01]  /*22d0*/  REDG.E.ADD.F32.FTZ.RN.STRONG.GPU desc[UR14][R18.64], R13 ;  /* 0x0000000d120079a6 */ /* 0x0003e2000c10f38e */
[-C--:B0-----:R-:W-:Y:S02]  /*22e0*/  LEA R16, P5, R20, R22.reuse, 0x2 ;  /* 0x0000001614107211 */ /* 0x081fe400078a10ff */
[----:B------:R-:W-:Y:S02]  /*22f0*/  LEA R22, P6, R12, R22, 0x2 ;  /* 0x000000160c167211 */ /* 0x000fe400078c10ff */
[----:B------:R-:W-:Y:S02]  /*2300*/  LEA.HI.X R17, R20, R23, R21, 0x2, P5 ;  /* 0x0000001714117211 */ /* 0x000fe400028f1415 */
[----:B------:R-:W-:-:S03]  /*2310*/  IADD3.X R23, R23, UR10, RZ, P6, !PT ;  /* 0x0000000a17177c10 */ /* 0x000fc6000b7fe4ff */
[----:B------:R1:W-:Y:S04]  /*2320*/  REDG.E.ADD.F32.FTZ.RN.STRONG.GPU desc[UR14][R16.64], R14 ;  /* 0x0000000e100079a6 */ /* 0x0003e8000c10f38e */
[----:B------:R1:W-:Y:S02]  /*2330*/  REDG.E.ADD.F32.FTZ.RN.STRONG.GPU desc[UR14][R22.64], R15 ;  /* 0x0000000f160079a6 */ /* 0x0003e4000c10f38e */
.L_x_1045:
[----:B------:R-:W-:Y:S05]  /*2340*/  BSYNC B0 ;  /* 0x0000000000007941 */ /* 0x000fea0003800000 */
.L_x_1044:
[----:B------:R-:W-:Y:S05]  /*2350*/  @!P0 BRA `(.L_x_1046) ;  /* 0x0000001000908947 */ /* 0x000fea0003800000 */
[----:B------:R-:W0:Y:S01]  /*2360*/  LDC R12, c[0x0][0x10] ;  /* 0x00000400ff0c7b82 */ /* 0x000e220000000800 */
[----:B-1----:R-:W1:Y:S01]  /*2370*/  S2R R13, SR_CTAID.Y ;  /* 0x00000000000d7919 */ /* 0x002e620000002600 */
        /* <DEDUP_REMOVED lines=12> */
[----:B------:R-:W-:Y:S02]  /*2440*/  ULOP3.LUT UP0, URZ, UR4, 0x2, URZ, 0xc0, !UPT ;  /* 0x00000002043f7892 */ /* 0x000fe4000f80c03f */
[----:B------:R-:W-:Y:S01]  /*2450*/  UFLO.U32 UR17, UR12 ;  /* 0x0000000c001172bd */ /* 0x000fe200080e0000 */
[----:B------:R-:W-:Y:S01]  /*2460*/  UMOV UR11, 0x1 ;  /* 0x00000001000b7882 */ /* 0x000fe20000000000 */
[----:B------:R-:W-:Y:S02]  /*2470*/  UPOPC UR12, UR12 ;  /* 0x0000000c000c72bf */ /* 0x000fe40008000000 */
[----:B------:R-:W-:-:S04]  /*2480*/  USEL UR11, UR11, 0xffffffff, !UP0 ;  /* 0xffffffff0b0b7887 */ /* 0x000fc8000c000000 */
[----:B------:R-:W-:-:S06]  /*2490*/  UIMAD UR11, UR11, UR12, URZ ;  /* 0x0000000c0b0b72a4 */ /* 0x000fcc000f8e023f */
[----:B------:R-:W-:Y:S02]  /*24a0*/  MOV R20, UR11 ;  /* 0x0000000b00147c02 */ /* 0x000fe40008000f00 */
[----:B0-----:R-:W-:Y:S01]  /*24b0*/  ISETP.EQ.U32.AND P0, PT, R18, UR17, PT ;  /* 0x0000001112007c0c */ /* 0x001fe2000bf02070 */
[----:B------:R-:W-:-:S04]  /*24c0*/  IMAD R18, R12, UR16, R13 ;  /* 0x000000100c127c24 */ /* 0x000fc8000f8e020d */
[----:B------:R-:W-:-:S05]  /*24d0*/  IMAD.WIDE.U32 R18, R18, 0x8, R16 ;  /* 0x0000000812127825 */ /* 0x000fca00078e0010 */
[----:B------:R0:W-:Y:S03]  /*24e0*/  STG.E.64 desc[UR14][R18.64], R10 ;  /* 0x0000000a12007986 */ /* 0x0001e6000c101b0e */
[----:B------:R-:W-:Y:S06]  /*24f0*/  @P0 MEMBAR.ALL.GPU ;  /* 0x0000000000000992 */ /* 0x000fec000000a000 */
[----:B------:R-:W-:-:S00]  /*2500*/  @P0 ERRBAR ;  /* 0x00000000000009ab */ /* 0x000fc00000000000 */
[----:B------:R-:W-:Y:S06]  /*2510*/  @P0 CGAERRBAR ;  /* 0x00000000000005ab */ /* 0x000fec0000000000 */
[----:B------:R1:W-:Y:S01]  /*2520*/  @P0 REDG.E.ADD.S32.STRONG.GPU desc[UR14][R14.64], R20 ;  /* 0x000000140e00098e */ /* 0x0003e2000c10e38e */
[----:B------:R-:W-:-:S04]  /*2530*/  PLOP3.LUT P0, PT, PT, PT, UP0, 0x80, 0x0 ;  /* 0x000000000000781c */ /* 0x000fc80003f0f008 */
[----:B0-----:R-:W-:-:S04]  /*2540*/  SEL R18, R0, RZ, !P0 ;  /* 0x000000ff00127207 */ /* 0x001fc80004000000 */
[----:B------:R-:W-:-:S13]  /*2550*/  ISETP.NE.AND P0, PT, R18, -0x1, PT ;  /* 0xffffffff1200780c */ /* 0x000fda0003f05270 */
[----:B-1----:R-:W-:Y:S05]  /*2560*/  @!P0 BRA `(.L_x_1047) ;  /* 0x0000000000148947 */ /* 0x002fea0003800000 */
.L_x_1048:
[----:B------:R-:W2:Y:S04]  /*2570*/  LDG.E.STRONG.GPU R19, desc[UR14][R14.64] ;  /* 0x0000000e0e137981 */ /* 0x000ea8000c1ef900 */
[----:B--2---:R-:W-:Y:S01]  /*2580*/  CCTL.IVALL ;  /* 0x00000000ff00798f */ /* 0x004fe20002000000 */
[----:B------:R-:W-:Y:S05]  /*2590*/  YIELD ;  /* 0x0000000000007946 */ /* 0x000fea0003800000 */
[----:B------:R-:W-:-:S13]  /*25a0*/  ISETP.NE.AND P0, PT, R19, R18, PT ;  /* 0x000000121300720c */ /* 0x000fda0003f05270 */
[----:B------:R-:W-:Y:S05]  /*25b0*/  @P0 BRA `(.L_x_1048) ;  /* 0xfffffffc00ec0947 */ /* 0x000fea000383ffff */
.L_x_1047:
        /* <DEDUP_REMOVED lines=17> */
.L_x_1052:
        /* <DEDUP_REMOVED lines=115> */
.L_x_1051:
        /* <DEDUP_REMOVED lines=15> */
[----:B------:R-:W-:-:S11]  /*2ef0*/  IADD3 R15, R15, 0x4, RZ ;  /* 0x000000040f0f7810 */ /* 0x000fd60007ffe0ff */
[--C-:B------:R-:W-:Y:S02]  /*2f00*/  @!P6 IMAD R22, R12, R22, R13.reuse ;  /* 0x000000160c16e224 */ /* 0x100fe400078e020d */
[----:B--2---:R-:W-:Y:S01]  /*2f10*/  @!P0 FADD.FTZ R10, R10, R20 ;  /* 0x000000140a0a8221 */ /* 0x004fe20000010000 */
[----:B------:R-:W-:Y:S02]  /*2f20*/  @!P5 IMAD R20, R12, R23, R13 ;  /* 0x000000170c14d224 */ /* 0x000fe400078e020d */
[----:B------:R-:W-:Y:S01]  /*2f30*/  @!P0 FADD.FTZ R11, R11, R21 ;  /* 0x000000150b0b8221 */ /* 0x000fe20000010000 */
[----:B------:R-:W-:Y:S01]  /*2f40*/  ISETP.EQ.OR P0, PT, R15, UR16, P2 ;  /* 0x000000100f007c0c */ /* 0x000fe20009702670 */
[----:B------:R-:W-:-:S04]  /*2f50*/  @!P5 IMAD.WIDE.U32 R20, R20, 0x8, R16 ;  /* 0x000000081414d825 */ /* 0x000fc800078e0010 */
[----:B------:R-:W-:Y:S02]  /*2f60*/  @!P6 IMAD.WIDE.U32 R22, R22, 0x8, R16 ;  /* 0x000000081616e825 */ /* 0x000fe400078e0010 */
[----:B------:R-:W2:Y:S02]  /*2f70*/  @!P5 LDG.E.64 R20, desc[UR14][R20.64] ;  /* 0x0000000e1414d981 */ /* 0x000ea4000c1e1b00 */
[----:B---3--:R-:W-:Y:S02]  /*2f80*/  @!P4 FADD.FTZ R10, R10, R18 ;  /* 0x000000120a0ac221 */ /* 0x008fe40000010000 */
[----:B------:R-:W3:Y:S02]  /*2f90*/  @!P6 LDG.E.64 R22, desc[UR14][R22.64] ;  /* 0x0000000e1616e981 */ /* 0x000ee4000c1e1b00 */
[----:B------:R-:W-:Y:S02]  /*2fa0*/  @!P0 IMAD R18, R12, R15, R13 ;  /* 0x0000000f0c128224 */ /* 0x000fe400078e020d */
[----:B------:R-:W-:-:S02]  /*2fb0*/  @!P4 FADD.FTZ R11, R11, R19 ;  /* 0x000000130b0bc221 */ /* 0x000fc40000010000 */
[----:B------:R-:W-:-:S06]  /*2fc0*/  @!P0 IMAD.WIDE.U32 R18, R18, 0x8, R16 ;  /* 0x0000000812128825 */ /* 0x000fcc00078e0010 */
[----:B------:R-:W4:Y:S01]  /*2fd0*/  @!P0 LDG.E.64 R18, desc[UR14][R18.64] ;  /* 0x0000000e12128981 */ /* 0x000f22000c1e1b00 */
[----:B--2---:R-:W-:Y:S01]  /*2fe0*/  @!P5 FADD.FTZ R11, R11, R21 ;  /* 0x000000150b0bd221 */ /* 0x004fe20000010000 */
[C---:B------:R-:W-:Y:S01]  /*2ff0*/  IADD3 R21, R15.reuse, 0x1, RZ ;  /* 0x000000010f157810 */ /* 0x040fe20007ffe0ff */
[----:B------:R-:W-:Y:S01]  /*3000*/  @!P5 FADD.FTZ R10, R10, R20 ;  /* 0x000000140a0ad221 */ /* 0x000fe20000010000 */
[----:B------:R-:W-:Y:S01]  /*3010*/  IADD3 R20, R15, 0x2, RZ ;  /* 0x000000020f147810 */ /* 0x000fe20007ffe0ff */
[----:B---3--:R-:W-:Y:S01]  /*3020*/  @!P6 FADD.FTZ R11, R11, R23 ;  /* 0x000000170b0be221 */ /* 0x008fe20000010000 */
[----:B------:R-:W-:Y:S01]  /*3030*/  ISETP.EQ.OR P5, PT, R21, UR16, P2 ;  /* 0x0000001015007c0c */ /* 0x000fe200097a2670 */
[----:B------:R-:W-:Y:S01]  /*3040*/  @!P6 FADD.FTZ R10, R10, R22 ;  /* 0x000000160a0ae221 */ /* 0x000fe20000010000 */
[----:B------:R-:W-:Y:S02]  /*3050*/  ISETP.EQ.OR P6, PT, R20, UR16, P2 ;  /* 0x0000001014007c0c */ /* 0x000fe400097c2670 */
[----:B------:R-:W-:-:S04]  /*3060*/  IADD3 R22, R15, 0x3, RZ ;  /* 0x000000030f167810 */ /* 0x000fc80007ffe0ff */
[----:B------:R-:W-:Y:S01]  /*3070*/  ISETP.EQ.OR P4, PT, R22, UR16, P2 ;  /* 0x0000001016007c0c */ /* 0x000fe20009782670 */
[----:B----4-:R-:W-:Y:S01]  /*3080*/  @!P0 FADD.FTZ R10, R10, R18 ;  /* 0x000000120a0a8221 */ /* 0x010fe20000010000 */
[----:B------:R-:W-:-:S03]  /*3090*/  @!P0 FADD.FTZ R11, R11, R19 ;  /* 0x000000130b0b8221 */ /* 0x000fc60000010000 */
[C-C-:B------:R-:W-:Y:S02]  /*30a0*/  @!P5 IMAD R21, R12.reuse, R21, R13.reuse ;  /* 0x000000150c15d224 */ /* 0x140fe400078e020d */
[----:B------:R-:W-:Y:S02]  /*30b0*/  @!P6 IMAD R18, R12, R20, R13 ;  /* 0x000000140c12e224 */ /* 0x000fe400078e020d */
[----:B------:R-:W-:-:S04]  /*30c0*/  @!P5 IMAD.WIDE.U32 R20, R21, 0x8, R16 ;  /* 0x000000081514d825 */ /* 0x000fc800078e0010 */
[----:B------:R-:W-:Y:S02]  /*30d0*/  @!P4 IMAD R22, R12, R22, R13 ;  /* 0x000000160c16c224 */ /* 0x000fe400078e020d */
[--C-:B------:R-:W-:Y:S01]  /*30e0*/  @!P6 IMAD.WIDE.U32 R18, R18, 0x8, R16.reuse ;  /* 0x000000081212e825 */ /* 0x100fe200078e0010 */
[----:B------:R-:W2:Y:S03]  /*30f0*/  @!P5 LDG.E.64 R20, desc[UR14][R20.64] ;  /* 0x0000000e1414d981 */ /* 0x000ea6000c1e1b00 */
[----:B------:R-:W-:Y:S02]  /*3100*/  @!P4 IMAD.WIDE.U32 R22, R22, 0x8, R16 ;  /* 0x000000081616c825 */ /* 0x000fe400078e0010 */
[----:B------:R-:W3:Y:S04]  /*3110*/  @!P6 LDG.E.64 R18, desc[UR14][R18.64] ;  /* 0x0000000e1212e981 */ /* 0x000ee8000c1e1b00 */
[----:B------:R-:W4:Y:S01]  /*3120*/  @!P4 LDG.E.64 R22, desc[UR14][R22.64] ;  /* 0x0000000e1616c981 */ /* 0x000f22000c1e1b00 */
[----:B------:R-:W-:-:S02]  /*3130*/  IADD3 R14, R14, -0x4, RZ ;  /* 0xfffffffc0e0e7810 */ /* 0x000fc40007ffe0ff */
[----:B------:R-:W-:Y:S02]  /*3140*/  PLOP3.LUT P0, PT, PT, PT, PT, 0x8, 0x0 ;  /* 0x000000000000781c */ /* 0x000fe40003f0e170 */
        /* <DEDUP_REMOVED lines=8> */
.L_x_1053:
[----:B------:R-:W-:-:S13]  /*31d0*/  ISETP.NE.OR P0, PT, R14, RZ, P0 ;  /* 0x000000ff0e00720c */ /* 0x000fda0000705670 */
[----:B------:R-:W-:Y:S05]  /*31e0*/  @!P0 BRA `(.L_x_1049) ;  /* 0x00000000007c8947 */ /* 0x000fea0003800000 */
.L_x_1050:
        /* <DEDUP_REMOVED lines=10> */
[----:B------:R-:W-:-:S04]  /*3290*/  @!P6 IMAD R20, R12, R20, R13 ;  /* 0x000000140c14e224 */ /* 0x000fc800078e020d */
[----:B------:R-:W-:-:S04]  /*32a0*/  @!P6 IMAD.WIDE.U32 R20, R20, 0x8, R16 ;  /* 0x000000081414e825 */ /* 0x000fc800078e0010 */
[--C-:B------:R-:W-:Y:S02]  /*32b0*/  @!P0 IMAD R22, R12, R22, R13.reuse ;  /* 0x000000160c168224 */ /* 0x100fe400078e020d */
[----:B------:R-:W3:Y:S01]  /*32c0*/  @!P6 LDG.E.64 R20, desc[UR14][R20.64] ;  /* 0x0000000e1414e981 */ /* 0x000ee2000c1e1b00 */
[----:B--2---:R-:W-:Y:S01]  /*32d0*/  @!P5 FADD.FTZ R10, R10, R18 ;  /* 0x000000120a0ad221 */ /* 0x004fe20000010000 */
[----:B------:R-:W-:Y:S02]  /*32e0*/  @!P4 IMAD R18, R12, R23, R13 ;  /* 0x000000170c12c224 */ /* 0x000fe400078e020d */
[----:B------:R-:W-:Y:S02]  /*32f0*/  @!P5 FADD.FTZ R11, R11, R19 ;  /* 0x000000130b0bd221 */ /* 0x000fe40000010000 */
[----:B------:R-:W-:-:S04]  /*3300*/  @!P4 IMAD.WIDE.U32 R18, R18, 0x8, R16 ;  /* 0x000000081212c825 */ /* 0x000fc800078e0010 */
[----:B------:R-:W-:Y:S02]  /*3310*/  @!P0 IMAD.WIDE.U32 R22, R22, 0x8, R16 ;  /* 0x0000000816168825 */ /* 0x000fe400078e0010 */
[----:B------:R-:W2:Y:S04]  /*3320*/  @!P4 LDG.E.64 R18, desc[UR14][R18.64] ;  /* 0x0000000e1212c981 */ /* 0x000ea8000c1e1b00 */
[----:B------:R-:W4:Y:S01]  /*3330*/  @!P0 LDG.E.64 R22, desc[UR14][R22.64] ;  /* 0x0000000e16168981 */ /* 0x000f22000c1e1b00 */
[----:B------:R-:W-:-:S04]  /*3340*/  IADD3 R14, R14, -0x4, RZ ;  /* 0xfffffffc0e0e7810 */ /* 0x000fc80007ffe0ff */
[----:B------:R-:W-:Y:S01]  /*3350*/  ISETP.NE.AND P5, PT, R14, RZ, PT ;  /* 0x000000ff0e00720c */ /* 0x000fe20003fa5270 */
[----:B---3--:R-:W-:Y:S01]  /*3360*/  @!P6 FADD.FTZ R10, R10, R20 ;  /* 0x000000140a0ae221 */ /* 0x008fe20000010000 */
[----:B------:R-:W-:Y:S01]  /*3370*/  @!P6 FADD.FTZ R11, R11, R21 ;  /* 0x000000150b0be221 */ /* 0x000fe20000010000 */
[----:B------:R-:W-:Y:S02]  /*3380*/  IADD3 R15, R15, 0x4, RZ ;  /* 0x000000040f0f7810 */ /* 0x000fe40007ffe0ff */
[----:B--2---:R-:W-:Y:S01]  /*3390*/  @!P4 FADD.FTZ R10, R10, R18 ;  /* 0x000000120a0ac221 */ /* 0x004fe20000010000 */
[----:B------:R-:W-:-:S03]  /*33a0*/  @!P4 FADD.FTZ R11, R11, R19 ;  /* 0x000000130b0bc221 */ /* 0x000fc60000010000 */
[----:B----4-:R-:W-:Y:S01]  /*33b0*/  @!P0 FADD.FTZ R10, R10, R22 ;  /* 0x000000160a0a8221 */ /* 0x010fe20000010000 */
[----:B------:R-:W-:-:S03]  /*33c0*/  @!P0 FADD.FTZ R11, R11, R23 ;  /* 0x000000170b0b8221 */ /* 0x000fc60000010000 */
[----:B------:R-:W-:Y:S05]  /*33d0*/  @P5 BRA `(.L_x_1050) ;  /* 0xfffffffc00845947 */ /* 0x000fea000383ffff */
.L_x_1049:
        /* <DEDUP_REMOVED lines=11> */
.L_x_1055:
[----:B------:R-:W-:Y:S05]  /*3490*/  BSYNC B0 ;  /* 0x0000000000007941 */ /* 0x000fea0003800000 */
.L_x_1054:
        /* <DEDUP_REMOVED lines=16> */
.L_x_1046:
[----:B------:R-:W0:Y:S01]  /*35a0*/  S2UR UR12, SR_CgaCtaId ;  /* 0x00000000000c79c3 */ /* 0x000e220000008800 */
[----:B------:R-:W-:Y:S01]  /*35b0*/  UMOV UR11, 0x400 ;  /* 0x00000400000b7882 */ /* 0x000fe20000000000 */
[C---:B------:R-:W-:Y:S01]  /*35c0*/  IADD3 R34, R25.reuse, 0x30, RZ ;  /* 0x0000003019227810 */ /* 0x040fe20007ffe0ff */
[----:B------:R-:W-:Y:S01]  /*35d0*/  ULDC.64 UR20, c[0x0][0x290] ;  /* 0x0000a40000147ab9 */ /* 0x000fe20000000a00 */
[----:B------:R-:W-:Y:S01]  /*35e0*/  IADD3 R0, R25, 0x30, RZ ;  /* 0x0000003019007810 */ /* 0x000fe20007ffe0ff */
[--C-:B-1----:R-:W-:Y:S01]  /*35f0*/  HADD2.F32 R15, -RZ, R28.reuse.H0_H0 ;  /* 0x2000001cff0f7230 */ /* 0x102fe20000004100 */
[----:B------:R-:W-:Y:S01]  /*3600*/  ISETP.GE.U32.AND P0, PT, R37, UR20, PT ;  /* 0x0000001425007c0c */ /* 0x000fe2000bf06070 */
[----:B------:R-:W-:Y:S01]  /*3610*/  HADD2.F32 R28, -RZ, R28.H1_H1 ;  /* 0x3000001cff1c7230 */ /* 0x000fe20000004100 */
[----:B------:R-:W-:Y:S02]  /*3620*/  SHF.R.S32.HI R13, RZ, 0x1f, R37 ;  /* 0x0000001fff0d7819 */ /* 0x000fe40000011425 */
[----:B------:R-:W-:-:S02]  /*3630*/  SHF.R.S32.HI R12, RZ, 0x1f, R36 ;  /* 0x0000001fff0c7819 */ /* 0x000fc40000011424 */
[----:B------:R-:W-:Y:S02]  /*3640*/  ISETP.GE.U32.AND P5, PT, R34, UR20, PT ;  /* 0x0000001422007c0c */ /* 0x000fe4000bfa6070 */
[----:B------:R-:W-:Y:S02]  /*3650*/  SHF.R.S32.HI R0, RZ, 0x1f, R0 ;  /* 0x0000001fff007819 */ /* 0x000fe40000011400 */
[----:B------:R-:W-:-:S04]  /*3660*/  ISETP.GE.AND.EX P4, PT, R13, UR21, PT, P0 ;  /* 0x000000150d007c0c */ /* 0x000fc8000bf86300 */
[----:B------:R-:W-:Y:S01]  /*3670*/  ISETP.GT.U32.OR P4, PT, R24, 0x2ff, P4 ;  /* 0x000002ff1800780c */ /* 0x000fe20002784470 */
[----:B0-----:R-:W-:-:S09]  /*3680*/  ULEA UR11, UR12, UR11, 0x18 ;  /* 0x0000000b0c0b7291 */ /* 0x001fd2000f8ec03f */
[----:B------:R-:W-:Y:S01]  /*3690*/  @!P2 STS.64 [UR11+0xe0], R10 ;  /* 0x0000e00aff00a988 */ /* 0x000fe20008000a0b */
[----:B------:R-:W-:Y:S01]  /*36a0*/  BAR.SYNC.DEFER_BLOCKING 0x0 ;  /* 0x0000000000007b1d */ /* 0x000fe20000010000 */
[----:B------:R-:W-:-:S04]  /*36b0*/  ISETP.GE.U32.AND P2, PT, R36, UR20, PT ;  /* 0x0000001424007c0c */ /* 0x000fc8000bf46070 */
[----:B------:R-:W-:Y:S02]  /*36c0*/  ISETP.GE.AND.EX P0, PT, R12, UR21, PT, P2 ;  /* 0x000000150c007c0c */ /* 0x000fe4000bf06320 */
[----:B------:R-:W-:Y:S01]  /*36d0*/  ISETP.GE.AND.EX P2, PT, R0, UR21, PT, P5 ;  /* 0x0000001500007c0c */ /* 0x000fe2000bf46350 */
[----:B------:R-:W0:Y:S01]  /*36e0*/  LDS.64 R10, [UR11+0xe0] ;  /* 0x0000e00bff0a7984 */ /* 0x000e220008000a00 */
[----:B------:R-:W-:Y:S02]  /*36f0*/  ULDC UR11, c[0x0][0x2bc] ;  /* 0x0000af00000b7ab9 */ /* 0x000fe40000000800 */
[----:B0-----:R-:W-:Y:S01]  /*3700*/  FMUL.FTZ R14, R11, UR11 ;  /* 0x0000000b0b0e7c20 */ /* 0x001fe20008410000 */
[--C-:B------:R-:W-:Y:S02]  /*3710*/  HADD2.F32 R11, -RZ, R33.reuse.H0_H0 ;  /* 0x20000021ff0b7230 */ /* 0x100fe40000004100 */
[----:B------:R-:W-:Y:S01]  /*3720*/  FMUL.FTZ R0, R10, UR11 ;  /* 0x0000000b0a007c20 */ /* 0x000fe20008410000 */
[----:B------:R-:W-:-:S02]  /*3730*/  HADD2.F32 R33, -RZ, R33.H1_H1 ;  /* 0x30000021ff217230 */ /* 0x000fc40000004100 */
[--C-:B------:R-:W-:Y:S02]  /*3740*/  HADD2.F32 R10, -RZ, R32.reuse.H0_H0 ;  /* 0x20000020ff0a7230 */ /* 0x100fe40000004100 */
[----:B------:R-:W-:Y:S01]  /*3750*/  FADD.FTZ R11, R11, -UR19 ;  /* 0x800000130b0b7e21 */ /* 0x000fe20008010000 */
[----:B------:R-:W-:Y:S02]  /*3760*/  HADD2.F32 R32, -RZ, R32.H1_H1 ;  /* 0x30000020ff207230 */ /* 0x000fe40000004100 */
[----:B------:R-:W-:Y:S01]  /*3770*/  FADD.FTZ R12, R33, -UR19 ;  /* 0x80000013210c7e21 */ /* 0x000fe20008010000 */
[----:B------:R-:W-:-:S03]  /*3780*/  FMUL.FTZ R11, R11, UR13 ;  /* 0x0000000d0b0b7c20 */ /* 0x000fc60008410000 */
        /* <DEDUP_REMOVED lines=20> */
.L_x_1056:
[----:B------:R-:W-:Y:S04]  /*38d0*/  BSSY B0, `(.L_x_1057) ;  /* 0x0000015000007945 */ /* 0x000fe80003800000 */
[----:B------:R-:W-:Y:S05]  /*38e0*/  @!P1 BRA `(.L_x_1058) ;  /* 0x00000000004c9947 */ /* 0x000fea0003800000 */
[C-C-:B------:R-:W-:Y:S01]  /*38f0*/  FFMA.FTZ R11, R0.reuse, R11, R14.reuse ;  /* 0x0000000b000b7223 */ /* 0x140fe2000001000e */
[----:B------:R-:W-:Y:S01]  /*3900*/  SHF.R.S32.HI R16, RZ, 0x1f, R25 ;  /* 0x0000001fff107819 */ /* 0x000fe20000011419 */
[----:B------:R-:W-:Y:S01]  /*3910*/  FFMA.FTZ R13, R0, R12, R14 ;  /* 0x0000000c000d7223 */ /* 0x000fe2000001000e */
[----:B------:R-:W-:Y:S01]  /*3920*/  ULDC.64 UR20, c[0x0][0x288] ;  /* 0x0000a20000147ab9 */ /* 0x000fe20000000a00 */
[----:B------:R-:W-:Y:S01]  /*3930*/  FFMA.FTZ R12, R10, R6, -R11 ;  /* 0x000000060a0c7223 */ /* 0x000fe2000001080b */
[----:B-----5:R-:W-:Y:S01]  /*3940*/  MOV R10, R2 ;  /* 0x00000002000a7202 */ /* 0x020fe20000000f00 */
[----:B------:R-:W-:Y:S01]  /*3950*/  IMAD R16, R16, UR20, RZ ;  /* 0x0000001410107c24 */ /* 0x000fe2000f8e02ff */
[----:B------:R-:W-:Y:S01]  /*3960*/  MOV R11, R5 ;  /* 0x00000005000b7202 */ /* 0x000fe20000000f00 */
[----:B------:R-:W-:Y:S02]  /*3970*/  FFMA.FTZ R32, R32, R7, -R13 ;  /* 0x0000000720207223 */ /* 0x000fe4000001080d */
[----:B------:R-:W-:-:S02]  /*3980*/  IMAD R13, R25, UR21, R16 ;  /* 0x00000015190d7c24 */ /* 0x000fc4000f8e0210 */
[----:B------:R-:W-:Y:S01]  /*3990*/  FMUL.FTZ R16, R12, UR13 ;  /* 0x0000000d0c107c20 */ /* 0x000fe20008410000 */
[----:B------:R-:W-:Y:S01]  /*39a0*/  IMAD.WIDE.U32 R10, R25, UR20, R10 ;  /* 0x00000014190a7c25 */ /* 0x000fe2000f8e000a */
[----:B------:R-:W-:-:S03]  /*39b0*/  ULDC.64 UR20, c[0x0][0x210] ;  /* 0x0000840000147ab9 */ /* 0x000fc60000000a00 */
[----:B------:R-:W-:Y:S01]  /*39c0*/  FMUL.FTZ R17, R32, UR13 ;  /* 0x0000000d20117c20 */ /* 0x000fe20008410000 */
[C---:B------:R-:W-:Y:S02]  /*39d0*/  LEA R12, P5, R10.reuse, UR20, 0x1 ;  /* 0x000000140a0c7c11 */ /* 0x040fe4000f8a08ff */
[----:B------:R-:W-:Y:S02]  /*39e0*/  IADD3 R13, R11, R13, RZ ;  /* 0x0000000d0b0d7210 */ /* 0x000fe40007ffe0ff */
[----:B------:R-:W-:Y:S02]  /*39f0*/  F2FP.F16.F32.PACK_AB R17, R17, R16 ;  /* 0x000000101111723e */ /* 0x000fe400000000ff */
[----:B------:R-:W-:-:S05]  /*3a00*/  LEA.HI.X R13, R10, UR21, R13, 0x1, P5 ;  /* 0x000000150a0d7c11 */ /* 0x000fca000a8f0c0d */
[----:B------:R0:W-:Y:S02]  /*3a10*/  STG.E desc[UR14][R12.64], R17 ;  /* 0x000000110c007986 */ /* 0x0001e4000c10190e */
.L_x_1058:
[----:B------:R-:W-:Y:S05]  /*3a20*/  BSYNC B0 ;  /* 0x0000000000007941 */ /* 0x000fea0003800000 */
.L_x_1057:
[----:B------:R-:W-:Y:S01]  /*3a30*/  FADD.FTZ R11, R15, -UR19 ;  /* 0x800000130f0b7e21 */ /* 0x000fe20008010000 */
[----:B------:R-:W-:Y:S01]  /*3a40*/  FADD.FTZ R10, R28, -UR19 ;  /* 0x800000131c0a7e21 */ /* 0x000fe20008010000 */
[--C-:B0-----:R-:W-:Y:S02]  /*3a50*/  HADD2.F32 R13, -RZ, R31.reuse.H0_H0 ;  /* 0x2000001fff0d7230 */ /* 0x101fe40000004100 */
[----:B------:R-:W-:Y:S02]  /*3a60*/  HADD2.F32 R12, -RZ, R31.H1_H1 ;  /* 0x3000001fff0c7230 */ /* 0x000fe40000004100 */
        /* <DEDUP_REMOVED lines=21> */
.L_x_1059:
[----:B------:R-:W-:Y:S04]  /*3bc0*/  BSSY B0, `(.L_x_1060) ;  /* 0x0000015000007945 */ /* 0x000fe80003800000 */
[----:B------:R-:W-:Y:S05]  /*3bd0*/  @P4 BRA `(.L_x_1061) ;  /* 0x00000000004c4947 */ /* 0x000fea0003800000 */
[----:B------:R-:W-:Y:S01]  /*3be0*/  SHF.R.S32.HI R15, RZ, 0x1f, R37 ;  /* 0x0000001fff0f7819 */ /* 0x000fe20000011425 */
[C-C-:B------:R-:W-:Y:S01]  /*3bf0*/  FFMA.FTZ R16, R0.reuse, R11, R14.reuse ;  /* 0x0000000b00107223 */ /* 0x140fe2000001000e */
[----:B------:R-:W-:Y:S01]  /*3c00*/  FFMA.FTZ R11, R0, R10, R14 ;  /* 0x0000000a000b7223 */ /* 0x000fe2000001000e */
[----:B------:R-:W-:Y:S01]  /*3c10*/  ULDC.64 UR20, c[0x0][0x288] ;  /* 0x0000a20000147ab9 */ /* 0x000fe20000000a00 */
[----:B-----5:R-:W-:Y:S01]  /*3c20*/  MOV R10, R2 ;  /* 0x00000002000a7202 */ /* 0x020fe20000000f00 */
[----:B------:R-:W-:Y:S02]  /*3c30*/  IMAD R18, R15, UR20, RZ ;  /* 0x000000140f127c24 */ /* 0x000fe4000f8e02ff */
        /* <DEDUP_REMOVED lines=13> */
.L_x_1061:
[----:B------:R-:W-:Y:S05]  /*3d10*/  BSYNC B0 ;  /* 0x0000000000007941 */ /* 0x000fea0003800000 */
.L_x_1060:
[--C-:B------:R-:W-:Y:S01]  /*3d20*/  HADD2.F32 R10, -RZ, R26.reuse.H0_H0 ;  /* 0x2000001aff0a7230 */ /* 0x100fe20000004100 */
[C---:B------:R-:W-:Y:S01]  /*3d30*/  ISETP.GT.U32.OR P0, PT, R24.reuse, 0x2ff, P0 ;  /* 0x000002ff1800780c */ /* 0x040fe20000704470 */
[----:B------:R-:W-:Y:S01]  /*3d40*/  HADD2.F32 R26, -RZ, R26.H1_H1 ;  /* 0x3000001aff1a7230 */ /* 0x000fe20000004100 */
[----:B------:R-:W-:Y:S01]  /*3d50*/  ISETP.GT.U32.OR P2, PT, R24, 0x2ff, P2 ;  /* 0x000002ff1800780c */ /* 0x000fe20001744470 */
[--C-:B------:R-:W-:Y:S02]  /*3d60*/  HADD2.F32 R11, -RZ, R30.reuse.H0_H0 ;  /* 0x2000001eff0b7230 */ /* 0x100fe40000004100 */
[----:B------:R-:W-:Y:S01]  /*3d70*/  FADD.FTZ R10, R10, -UR19 ;  /* 0x800000130a0a7e21 */ /* 0x000fe20008010000 */
[----:B0-----:R-:W-:Y:S02]  /*3d80*/  HADD2.F32 R15, -RZ, R27.H0_H0 ;  /* 0x2000001bff0f7230 */ /* 0x001fe40000004100 */
[----:B------:R-:W-:Y:S01]  /*3d90*/  FADD.FTZ R26, R26, -UR19 ;  /* 0x800000131a1a7e21 */ /* 0x000fe20008010000 */
[----:B------:R-:W-:-:S02]  /*3da0*/  HADD2.F32 R30, -RZ, R30.H1_H1 ;  /* 0x3000001eff1e7230 */ /* 0x000fc40000004100 */
        /* <DEDUP_REMOVED lines=22> */
.L_x_1062:
[----:B------:R-:W-:Y:S04]  /*3f10*/  BSSY B0, `(.L_x_1063) ;  /* 0x0000015000007945 */ /* 0x000fe80003800000 */
[----:B------:R-:W-:Y:S05]  /*3f20*/  @P0 BRA `(.L_x_1064) ;  /* 0x00000000004c0947 */ /* 0x000fea0003800000 */
[C---:B------:R-:W-:Y:S01]  /*3f30*/  FFMA.FTZ R12, R0.reuse, R13, R14 ;  /* 0x0000000d000c7223 */ /* 0x040fe2000001000e */
        /* <DEDUP_REMOVED lines=13> */
[----:B------:R-:W-:Y:S02]  /*4010*/  LEA R12, P0, R10, UR20, 0x1 ;  /* 0x000000140a0c7c11 */ /* 0x000fe4000f8008ff */
[----:B------:R-:W-:Y:S02]  /*4020*/  IADD3 R19, R11, R19, RZ ;  /* 0x000000130b137210 */ /* 0x000fe40007ffe0ff */
[----:B------:R-:W-:Y:S02]  /*4030*/  F2FP.F16.F32.PACK_AB R11, R16, R17 ;  /* 0x00000011100b723e */ /* 0x000fe400000000ff */
[----:B------:R-:W-:-:S05]  /*4040*/  LEA.HI.X R13, R10, UR21, R19, 0x1, P0 ;  /* 0x000000150a0d7c11 */ /* 0x000fca00080f0c13 */
[----:B------:R0:W-:Y:S02]  /*4050*/  STG.E desc[UR14][R12.64], R11 ;  /* 0x0000000b0c007986 */ /* 0x0001e4000c10190e */
.L_x_1064:
[----:B------:R-:W-:Y:S05]  /*4060*/  BSYNC B0 ;  /* 0x0000000000007941 */ /* 0x000fea0003800000 */
.L_x_1063:
[----:B0-----:R-:W-:Y:S01]  /*4070*/  FADD.FTZ R13, R15, -UR19 ;  /* 0x800000130f0d7e21 */ /* 0x001fe20008010000 */
[----:B------:R-:W-:Y:S01]  /*4080*/  FADD.FTZ R12, R27, -UR19 ;  /* 0x800000131b0c7e21 */ /* 0x000fe20008010000 */
[--C-:B------:R-:W-:Y:S02]  /*4090*/  HADD2.F32 R11, -RZ, R29.reuse.H0_H0 ;  /* 0x2000001dff0b7230 */ /* 0x100fe40000004100 */
        /* <DEDUP_REMOVED lines=22> */
.L_x_1065:
[----:B------:R-:W-:Y:S04]  /*4200*/  BSSY B0, `(.L_x_1066) ;  /* 0x0000015000007945 */ /* 0x000fe80003800000 */
[----:B------:R-:W-:Y:S05]  /*4210*/  @P2 BRA `(.L_x_1067) ;  /* 0x00000000004c2947 */ /* 0x000fea0003800000 */
[----:B------:R-:W-:Y:S01]  /*4220*/  IADD3 R8, R25, 0x30, RZ ;  /* 0x0000003019087810 */ /* 0x000fe20007ffe0ff */
[C-C-:B------:R-:W-:Y:S01]  /*4230*/  FFMA.FTZ R4, R0.reuse, R13, R14.reuse ;  /* 0x0000000d00047223 */ /* 0x140fe2000001000e */
[----:B------:R-:W-:Y:S01]  /*4240*/  ULDC.64 UR20, c[0x0][0x288] ;  /* 0x0000a20000147ab9 */ /* 0x000fe20000000a00 */
[----:B------:R-:W-:Y:S01]  /*4250*/  MOV R3, R5 ;  /* 0x0000000500037202 */ /* 0x000fe20000000f00 */
[----:B------:R-:W-:Y:S01]  /*4260*/  FFMA.FTZ R9, R0, R12, R14 ;  /* 0x0000000c00097223 */ /* 0x000fe2000001000e */
[----:B------:R-:W-:Y:S01]  /*4270*/  SHF.R.S32.HI R8, RZ, 0x1f, R8 ;  /* 0x0000001fff087819 */ /* 0x000fe20000011408 */
[----:B------:R-:W-:Y:S01]  /*4280*/  FFMA.FTZ R6, R11, R6, -R4 ;  /* 0x000000060b067223 */ /* 0x000fe20000010804 */
[----:B-----5:R-:W-:-:S04]  /*4290*/  IMAD.WIDE.U32 R4, R34, UR20, R2 ;  /* 0x0000001422047c25 */ /* 0x020fc8000f8e0002 */
[----:B------:R-:W-:Y:S01]  /*42a0*/  FFMA.FTZ R9, R10, R7, -R9 ;  /* 0x000000070a097223 */ /* 0x000fe20000010809 */
[----:B------:R-:W-:Y:S01]  /*42b0*/  FMUL.FTZ R6, R6, UR13 ;  /* 0x0000000d06067c20 */ /* 0x000fe20008410000 */
[----:B------:R-:W-:Y:S02]  /*42c0*/  IMAD R0, R8, UR20, RZ ;  /* 0x0000001408007c24 */ /* 0x000fe4000f8e02ff */
[----:B------:R-:W-:Y:S02]  /*42d0*/  FMUL.FTZ R9, R9, UR13 ;  /* 0x0000000d09097c20 */ /* 0x000fe40008410000 */
[----:B------:R-:W-:Y:S01]  /*42e0*/  IMAD R3, R34, UR21, R0 ;  /* 0x0000001522037c24 */ /* 0x000fe2000f8e0200 */
[----:B------:R-:W-:Y:S02]  /*42f0*/  ULDC.64 UR20, c[0x0][0x210] ;  /* 0x0000840000147ab9 */ /* 0x000fe40000000a00 */
[----:B------:R-:W-:Y:S02]  /*4300*/  LEA R2, P0, R4, UR20, 0x1 ;  /* 0x0000001404027c11 */ /* 0x000fe4000f8008ff */
[----:B------:R-:W-:-:S02]  /*4310*/  IADD3 R3, R5, R3, RZ ;  /* 0x0000000305037210 */ /* 0x000fc40007ffe0ff */
[----:B------:R-:W-:Y:S02]  /*4320*/  F2FP.F16.F32.PACK_AB R5, R9, R6 ;  /* 0x000000060905723e */ /* 0x000fe400000000ff */
[----:B------:R-:W-:-:S05]  /*4330*/  LEA.HI.X R3, R4, UR21, R3, 0x1, P0 ;  /* 0x0000001504037c11 */ /* 0x000fca00080f0c03 */
[----:B------:R0:W-:Y:S02]  /*4340*/  STG.E desc[UR14][R2.64], R5 ;  /* 0x0000000502007986 */ /* 0x0001e4000c10190e */
.L_x_1067:
[----:B------:R-:W-:Y:S05]  /*4350*/  BSYNC B0 ;  /* 0x0000000000007941 */ /* 0x000fea0003800000 */
.L_x_1066:
[----:B------:R-:W-:Y:S01]  /*4360*/  ULDC UR11, c[0x0][0x10] ;  /* 0x00000400000b7ab9 */ /* 0x000fe20000000800 */
[----:B------:R-:W-:Y:S02]  /*4370*/  UIADD3 UR4, UR4, 0x1, URZ ;  /* 0x0000000104047890 */ /* 0x000fe4000fffe03f */
[----:B------:R-:W-:-:S04]  /*4380*/  UIADD3 UR6, UR11, UR6, URZ ;  /* 0x000000060b067290 */ /* 0x000fc8000fffe03f */
[----:B------:R-:W-:-:S06]  /*4390*/  UISETP.GE.AND UP0, UPT, UR6, UR5, UPT ;  /* 0x000000050600728c */ /* 0x000fcc000bf06270 */
[----:B------:R-:W-:-:S13]  /*43a0*/  PLOP3.LUT P0, PT, PT, PT, UP0, 0x80, 0x0 ;  /* 0x000000000000781c */ /* 0x000fda0003f0f008 */
[----:B------:R-:W-:Y:S05]  /*43b0*/  @!P0 BRA `(.L_x_1068) ;  /* 0xffffffbc00d88947 */ /* 0x000fea000383ffff */
.L_x_1033:
[----:B------:R-:W1:Y:S01]  /*43c0*/  LDC R4, c[0x0][0xc] ;  /* 0x00000300ff047b82 */ /* 0x000e620000000800 */
[----:B------:R-:W-:Y:S01]  /*43d0*/  ISETP.NE.AND P1, PT, R24, RZ, PT ;  /* 0x000000ff1800720c */ /* 0x000fe20003f25270 */
[----:B------:R-:W-:Y:S06]  /*43e0*/  BSSY B0, `(.L_x_1069) ;  /* 0x0000011000007945 */ /* 0x000fec0003800000 */
[----:B------:R-:W2:Y:S08]  /*43f0*/  LDC R7, c[0x0][0x10] ;  /* 0x00000400ff077b82 */ /* 0x000eb00000000800 */
[----:B0----5:R-:W0:Y:S01]  /*4400*/  LDC.64 R2, c[0x0][0x258] ;  /* 0x00009600ff027b82 */ /* 0x021e220000000a00 */
        /* <DEDUP_REMOVED lines=14> */
.L_x_1070:
[----:B------:R-:W-:Y:S05]  /*44f0*/  BSYNC B0 ;  /* 0x0000000000007941 */ /* 0x000fea0003800000 */
.L_x_1069:
        /* <DEDUP_REMOVED lines=11> */
.L_x_1072:
[----:B------:R-:W2:Y:S04]  /*45b0*/  LDG.E.STRONG.GPU R5, desc[UR14][R2.64] ;  /* 0x0000000e02057981 */ /* 0x000ea8000c1ef900 */
[----:B--2---:R-:W-:Y:S01]  /*45c0*/  CCTL.IVALL ;  /* 0x00000000ff00798f */ /* 0x004fe20002000000 */
[----:B------:R-:W-:Y:S05]  /*45d0*/  YIELD ;  /* 0x0000000000007946 */ /* 0x000fea0003800000 */
[----:B------:R-:W-:-:S13]  /*45e0*/  ISETP.NE.AND P0, PT, R5, R0, PT ;  /* 0x000000000500720c */ /* 0x000fda0003f05270 */
[----:B------:R-:W-:Y:S05]  /*45f0*/  @P0 BRA `(.L_x_1072) ;  /* 0xfffffffc00ec0947 */ /* 0x000fea000383ffff */
.L_x_1071:
        /* <DEDUP_REMOVED lines=25> */
.L_x_1073:
        /* <DEDUP_REMOVED lines=23> */
.L_x_1074:
        /* <DEDUP_REMOVED lines=16> */
.L_x_5126:


//--------------------- .text._Z35group_norm_nhwc_bwd_one_pass_kernelI11Fp16IOFp32WLi128ELi96ELi768EEv26Group_norm_nhwc_bwd_params --------------------------
	.section	.text._Z35group_norm_nhwc_bwd_one_pass_kernelI11Fp16IOFp32WLi128ELi96ELi768EEv26Group_norm_nhwc_bwd_params,"ax",@progbits
	.align	128
        .global         _Z35group_norm_nhwc_bwd_one_pass_kernelI11Fp16IOFp32WLi128ELi96ELi768EEv26Group_norm_nhwc_bwd_params
        .type           _Z35group_norm_nhwc_bwd_one_pass_kernelI11Fp16IOFp32WLi128ELi96ELi768EEv26Group_norm_nhwc_bwd_params,@function
        .size           _Z35group_norm_nhwc_bwd_one_pass_kernelI11Fp16IOFp32WLi128ELi96ELi768EEv26Group_norm_nhwc_bwd_params,(.L_x_5127 - _Z35group_norm_nhwc_bwd_one_pass_kernelI11Fp16IOFp32WLi128ELi96ELi768EEv26Group_norm_nhwc_bwd_params)
        .other          _Z35group_norm_nhwc_bwd_one_pass_kernelI11Fp16IOFp32WLi128ELi96ELi768EEv26Group_norm_nhwc_bwd_params,@"STO_CUDA_ENTRY STV_DEFAULT"
_Z35group_norm_nhwc_bwd_one_pass_kernelI11Fp16IOFp32WLi128ELi96ELi768EEv26Group_norm_nhwc_bwd_params:
.text._Z35group_norm_nhwc_bwd_one_pass_kernelI11Fp16IOFp32WLi128ELi96ELi768EEv26Group_norm_nhwc_bwd_params:
        /* <DEDUP_REMOVED lines=12> */
[----:B------:R-:W-:Y:S01]  /*00c0*/  SHF.R.S32.HI R0, RZ, 0x1f, R53 ;  /* 0x0000001fff007819 */ /* 0x000fe20000011435 */
[----:B------:R-:W-:Y:S01]  /*00d0*/  ULDC.64 UR10, c[0x0][0x290] ;  /* 0x0000a400000a7ab9 */ /* 0x000fe20000000a00 */
[----:B------:R-:W-:Y:S01]  /*00e0*/  UMOV UR5, 0x400 ;  /* 0x0000040000057882 */ /* 0x000fe20000000000 */
[----:B------:R-:W-:Y:S01]  /*00f0*/  SHF.R.U32.HI R2, RZ, 0x5, R3 ;  /* 0x00000005ff027819 */ /* 0x000fe20000011603 */
[----:B------:R-:W-:Y:S01]  /*0100*/  HFMA2.MMA R43, -RZ, RZ, 0, 0 ;  /* 0x00000000ff2b7435 */ /* 0x000fe200000001ff */
[----:B------:R-:W2:Y:S01]  /*0110*/  S2UR UR7, SR_CTAID.X ;  /* 0x00000000000779c3 */ /* 0x000ea20000002500 */
[----:B------:R-:W-:Y:S02]  /*0120*/  LEA.HI R0, R0, R53, RZ, 0x5 ;  /* 0x0000003500007211 */ /* 0x000fe400078f28ff */
[----:B------:R-:W-:-:S02]  /*0130*/  IMAD R54, R2, -0x30, R53 ;  /* 0xffffffd002367824 */ /* 0x000fc400078e0235 */
[----:B------:R-:W-:-:S03]  /*0140*/  SHF.R.S32.HI R0, RZ, 0x5, R0 ;  /* 0x00000005ff007819 */ /* 0x000fc60000011400 */
[----:B------:R-:W2:Y:S01]  /*0150*/  LDC R51, c[0x0][0x2ac] ;  /* 0x0000ab00ff337b82 */ /* 0x000ea20000000800 */
[----:B------:R-:W-:-:S07]  /*0160*/  SHF.L.U32 R54, R54, 0x1, RZ ;  /* 0x0000000136367819 */ /* 0x000fce00000006ff */
[----:B------:R-:W3:Y:S01]  /*0170*/  S2UR UR6, SR_CgaCtaId ;  /* 0x00000000000679c3 */ /* 0x000ee20000008800 */
[----:B0-----:R-:W-:Y:S01]  /*0180*/  IMAD.WIDE.U32 R4, R8, 0x3, RZ ;  /* 0x0000000308047825 */ /* 0x001fe200078e00ff */
[----:B------:R-:W-:-:S04]  /*0190*/  LEA R7, R9, R9, 0x1 ;  /* 0x0000000909077211 */ /* 0x000fc800078e08ff */
[----:B------:R-:W-:-:S04]  /*01a0*/  IADD3 R5, R5, R7, RZ ;  /* 0x0000000705057210 */ /* 0x000fc80007ffe0ff */
[----:B------:R-:W-:Y:S01]  /*01b0*/  LEA.HI R3, P2, R5, R4, RZ, 0x1 ;  /* 0x0000000405037211 */ /* 0x000fe200078508ff */
[----:B--2---:R-:W-:Y:S01]  /*01c0*/  IMAD R51, R51, UR7, R2 ;  /* 0x0000000733337c24 */ /* 0x004fe2000f8e0202 */
[----:B------:R-:W-:Y:S02]  /*01d0*/  LEA.HI R2, P0, R9, R8, RZ, 0x1 ;  /* 0x0000000809027211 */ /* 0x000fe400078108ff */
[----:B------:R-:W-:Y:S02]  /*01e0*/  IADD3.X R8, RZ, R5, RZ, P2, !PT ;  /* 0x00000005ff087210 */ /* 0x000fe400017fe4ff */
[----:B------:R-:W-:Y:S02]  /*01f0*/  IADD3.X R7, RZ, R9, RZ, P0, !PT ;  /* 0x00000009ff077210 */ /* 0x000fe400007fe4ff */
[----:B------:R-:W-:Y:S01]  /*0200*/  ISETP.GE.U32.AND P1, PT, R51, UR10, PT ;  /* 0x0000000a33007c0c */ /* 0x000fe2000bf26070 */
[----:B---3--:R-:W-:Y:S01]  /*0210*/  ULEA UR5, UR6, UR5, 0x18 ;  /* 0x0000000506057291 */ /* 0x008fe2000f8ec03f */
[----:B------:R-:W-:Y:S01]  /*0220*/  SHF.R.S32.HI R41, RZ, 0x1f, R51 ;  /* 0x0000001fff297819 */ /* 0x000fe20000011433 */
[----:B------:R-:W-:Y:S01]  /*0230*/  ULDC.U8 UR10, c[0x0][0x2a4] ;  /* 0x0000a900000a7ab9 */ /* 0x000fe20000000000 */
[----:B------:R-:W-:-:S02]  /*0240*/  SHF.R.S64 R2, R2, 0x1, R7 ;  /* 0x0000000102027819 */ /* 0x000fc40000001007 */
[--C-:B------:R-:W-:Y:S02]  /*0250*/  SHF.R.S64 R3, R3, 0x1, R8.reuse ;  /* 0x0000000103037819 */ /* 0x100fe40000001008 */
[----:B------:R-:W-:Y:S02]  /*0260*/  ISETP.GE.AND.EX P1, PT, R41, UR11, PT, P1 ;  /* 0x0000000b29007c0c */ /* 0x000fe4000bf26310 */
[----:B------:R-:W-:Y:S02]  /*0270*/  SHF.R.S32.HI R7, RZ, 0x1, R7 ;  /* 0x00000001ff077819 */ /* 0x000fe40000011407 */
[----:B------:R-:W-:Y:S02]  /*0280*/  SHF.R.S32.HI R8, RZ, 0x1, R8 ;  /* 0x00000001ff087819 */ /* 0x000fe40000011408 */
[----:B------:R-:W-:Y:S02]  /*0290*/  LEA R0, R0, UR5, 0x3 ;  /* 0x0000000500007c11 */ /* 0x000fe4000f8e18ff */
[----:B------:R-:W-:-:S02]  /*02a0*/  IADD3 R50, R51, 0x10, RZ ;  /* 0x0000001033327810 */ /* 0x000fc40007ffe0ff */
[C---:B------:R-:W-:Y:S02]  /*02b0*/  IADD3 R49, R51.reuse, 0x20, RZ ;  /* 0x0000002033317810 */ /* 0x040fe40007ffe0ff */
[C---:B------:R-:W-:Y:S02]  /*02c0*/  IADD3 R48, R51.reuse, 0x30, RZ ;  /* 0x0000003033307810 */ /* 0x040fe40007ffe0ff */
[C---:B------:R-:W-:Y:S02]  /*02d0*/  IADD3 R47, R51.reuse, 0x40, RZ ;  /* 0x00000040332f7810 */ /* 0x040fe40007ffe0ff */
[----:B------:R-:W-:Y:S02]  /*02e0*/  IADD3 R46, R51, 0x50, RZ ;  /* 0x00000050332e7810 */ /* 0x000fe40007ffe0ff */
[----:B------:R-:W-:Y:S02]  /*02f0*/  ISETP.LT.U32.AND P1, PT, R53, 0x300, !P1 ;  /* 0x000003003500780c */ /* 0x000fe40004f21070 */
[----:B------:R-:W-:-:S02]  /*0300*/  IADD3 R45, R51, 0x60, RZ ;  /* 0x00000060332d7810 */ /* 0x000fc40007ffe0ff */
[----:B------:R-:W-:Y:S02]  /*0310*/  IADD3 R44, R51, 0x70, RZ ;  /* 0x00000070332c7810 */ /* 0x000fe40007ffe0ff */
[----:B------:R-:W-:Y:S02]  /*0320*/  SHF.L.U64.HI R4, R2, 0x2, R7 ;  /* 0x0000000202047819 */ /* 0x000fe40000010207 */
[----:B-1----:R-:W-:-:S07]  /*0330*/  SHF.L.U64.HI R5, R3, 0x2, R8 ;  /* 0x0000000203057819 */ /* 0x002fce0000010208 */
.L_x_1126:
[----:B------:R-:W0:Y:S01]  /*0340*/  LDC R15, c[0x0][0x2a0] ;  /* 0x0000a800ff0f7b82 */ /* 0x000e220000000800 */
[----:B------:R-:W-:Y:S01]  /*0350*/  ISETP.GE.AND P4, PT, R52, RZ, PT ;  /* 0x000000ff3400720c */ /* 0x000fe20003f86270 */
[----:B------:R-:W-:Y:S01]  /*0360*/  ULDC.64 UR14, c[0x0][0x290] ;  /* 0x0000a400000e7ab9 */ /* 0x000fe20000000a00 */
[----:B------:R-:W-:Y:S01]  /*0370*/  ULDC.64 UR12, c[0x0][0x298] ;  /* 0x0000a600000c7ab9 */ /* 0x000fe20000000a00 */
[----:B------:R-:W-:Y:S02]  /*0380*/  ISETP.GE.U32.AND P2, PT, R50, UR14, PT ;  /* 0x0000000e32007c0c */ /* 0x000fe4000bf46070 */
[----:B------:R-:W-:Y:S02]  /*0390*/  MOV R40, RZ ;  /* 0x000000ff00287202 */ /* 0x000fe40000000f00 */
[----:B------:R-:W1:Y:S08]  /*03a0*/  @P1 LDC.64 R18, c[0x0][0x228] ;  /* 0x00008a00ff121b82 */ /* 0x000e700000000a00 */
[----:B------:R-:W2:Y:S01]  /*03b0*/  @P1 LDC.64 R16, c[0x0][0x230] ;  /* 0x00008c00ff101b82 */ /* 0x000ea20000000a00 */
[----:B0-----:R-:W-:-:S04]  /*03c0*/  IABS R11, R15 ;  /* 0x0000000f000b7213 */ /* 0x001fc80000000000 */
[----:B------:R-:W0:Y:S08]  /*03d0*/  I2F.RP R7, R11 ;  /* 0x0000000b00077306 */ /* 0x000e300000209400 */
[----:B0-----:R-:W0:Y:S02]  /*03e0*/  MUFU.RCP R7, R7 ;  /* 0x0000000700077308 */ /* 0x001e240000001000 */
[----:B0-----:R-:W-:-:S06]  /*03f0*/  IADD3 R8, R7, 0xffffffe, RZ ;  /* 0x0ffffffe07087810 */ /* 0x001fcc0007ffe0ff */
[----:B------:R0:W3:Y:S02]  /*0400*/  F2I.FTZ.U32.TRUNC.NTZ R9, R8 ;  /* 0x0000000800097305 */ /* 0x0000e4000021f000 */
[----:B0-----:R-:W-:Y:S02]  /*0410*/  MOV R8, RZ ;  /* 0x000000ff00087202 */ /* 0x001fe40000000f00 */
[----:B---3--:R-:W-:-:S05]  /*0420*/  IADD3 R10, RZ, -R9, RZ ;  /* 0x80000009ff0a7210 */ /* 0x008fca0007ffe0ff */
[----:B------:R-:W-:Y:S01]  /*0430*/  IMAD R13, R10, R11, RZ ;  /* 0x0000000b0a0d7224 */ /* 0x000fe200078e02ff */
[----:B------:R-:W-:-:S03]  /*0440*/  IABS R10, R52 ;  /* 0x00000034000a7213 */ /* 0x000fc60000000000 */
[----:B------:R-:W-:Y:S01]  /*0450*/  IMAD.HI.U32 R9, R9, R13, R8 ;  /* 0x0000000d09097227 */ /* 0x000fe200078e0008 */
[----:B------:R-:W-:Y:S01]  /*0460*/  LOP3.LUT R8, R52, R15, RZ, 0x3c, !PT ;  /* 0x0000000f34087212 */ /* 0x000fe200078e3cff */
[----:B------:R-:W0:Y:S03]  /*0470*/  @P1 LDC.64 R12, c[0x0][0x288] ;  /* 0x0000a200ff0c1b82 */ /* 0x000e260000000a00 */
[----:B------:R-:W-:Y:S01]  /*0480*/  ISETP.GE.AND P6, PT, R8, RZ, PT ;  /* 0x000000ff0800720c */ /* 0x000fe20003fc6270 */
[----:B------:R-:W-:-:S05]  /*0490*/  IMAD.HI.U32 R9, R9, R10, RZ ;  /* 0x0000000a09097227 */ /* 0x000fca00078e00ff */
[----:B------:R-:W-:-:S05]  /*04a0*/  IADD3 R7, -R9, RZ, RZ ;  /* 0x000000ff09077210 */ /* 0x000fca0007ffe1ff */
[----:B------:R-:W-:Y:S01]  /*04b0*/  IMAD R10, R11, R7, R10 ;  /* 0x000000070b0a7224 */ /* 0x000fe200078e020a */
[----:B------:R-:W-:-:S04]  /*04c0*/  SHF.R.S32.HI R7, RZ, 0x1f, R50 ;  /* 0x0000001fff077819 */ /* 0x000fc80000011432 */
[----:B------:R-:W-:Y:S02]  /*04d0*/  ISETP.GT.U32.AND P0, PT, R11, R10, PT ;  /* 0x0000000a0b00720c */ /* 0x000fe40003f04070 */
[----:B------:R-:W-:-:S04]  /*04e0*/  ISETP.GE.AND.EX P2, PT, R7, UR15, PT, P2 ;  /* 0x0000000f07007c0c */ /* 0x000fc8000bf46320 */
[----:B------:R-:W-:-:S07]  /*04f0*/  ISETP.GT.U32.OR P2, PT, R53, 0x2ff, P2 ;  /* 0x000002ff3500780c */ /* 0x000fce0001744470 */
[-C--:B------:R-:W-:Y:S02]  /*0500*/  @!P0 IADD3 R10, R10, -R11.reuse, RZ ;  /* 0x8000000b0a0a8210 */ /* 0x080fe40007ffe0ff */
[----:B------:R-:W-:Y:S02]  /*0510*/  @!P0 IADD3 R9, R9, 0x1, RZ ;  /* 0x0000000109098810 */ /* 0x000fe40007ffe0ff */
[CC--:B------:R-:W-:Y:S02]  /*0520*/  ISETP.GE.U32.AND P3, PT, R10.reuse, R11.reuse, PT ;  /* 0x0000000b0a00720c */ /* 0x0c0fe40003f66070 */
[----:B------:R-:W-:Y:S01]  /*0530*/  ISETP.GT.U32.AND P5, PT, R11, R10, PT ;  /* 0x0000000a0b00720c */ /* 0x000fe20003fa4070 */
[----:B------:R-:W3:Y:S01]  /*0540*/  @!P2 LDC.64 R22, c[0x0][0x288] ;  /* 0x0000a200ff16ab82 */ /* 0x000ee20000000a00 */
[----:B------:R-:W-:Y:S02]  /*0550*/  IADD3 R11, R10, -R11, RZ ;  /* 0x8000000b0a0b7210 */ /* 0x000fe40007ffe0ff */
[----:B------:R-:W-:-:S02]  /*0560*/  ISETP.NE.AND P0, PT, R15, RZ, PT ;  /* 0x000000ff0f00720c */ /* 0x000fc40003f05270 */
[----:B------:R-:W-:Y:S02]  /*0570*/  SEL R10, R11, R10, !P5 ;  /* 0x0000000a0b0a7207 */ /* 0x000fe40006800000 */
[----:B------:R-:W-:Y:S01]  /*0580*/  LOP3.LUT R11, RZ, R15, RZ, 0x33, !PT ;  /* 0x0000000fff0b7212 */ /* 0x000fe200078e33ff */
[----:B------:R-:W4:Y:S01]  /*0590*/  @!P2 LDC.64 R20, c[0x0][0x228] ;  /* 0x00008a00ff14ab82 */ /* 0x000f220000000a00 */
[----:B------:R-:W-:Y:S02]  /*05a0*/  @!P4 IADD3 R10, -R10, RZ, RZ ;  /* 0x000000ff0a0ac210 */ /* 0x000fe40007ffe1ff */
[----:B------:R-:W-:Y:S02]  /*05b0*/  @P3 IADD3 R9, R9, 0x1, RZ ;  /* 0x0000000109093810 */ /* 0x000fe40007ffe0ff */
[----:B------:R-:W-:Y:S02]  /*05c0*/  SEL R64, R11, R10, !P0 ;  /* 0x0000000a0b407207 */ /* 0x000fe40004000000 */
[----:B------:R-:W-:Y:S01]  /*05d0*/  @!P6 IADD3 R9, -R9, RZ, RZ ;  /* 0x000000ff0909e210 */ /* 0x000fe20007ffe1ff */
[----:B------:R-:W4:Y:S01]  /*05e0*/  @!P2 LDC.64 R14, c[0x0][0x230] ;  /* 0x00008c00ff0eab82 */ /* 0x000f220000000a00 */
[----:B------:R-:W-:Y:S01]  /*05f0*/  SHF.R.S32.HI R10, RZ, 0x1f, R54 ;  /* 0x0000001fff0a7819 */ /* 0x000fe20000011436 */
[----:B------:R-:W-:Y:S01]  /*0600*/  IMAD R35, R64, 0x60, RZ ;  /* 0x0000006040237824 */ /* 0x000fe200078e02ff */
[----:B------:R-:W-:-:S02]  /*0610*/  SEL R11, R11, R9, !P0 ;  /* 0x000000090b0b7207 */ /* 0x000fc40004000000 */
[----:B------:R-:W-:Y:S02]  /*0620*/  SHF.R.S32.HI R9, RZ, 0x1f, R49 ;  /* 0x0000001fff097819 */ /* 0x000fe40000011431 */
[----:B------:R-:W-:Y:S02]  /*0630*/  IADD3 R66, P0, R54, R35, RZ ;  /* 0x0000002336427210 */ /* 0x000fe40007f1e0ff */
[----:B------:R-:W-:Y:S02]  /*0640*/  SHF.R.S32.HI R8, RZ, 0x1f, R11 ;  /* 0x0000001fff087819 */ /* 0x000fe4000001140b */
[----:B------:R-:W-:Y:S02]  /*0650*/  ISETP.GE.U32.AND P3, PT, R49, UR14, PT ;  /* 0x0000000e31007c0c */ /* 0x000fe4000bf66070 */
[----:B------:R-:W-:Y:S01]  /*0660*/  LEA.HI.X.SX32 R67, R35, R10, 0x1, P0 ;  /* 0x0000000a23437211 */ /* 0x000fe200000f0eff */
[----:B------:R-:W-:Y:S01]  /*0670*/  IMAD R8, R8, UR12, RZ ;  /* 0x0000000c08087c24 */ /* 0x000fe2000f8e02ff */
[----:B------:R-:W-:-:S02]  /*0680*/  ISETP.GE.AND.EX P3, PT, R9, UR15, PT, P3 ;  /* 0x0000000f09007c0c */ /* 0x000fc4000bf66330 */
[----:B------:R-:W-:Y:S01]  /*0690*/  ISETP.GE.U32.AND P0, PT, R48, UR14, PT ;  /* 0x0000000e30007c0c */ /* 0x000fe2000bf06070 */
[----:B------:R-:W-:Y:S01]  /*06a0*/  IMAD R69, R11, UR13, R8 ;  /* 0x0000000d0b457c24 */ /* 0x000fe2000f8e0208 */
[----:B------:R-:W-:Y:S01]  /*06b0*/  ISETP.GT.U32.OR P3, PT, R53, 0x2ff, P3 ;  /* 0x000002ff3500780c */ /* 0x000fe20001f64470 */
[----:B------:R-:W-:Y:S01]  /*06c0*/  IMAD.WIDE.U32 R66, R11, UR12, R66 ;  /* 0x0000000c0b427c25 */ /* 0x000fe2000f8e0042 */
[----:B------:R-:W-:-:S03]  /*06d0*/  SHF.R.S32.HI R11, RZ, 0x1f, R48 ;  /* 0x0000001fff0b7819 */ /* 0x000fc60000011430 */
[----:B0-----:R-:W-:Y:S01]  /*06e0*/  @P1 IMAD R8, R41, R12, RZ ;  /* 0x0000000c29081224 */ /* 0x001fe200078e02ff */
[----:B------:R-:W-:Y:S02]  /*06f0*/  IADD3 R69, R67, R69, RZ ;  /* 0x0000004543457210 */ /* 0x000fe40007ffe0ff */
[-C--:B------:R-:W-:Y:S01]  /*0700*/  @P1 MOV R68, R66.reuse ;  /* 0x0000004200441202 */ /* 0x080fe20000000f00 */
[----:B------:R-:W-:Y:S01]  /*0710*/  @P1 IMAD R25, R51, R13, R8 ;  /* 0x0000000d33191224 */ /* 0x000fe200078e0208 */
[----:B------:R-:W-:Y:S01]  /*0720*/  @!P2 MOV R24, R66 ;  /* 0x000000420018a202 */ /* 0x000fe20000000f00 */
[----:B---3--:R-:W-:Y:S01]  /*0730*/  @!P2 IMAD R8, R7, R22, RZ ;  /* 0x000000160708a224 */ /* 0x008fe200078e02ff */
[----:B------:R-:W-:Y:S01]  /*0740*/  ISETP.GE.AND.EX P0, PT, R11, UR15, PT, P0 ;  /* 0x0000000f0b007c0c */ /* 0x000fe2000bf06300 */
[----:B------:R-:W-:Y:S01]  /*0750*/  @P1 IMAD.WIDE.U32 R26, R51, R12, R68 ;  /* 0x0000000c331a1225 */ /* 0x000fe200078e0044 */
[----:B------:R-:W0:Y:S02]  /*0760*/  @!P3 LDC.64 R32, c[0x0][0x230] ;  /* 0x00008c00ff20bb82 */ /* 0x000e240000000a00 */
[----:B------:R-:W-:Y:S01]  /*0770*/  ISETP.GT.U32.OR P0, PT, R53, 0x2ff, P0 ;  /* 0x000002ff3500780c */ /* 0x000fe20000704470 */
[----:B------:R-:W-:Y:S01]  /*0780*/  @!P2 IMAD R29, R50, R23, R8 ;  /* 0x00000017321da224 */ /* 0x000fe200078e0208 */
[----:B------:R-:W-:-:S02]  /*0790*/  @P1 IADD3 R27, R27, R25, RZ ;  /* 0x000000191b1b1210 */ /* 0x000fc40007ffe0ff */
[----:B------:R-:W-:Y:S02]  /*07a0*/  @!P2 MOV R25, R69 ;  /* 0x000000450019a202 */ /* 0x000fe40000000f00 */
[----:B------:R-:W3:Y:S01]  /*07b0*/  @!P3 LDC.64 R12, c[0x0][0x288] ;  /* 0x0000a200ff0cbb82 */ /* 0x000ee20000000a00 */
[----:B------:R-:W-:Y:S01]  /*07c0*/  @P1 SHF.L.U32 R23, R26, 0x1, RZ ;  /* 0x000000011a171819 */ /* 0x000fe200000006ff */
[----:B------:R-:W-:Y:S01]  /*07d0*/  @!P2 IMAD.WIDE.U32 R24, R50, R22, R24 ;  /* 0x000000163218a225 */ /* 0x000fe200078e0018 */
[----:B------:R-:W-:Y:S02]  /*07e0*/  @P1 SHF.L.U64.HI R26, R26, 0x1, R27 ;  /* 0x000000011a1a1819 */ /* 0x000fe4000001021b */
[C---:B-1----:R-:W-:Y:S02]  /*07f0*/  @P1 IADD3 R22, P5, R23.reuse, R18, RZ ;  /* 0x0000001217161210 */ /* 0x042fe40007fbe0ff */
[----:B--2---:R-:W-:Y:S01]  /*0800*/  @P1 IADD3 R16, P4, R23, R16, RZ ;  /* 0x0000001017101210 */ /* 0x004fe20007f9e0ff */
[----:B------:R-:W1:Y:S01]  /*0810*/  @!P0 LDC.64 R30, c[0x0][0x288] ;  /* 0x0000a200ff1e8b82 */ /* 0x000e620000000a00 */
[----:B------:R-:W-:-:S02]  /*0820*/  @P1 IADD3.X R23, R26, R19, RZ, P5, !PT ;  /* 0x000000131a171210 */ /* 0x000fc40002ffe4ff */
[----:B------:R-:W-:Y:S02]  /*0830*/  @!P2 IADD3 R25, R25, R29, RZ ;  /* 0x0000001d1919a210 */ /* 0x000fe40007ffe0ff */
[----:B------:R-:W-:Y:S02]  /*0840*/  @!P2 SHF.L.U32 R19, R24, 0x1, RZ ;  /* 0x000000011813a819 */ /* 0x000fe400000006ff */
[----:B------:R-:W-:Y:S02]  /*0850*/  @P1 IADD3.X R17, R26, R17, RZ, P4, !PT ;  /* 0x000000111a111210 */ /* 0x000fe400027fe4ff */
[----:B------:R-:W-:Y:S01]  /*0860*/  @!P2 SHF.L.U64.HI R24, R24, 0x1, R25 ;  /* 0x000000011818a819 */ /* 0x000fe20000010219 */
[----:B------:R-:W2:Y:S01]  /*0870*/  @!P0 LDC.64 R26, c[0x0][0x230] ;  /* 0x00008c00ff1a8b82 */ /* 0x000ea20000000a00 */
[----:B----4-:R-:W-:Y:S01]  /*0880*/  @!P2 IADD3 R28, P4, R19, R14, RZ ;  /* 0x0000000e131ca210 */ /* 0x010fe20007f9e0ff */
[----:B------:R4:W2:Y:S01]  /*0890*/  @P1 LDG.E R40, desc[UR8][R16.64] ;  /* 0x0000000810281981 */ /* 0x0008a2000c1e1900 */
[----:B------:R-:W-:-:S02]  /*08a0*/  MOV R42, RZ ;  /* 0x000000ff002a7202 */ /* 0x000fc40000000f00 */
[C---:B------:R-:W-:Y:S02]  /*08b0*/  @!P2 IADD3.X R29, R24.reuse, R15, RZ, P4, !PT ;  /* 0x0000000f181da210 */ /* 0x040fe400027fe4ff */
[----:B------:R-:W-:Y:S01]  /*08c0*/  @!P2 IADD3 R20, P4, R19, R20, RZ ;  /* 0x000000141314a210 */ /* 0x000fe20007f9e0ff */
[----:B---3--:R-:W-:Y:S01]  /*08d0*/  @!P3 IMAD R8, R9, R12, RZ ;  /* 0x0000000c0908b224 */ /* 0x008fe200078e02ff */
[----:B------:R-:W-:Y:S01]  /*08e0*/  @!P3 MOV R14, R66 ;  /* 0x00000042000eb202 */ /* 0x000fe20000000f00 */
[----:B------:R3:W5:Y:S01]  /*08f0*/  @!P2 LDG.E R42, desc[UR8][R28.64] ;  /* 0x000000081c2aa981 */ /* 0x000762000c1e1900 */
[----:B------:R-:W-:Y:S02]  /*0900*/  @!P2 IADD3.X R21, R24, R21, RZ, P4, !PT ;  /* 0x000000151815a210 */ /* 0x000fe400027fe4ff */
[----:B------:R-:W0:Y:S01]  /*0910*/  @!P3 LDC.64 R24, c[0x0][0x228] ;  /* 0x00008a00ff18bb82 */ /* 0x000e220000000a00 */
[----:B------:R-:W-:Y:S01]  /*0920*/  @!P3 IMAD R19, R49, R13, R8 ;  /* 0x0000000d3113b224 */ /* 0x000fe200078e0208 */
[----:B------:R-:W-:-:S02]  /*0930*/  SHF.R.S32.HI R13, RZ, 0x1f, R47 ;  /* 0x0000001fff0d7819 */ /* 0x000fc4000001142f */
[----:B------:R-:W-:Y:S02]  /*0940*/  ISETP.GE.U32.AND P4, PT, R47, UR14, PT ;  /* 0x0000000e2f007c0c */ /* 0x000fe4000bf86070 */
[----:B----4-:R-:W-:Y:S02]  /*0950*/  MOV R16, RZ ;  /* 0x000000ff00107202 */ /* 0x010fe40000000f00 */
[----:B------:R-:W-:Y:S02]  /*0960*/  @!P3 MOV R15, R69 ;  /* 0x00000045000fb202 */ /* 0x000fe40000000f00 */
[----:B------:R-:W-:Y:S02]  /*0970*/  ISETP.GE.AND.EX P4, PT, R13, UR15, PT, P4 ;  /* 0x0000000f0d007c0c */ /* 0x000fe4000bf86340 */
[----:B------:R4:W5:Y:S01]  /*0980*/  @!P2 LDG.E R16, desc[UR8][R20.64] ;  /* 0x000000081410a981 */ /* 0x000962000c1e1900 */
[----:B------:R-:W-:Y:S01]  /*0990*/  @!P3 IMAD.WIDE.U32 R14, R49, R12, R14 ;  /* 0x0000000c310eb225 */ /* 0x000fe200078e000e */
[----:B------:R-:W-:-:S02]  /*09a0*/  ISETP.GT.U32.OR P2, PT, R53, 0x2ff, P4 ;  /* 0x000002ff3500780c */ /* 0x000fc40002744470 */
[----:B------:R-:W-:Y:S02]  /*09b0*/  MOV R18, RZ ;  /* 0x000000ff00127202 */ /* 0x000fe40000000f00 */
[----:B------:R-:W-:Y:S02]  /*09c0*/  @!P3 IADD3 R15, R15, R19, RZ ;  /* 0x000000130f0fb210 */ /* 0x000fe40007ffe0ff */
[C---:B---3--:R-:W-:Y:S02]  /*09d0*/  @!P3 SHF.L.U32 R29, R14.reuse, 0x1, RZ ;  /* 0x000000010e1db819 */ /* 0x048fe400000006ff */
[----:B------:R-:W-:Y:S01]  /*09e0*/  @!P3 SHF.L.U64.HI R10, R14, 0x1, R15 ;  /* 0x000000010e0ab819 */ /* 0x000fe2000001020f */
[----:B-1----:R-:W-:Y:S01]  /*09f0*/  @!P0 IMAD R8, R11, R30, RZ ;  /* 0x0000001e0b088224 */ /* 0x002fe200078e02ff */
[----:B0-----:R-:W-:Y:S01]  /*0a00*/  @!P3 IADD3 R32, P5, R29, R32, RZ ;  /* 0x000000201d20b210 */ /* 0x001fe20007fbe0ff */
[----:B------:R0:W5:Y:S01]  /*0a10*/  @P1 LDG.E R18, desc[UR8][R22.64] ;  /* 0x0000000816121981 */ /* 0x000162000c1e1900 */
[----:B------:R-:W-:Y:S01]  /*0a20*/  @!P0 MOV R14, R66 ;  /* 0x00000042000e8202 */ /* 0x000fe20000000f00 */
[----:B----4-:R-:W1:Y:S01]  /*0a30*/  @!P2 LDC.64 R20, c[0x0][0x288] ;  /* 0x0000a200ff14ab82 */ /* 0x010e620000000a00 */
[----:B------:R-:W-:-:S02]  /*0a40*/  @!P3 IADD3.X R33, R10, R33, RZ, P5, !PT ;  /* 0x000000210a21b210 */ /* 0x000fc40002ffe4ff */
[----:B------:R-:W-:Y:S02]  /*0a50*/  @!P3 IADD3 R28, P5, R29, R24, RZ ;  /* 0x000000181d1cb210 */ /* 0x000fe40007fbe0ff */
[----:B------:R-:W-:Y:S01]  /*0a60*/  @!P0 MOV R15, R69 ;  /* 0x00000045000f8202 */ /* 0x000fe20000000f00 */
[----:B------:R-:W-:Y:S01]  /*0a70*/  @!P0 IMAD R17, R48, R31, R8 ;  /* 0x0000001f30118224 */ /* 0x000fe200078e0208 */
[----:B------:R-:W-:Y:S01]  /*0a80*/  @!P3 IADD3.X R29, R10, R25, RZ, P5, !PT ;  /* 0x000000190a1db210 */ /* 0x000fe20002ffe4ff */
[----:B0-----:R-:W0:Y:S01]  /*0a90*/  @!P0 LDC.64 R22, c[0x0][0x228] ;  /* 0x00008a00ff168b82 */ /* 0x001e220000000a00 */
[----:B------:R-:W-:Y:S01]  /*0aa0*/  ISETP.GE.U32.AND P4, PT, R46, UR14, PT ;  /* 0x0000000e2e007c0c */ /* 0x000fe2000bf86070 */
[----:B------:R-:W-:Y:S01]  /*0ab0*/  @!P0 IMAD.WIDE.U32 R30, R48, R30, R14 ;  /* 0x0000001e301e8225 */ /* 0x000fe200078e000e */
[----:B------:R-:W-:-:S05]  /*0ac0*/  SHF.R.S32.HI R15, RZ, 0x1f, R46 ;  /* 0x0000001fff0f7819 */ /* 0x000fca000001142e */
[----:B------:R-:W3:Y:S01]  /*0ad0*/  LDC.64 R24, c[0x0][0x248] ;  /* 0x00009200ff187b82 */ /* 0x000ee20000000a00 */
[----:B------:R-:W-:Y:S02]  /*0ae0*/  ISETP.GE.AND.EX P4, PT, R15, UR15, PT, P4 ;  /* 0x0000000f0f007c0c */ /* 0x000fe4000bf86340 */
[----:B------:R-:W-:Y:S02]  /*0af0*/  @!P0 IADD3 R17, R31, R17, RZ ;  /* 0x000000111f118210 */ /* 0x000fe40007ffe0ff */
[----:B------:R-:W-:Y:S02]  /*0b00*/  ISETP.GT.U32.OR P4, PT, R53, 0x2ff, P4 ;  /* 0x000002ff3500780c */ /* 0x000fe40002784470 */
[----:B------:R-:W-:Y:S02]  /*0b10*/  MOV R12, RZ ;  /* 0x000000ff000c7202 */ /* 0x000fe40000000f00 */
[----:B------:R-:W-:Y:S02]  /*0b20*/  MOV R10, RZ ;  /* 0x000000ff000a7202 */ /* 0x000fe40000000f00 */
[----:B------:R-:W-:-:S02]  /*0b30*/  @!P0 SHF.L.U64.HI R8, R30, 0x1, R17 ;  /* 0x000000011e088819 */ /* 0x000fc40000010211 */
[----:B------:R-:W-:Y:S01]  /*0b40*/  SHF.R.S32.HI R17, RZ, 0x1f, R45 ;  /* 0x0000001fff117819 */ /* 0x000fe2000001142d */
[----:B------:R4:W5:Y:S01]  /*0b50*/  @!P3 LDG.E R12, desc[UR8][R32.64] ;  /* 0x00000008200cb981 */ /* 0x000962000c1e1900 */
[----:B------:R-:W-:Y:S01]  /*0b60*/  ISETP.GE.U32.AND P5, PT, R45, UR14, PT ;  /* 0x0000000e2d007c0c */ /* 0x000fe2000bfa6070 */
[----:B-1----:R-:W-:Y:S01]  /*0b70*/  @!P2 IMAD R34, R13, R20, RZ ;  /* 0x000000140d22a224 */ /* 0x002fe200078e02ff */
[----:B------:R-:W-:Y:S01]  /*0b80*/  @!P2 MOV R36, R66 ;  /* 0x000000420024a202 */ /* 0x000fe20000000f00 */
[----:B------:R-:W5:Y:S01]  /*0b90*/  @!P3 LDG.E R10, desc[UR8][R28.64] ;  /* 0x000000081c0ab981 */ /* 0x000f62000c1e1900 */
[----:B------:R-:W-:Y:S02]  /*0ba0*/  @!P2 MOV R37, R69 ;  /* 0x000000450025a202 */ /* 0x000fe40000000f00 */
[----:B------:R-:W-:Y:S02]  /*0bb0*/  ISETP.GE.AND.EX P3, PT, R17, UR15, PT, P5 ;  /* 0x0000000f11007c0c */ /* 0x000fe4000bf66350 */
[----:B------:R-:W-:Y:S01]  /*0bc0*/  @!P0 SHF.L.U32 R39, R30, 0x1, RZ ;  /* 0x000000011e278819 */ /* 0x000fe200000006ff */
[C---:B------:R-:W-:Y:S01]  /*0bd0*/  @!P2 IMAD R55, R47.reuse, R21, R34 ;  /* 0x000000152f37a224 */ /* 0x040fe200078e0222 */
[----:B------:R-:W1:Y:S01]  /*0be0*/  @!P4 LDC.64 R30, c[0x0][0x288] ;  /* 0x0000a200ff1ecb82 */ /* 0x000e620000000a00 */
[----:B------:R-:W-:Y:S01]  /*0bf0*/  @!P2 IMAD.WIDE.U32 R36, R47, R20, R36 ;  /* 0x000000142f24a225 */ /* 0x000fe200078e0024 */
[----:B------:R-:W-:-:S02]  /*0c00*/  ISETP.GT.U32.OR P3, PT, R53, 0x2ff, P3 ;  /* 0x000002ff3500780c */ /* 0x000fc40001f64470 */
[C---:B0-----:R-:W-:Y:S01]  /*0c10*/  @!P0 IADD3 R38, P5, R39.reuse, R22, RZ ;  /* 0x0000001627268210 */ /* 0x041fe20007fbe0ff */
[----:B---3--:R-:W-:Y:S01]  /*0c20*/  IMAD.WIDE R20, R52, 0x8, R24 ;  /* 0x0000000834147825 */ /* 0x008fe200078e0218 */
[----:B--2---:R-:W-:Y:S02]  /*0c30*/  @!P0 IADD3 R26, P6, R39, R26, RZ ;  /* 0x0000001a271a8210 */ /* 0x004fe40007fde0ff */
[----:B----4-:R-:W0:Y:S01]  /*0c40*/  @!P2 LDC.64 R32, c[0x0][0x230] ;  /* 0x00008c00ff20ab82 */ /* 0x010e220000000a00 */
[C---:B------:R-:W-:Y:S02]  /*0c50*/  @!P0 IADD3.X R39, R8.reuse, R23, RZ, P5, !PT ;  /* 0x0000001708278210 */ /* 0x040fe40002ffe4ff */
[----:B------:R-:W-:Y:S01]  /*0c60*/  MOV R14, RZ ;  /* 0x000000ff000e7202 */ /* 0x000fe20000000f00 */
[----:B------:R-:W2:Y:S01]  /*0c70*/  LDG.E.64 R20, desc[UR8][R20.64] ;  /* 0x0000000814147981 */ /* 0x000ea2000c1e1b00 */
[----:B------:R-:W-:-:S03]  /*0c80*/  @!P0 IADD3.X R27, R8, R27, RZ, P6, !PT ;  /* 0x0000001b081b8210 */ /* 0x000fc600037fe4ff */
[----:B------:R-:W3:Y:S02]  /*0c90*/  @!P2 LDC.64 R22, c[0x0][0x228] ;  /* 0x00008a00ff16ab82 */ /* 0x000ee40000000a00 */
[----:B------:R4:W5:Y:S01]  /*0ca0*/  @!P0 LDG.E R14, desc[UR8][R26.64] ;  /* 0x000000081a0e8981 */ /* 0x000962000c1e1900 */
[----:B------:R-:W-:-:S05]  /*0cb0*/  @!P2 IADD3 R37, R37, R55, RZ ;  /* 0x000000372525a210 */ /* 0x000fca0007ffe0ff */
[----:B------:R-:W3:Y:S01]  /*0cc0*/  @!P3 LDC.64 R24, c[0x0][0x288] ;  /* 0x0000a200ff18bb82 */ /* 0x000ee20000000a00 */
[----:B------:R-:W-:-:S07]  /*0cd0*/  MOV R8, RZ ;  /* 0x000000ff00087202 */ /* 0x000fce0000000f00 */
[----:B----4-:R-:W4:Y:S01]  /*0ce0*/  @!P4 LDC.64 R26, c[0x0][0x230] ;  /* 0x00008c00ff1acb82 */ /* 0x010f220000000a00 */
[----:B------:R-:W-:-:S07]  /*0cf0*/  @!P2 SHF.L.U32 R59, R36, 0x1, RZ ;  /* 0x00000001243ba819 */ /* 0x000fce00000006ff */
[----:B------:R-:W4:Y:S01]  /*0d00*/  @!P4 LDC.64 R28, c[0x0][0x228] ;  /* 0x00008a00ff1ccb82 */ /* 0x000f220000000a00 */
[----:B------:R-:W-:Y:S01]  /*0d10*/  @!P2 SHF.L.U64.HI R34, R36, 0x1, R37 ;  /* 0x000000012422a819 */ /* 0x000fe20000010225 */
[----:B-1----:R-:W-:Y:S01]  /*0d20*/  @!P4 IMAD R56, R15, R30, RZ ;  /* 0x0000001e0f38c224 */ /* 0x002fe200078e02ff */
[----:B------:R-:W-:Y:S01]  /*0d30*/  @!P4 MOV R36, R66 ;  /* 0x000000420024c202 */ /* 0x000fe20000000f00 */
[----:B------:R1:W5:Y:S01]  /*0d40*/  @!P0 LDG.E R8, desc[UR8][R38.64] ;  /* 0x0000000826088981 */ /* 0x000362000c1e1900 */
[----:B------:R-:W-:Y:S02]  /*0d50*/  @!P4 MOV R37, R69 ;  /* 0x000000450025c202 */ /* 0x000fe40000000f00 */
[----:B0-----:R-:W-:Y:S01]  /*0d60*/  @!P2 IADD3 R32, P0, R59, R32, RZ ;  /* 0x000000203b20a210 */ /* 0x001fe20007f1e0ff */
[C---:B------:R-:W-:Y:S02]  /*0d70*/  @!P4 IMAD R57, R46.reuse, R31, R56 ;  /* 0x0000001f2e39c224 */ /* 0x040fe400078e0238 */
[----:B------:R-:W-:Y:S01]  /*0d80*/  @!P4 IMAD.WIDE.U32 R36, R46, R30, R36 ;  /* 0x0000001e2e24c225 */ /* 0x000fe200078e0024 */
[----:B------:R-:W-:-:S02]  /*0d90*/  @!P2 IADD3.X R33, R34, R33, RZ, P0, !PT ;  /* 0x000000212221a210 */ /* 0x000fc400007fe4ff */
[----:B---3--:R-:W-:Y:S02]  /*0da0*/  @!P2 IADD3 R58, P0, R59, R22, RZ ;  /* 0x000000163b3aa210 */ /* 0x008fe40007f1e0ff */
[----:B-1----:R-:W-:Y:S02]  /*0db0*/  @!P4 IADD3 R39, R37, R57, RZ ;  /* 0x000000392527c210 */ /* 0x002fe40007ffe0ff */
[----:B------:R-:W-:Y:S02]  /*0dc0*/  CS2R R56, SRZ ;  /* 0x0000000000387805 */ /* 0x000fe4000001ff00 */
[----:B------:R-:W-:Y:S02]  /*0dd0*/  MOV R55, RZ ;  /* 0x000000ff00377202 */ /* 0x000fe40000000f00 */
[----:B------:R-:W-:Y:S02]  /*0de0*/  @!P4 SHF.L.U32 R37, R36, 0x1, RZ ;  /* 0x000000012425c819 */ /* 0x000fe400000006ff */
[----:B------:R-:W-:Y:S01]  /*0df0*/  @!P2 IADD3.X R59, R34, R23, RZ, P0, !PT ;  /* 0x00000017223ba210 */ /* 0x000fe200007fe4ff */
[----:B------:R-:W-:Y:S01]  /*0e00*/  @!P3 IMAD R38, R17, R24, RZ ;  /* 0x000000181126b224 */ /* 0x000fe200078e02ff */
[----:B------:R-:W-:Y:S01]  /*0e10*/  @!P4 SHF.L.U64.HI R34, R36, 0x1, R39 ;  /* 0x000000012422c819 */ /* 0x000fe20000010227 */
[----:B------:R-:W0:Y:S01]  /*0e20*/  @!P3 LDC.64 R22, c[0x0][0x230] ;  /* 0x00008c00ff16bb82 */ /* 0x000e220000000a00 */
[----:B----4-:R-:W-:Y:S01]  /*0e30*/  @!P4 IADD3 R36, P0, R37, R26, RZ ;  /* 0x0000001a2524c210 */ /* 0x010fe20007f1e0ff */
[----:B------:R1:W5:Y:S01]  /*0e40*/  @!P2 LDG.E R55, desc[UR8][R32.64] ;  /* 0x000000082037a981 */ /* 0x000362000c1e1900 */
[----:B------:R-:W-:-:S03]  /*0e50*/  @!P3 IMAD R61, R45, R25, R38 ;  /* 0x000000192d3db224 */ /* 0x000fc600078e0226 */
[----:B------:R3:W5:Y:S01]  /*0e60*/  @!P2 LDG.E R56, desc[UR8][R58.64] ;  /* 0x000000083a38a981 */ /* 0x000762000c1e1900 */
[----:B------:R-:W-:Y:S02]  /*0e70*/  @!P4 IADD3 R28, P2, R37, R28, RZ ;  /* 0x0000001c251cc210 */ /* 0x000fe40007f5e0ff */
[C---:B------:R-:W-:Y:S02]  /*0e80*/  @!P4 IADD3.X R37, R34.reuse, R27, RZ, P0, !PT ;  /* 0x0000001b2225c210 */ /* 0x040fe400007fe4ff */
[----:B------:R-:W4:Y:S01]  /*0e90*/  @!P3 LDC.64 R26, c[0x0][0x228] ;  /* 0x00008a00ff1abb82 */ /* 0x000f220000000a00 */
[----:B------:R-:W-:Y:S02]  /*0ea0*/  @!P3 MOV R38, R66 ;  /* 0x000000420026b202 */ /* 0x000fe40000000f00 */
[----:B------:R-:W-:Y:S01]  /*0eb0*/  @!P3 MOV R39, R69 ;  /* 0x000000450027b202 */ /* 0x000fe20000000f00 */
[----:B------:R3:W5:Y:S02]  /*0ec0*/  @!P4 LDG.E R57, desc[UR8][R36.64] ;  /* 0x000000082439c981 */ /* 0x000764000c1e1900 */
[----:B------:R-:W-:Y:S01]  /*0ed0*/  @!P3 IMAD.WIDE.U32 R38, R45, R24, R38 ;  /* 0x000000182d26b225 */ /* 0x000fe200078e0026 */
[----:B------:R-:W-:-:S04]  /*0ee0*/  @!P4 IADD3.X R29, R34, R29, RZ, P2, !PT ;  /* 0x0000001d221dc210 */ /* 0x000fc800017fe4ff */
[----:B------:R-:W-:-:S04]  /*0ef0*/  @!P3 IADD3 R39, R39, R61, RZ ;  /* 0x0000003d2727b210 */ /* 0x000fc80007ffe0ff */
[C---:B------:R-:W-:Y:S02]  /*0f00*/  @!P3 SHF.L.U64.HI R34, R38.reuse, 0x1, R39 ;  /* 0x000000012622b819 */ /* 0x040fe40000010227 */
[----:B------:R-:W-:-:S04]  /*0f10*/  @!P3 SHF.L.U32 R39, R38, 0x1, RZ ;  /* 0x000000012627b819 */ /* 0x000fc800000006ff */
[----:B0-----:R-:W-:-:S04]  /*0f20*/  @!P3 IADD3 R22, P0, R39, R22, RZ ;  /* 0x000000162716b210 */ /* 0x001fc80007f1e0ff */
[C---:B------:R-:W-:Y:S02]  /*0f30*/  @!P3 IADD3.X R23, R34.reuse, R23, RZ, P0, !PT ;  /* 0x000000172217b210 */ /* 0x040fe400007fe4ff */
[----:B----4-:R-:W-:Y:S02]  /*0f40*/  @!P3 IADD3 R26, P0, R39, R26, RZ ;  /* 0x0000001a271ab210 */ /* 0x010fe40007f1e0ff */
[----:B------:R-:W-:Y:S02]  /*0f50*/  CS2R R60, SRZ ;  /* 0x00000000003c7805 */ /* 0x000fe4000001ff00 */
[----:B------:R-:W-:-:S05]  /*0f60*/  @!P3 IADD3.X R27, R34, R27, RZ, P0, !PT ;  /* 0x0000001b221bb210 */ /* 0x000fca00007fe4ff */
[----:B------:R-:W5:Y:S01]  /*0f70*/  @!P3 LDG.E R60, desc[UR8][R26.64] ;  /* 0x000000081a3cb981 */ /* 0x000f62000c1e1900 */
[----:B------:R-:W-:Y:S02]  /*0f80*/  SHF.R.S32.HI R19, RZ, 0x1f, R44 ;  /* 0x0000001fff137819 */ /* 0x000fe4000001142c */
[----:B------:R-:W-:-:S04]  /*0f90*/  ISETP.GE.U32.AND P6, PT, R44, UR14, PT ;  /* 0x0000000e2c007c0c */ /* 0x000fc8000bfc6070 */
[----:B------:R-:W-:-:S04]  /*0fa0*/  ISETP.GE.AND.EX P5, PT, R19, UR15, PT, P6 ;  /* 0x0000000f13007c0c */ /* 0x000fc8000bfa6360 */
[----:B------:R-:W-:-:S13]  /*0fb0*/  ISETP.GT.U32.OR P5, PT, R53, 0x2ff, P5 ;  /* 0x000002ff3500780c */ /* 0x000fda0002fa4470 */
[----:B------:R-:W3:Y:S08]  /*0fc0*/  @!P5 LDC.64 R30, c[0x0][0x288] ;  /* 0x0000a200ff1edb82 */ /* 0x000ef00000000a00 */
[----:B------:R-:W0:Y:S08]  /*0fd0*/  @!P5 LDC.64 R24, c[0x0][0x230] ;  /* 0x00008c00ff18db82 */ /* 0x000e300000000a00 */
[----:B-1----:R-:W1:Y:S01]  /*0fe0*/  @!P5 LDC.64 R32, c[0x0][0x228] ;  /* 0x00008a00ff20db82 */ /* 0x002e620000000a00 */
[----:B---3--:R-:W-:-:S04]  /*0ff0*/  @!P5 IMAD R58, R19, R30, RZ ;  /* 0x0000001e133ad224 */ /* 0x008fc800078e02ff */
[----:B------:R-:W-:Y:S01]  /*1000*/  @!P5 IMAD R59, R44, R31, R58 ;  /* 0x0000001f2c3bd224 */ /* 0x000fe200078e023a */
[----:B------:R-:W-:-:S06]  /*1010*/  MOV R58, RZ ;  /* 0x000000ff003a7202 */ /* 0x000fcc0000000f00 */
[----:B------:R-:W5:Y:S01]  /*1020*/  @!P4 LDG.E R58, desc[UR8][R28.64] ;  /* 0x000000081c3ac981 */ /* 0x000f62000c1e1900 */
[----:B------:R-:W-:Y:S02]  /*1030*/  @!P5 MOV R36, R66 ;  /* 0x000000420024d202 */ /* 0x000fe40000000f00 */
[----:B------:R-:W-:-:S03]  /*1040*/  @!P5 MOV R37, R69 ;  /* 0x000000450025d202 */ /* 0x000fc60000000f00 */
[----:B------:R-:W-:-:S05]  /*1050*/  @!P5 IMAD.WIDE.U32 R30, R44, R30, R36 ;  /* 0x0000001e2c1ed225 */ /* 0x000fca00078e0024 */
[----:B------:R-:W-:Y:S02]  /*1060*/  @!P5 IADD3 R37, R31, R59, RZ ;  /* 0x0000003b1f25d210 */ /* 0x000fe40007ffe0ff */
[C---:B------:R-:W-:Y:S02]  /*1070*/  @!P5 SHF.L.U32 R31, R30.reuse, 0x1, RZ ;  /* 0x000000011e1fd819 */ /* 0x040fe400000006ff */
[----:B------:R-:W-:Y:S02]  /*1080*/  @!P5 SHF.L.U64.HI R30, R30, 0x1, R37 ;  /* 0x000000011e1ed819 */ /* 0x000fe40000010225 */
[C---:B0-----:R-:W-:Y:S02]  /*1090*/  @!P5 IADD3 R24, P2, R31.reuse, R24, RZ ;  /* 0x000000181f18d210 */ /* 0x041fe40007f5e0ff */
[----:B-1----:R-:W-:Y:S02]  /*10a0*/  @!P5 IADD3 R32, P4, R31, R32, RZ ;  /* 0x000000201f20d210 */ /* 0x002fe40007f9e0ff */
[----:B------:R-:W-:-:S02]  /*10b0*/  MOV R59, RZ ;  /* 0x000000ff003b7202 */ /* 0x000fc40000000f00 */
[----:B------:R-:W-:Y:S02]  /*10c0*/  MOV R62, RZ ;  /* 0x000000ff003e7202 */ /* 0x000fe40000000f00 */
[C---:B------:R-:W-:Y:S02]  /*10d0*/  @!P5 IADD3.X R25, R30.reuse, R25, RZ, P2, !PT ;  /* 0x000000191e19d210 */ /* 0x040fe400017fe4ff */
[----:B------:R-:W-:Y:S01]  /*10e0*/  @!P5 IADD3.X R33, R30, R33, RZ, P4, !PT ;  /* 0x000000211e21d210 */ /* 0x000fe200027fe4ff */
[----:B------:R-:W-:Y:S01]  /*10f0*/  BSSY B0, `(.L_x_1076) ;  /* 0x000001b000007945 */ /* 0x000fe20003800000 */
[----:B------:R0:W5:Y:S04]  /*1100*/  @!P3 LDG.E R59, desc[UR8][R22.64] ;  /* 0x00000008163bb981 */ /* 0x000168000c1e1900 */
[----:B------:R1:W5:Y:S04]  /*1110*/  @!P5 LDG.E R62, desc[UR8][R24.64] ;  /* 0x00000008183ed981 */ /* 0x000368000c1e1900 */
[----:B------:R3:W5:Y:S01]  /*1120*/  @!P5 LDG.E R61, desc[UR8][R32.64] ;  /* 0x00000008203dd981 */ /* 0x000762000c1e1900 */
[----:B------:R-:W-:-:S02]  /*1130*/  ISETP.NE.AND P5, PT, RZ, UR10, PT ;  /* 0x0000000aff007c0c */ /* 0x000fc4000bfa5270 */
[----:B0-----:R-:W-:Y:S02]  /*1140*/  CS2R R22, SRZ ;  /* 0x0000000000167805 */ /* 0x001fe4000001ff00 */
[----:B-1----:R-:W-:Y:S01]  /*1150*/  CS2R R24, SRZ ;  /* 0x0000000000187805 */ /* 0x002fe2000001ff00 */
[--C-:B------:R-:W-:Y:S02]  /*1160*/  HADD2.F32 R31, -RZ, R40.reuse.H0_H0 ;  /* 0x20000028ff1f7230 */ /* 0x100fe40000004100 */
[----:B---3--:R-:W-:Y:S02]  /*1170*/  HADD2.F32 R33, -RZ, R40.H1_H1 ;  /* 0x30000028ff217230 */ /* 0x008fe40000004100 */
[----:B--2---:R-:W-:-:S05]  /*1180*/  FFMA.FTZ R21, -R20, R20, R21 ;  /* 0x0000001414157223 */ /* 0x004fca0000010115 */
[----:B------:R-:W-:-:S13]  /*1190*/  FSETP.GTU.FTZ.AND P0, PT, R21, RZ, PT ;  /* 0x000000ff1500720b */ /* 0x000fda0003f1c000 */
[----:B------:R-:W0:Y:S02]  /*11a0*/  @P0 LDC R28, c[0x0][0x250] ;  /* 0x00009400ff1c0b82 */ /* 0x000e240000000800 */
[----:B0-----:R-:W-:Y:S01]  /*11b0*/  @P0 FADD.FTZ R28, R21, R28 ;  /* 0x0000001c151c0221 */ /* 0x001fe20000010000 */
[----:B------:R-:W-:-:S06]  /*11c0*/  MOV R21, 0x3f800000 ;  /* 0x3f80000000157802 */ /* 0x000fcc0000000f00 */
[----:B------:R0:W1:Y:S01]  /*11d0*/  @P0 MUFU.RSQ R21, R28 ;  /* 0x0000001c00150308 */ /* 0x0000620000001400 */
[----:B------:R-:W-:-:S13]  /*11e0*/  ISETP.GT.U32.AND P0, PT, R53, 0x2ff, PT ;  /* 0x000002ff3500780c */ /* 0x000fda0003f04070 */
[----:B0-----:R-:W-:Y:S05]  /*11f0*/  @P0 BRA `(.L_x_1077) ;  /* 0x0000000000280947 */ /* 0x001fea0003800000 */
[----:B------:R-:W-:Y:S01]  /*1200*/  ISETP.NE.AND P0, PT, RZ, UR10, PT ;  /* 0x0000000aff007c0c */ /* 0x000fe2000bf05270 */
[----:B------:R-:W0:Y:S01]  /*1210*/  LDC.64 R26, c[0x0][0x238] ;  /* 0x00008e00ff1a7b82 */ /* 0x000e220000000a00 */
[----:B------:R-:W-:-:S04]  /*1220*/  IADD3 R35, R54, R35, RZ ;  /* 0x0000002336237210 */ /* 0x000fc80007ffe0ff */
[----:B------:R-:W-:-:S07]  /*1230*/  SHF.R.S32.HI R30, RZ, 0x1f, R35 ;  /* 0x0000001fff1e7819 */ /* 0x000fce0000011423 */
[----:B------:R-:W2:Y:S01]  /*1240*/  @P0 LDC.64 R22, c[0x0][0x240] ;  /* 0x00009000ff160b82 */ /* 0x000ea20000000a00 */
[C---:B0-----:R-:W-:Y:S01]  /*1250*/  IMAD.WIDE R26, R35.reuse, 0x4, R26 ;  /* 0x00000004231a7825 */ /* 0x041fe200078e021a */
[----:B--2---:R-:W-:-:S04]  /*1260*/  @P0 LEA R28, P2, R35, R22, 0x2 ;  /* 0x00000016231c0211 */ /* 0x004fc800078410ff */
[----:B------:R-:W-:Y:S02]  /*1270*/  @P0 LEA.HI.X R29, R35, R23, R30, 0x2, P2 ;  /* 0x00000017231d0211 */ /* 0x000fe400010f141e */
[----:B------:R0:W5:Y:S04]  /*1280*/  LDG.E.64 R22, desc[UR8][R26.64] ;  /* 0x000000081a167981 */ /* 0x000168000c1e1b00 */
[----:B------:R0:W5:Y:S03]  /*1290*/  @P0 LDG.E.64 R24, desc[UR8][R28.64] ;  /* 0x000000081c180981 */ /* 0x000166000c1e1b00 */
.L_x_1077:
[----:B------:R-:W-:Y:S05]  /*12a0*/  BSYNC B0 ;  /* 0x0000000000007941 */ /* 0x000fea0003800000 */
.L_x_1076:
[C---:B0-----:R-:W-:Y:S01]  /*12b0*/  FADD.FTZ R26, -R20.reuse, R31 ;  /* 0x0000001f141a7221 */ /* 0x041fe20000010100 */
[----:B------:R-:W-:Y:S01]  /*12c0*/  FADD.FTZ R30, -R20, R33 ;  /* 0x00000021141e7221 */ /* 0x000fe20000010100 */
[--C-:B-----5:R-:W-:Y:S02]  /*12d0*/  HADD2.F32 R29, -RZ, R18.reuse.H0_H0 ;  /* 0x20000012ff1d7230 */ /* 0x120fe40000004100 */
[-C--:B-1----:R-:W-:Y:S01]  /*12e0*/  FMUL.FTZ R27, R26, R21.reuse ;  /* 0x000000151a1b7220 */ /* 0x082fe20000410000 */
[----:B------:R-:W-:Y:S02]  /*12f0*/  HADD2.F32 R28, -RZ, R18.H1_H1 ;  /* 0x30000012ff1c7230 */ /* 0x000fe40000004100 */
        /* <DEDUP_REMOVED lines=20> */
.L_x_1078:
[----:B------:R-:W-:Y:S01]  /*1440*/  FMUL.FTZ R30, R29, R22 ;  /* 0x000000161d1e7220 */ /* 0x000fe20000410000 */
[--C-:B------:R-:W-:Y:S02]  /*1450*/  HADD2.F32 R35, -RZ, R42.reuse.H0_H0 ;  /* 0x2000002aff237230 */ /* 0x100fe40000004100 */
[----:B------:R-:W-:Y:S01]  /*1460*/  FMUL.FTZ R32, R28, R23 ;  /* 0x000000171c207220 */ /* 0x000fe20000410000 */
[----:B------:R-:W-:Y:S02]  /*1470*/  HADD2.F32 R37, -RZ, R42.H1_H1 ;  /* 0x3000002aff257230 */ /* 0x000fe40000004100 */
[C---:B------:R-:W-:Y:S01]  /*1480*/  FFMA.FTZ R31, R27.reuse, R30, RZ ;  /* 0x0000001e1b1f7223 */ /* 0x040fe200000100ff */
[----:B------:R-:W-:Y:S01]  /*1490*/  FADD.FTZ R33, RZ, R30 ;  /* 0x0000001eff217221 */ /* 0x000fe20000010000 */
[C---:B------:R-:W-:Y:S01]  /*14a0*/  FADD.FTZ R34, -R20.reuse, R35 ;  /* 0x0000002314227221 */ /* 0x040fe20000010100 */
[--C-:B------:R-:W-:Y:S02]  /*14b0*/  HADD2.F32 R35, -RZ, R16.reuse.H0_H0 ;  /* 0x20000010ff237230 */ /* 0x100fe40000004100 */
[----:B------:R-:W-:Y:S01]  /*14c0*/  FADD.FTZ R36, -R20, R37 ;  /* 0x0000002514247221 */ /* 0x000fe20000010100 */
[----:B------:R-:W-:Y:S01]  /*14d0*/  FFMA.FTZ R30, R26, R32, R31 ;  /* 0x000000201a1e7223 */ /* 0x000fe2000001001f */
[----:B------:R-:W-:Y:S01]  /*14e0*/  FADD.FTZ R31, R32, R33 ;  /* 0x00000021201f7221 */ /* 0x000fe20000010000 */
[----:B------:R-:W-:Y:S01]  /*14f0*/  FMUL.FTZ R33, R34, R21 ;  /* 0x0000001522217220 */ /* 0x000fe20000410000 */
[----:B------:R-:W-:Y:S01]  /*1500*/  FFMA.FTZ R34, R27, R29, RZ ;  /* 0x0000001d1b227223 */ /* 0x000fe200000100ff */
[----:B------:R-:W-:Y:S01]  /*1510*/  FMUL.FTZ R32, R36, R21 ;  /* 0x0000001524207220 */ /* 0x000fe20000410000 */
[----:B------:R-:W-:Y:S01]  /*1520*/  HADD2.F32 R27, -RZ, R16.H1_H1 ;  /* 0x30000010ff1b7230 */ /* 0x000fe20000004100 */
[----:B------:R-:W-:Y:S06]  /*1530*/  @!P5 BRA `(.L_x_1079) ;  /* 0x000000000048d947 */ /* 0x000fec0003800000 */
[----:B------:R-:W-:-:S04]  /*1540*/  FFMA.FTZ R36, R33, R22, R24 ;  /* 0x0000001621247223 */ /* 0x000fc80000010018 */
[----:B------:R-:W-:-:S06]  /*1550*/  FMUL.FTZ R37, R36, -1.4426950216293334961 ;  /* 0xbfb8aa3b24257820 */ /* 0x000fcc0000410000 */
[----:B------:R-:W0:Y:S02]  /*1560*/  MUFU.EX2 R37, R37 ;  /* 0x0000002500257308 */ /* 0x000e240000000800 */
[----:B0-----:R-:W-:-:S06]  /*1570*/  FADD.FTZ R38, R37, 1 ;  /* 0x3f80000025267421 */ /* 0x001fcc0000010000 */
[----:B------:R-:W0:Y:S02]  /*1580*/  MUFU.RCP R38, R38 ;  /* 0x0000002600267308 */ /* 0x000e240000001000 */
[----:B0-----:R-:W-:Y:S01]  /*1590*/  FADD.FTZ R39, -R38, 1 ;  /* 0x3f80000026277421 */ /* 0x001fe20000010100 */
[----:B------:R-:W-:Y:S01]  /*15a0*/  FMUL.FTZ R63, R35, R38 ;  /* 0x00000026233f7220 */ /* 0x000fe20000410000 */
[----:B------:R-:W-:Y:S02]  /*15b0*/  FFMA.FTZ R35, R32, R23, R25 ;  /* 0x0000001720237223 */ /* 0x000fe40000010019 */
[----:B------:R-:W-:Y:S02]  /*15c0*/  FFMA.FTZ R72, R36, R39, 1 ;  /* 0x3f80000024487423 */ /* 0x000fe40000010027 */
[----:B------:R-:W-:-:S06]  /*15d0*/  FMUL.FTZ R36, R35, -1.4426950216293334961 ;  /* 0xbfb8aa3b23247820 */ /* 0x000fcc0000410000 */
[----:B------:R-:W0:Y:S02]  /*15e0*/  MUFU.EX2 R36, R36 ;  /* 0x0000002400247308 */ /* 0x000e240000000800 */
[----:B0-----:R-:W-:-:S06]  /*15f0*/  FADD.FTZ R39, R36, 1 ;  /* 0x3f80000024277421 */ /* 0x001fcc0000010000 */
[----:B------:R-:W0:Y:S02]  /*1600*/  MUFU.RCP R70, R39 ;  /* 0x0000002700467308 */ /* 0x000e240000001000 */
[----:B0-----:R-:W-:Y:S01]  /*1610*/  FMUL.FTZ R27, R27, R70 ;  /* 0x000000461b1b7220 */ /* 0x001fe20000410000 */
[----:B------:R-:W-:-:S04]  /*1620*/  FADD.FTZ R70, -R70, 1 ;  /* 0x3f80000046467421 */ /* 0x000fc80000010100 */
[----:B------:R-:W-:Y:S01]  /*1630*/  FFMA.FTZ R70, R35, R70, 1 ;  /* 0x3f80000023467423 */ /* 0x000fe20000010046 */
[----:B------:R-:W-:-:S03]  /*1640*/  FMUL.FTZ R35, R63, R72 ;  /* 0x000000483f237220 */ /* 0x000fc60000410000 */
[----:B------:R-:W-:-:S07]  /*1650*/  FMUL.FTZ R27, R27, R70 ;  /* 0x000000461b1b7220 */ /* 0x000fce0000410000 */
.L_x_1079:
[----:B------:R-:W-:Y:S01]  /*1660*/  FADD.FTZ R36, RZ, R29 ;  /* 0x0000001dff247221 */ /* 0x000fe20000010000 */
[----:B------:R-:W-:Y:S01]  /*1670*/  FMUL.FTZ R37, R35, R22 ;  /* 0x0000001623257220 */ /* 0x000fe20000410000 */
[C---:B------:R-:W-:Y:S02]  /*1680*/  FFMA.FTZ R34, R33.reuse, R35, R34 ;  /* 0x0000002321227223 */ /* 0x040fe40000010022 */
[----:B------:R-:W-:Y:S01]  /*1690*/  FADD.FTZ R29, R36, R35 ;  /* 0x00000023241d7221 */ /* 0x000fe20000010000 */
[----:B------:R-:W-:Y:S01]  /*16a0*/  FFMA.FTZ R35, R26, R28, RZ ;  /* 0x0000001c1a237223 */ /* 0x000fe200000100ff */
[----:B------:R-:W-:Y:S01]  /*16b0*/  FADD.FTZ R28, RZ, R28 ;  /* 0x0000001cff1c7221 */ /* 0x000fe20000010000 */
[----:B------:R-:W-:Y:S01]  /*16c0*/  FFMA.FTZ R33, R33, R37, R30 ;  /* 0x0000002521217223 */ /* 0x000fe2000001001e */
[----:B------:R-:W-:Y:S01]  /*16d0*/  FADD.FTZ R30, R31, R37 ;  /* 0x000000251f1e7221 */ /* 0x000fe20000010000 */
[----:B------:R-:W-:Y:S01]  /*16e0*/  FFMA.FTZ R26, R32, R27, R35 ;  /* 0x0000001b201a7223 */ /* 0x000fe20000010023 */
[----:B------:R-:W-:Y:S01]  /*16f0*/  FADD.FTZ R28, R28, R27 ;  /* 0x0000001b1c1c7221 */ /* 0x000fe20000010000 */
[----:B------:R-:W-:Y:S01]  /*1700*/  FMUL.FTZ R27, R27, R23 ;  /* 0x000000171b1b7220 */ /* 0x000fe20000410000 */
[----:B------:R-:W-:-:S02]  /*1710*/  HADD2.F32 R31, -RZ, R12.H0_H0 ;  /* 0x2000000cff1f7230 */ /* 0x000fc40000004100 */
[----:B------:R-:W-:Y:S02]  /*1720*/  HADD2.F32 R35, -RZ, R10.H0_H0 ;  /* 0x2000000aff237230 */ /* 0x000fe40000004100 */
[----:B------:R-:W-:Y:S01]  /*1730*/  FFMA.FTZ R32, R32, R27, R33 ;  /* 0x0000001b20207223 */ /* 0x000fe20000010021 */
[----:B------:R-:W-:Y:S02]  /*1740*/  HADD2.F32 R33, -RZ, R12.H1_H1 ;  /* 0x3000000cff217230 */ /* 0x000fe40000004100 */
[C---:B------:R-:W-:Y:S01]  /*1750*/  FADD.FTZ R36, -R20.reuse, R31 ;  /* 0x0000001f14247221 */ /* 0x040fe20000010100 */
[----:B------:R-:W-:Y:S01]  /*1760*/  FADD.FTZ R27, R27, R30 ;  /* 0x0000001e1b1b7221 */ /* 0x000fe20000010000 */
[----:B------:R-:W-:Y:S02]  /*1770*/  HADD2.F32 R31, -RZ, R10.H1_H1 ;  /* 0x3000000aff1f7230 */ /* 0x000fe40000004100 */
[----:B------:R-:W-:Y:S01]  /*1780*/  FADD.FTZ R38, -R20, R33 ;  /* 0x0000002114267221 */ /* 0x000fe20000010100 */
[----:B------:R-:W-:-:S03]  /*1790*/  FMUL.FTZ R33, R36, R21 ;  /* 0x0000001524217220 */ /* 0x000fc60000410000 */
[----:B------:R-:W-:Y:S01]  /*17a0*/  FMUL.FTZ R30, R38, R21 ;  /* 0x00000015261e7220 */ /* 0x000fe20000410000 */
        /* <DEDUP_REMOVED lines=19> */
.L_x_1080:
[----:B------:R-:W-:Y:S01]  /*18e0*/  FMUL.FTZ R37, R35, R22 ;  /* 0x0000001623257220 */ /* 0x000fe20000410000 */
[C---:B------:R-:W-:Y:S01]  /*18f0*/  FFMA.FTZ R34, R33.reuse, R35, R34 ;  /* 0x0000002321227223 */ /* 0x040fe20000010022 */
[----:B------:R-:W-:Y:S01]  /*1900*/  FFMA.FTZ R26, R30, R31, R26 ;  /* 0x0000001f1e1a7223 */ /* 0x000fe2000001001a */
[----:B------:R-:W-:Y:S01]  /*1910*/  FADD.FTZ R28, R28, R31 ;  /* 0x0000001f1c1c7221 */ /* 0x000fe20000010000 */
[----:B------:R-:W-:Y:S01]  /*1920*/  FFMA.FTZ R33, R33, R37, R32 ;  /* 0x0000002521217223 */ /* 0x000fe20000010020 */
[----:B------:R-:W-:Y:S01]  /*1930*/  FMUL.FTZ R32, R31, R23 ;  /* 0x000000171f207220 */ /* 0x000fe20000410000 */
[--C-:B------:R-:W-:Y:S02]  /*1940*/  HADD2.F32 R31, -RZ, R14.reuse.H0_H0 ;  /* 0x2000000eff1f7230 */ /* 0x100fe40000004100 */
[----:B------:R-:W-:Y:S01]  /*1950*/  FADD.FTZ R27, R27, R37 ;  /* 0x000000251b1b7221 */ /* 0x000fe20000010000 */
[----:B------:R-:W-:Y:S01]  /*1960*/  FADD.FTZ R29, R29, R35 ;  /* 0x000000231d1d7221 */ /* 0x000fe20000010000 */
[----:B------:R-:W-:Y:S01]  /*1970*/  FFMA.FTZ R30, R30, R32, R33 ;  /* 0x000000201e1e7223 */ /* 0x000fe20000010021 */
[----:B------:R-:W-:-:S02]  /*1980*/  HADD2.F32 R33, -RZ, R14.H1_H1 ;  /* 0x3000000eff217230 */ /* 0x000fc40000004100 */
[----:B------:R-:W-:Y:S01]  /*1990*/  FADD.FTZ R36, -R20, R31 ;  /* 0x0000001f14247221 */ /* 0x000fe20000010100 */
[----:B------:R-:W-:Y:S01]  /*19a0*/  FADD.FTZ R27, R32, R27 ;  /* 0x0000001b201b7221 */ /* 0x000fe20000010000 */
[--C-:B------:R-:W-:Y:S02]  /*19b0*/  HADD2.F32 R35, -RZ, R8.reuse.H0_H0 ;  /* 0x20000008ff237230 */ /* 0x100fe40000004100 */
[----:B------:R-:W-:Y:S01]  /*19c0*/  FADD.FTZ R38, -R20, R33 ;  /* 0x0000002114267221 */ /* 0x000fe20000010100 */
[-C--:B------:R-:W-:Y:S01]  /*19d0*/  FMUL.FTZ R33, R36, R21.reuse ;  /* 0x0000001524217220 */ /* 0x080fe20000410000 */
[----:B------:R-:W-:Y:S02]  /*19e0*/  HADD2.F32 R31, -RZ, R8.H1_H1 ;  /* 0x30000008ff1f7230 */ /* 0x000fe40000004100 */
        /* <DEDUP_REMOVED lines=20> */
.L_x_1081:
        /* <DEDUP_REMOVED lines=37> */
.L_x_1082:
        /* <DEDUP_REMOVED lines=37> */
.L_x_1083:
[----:B------:R-:W-:Y:S01]  /*1fd0*/  FMUL.FTZ R37, R35, R22 ;  /* 0x0000001623257220 */ /* 0x000fe20000410000 */
[C---:B------:R-:W-:Y:S01]  /*1fe0*/  FFMA.FTZ R34, R33.reuse, R35, R34 ;  /* 0x0000002321227223 */ /* 0x040fe20000010022 */
[----:B------:R-:W-:Y:S01]  /*1ff0*/  FADD.FTZ R28, R28, R31 ;  /* 0x0000001f1c1c7221 */ /* 0x000fe20000010000 */
[C---:B------:R-:W-:Y:S01]  /*2000*/  FFMA.FTZ R26, R32.reuse, R31, R26 ;  /* 0x0000001f201a7223 */ /* 0x040fe2000001001a */
        /* <DEDUP_REMOVED lines=33> */
.L_x_1084:
[----:B------:R-:W-:Y:S01]  /*2220*/  FMUL.FTZ R37, R35, R22 ;  /* 0x0000001623257220 */ /* 0x000fe20000410000 */
[----:B------:R-:W-:Y:S01]  /*2230*/  FADD.FTZ R33, R29, R35 ;  /* 0x000000231d217221 */ /* 0x000fe20000010000 */
[C---:B------:R-:W-:Y:S01]  /*2240*/  FFMA.FTZ R34, R31.reuse, R35, R34 ;  /* 0x000000231f227223 */ /* 0x040fe20000010022 */
[----:B------:R-:W-:Y:S01]  /*2250*/  FFMA.FTZ R26, R36, R27, R26 ;  /* 0x0000001b241a7223 */ /* 0x000fe2000001001a */
[----:B------:R-:W-:Y:S01]  /*2260*/  FADD.FTZ R29, R30, R37 ;  /* 0x000000251e1d7221 */ /* 0x000fe20000010000 */
[----:B------:R-:W-:Y:S01]  /*2270*/  FFMA.FTZ R31, R31, R37, R32 ;  /* 0x000000251f1f7223 */ /* 0x000fe20000010020 */
[----:B------:R-:W-:Y:S01]  /*2280*/  FMUL.FTZ R30, R27, R23 ;  /* 0x000000171b1e7220 */ /* 0x000fe20000410000 */
[----:B------:R-:W-:-:S03]  /*2290*/  HADD2.F32 R35, -RZ, R62.H1_H1 ;  /* 0x3000003eff237230 */ /* 0x000fc60000004100 */
[----:B------:R-:W-:Y:S01]  /*22a0*/  FFMA.FTZ R36, R36, R30, R31 ;  /* 0x0000001e24247223 */ /* 0x000fe2000001001f */
[----:B------:R-:W-:Y:S02]  /*22b0*/  HADD2.F32 R31, -RZ, R62.H0_H0 ;  /* 0x2000003eff1f7230 */ /* 0x000fe40000004100 */
[----:B------:R-:W-:Y:S01]  /*22c0*/  FADD.FTZ R29, R30, R29 ;  /* 0x0000001d1e1d7221 */ /* 0x000fe20000010000 */
[C---:B------:R-:W-:Y:S01]  /*22d0*/  FADD.FTZ R32, -R20.reuse, R35 ;  /* 0x0000002314207221 */ /* 0x040fe20000010100 */
[--C-:B------:R-:W-:Y:S02]  /*22e0*/  HADD2.F32 R35, -RZ, R61.reuse.H0_H0 ;  /* 0x2000003dff237230 */ /* 0x100fe40000004100 */
[----:B------:R-:W-:Y:S01]  /*22f0*/  FADD.FTZ R30, -R20, R31 ;  /* 0x0000001f141e7221 */ /* 0x000fe20000010100 */
[----:B------:R-:W-:-:S03]  /*2300*/  HADD2.F32 R31, -RZ, R61.H1_H1 ;  /* 0x3000003dff1f7230 */ /* 0x000fc60000004100 */
[-C--:B------:R-:W-:Y:S01]  /*2310*/  FMUL.FTZ R37, R30, R21.reuse ;  /* 0x000000151e257220 */ /* 0x080fe20000410000 */
        /* <DEDUP_REMOVED lines=20> */
.L_x_1085:
[----:B------:R-:W-:Y:S01]  /*2460*/  FMUL.FTZ R32, R35, R22 ;  /* 0x0000001623207220 */ /* 0x000fe20000410000 */
[C---:B------:R-:W-:Y:S01]  /*2470*/  ISETP.GT.AND P0, PT, R6.reuse, 0x1e, PT ;  /* 0x0000001e0600780c */ /* 0x040fe20003f04270 */
[----:B------:R-:W0:Y:S01]  /*2480*/  S2UR UR11, SR_CgaCtaId ;  /* 0x00000000000b79c3 */ /* 0x000e220000008800 */
[----:B------:R-:W-:Y:S01]  /*2490*/  UMOV UR6, 0x400 ;  /* 0x0000040000067882 */ /* 0x000fe20000000000 */
[----:B------:R-:W-:Y:S01]  /*24a0*/  FFMA.FTZ R39, R37, R32, R36 ;  /* 0x0000002025277223 */ /* 0x000fe20000010024 */
[----:B------:R-:W-:Y:S01]  /*24b0*/  FMUL.FTZ R36, R31, R23 ;  /* 0x000000171f247220 */ /* 0x000fe20000410000 */
[----:B------:R-:W-:Y:S01]  /*24c0*/  FADD.FTZ R29, R29, R32 ;  /* 0x000000201d1d7221 */ /* 0x000fe20000010000 */
[----:B------:R-:W-:Y:S01]  /*24d0*/  UIADD3 UR5, UR6, 0xf0, URZ ;  /* 0x000000f006057890 */ /* 0x000fe2000fffe03f */
[----:B------:R-:W-:Y:S01]  /*24e0*/  ISETP.NE.AND P3, PT, R6, RZ, PT ;  /* 0x000000ff0600720c */ /* 0x000fe20003f65270 */
[----:B------:R-:W-:Y:S01]  /*24f0*/  FFMA.FTZ R32, R30, R36, R39 ;  /* 0x000000241e207223 */ /* 0x000fe20000010027 */
[----:B------:R-:W-:Y:S01]  /*2500*/  FADD.FTZ R36, R36, R29 ;  /* 0x0000001d24247221 */ /* 0x000fe20000010000 */
[----:B------:R-:W-:Y:S01]  /*2510*/  ISETP.NE.AND P2, PT, R53, RZ, PT ;  /* 0x000000ff3500720c */ /* 0x000fe20003f45270 */
[----:B------:R-:W-:Y:S01]  /*2520*/  FADD.FTZ R38, R28, R27 ;  /* 0x0000001b1c267221 */ /* 0x000fe20000010000 */
[----:B------:R-:W-:Y:S01]  /*2530*/  FFMA.FTZ R28, R37, R35, R34 ;  /* 0x00000023251c7223 */ /* 0x000fe20000010022 */
[----:B------:R-:W1:Y:S01]  /*2540*/  SHFL.DOWN PT, R29, R32, 0x1, 0x1f ;  /* 0x08201f00201d7f89 */ /* 0x000e6200000e0000 */
[----:B------:R-:W-:Y:S01]  /*2550*/  BSSY B0, `(.L_x_1086) ;  /* 0x000005f000007945 */ /* 0x000fe20003800000 */
[----:B------:R-:W-:-:S02]  /*2560*/  ISETP.GT.U32.AND P4, PT, R53, 0x2f, PT ;  /* 0x0000002f3500780c */ /* 0x000fc40003f84070 */
[----:B------:R-:W2:Y:S01]  /*2570*/  SHFL.DOWN PT, R39, R36, 0x1, 0x1f ;  /* 0x08201f0024277f89 */ /* 0x000ea200000e0000 */
[----:B0-----:R-:W-:Y:S01]  /*2580*/  ULEA UR5, UR11, UR5, 0x18 ;  /* 0x000000050b057291 */ /* 0x001fe2000f8ec03f */
        /* <DEDUP_REMOVED lines=16> */
[----:B------:R-:W-:Y:S01]  /*2690*/  FFMA.FTZ R29, R30, R31, R26 ;  /* 0x0000001f1e1d7223 */ /* 0x000fe2000001001a */
[----:B------:R-:W-:Y:S01]  /*26a0*/  FADD.FTZ R30, R33, R35 ;  /* 0x00000023211e7221 */ /* 0x000fe20000010000 */
[----:B------:R-:W-:Y:S01]  /*26b0*/  FADD.FTZ R31, R38, R31 ;  /* 0x0000001f261f7221 */ /* 0x000fe20000010000 */
[----:B-1----:R-:W-:Y:S01]  /*26c0*/  @!P0 FADD.FTZ R36, R36, R39 ;  /* 0x0000002724248221 */ /* 0x002fe20000010000 */
[----:B------:R-:W-:Y:S01]  /*26d0*/  ISETP.GT.AND P0, PT, R6, 0xf, PT ;  /* 0x0000000f0600780c */ /* 0x000fe20003f04270 */
[----:B------:R-:W0:Y:S04]  /*26e0*/  SHFL.DOWN PT, R39, R32, 0x10, 0x1f ;  /* 0x0a001f0020277f89 */ /* 0x000e2800000e0000 */
[----:B------:R-:W1:Y:S08]  /*26f0*/  SHFL.DOWN PT, R63, R36, 0x10, 0x1f ;  /* 0x0a001f00243f7f89 */ /* 0x000e7000000e0000 */
[----:B0-----:R-:W-:Y:S01]  /*2700*/  @!P0 FADD.FTZ R32, R32, R39 ;  /* 0x0000002720208221 */ /* 0x001fe20000010000 */
[----:B-1----:R-:W-:Y:S01]  /*2710*/  @!P0 FADD.FTZ R36, R36, R63 ;  /* 0x0000003f24248221 */ /* 0x002fe20000010000 */
[----:B------:R-:W-:-:S03]  /*2720*/  LEA R63, R53, UR5, 0x4 ;  /* 0x00000005353f7c11 */ /* 0x000fc6000f8e20ff */
[----:B------:R-:W-:Y:S02]  /*2730*/  MOV R26, R32 ;  /* 0x00000020001a7202 */ /* 0x000fe40000000f00 */
[----:B------:R-:W-:Y:S01]  /*2740*/  MOV R27, R36 ;  /* 0x00000024001b7202 */ /* 0x000fe20000000f00 */
[----:B------:R0:W-:Y:S04]  /*2750*/  STS.128 [R63], R28 ;  /* 0x0000001c3f007388 */ /* 0x0001e80000000c00 */
[----:B------:R0:W-:Y:S01]  /*2760*/  @!P3 STS.64 [R0+0x18], R26 ;  /* 0x0000181a0000b388 */ /* 0x0001e20000000a00 */
[----:B------:R-:W-:Y:S06]  /*2770*/  BAR.SYNC.DEFER_BLOCKING 0x0 ;  /* 0x0000000000007b1d */ /* 0x000fec0000010000 */
[----:B------:R-:W-:Y:S05]  /*2780*/  @P2 BRA `(.L_x_1087) ;  /* 0x0000000000ec2947 */ /* 0x000fea0003800000 */
[----:B------:R-:W-:-:S09]  /*2790*/  ULEA UR5, UR11, UR6, 0x18 ;  /* 0x000000060b057291 */ /* 0x000fd2000f8ec03f */
[----:B------:R-:W1:Y:S04]  /*27a0*/  LDS.128 R32, [UR5+0x20] ;  /* 0x00002005ff207984 */ /* 0x000e680008000c00 */
[----:B------:R-:W2:Y:S01]  /*27b0*/  LDS.128 R36, [UR5+0x30] ;  /* 0x00003005ff247984 */ /* 0x000ea20008000c00 */
        /* <DEDUP_REMOVED lines=39> */
[----:B------:R-:W1:Y:S02]  /*2a30*/  LDS.128 R36, [UR5+0xb0] ;  /* 0x0000b005ff247984 */ /* 0x000e640008000c00 */
        /* <DEDUP_REMOVED lines=8> */
[----:B------:R-:W-:Y:S01]  /*2ac0*/  FADD.FTZ R65, R65, R38 ;  /* 0x0000002641417221 */ /* 0x000fe20000010000 */
[----:B------:R-:W1:Y:S03]  /*2ad0*/  LDS.64 R26, [UR5+0xd0] ;  /* 0x0000d005ff1a7984 */ /* 0x000e660008000a00 */
[----:B0-----:R-:W-:Y:S01]  /*2ae0*/  FADD.FTZ R65, R65, R32 ;  /* 0x0000002041417221 */ /* 0x001fe20000010000 */
[----:B------:R-:W-:-:S03]  /*2af0*/  FADD.FTZ R36, R36, R33 ;  /* 0x0000002124247221 */ /* 0x000fc60000010000 */
[----:B------:R-:W-:Y:S01]  /*2b00*/  FADD.FTZ R65, R65, R34 ;  /* 0x0000002241417221 */ /* 0x000fe20000010000 */
[----:B------:R-:W-:-:S03]  /*2b10*/  FADD.FTZ R36, R36, R35 ;  /* 0x0000002324247221 */ /* 0x000fc60000010000 */
[----:B-1----:R-:W-:Y:S01]  /*2b20*/  FADD.FTZ R26, R65, R26 ;  /* 0x0000001a411a7221 */ /* 0x002fe20000010000 */
[----:B------:R-:W-:-:S07]  /*2b30*/  FADD.FTZ R27, R36, R27 ;  /* 0x0000001b241b7221 */ /* 0x000fce0000010000 */
.L_x_1087:
[----:B------:R-:W-:Y:S05]  /*2b40*/  BSYNC B0 ;  /* 0x0000000000007941 */ /* 0x000fea0003800000 */
.L_x_1086:
[----:B------:R-:W-:Y:S06]  /*2b50*/  BAR.SYNC.DEFER_BLOCKING 0x0 ;  /* 0x0000000000007b1d */ /* 0x000fec0000010000 */
[----:B------:R-:W-:Y:S04]  /*2b60*/  BSSY B0, `(.L_x_1088) ;  /* 0x000004d000007945 */ /* 0x000fe80003800000 */
[----:B------:R-:W-:Y:S05]  /*2b70*/  @P4 BRA `(.L_x_1089) ;  /* 0x00000004002c4947 */ /* 0x000fea0003800000 */
[----:B------:R-:W1:Y:S04]  /*2b80*/  LDS.128 R32, [R63+0x300] ;  /* 0x000300003f207984 */ /* 0x000e680000000c00 */
[----:B------:R-:W2:Y:S01]  /*2b90*/  LDS.128 R36, [R63+0x600] ;  /* 0x000600003f247984 */ /* 0x000ea20000000c00 */
[----:B-1----:R-:W-:Y:S01]  /*2ba0*/  FADD.FTZ R65, R28, R32 ;  /* 0x000000201c417221 */ /* 0x002fe20000010000 */
[----:B0-----:R-:W-:Y:S01]  /*2bb0*/  FADD.FTZ R28, R29, R33 ;  /* 0x000000211d1c7221 */ /* 0x001fe20000010000 */
[----:B------:R-:W-:Y:S01]  /*2bc0*/  FADD.FTZ R33, R30, R34 ;  /* 0x000000221e217221 */ /* 0x000fe20000010000 */
[----:B------:R-:W-:Y:S01]  /*2bd0*/  FADD.FTZ R32, R31, R35 ;  /* 0x000000231f207221 */ /* 0x000fe20000010000 */
[----:B--2---:R-:W-:Y:S01]  /*2be0*/  FADD.FTZ R65, R65, R36 ;  /* 0x0000002441417221 */ /* 0x004fe20000010000 */
[----:B------:R-:W-:Y:S01]  /*2bf0*/  FADD.FTZ R34, R28, R37 ;  /* 0x000000251c227221 */ /* 0x000fe20000010000 */
[----:B------:R-:W-:Y:S01]  /*2c00*/  FADD.FTZ R37, R33, R38 ;  /* 0x0000002621257221 */ /* 0x000fe20000010000 */
[----:B------:R-:W0:Y:S01]  /*2c10*/  LDS.128 R28, [R63+0x900] ;  /* 0x000900003f1c7984 */ /* 0x000e220000000c00 */
[----:B------:R-:W-:Y:S01]  /*2c20*/  FADD.FTZ R36, R32, R39 ;  /* 0x0000002720247221 */ /* 0x000fe20000010000 */
[----:B0-----:R-:W-:Y:S01]  /*2c30*/  FADD.FTZ R65, R65, R28 ;  /* 0x0000001c41417221 */ /* 0x001fe20000010000 */
        /* <DEDUP_REMOVED lines=63> */
.L_x_1089:
[----:B------:R-:W-:Y:S05]  /*3030*/  BSYNC B0 ;  /* 0x0000000000007941 */ /* 0x000fea0003800000 */
.L_x_1088:
[----:B------:R-:W1:Y:S01]  /*3040*/  LDC R34, c[0x0][0xc] ;  /* 0x00000300ff227b82 */ /* 0x000e620000000800 */
[----:B------:R-:W-:Y:S01]  /*3050*/  IMAD R33, R64, 0x30, R53 ;  /* 0x0000003040217824 */ /* 0x000fe200078e0235 */
[----:B------:R-:W-:Y:S06]  /*3060*/  BSSY B0, `(.L_x_1090) ;  /* 0x0000010000007945 */ /* 0x000fec0003800000 */
        /* <DEDUP_REMOVED lines=15> */
.L_x_1091:
[----:B------:R-:W-:Y:S05]  /*3160*/  BSYNC B0 ;  /* 0x0000000000007941 */ /* 0x000fea0003800000 */
.L_x_1090:
[----:B------:R-:W-:Y:S05]  /*3170*/  @!P0 BRA `(.L_x_1092) ;  /* 0x0000001000888947 */ /* 0x000fea0003800000 */
[----:B--2---:R-:W1:Y:S01]  /*3180*/  LDC R36, c[0x0][0x10] ;  /* 0x00000400ff247b82 */ /* 0x004e620000000800 */
[----:B------:R-:W2:Y:S01]  /*3190*/  S2R R35, SR_CTAID.Y ;  /* 0x0000000000237919 */ /* 0x000ea20000002600 */
[----:B0-----:R-:W-:-:S06]  /*31a0*/  LOP3.LUT R31, R43, 0x1, RZ, 0xc0, !PT ;  /* 0x000000012b1f7812 */ /* 0x001fcc00078ec0ff */
[----:B------:R-:W0:Y:S08]  /*31b0*/  LDC.64 R28, c[0x0][0x258] ;  /* 0x00009600ff1c7b82 */ /* 0x000e300000000a00 */
[----:B------:R-:W3:Y:S01]  /*31c0*/  LDC.64 R64, c[0x0][0x260] ;  /* 0x00009800ff407b82 */ /* 0x000ee20000000a00 */
[----:B-1----:R-:W-:-:S04]  /*31d0*/  IMAD R31, R31, R36, RZ ;  /* 0x000000241f1f7224 */ /* 0x002fc800078e02ff */
[C---:B------:R-:W-:Y:S01]  /*31e0*/  IMAD R30, R31.reuse, R34, RZ ;  /* 0x000000221f1e7224 */ /* 0x040fe200078e02ff */
[----:B--2---:R-:W-:-:S04]  /*31f0*/  IADD3 R31, R31, R35, RZ ;  /* 0x000000231f1f7210 */ /* 0x004fc80007ffe0ff */
[----:B------:R-:W-:Y:S01]  /*3200*/  SHF.L.U32 R33, R30, 0x1, RZ ;  /* 0x000000011e217819 */ /* 0x000fe200000006ff */
[----:B0-----:R-:W-:-:S04]  /*3210*/  IMAD.WIDE.U32 R28, R31, 0x4, R28 ;  /* 0x000000041f1c7825 */ /* 0x001fc800078e001c */
[----:B---3--:R-:W-:Y:S01]  /*3220*/  IMAD.WIDE R64, R33, 0x4, R64 ;  /* 0x0000000421407825 */ /* 0x008fe200078e0240 */
[----:B------:R-:W-:Y:S06]  /*3230*/  @P2 BRA `(.L_x_1093) ;  /* 0x0000000000602947 */ /* 0x000fec0003800000 */
[----:B------:R-:W0:Y:S01]  /*3240*/  S2R R6, SR_LANEID ;  /* 0x0000000000067919 */ /* 0x000e220000000000 */
[----:B------:R-:W-:Y:S01]  /*3250*/  HFMA2.MMA R32, -RZ, RZ, 0, 5.9604644775390625e-08 ;  /* 0x00000001ff207435 */ /* 0x000fe200000001ff */
[----:B------:R-:W-:Y:S01]  /*3260*/  VOTEU.ANY UR5, UPT, PT ;  /* 0x0000000000057886 */ /* 0x000fe200038e0100 */
[----:B------:R-:W-:Y:S01]  /*3270*/  LOP3.LUT P0, RZ, R43, 0x2, RZ, 0xc0, !PT ;  /* 0x000000022bff7812 */ /* 0x000fe2000780c0ff */
[----:B------:R-:W-:Y:S01]  /*3280*/  UFLO.U32 UR6, UR5 ;  /* 0x00000005000672bd */ /* 0x000fe200080e0000 */
[----:B------:R-:W-:Y:S01]  /*3290*/  IMAD R31, R36, UR7, R35 ;  /* 0x00000007241f7c24 */ /* 0x000fe2000f8e0223 */
[----:B------:R-:W-:Y:S01]  /*32a0*/  UPOPC UR5, UR5 ;  /* 0x00000005000572bf */ /* 0x000fe20008000000 */
[----:B------:R-:W-:Y:S02]  /*32b0*/  SEL R37, R34, RZ, !P0 ;  /* 0x000000ff22257207 */ /* 0x000fe40004000000 */
[----:B------:R-:W-:Y:S02]  /*32c0*/  IMAD.WIDE.U32 R30, R31, 0x8, R64 ;  /* 0x000000081f1e7825 */ /* 0x000fe400078e0040 */
[----:B------:R-:W-:-:S02]  /*32d0*/  SEL R32, R32, 0xffffffff, !P0 ;  /* 0xffffffff20207807 */ /* 0x000fc40004000000 */
[----:B------:R-:W-:Y:S01]  /*32e0*/  ISETP.NE.AND P0, PT, R37, -0x1, PT ;  /* 0xffffffff2500780c */ /* 0x000fe20003f05270 */
[----:B------:R1:W-:Y:S02]  /*32f0*/  STG.E.64 desc[UR8][R30.64], R26 ;  /* 0x0000001a1e007986 */ /* 0x0003e4000c101b08 */
[----:B------:R-:W-:Y:S01]  /*3300*/  IMAD R33, R32, UR5, RZ ;  /* 0x0000000520217c24 */ /* 0x000fe2000f8e02ff */
[----:B0-----:R-:W-:-:S13]  /*3310*/  ISETP.EQ.U32.AND P3, PT, R6, UR6, PT ;  /* 0x0000000606007c0c */ /* 0x001fda000bf62070 */
[----:B------:R-:W-:Y:S06]  /*3320*/  @P3 MEMBAR.ALL.GPU ;  /* 0x0000000000003992 */ /* 0x000fec000000a000 */
[----:B------:R-:W-:-:S00]  /*3330*/  @P3 ERRBAR ;  /* 0x00000000000039ab */ /* 0x000fc00000000000 */
[----:B------:R-:W-:Y:S06]  /*3340*/  @P3 CGAERRBAR ;  /* 0x00000000000035ab */ /* 0x000fec0000000000 */
[----:B------:R1:W-:Y:S01]  /*3350*/  @P3 REDG.E.ADD.S32.STRONG.GPU desc[UR8][R28.64], R33 ;  /* 0x000000211c00398e */ /* 0x0003e2000c10e388 */
[----:B------:R-:W-:Y:S05]  /*3360*/  @!P0 BRA `(.L_x_1093) ;  /* 0x0000000000148947 */ /* 0x000fea0003800000 */
.L_x_1094:
[----:B-1----:R-:W2:Y:S04]  /*3370*/  LDG.E.STRONG.GPU R30, desc[UR8][R28.64] ;  /* 0x000000081c1e7981 */ /* 0x002ea8000c1ef900 */
[----:B--2---:R-:W-:Y:S01]  /*3380*/  CCTL.IVALL ;  /* 0x00000000ff00798f */ /* 0x004fe20002000000 */
[----:B------:R-:W-:Y:S05]  /*3390*/  YIELD ;  /* 0x0000000000007946 */ /* 0x000fea0003800000 */
[----:B------:R-:W-:-:S13]  /*33a0*/  ISETP.NE.AND P0, PT, R30, R37, PT ;  /* 0x000000251e00720c */ /* 0x000fda0003f05270 */
[----:B------:R-:W-:Y:S05]  /*33b0*/  @P0 BRA `(.L_x_1094) ;  /* 0xfffffffc00ec0947 */ /* 0x000fea000383ffff */
.L_x_1093:
[----:B------:R-:W-:Y:S01]  /*33c0*/  ISETP.NE.AND P0, PT, R34, RZ, PT ;  /* 0x000000ff2200720c */ /* 0x000fe20003f05270 */
[----:B------:R-:W-:Y:S05]  /*33d0*/  WARPSYNC.ALL ;  /* 0x0000000000007948 */ /* 0x000fea0003800000 */
[----:B------:R-:W-:Y:S07]  /*33e0*/  BAR.SYNC.DEFER_BLOCKING 0x0 ;  /* 0x0000000000007b1d */ /* 0x000fee0000010000 */
[----:B------:R-:W-:Y:S05]  /*33f0*/  @!P0 BRA `(.L_x_1092) ;  /* 0x0000000c00e88947 */ /* 0x000fea0003800000 */
[----:B-1----:R-:W-:Y:S02]  /*3400*/  IADD3 R28, R34, -0x1, RZ ;  /* 0xffffffff221c7810 */ /* 0x002fe40007ffe0ff */
[----:B------:R-:W-:Y:S02]  /*3410*/  MOV R38, RZ ;  /* 0x000000ff00267202 */ /* 0x000fe40000000f00 */
[----:B------:R-:W-:-:S13]  /*3420*/  ISETP.GE.U32.AND P0, PT, R28, 0x3, PT ;  /* 0x000000031c00780c */ /* 0x000fda0003f06070 */
[----:B------:R-:W-:Y:S05]  /*3430*/  @!P0 BRA `(.L_x_1095) ;  /* 0x0000000c00688947 */ /* 0x000fea0003800000 */
[----:B------:R-:W-:Y:S01]  /*3440*/  LOP3.LUT R37, R34, 0x3, RZ, 0xc0, !PT ;  /* 0x0000000322257812 */ /* 0x000fe200078ec0ff */
[----:B------:R-:W-:-:S03]  /*3450*/  HFMA2.MMA R38, -RZ, RZ, 0, 0 ;  /* 0x00000000ff267435 */ /* 0x000fc600000001ff */
[----:B------:R-:W-:-:S04]  /*3460*/  IADD3 R37, -R37, R34, RZ ;  /* 0x0000002225257210 */ /* 0x000fc80007ffe1ff */
[----:B------:R-:W-:-:S13]  /*3470*/  ISETP.GT.AND P0, PT, R37, RZ, PT ;  /* 0x000000ff2500720c */ /* 0x000fda0003f04270 */
[----:B------:R-:W-:Y:S05]  /*3480*/  @!P0 BRA `(.L_x_1096) ;  /* 0x0000000800d88947 */ /* 0x000fea0003800000 */
[----:B------:R-:W-:Y:S02]  /*3490*/  ISETP.GT.AND P3, PT, R37, 0xc, PT ;  /* 0x0000000c2500780c */ /* 0x000fe40003f64270 */
[----:B------:R-:W-:-:S11]  /*34a0*/  PLOP3.LUT P0, PT, PT, PT, PT, 0x80, 0x0 ;  /* 0x000000000000781c */ /* 0x000fd60003f0f070 */
[----:B------:R-:W-:Y:S05]  /*34b0*/  @!P3 BRA `(.L_x_1097) ;  /* 0x0000000400d0b947 */ /* 0x000fea0003800000 */
[----:B------:R-:W-:-:S13]  /*34c0*/  PLOP3.LUT P0, PT, PT, PT, PT, 0x8, 0x0 ;  /* 0x000000000000781c */ /* 0x000fda0003f0e170 */
.L_x_1098:
[----:B------:R-:W-:-:S13]  /*34d0*/  ISETP.EQ.OR P6, PT, R38, UR7, P2 ;  /* 0x0000000726007c0c */ /* 0x000fda00097c2670 */
[----:B------:R-:W-:-:S04]  /*34e0*/  @!P6 IMAD R31, R36, R38, R35 ;  /* 0x00000026241fe224 */ /* 0x000fc800078e0223 */
[----:B------:R-:W-:-:S06]  /*34f0*/  @!P6 IMAD.WIDE.U32 R30, R31, 0x8, R64 ;  /* 0x000000081f1ee825 */ /* 0x000fcc00078e0040 */
[----:B------:R-:W2:Y:S01]  /*3500*/  @!P6 LDG.E.64 R30, desc[UR8][R30.64] ;  /* 0x000000081e1ee981 */ /* 0x000ea2000c1e1b00 */
[----:B------:R-:W-:-:S04]  /*3510*/  IADD3 R29, R38, 0x1, RZ ;  /* 0x00000001261d7810 */ /* 0x000fc80007ffe0ff */
[----:B------:R-:W-:Y:S02]  /*3520*/  ISETP.EQ.OR P3, PT, R29, UR7, P2 ;  /* 0x000000071d007c0c */ /* 0x000fe40009762670 */
[----:B------:R-:W-:-:S04]  /*3530*/  IADD3 R33, R38, 0x2, RZ ;  /* 0x0000000226217810 */ /* 0x000fc80007ffe0ff */
[----:B------:R-:W-:-:S07]  /*3540*/  ISETP.EQ.OR P4, PT, R33, UR7, P2 ;  /* 0x0000000721007c0c */ /* 0x000fce0009782670 */
[----:B------:R-:W-:-:S04]  /*3550*/  @!P3 IMAD R29, R36, R29, R35 ;  /* 0x0000001d241db224 */ /* 0x000fc800078e0223 */
        /* <DEDUP_REMOVED lines=8> */
[----:B------:R-:W-:-:S13]  /*35e0*/  ISETP.EQ.OR P6, PT, R31, UR7, P2 ;  /* 0x000000071f007c0c */ /* 0x000fda00097c2670 */
[----:B------:R-:W-:-:S04]  /*35f0*/  @!P6 IMAD R31, R36, R31, R35 ;  /* 0x0000001f241fe224 */ /* 0x000fc800078e0223 */
[----:B------:R-:W-:-:S06]  /*3600*/  @!P6 IMAD.WIDE.U32 R30, R31, 0x8, R64 ;  /* 0x000000081f1ee825 */ /* 0x000fcc00078e0040 */
[----:B------:R-:W2:Y:S01]  /*3610*/  @!P6 LDG.E.64 R30, desc[UR8][R30.64] ;  /* 0x000000081e1ee981 */ /* 0x000ea2000c1e1b00 */
[----:B---3--:R-:W-:Y:S01]  /*3620*/  @!P3 FADD.FTZ R27, R27, R29 ;  /* 0x0000001d1b1bb221 */ /* 0x008fe20000010000 */
        /* <DEDUP_REMOVED lines=67> */
[C---:B------:R-:W-:Y:S01]  /*3a60*/  IADD3 R32, R38.reuse, 0xe, RZ ;  /* 0x0000000e26207810 */ /* 0x040fe20007ffe0ff */
[----:B------:R-:W-:Y:S01]  /*3a70*/  @!P4 FADD.FTZ R27, R27, R33 ;  /* 0x000000211b1bc221 */ /* 0x000fe20000010000 */
[----:B------:R-:W-:Y:S02]  /*3a80*/  IADD3 R33, R38, 0xf, RZ ;  /* 0x0000000f26217810 */ /* 0x000fe40007ffe0ff */
[----:B------:R-:W-:-:S07]  /*3a90*/  ISETP.EQ.OR P4, PT, R32, UR7, P2 ;  /* 0x0000000720007c0c */ /* 0x000fce0009782670 */
        /* <DEDUP_REMOVED lines=14> */
[----:B------:R-:W-:Y:S02]  /*3b80*/  @!P3 FADD.FTZ R27, R27, R29 ;  /* 0x0000001d1b1bb221 */ /* 0x000fe40000010000 */
[----:B------:R-:W-:Y:S02]  /*3b90*/  ISETP.GT.AND P3, PT, R37, 0xc, PT ;  /* 0x0000000c2500780c */ /* 0x000fe40003f64270 */
[----:B------:R-:W-:Y:S01]  /*3ba0*/  IADD3 R38, R38, 0x10, RZ ;  /* 0x0000001026267810 */ /* 0x000fe20007ffe0ff */
[----:B--2---:R-:W-:Y:S01]  /*3bb0*/  @!P4 FADD.FTZ R26, R26, R30 ;  /* 0x0000001e1a1ac221 */ /* 0x004fe20000010000 */
[----:B------:R-:W-:-:S03]  /*3bc0*/  @!P4 FADD.FTZ R27, R27, R31 ;  /* 0x0000001f1b1bc221 */ /* 0x000fc60000010000 */
[----:B----4-:R-:W-:Y:S01]  /*3bd0*/  @!P6 FADD.FTZ R26, R26, R32 ;  /* 0x000000201a1ae221 */ /* 0x010fe20000010000 */
[----:B------:R-:W-:-:S05]  /*3be0*/  @!P6 FADD.FTZ R27, R27, R33 ;  /* 0x000000211b1be221 */ /* 0x000fca0000010000 */
[----:B------:R-:W-:Y:S05]  /*3bf0*/  @P3 BRA `(.L_x_1098) ;  /* 0xfffffff800343947 */ /* 0x000fea000383ffff */
.L_x_1097:
[----:B------:R-:W-:-:S13]  /*3c00*/  ISETP.GT.AND P3, PT, R37, 0x4, PT ;  /* 0x000000042500780c */ /* 0x000fda0003f64270 */
[----:B------:R-:W-:Y:S05]  /*3c10*/  @!P3 BRA `(.L_x_1099) ;  /* 0x0000000000ecb947 */ /* 0x000fea0003800000 */
[----:B------:R-:W-:-:S13]  /*3c20*/  ISETP.EQ.OR P0, PT, R38, UR7, P2 ;  /* 0x0000000726007c0c */ /* 0x000fda0009702670 */
[----:B------:R-:W-:-:S04]  /*3c30*/  @!P0 IMAD R29, R38, R36, R35 ;  /* 0x00000024261d8224 */ /* 0x000fc800078e0223 */
[----:B------:R-:W-:-:S06]  /*3c40*/  @!P0 IMAD.WIDE.U32 R28, R29, 0x8, R64 ;  /* 0x000000081d1c8825 */ /* 0x000fcc00078e0040 */
[----:B------:R-:W2:Y:S01]  /*3c50*/  @!P0 LDG.E.64 R28, desc[UR8][R28.64] ;  /* 0x000000081c1c8981 */ /* 0x000ea2000c1e1b00 */
[C---:B------:R-:W-:Y:S02]  /*3c60*/  IADD3 R31, R38.reuse, 0x1, RZ ;  /* 0x00000001261f7810 */ /* 0x040fe40007ffe0ff */
[----:B------:R-:W-:Y:S02]  /*3c70*/  IADD3 R33, R38, 0x2, RZ ;  /* 0x0000000226217810 */ /* 0x000fe40007ffe0ff */
[----:B------:R-:W-:Y:S02]  /*3c80*/  ISETP.EQ.OR P4, PT, R31, UR7, P2 ;  /* 0x000000071f007c0c */ /* 0x000fe40009782670 */
[----:B------:R-:W-:-:S11]  /*3c90*/  ISETP.EQ.OR P6, PT, R33, UR7, P2 ;  /* 0x0000000721007c0c */ /* 0x000fd600097c2670 */
[C-C-:B------:R-:W-:Y:S02]  /*3ca0*/  @!P4 IMAD R31, R36.reuse, R31, R35.reuse ;  /* 0x0000001f241fc224 */ /* 0x140fe400078e0223 */
[----:B------:R-:W-:Y:S02]  /*3cb0*/  @!P6 IMAD R33, R36, R33, R35 ;  /* 0x000000212421e224 */ /* 0x000fe400078e0223 */
[----:B------:R-:W-:-:S04]  /*3cc0*/  @!P4 IMAD.WIDE.U32 R30, R31, 0x8, R64 ;  /* 0x000000081f1ec825 */ /* 0x000fc800078e0040 */
[----:B------:R-:W-:Y:S02]  /*3cd0*/  @!P6 IMAD.WIDE.U32 R32, R33, 0x8, R64 ;  /* 0x000000082120e825 */ /* 0x000fe400078e0040 */
[----:B------:R-:W3:Y:S04]  /*3ce0*/  @!P4 LDG.E.64 R30, desc[UR8][R30.64] ;  /* 0x000000081e1ec981 */ /* 0x000ee8000c1e1b00 */
[----:B------:R-:W4:Y:S01]  /*3cf0*/  @!P6 LDG.E.64 R32, desc[UR8][R32.64] ;  /* 0x000000082020e981 */ /* 0x000f22000c1e1b00 */
[----:B--2---:R-:W-:Y:S01]  /*3d00*/  @!P0 FADD.FTZ R27, R27, R29 ;  /* 0x0000001d1b1b8221 */ /* 0x004fe20000010000 */
[----:B------:R-:W-:Y:S01]  /*3d10*/  IADD3 R29, R38, 0x3, RZ ;  /* 0x00000003261d7810 */ /* 0x000fe20007ffe0ff */
[----:B------:R-:W-:-:S03]  /*3d20*/  @!P0 FADD.FTZ R26, R26, R28 ;  /* 0x0000001c1a1a8221 */ /* 0x000fc60000010000 */
[----:B------:R-:W-:Y:S02]  /*3d30*/  ISETP.EQ.OR P3, PT, R29, UR7, P2 ;  /* 0x000000071d007c0c */ /* 0x000fe40009762670 */
[----:B------:R-:W-:-:S11]  /*3d40*/  IADD3 R38, R38, 0x4, RZ ;  /* 0x0000000426267810 */ /* 0x000fd60007ffe0ff */
[----:B------:R-:W-:-:S04]  /*3d50*/  @!P3 IMAD R29, R36, R29, R35 ;  /* 0x0000001d241db224 */ /* 0x000fc800078e0223 */
[----:B------:R-:W-:Y:S01]  /*3d60*/  @!P3 IMAD.WIDE.U32 R28, R29, 0x8, R64 ;  /* 0x000000081d1cb825 */ /* 0x000fe200078e0040 */
[----:B------:R-:W-:-:S05]  /*3d70*/  ISETP.EQ.OR P0, PT, R38, UR7, P2 ;  /* 0x0000000726007c0c */ /* 0x000fca0009702670 */
[----:B------:R-:W2:Y:S01]  /*3d80*/  @!P3 LDG.E.64 R28, desc[UR8][R28.64] ;  /* 0x000000081c1cb981 */ /* 0x000ea2000c1e1b00 */
[----:B---3--:R-:W-:Y:S01]  /*3d90*/  @!P4 FADD.FTZ R27, R27, R31 ;  /* 0x0000001f1b1bc221 */ /* 0x008fe20000010000 */
[----:B------:R-:W-:-:S03]  /*3da0*/  @!P4 FADD.FTZ R26, R26, R30 ;  /* 0x0000001e1a1ac221 */ /* 0x000fc60000010000 */
[----:B----4-:R-:W-:-:S03]  /*3db0*/  @!P6 FADD.FTZ R27, R27, R33 ;  /* 0x000000211b1be221 */ /* 0x010fc60000010000 */
[----:B------:R-:W-:Y:S02]  /*3dc0*/  @!P0 IMAD R33, R36, R38, R35 ;  /* 0x0000002624218224 */ /* 0x000fe400078e0223 */
[----:B------:R-:W-:Y:S02]  /*3dd0*/  @!P6 FADD.FTZ R26, R26, R32 ;  /* 0x000000201a1ae221 */ /* 0x000fe40000010000 */
[----:B------:R-:W-:-:S06]  /*3de0*/  @!P0 IMAD.WIDE.U32 R32, R33, 0x8, R64 ;  /* 0x0000000821208825 */ /* 0x000fcc00078e0040 */
[----:B------:R-:W3:Y:S01]  /*3df0*/  @!P0 LDG.E.64 R32, desc[UR8][R32.64] ;  /* 0x0000000820208981 */ /* 0x000ee2000c1e1b00 */
[----:B------:R-:W-:-:S04]  /*3e00*/  IADD3 R31, R38, 0x1, RZ ;  /* 0x00000001261f7810 */ /* 0x000fc80007ffe0ff */
[----:B------:R-:W-:Y:S02]  /*3e10*/  ISETP.EQ.OR P4, PT, R31, UR7, P2 ;  /* 0x000000071f007c0c */ /* 0x000fe40009782670 */
[----:B------:R-:W-:-:S11]  /*3e20*/  IADD3 R39, R38, 0x3, RZ ;  /* 0x0000000326277810 */ /* 0x000fd60007ffe0ff */
[----:B------:R-:W-:-:S04]  /*3e30*/  @!P4 IMAD R31, R36, R31, R35 ;  /* 0x0000001f241fc224 */ /* 0x000fc800078e0223 */
[----:B------:R-:W-:-:S06]  /*3e40*/  @!P4 IMAD.WIDE.U32 R30, R31, 0x8, R64 ;  /* 0x000000081f1ec825 */ /* 0x000fcc00078e0040 */
[----:B------:R-:W4:Y:S01]  /*3e50*/  @!P4 LDG.E.64 R30, desc[UR8][R30.64] ;  /* 0x000000081e1ec981 */ /* 0x000f22000c1e1b00 */
[----:B--2---:R-:W-:Y:S01]  /*3e60*/  @!P3 FADD.FTZ R27, R27, R29 ;  /* 0x0000001d1b1bb221 */ /* 0x004fe20000010000 */
[----:B------:R-:W-:Y:S01]  /*3e70*/  IADD3 R29, R38, 0x2, RZ ;  /* 0x00000002261d7810 */ /* 0x000fe20007ffe0ff */
[----:B------:R-:W-:-:S03]  /*3e80*/  @!P3 FADD.FTZ R26, R26, R28 ;  /* 0x0000001c1a1ab221 */ /* 0x000fc60000010000 */
[----:B------:R-:W-:Y:S02]  /*3e90*/  ISETP.EQ.OR P6, PT, R29, UR7, P2 ;  /* 0x000000071d007c0c */ /* 0x000fe400097c2670 */
[----:B------:R-:W-:-:S11]  /*3ea0*/  ISETP.EQ.OR P3, PT, R39, UR7, P2 ;  /* 0x0000000727007c0c */ /* 0x000fd60009762670 */
[C---:B------:R-:W-:Y:S02]  /*3eb0*/  @!P6 IMAD R29, R36.reuse, R29, R35 ;  /* 0x0000001d241de224 */ /* 0x040fe400078e0223 */
[----:B---3--:R-:W-:Y:S01]  /*3ec0*/  @!P0 FADD.FTZ R27, R27, R33 ;  /* 0x000000211b1b8221 */ /* 0x008fe20000010000 */
[----:B------:R-:W-:Y:S02]  /*3ed0*/  @!P3 IMAD R33, R36, R39, R35 ;  /* 0x000000272421b224 */ /* 0x000fe400078e0223 */
[----:B------:R-:W-:-:S04]  /*3ee0*/  @!P6 IMAD.WIDE.U32 R28, R29, 0x8, R64 ;  /* 0x000000081d1ce825 */ /* 0x000fc800078e0040 */
[----:B------:R-:W-:Y:S01]  /*3ef0*/  @!P0 FADD.FTZ R26, R26, R32 ;  /* 0x000000201a1a8221 */ /* 0x000fe20000010000 */
[----:B------:R-:W-:Y:S01]  /*3f00*/  @!P3 IMAD.WIDE.U32 R32, R33, 0x8, R64 ;  /* 0x000000082120b825 */ /* 0x000fe200078e0040 */
[----:B------:R-:W2:Y:S05]  /*3f10*/  @!P6 LDG.E.64 R28, desc[UR8][R28.64] ;  /* 0x000000081c1ce981 */ /* 0x000eaa000c1e1b00 */
[----:B------:R-:W3:Y:S01]  /*3f20*/  @!P3 LDG.E.64 R32, desc[UR8][R32.64] ;  /* 0x000000082020b981 */ /* 0x000ee2000c1e1b00 */
[----:B------:R-:W-:Y:S02]  /*3f30*/  IADD3 R37, R37, -0x4, RZ ;  /* 0xfffffffc25257810 */ /* 0x000fe40007ffe0ff */
[----:B------:R-:W-:-:S02]  /*3f40*/  PLOP3.LUT P0, PT, PT, PT, PT, 0x8, 0x0 ;  /* 0x000000000000781c */ /* 0x000fc40003f0e170 */
[----:B------:R-:W-:Y:S01]  /*3f50*/  IADD3 R37, R37, -0x4, RZ ;  /* 0xfffffffc25257810 */ /* 0x000fe20007ffe0ff */
[----:B----4-:R-:W-:Y:S01]  /*3f60*/  @!P4 FADD.FTZ R26, R26, R30 ;  /* 0x0000001e1a1ac221 */ /* 0x010fe20000010000 */
[----:B------:R-:W-:Y:S01]  /*3f70*/  @!P4 FADD.FTZ R27, R27, R31 ;  /* 0x0000001f1b1bc221 */ /* 0x000fe20000010000 */
[----:B------:R-:W-:Y:S02]  /*3f80*/  IADD3 R38, R38, 0x4, RZ ;  /* 0x0000000426267810 */ /* 0x000fe40007ffe0ff */
[----:B--2---:R-:W-:Y:S01]  /*3f90*/  @!P6 FADD.FTZ R26, R26, R28 ;  /* 0x0000001c1a1ae221 */ /* 0x004fe20000010000 */
[----:B------:R-:W-:-:S03]  /*3fa0*/  @!P6 FADD.FTZ R27, R27, R29 ;  /* 0x0000001d1b1be221 */ /* 0x000fc60000010000 */
[----:B---3--:R-:W-:Y:S01]  /*3fb0*/  @!P3 FADD.FTZ R26, R26, R32 ;  /* 0x000000201a1ab221 */ /* 0x008fe20000010000 */
[----:B------:R-:W-:-:S07]  /*3fc0*/  @!P3 FADD.FTZ R27, R27, R33 ;  /* 0x000000211b1bb221 */ /* 0x000fce0000010000 */
.L_x_1099:
[----:B------:R-:W-:-:S13]  /*3fd0*/  ISETP.NE.OR P0, PT, R37, RZ, P0 ;  /* 0x000000ff2500720c */ /* 0x000fda0000705670 */
[----:B------:R-:W-:Y:S05]  /*3fe0*/  @!P0 BRA `(.L_x_1095) ;  /* 0x00000000007c8947 */ /* 0x000fea0003800000 */
.L_x_1096:
[C---:B------:R-:W-:Y:S02]  /*3ff0*/  ISETP.EQ.OR P3, PT, R38.reuse, UR7, P2 ;  /* 0x0000000726007c0c */ /* 0x040fe40009762670 */
[C---:B------:R-:W-:Y:S02]  /*4000*/  IADD3 R29, R38.reuse, 0x1, RZ ;  /* 0x00000001261d7810 */ /* 0x040fe40007ffe0ff */
[----:B------:R-:W-:Y:S02]  /*4010*/  IADD3 R33, R38, 0x2, RZ ;  /* 0x0000000226217810 */ /* 0x000fe40007ffe0ff */
[----:B------:R-:W-:-:S07]  /*4020*/  ISETP.EQ.OR P4, PT, R29, UR7, P2 ;  /* 0x000000071d007c0c */ /* 0x000fce0009782670 */
[----:B------:R-:W-:-:S04]  /*4030*/  @!P3 IMAD R31, R36, R38, R35 ;  /* 0x00000026241fb224 */ /* 0x000fc800078e0223 */
[----:B------:R-:W-:-:S06]  /*4040*/  @!P3 IMAD.WIDE.U32 R30, R31, 0x8, R64 ;  /* 0x000000081f1eb825 */ /* 0x000fcc00078e0040 */
[----:B------:R-:W2:Y:S01]  /*4050*/  @!P3 LDG.E.64 R30, desc[UR8][R30.64] ;  /* 0x000000081e1eb981 */ /* 0x000ea2000c1e1b00 */
[----:B------:R-:W-:Y:S01]  /*4060*/  ISETP.EQ.OR P6, PT, R33, UR7, P2 ;  /* 0x0000000721007c0c */ /* 0x000fe200097c2670 */
[----:B------:R-:W-:Y:S01]  /*4070*/  @!P4 IMAD R29, R36, R29, R35 ;  /* 0x0000001d241dc224 */ /* 0x000fe200078e0223 */
[----:B------:R-:W-:-:S03]  /*4080*/  IADD3 R32, R38, 0x3, RZ ;  /* 0x0000000326207810 */ /* 0x000fc60007ffe0ff */
[----:B------:R-:W-:Y:S01]  /*4090*/  @!P4 IMAD.WIDE.U32 R28, R29, 0x8, R64 ;  /* 0x000000081d1cc825 */ /* 0x000fe200078e0040 */
[----:B------:R-:W-:-:S05]  /*40a0*/  ISETP.EQ.OR P0, PT, R32, UR7, P2 ;  /* 0x0000000720007c0c */ /* 0x000fca0009702670 */
[----:B------:R-:W3:Y:S02]  /*40b0*/  @!P4 LDG.E.64 R28, desc[UR8][R28.64] ;  /* 0x000000081c1cc981 */ /* 0x000ee4000c1e1b00 */
[----:B------:R-:W-:Y:S02]  /*40c0*/  @!P6 IMAD R33, R36, R33, R35 ;  /* 0x000000212421e224 */ /* 0x000fe400078e0223 */
[----:B--2---:R-:W-:Y:S01]  /*40d0*/  @!P3 FADD.FTZ R26, R26, R30 ;  /* 0x0000001e1a1ab221 */ /* 0x004fe20000010000 */
[----:B------:R-:W-:Y:S01]  /*40e0*/  @!P3 FADD.FTZ R27, R27, R31 ;  /* 0x0000001f1b1bb221 */ /* 0x000fe20000010000 */
[----:B------:R-:W-:-:S04]  /*40f0*/  @!P6 IMAD.WIDE.U32 R30, R33, 0x8, R64 ;  /* 0x00000008211ee825 */ /* 0x000fc800078e0040 */
[----:B------:R-:W-:Y:S02]  /*4100*/  @!P0 IMAD R33, R36, R32, R35 ;  /* 0x0000002024218224 */ /* 0x000fe400078e0223 */
[----:B------:R-:W2:Y:S02]  /*4110*/  @!P6 LDG.E.64 R30, desc[UR8][R30.64] ;  /* 0x000000081e1ee981 */ /* 0x000ea4000c1e1b00 */
[----:B------:R-:W-:Y:S01]  /*4120*/  @!P0 IMAD.WIDE.U32 R32, R33, 0x8, R64 ;  /* 0x0000000821208825 */ /* 0x000fe200078e0040 */
[----:B------:R-:W-:-:S03]  /*4130*/  IADD3 R37, R37, -0x4, RZ ;  /* 0xfffffffc25257810 */ /* 0x000fc60007ffe0ff */
[----:B---3--:R-:W-:Y:S02]  /*4140*/  @!P4 FADD.FTZ R26, R26, R28 ;  /* 0x0000001c1a1ac221 */ /* 0x008fe40000010000 */
[----:B------:R-:W3:Y:S01]  /*4150*/  @!P0 LDG.E.64 R32, desc[UR8][R32.64] ;  /* 0x0000000820208981 */ /* 0x000ee2000c1e1b00 */
[----:B------:R-:W-:Y:S01]  /*4160*/  ISETP.NE.AND P3, PT, R37, RZ, PT ;  /* 0x000000ff2500720c */ /* 0x000fe20003f65270 */
[----:B------:R-:W-:Y:S01]  /*4170*/  @!P4 FADD.FTZ R27, R27, R29 ;  /* 0x0000001d1b1bc221 */ /* 0x000fe20000010000 */
[----:B------:R-:W-:Y:S01]  /*4180*/  IADD3 R38, R38, 0x4, RZ ;  /* 0x0000000426267810 */ /* 0x000fe20007ffe0ff */
[----:B--2---:R-:W-:Y:S02]  /*4190*/  @!P6 FADD.FTZ R26, R26, R30 ;  /* 0x0000001e1a1ae221 */ /* 0x004fe40000010000 */
[----:B------:R-:W-:Y:S02]  /*41a0*/  @!P6 FADD.FTZ R27, R27, R31 ;  /* 0x0000001f1b1be221 */ /* 0x000fe40000010000 */
[----:B---3--:R-:W-:-:S02]  /*41b0*/  @!P0 FADD.FTZ R26, R26, R32 ;  /* 0x000000201a1a8221 */ /* 0x008fc40000010000 */
[----:B------:R-:W-:-:S04]  /*41c0*/  @!P0 FADD.FTZ R27, R27, R33 ;  /* 0x000000211b1b8221 */ /* 0x000fc80000010000 */
[----:B------:R-:W-:Y:S05]  /*41d0*/  @P3 BRA `(.L_x_1096) ;  /* 0xfffffffc00843947 */ /* 0x000fea000383ffff */
.L_x_1095:
        /* <DEDUP_REMOVED lines=11> */
.L_x_1101:
[----:B------:R-:W-:Y:S05]  /*4290*/  BSYNC B0 ;  /* 0x0000000000007941 */ /* 0x000fea0003800000 */
.L_x_1100:
        /* <DEDUP_REMOVED lines=16> */
.L_x_1092:
[----:B------:R-:W3:Y:S01]  /*43a0*/  S2UR UR6, SR_CgaCtaId ;  /* 0x00000000000679c3 */ /* 0x000ee20000008800 */
[----:B------:R-:W-:Y:S01]  /*43b0*/  UMOV UR5, 0x400 ;  /* 0x0000040000057882 */ /* 0x000fe20000000000 */
[--C-:B-1----:R-:W-:Y:S01]  /*43c0*/  HADD2.F32 R33, -RZ, R40.reuse.H0_H0 ;  /* 0x20000028ff217230 */ /* 0x102fe20000004100 */
[----:B------:R-:W-:Y:S01]  /*43d0*/  ULDC.64 UR14, c[0x0][0x290] ;  /* 0x0000a400000e7ab9 */ /* 0x000fe20000000a00 */
[----:B------:R-:W-:Y:S01]  /*43e0*/  HADD2.F32 R35, -RZ, R40.H1_H1 ;  /* 0x30000028ff237230 */ /* 0x000fe20000004100 */
[----:B------:R-:W-:Y:S01]  /*43f0*/  ISETP.GE.U32.AND P0, PT, R50, UR14, PT ;  /* 0x0000000e32007c0c */ /* 0x000fe2000bf06070 */
[----:B---3--:R-:W-:-:S09]  /*4400*/  ULEA UR5, UR6, UR5, 0x18 ;  /* 0x0000000506057291 */ /* 0x008fd2000f8ec03f */
[----:B------:R0:W-:Y:S01]  /*4410*/  @!P2 STS.64 [UR5+0xe0], R26 ;  /* 0x0000e01aff00a988 */ /* 0x0001e20008000a05 */
[----:B------:R-:W-:Y:S01]  /*4420*/  BAR.SYNC.DEFER_BLOCKING 0x0 ;  /* 0x0000000000007b1d */ /* 0x000fe20000010000 */
[----:B0-----:R-:W-:Y:S01]  /*4430*/  FADD.FTZ R26, -R20, R33 ;  /* 0x00000021141a7221 */ /* 0x001fe20000010100 */
[----:B------:R-:W-:-:S03]  /*4440*/  HADD2.F32 R33, -RZ, R42.H0_H0 ;  /* 0x2000002aff217230 */ /* 0x000fc60000004100 */
[-C--:B--2---:R-:W-:Y:S01]  /*4450*/  FMUL.FTZ R39, R26, R21.reuse ;  /* 0x000000151a277220 */ /* 0x084fe20000410000 */
[----:B------:R-:W0:Y:S01]  /*4460*/  LDS.64 R28, [UR5+0xe0] ;  /* 0x0000e005ff1c7984 */ /* 0x000e220008000a00 */
[----:B------:R-:W-:Y:S02]  /*4470*/  ULDC UR5, c[0x0][0x2bc] ;  /* 0x0000af0000057ab9 */ /* 0x000fe40000000800 */
[----:B0-----:R-:W-:Y:S01]  /*4480*/  FMUL.FTZ R30, R28, UR5 ;  /* 0x000000051c1e7c20 */ /* 0x001fe20008410000 */
[----:B------:R-:W-:Y:S01]  /*4490*/  FADD.FTZ R28, -R20, R35 ;  /* 0x00000023141c7221 */ /* 0x000fe20000010100 */
[----:B------:R-:W-:Y:S01]  /*44a0*/  FMUL.FTZ R31, R29, UR5 ;  /* 0x000000051d1f7c20 */ /* 0x000fe20008410000 */
[--C-:B------:R-:W-:Y:S02]  /*44b0*/  HADD2.F32 R29, -RZ, R18.reuse.H0_H0 ;  /* 0x20000012ff1d7230 */ /* 0x100fe40000004100 */
        /* <DEDUP_REMOVED lines=21> */
.L_x_1102:
        /* <DEDUP_REMOVED lines=14> */
[----:B------:R-:W-:Y:S02]  /*46f0*/  ULDC.64 UR12, c[0x0][0x210] ;  /* 0x00008400000c7ab9 */ /* 0x000fe40000000a00 */
[----:B------:R-:W-:Y:S02]  /*4700*/  LEA R28, P2, R26, UR12, 0x1 ;  /* 0x0000000c1a1c7c11 */ /* 0x000fe4000f8408ff */
[----:B------:R-:W-:Y:S02]  /*4710*/  IADD3 R29, R27, R29, RZ ;  /* 0x0000001d1b1d7210 */ /* 0x000fe40007ffe0ff */
[----:B------:R-:W-:Y:S02]  /*4720*/  F2FP.F16.F32.PACK_AB R27, R18, R35 ;  /* 0x00000023121b723e */ /* 0x000fe400000000ff */
[----:B------:R-:W-:-:S05]  /*4730*/  LEA.HI.X R29, R26, UR13, R29, 0x1, P2 ;  /* 0x0000000d1a1d7c11 */ /* 0x000fca00090f0c1d */
[----:B------:R0:W-:Y:S02]  /*4740*/  STG.E desc[UR8][R28.64], R27 ;  /* 0x0000001b1c007986 */ /* 0x0001e4000c101908 */
.L_x_1104:
[----:B------:R-:W-:Y:S05]  /*4750*/  BSYNC B0 ;  /* 0x0000000000007941 */ /* 0x000fea0003800000 */
.L_x_1103:
[----:B0-----:R-:W-:Y:S01]  /*4760*/  HADD2.F32 R29, -RZ, R42.H1_H1 ;  /* 0x3000002aff1d7230 */ /* 0x001fe20000004100 */
[----:B------:R-:W-:Y:S01]  /*4770*/  ISETP.GE.U32.AND P2, PT, R49, UR14, PT ;  /* 0x0000000e31007c0c */ /* 0x000fe2000bf46070 */
[C---:B------:R-:W-:Y:S01]  /*4780*/  FADD.FTZ R18, -R20.reuse, R33 ;  /* 0x0000002114127221 */ /* 0x040fe20000010100 */
[----:B------:R-:W-:Y:S01]  /*4790*/  ISETP.GE.AND.EX P3, PT, R7, UR15, PT, P0 ;  /* 0x0000000f07007c0c */ /* 0x000fe2000bf66300 */
[--C-:B------:R-:W-:Y:S01]  /*47a0*/  HADD2.F32 R27, -RZ, R16.reuse.H0_H0 ;  /* 0x20000010ff1b7230 */ /* 0x100fe20000004100 */
[----:B------:R-:W-:Y:S01]  /*47b0*/  ISETP.GE.AND.EX P4, PT, R9, UR15, PT, P2 ;  /* 0x0000000f09007c0c */ /* 0x000fe2000bf86320 */
[----:B------:R-:W-:Y:S01]  /*47c0*/  FADD.FTZ R26, -R20, R29 ;  /* 0x0000001d141a7221 */ /* 0x000fe20000010100 */
[----:B------:R-:W-:Y:S01]  /*47d0*/  ISETP.GE.U32.AND P0, PT, R48, UR14, PT ;  /* 0x0000000e30007c0c */ /* 0x000fe2000bf06070 */
[----:B------:R-:W-:Y:S01]  /*47e0*/  HADD2.F32 R16, -RZ, R16.H1_H1 ;  /* 0x30000010ff107230 */ /* 0x000fe20000004100 */
[----:B------:R-:W-:Y:S01]  /*47f0*/  ISETP.GE.U32.AND P2, PT, R47, UR14, PT ;  /* 0x0000000e2f007c0c */ /* 0x000fe2000bf46070 */
[--C-:B------:R-:W-:Y:S01]  /*4800*/  HADD2.F32 R33, -RZ, R12.reuse.H0_H0 ;  /* 0x2000000cff217230 */ /* 0x100fe20000004100 */
[C---:B------:R-:W-:Y:S01]  /*4810*/  ISETP.GT.U32.OR P3, PT, R53.reuse, 0x2ff, P3 ;  /* 0x000002ff3500780c */ /* 0x040fe20001f64470 */
[----:B------:R-:W-:Y:S01]  /*4820*/  HADD2.F32 R35, -RZ, R12.H1_H1 ;  /* 0x3000000cff237230 */ /* 0x000fe20000004100 */
[----:B------:R-:W-:Y:S01]  /*4830*/  ISETP.GT.U32.OR P4, PT, R53, 0x2ff, P4 ;  /* 0x000002ff3500780c */ /* 0x000fe20002784470 */
[-C--:B------:R-:W-:Y:S01]  /*4840*/  FMUL.FTZ R65, R18, R21.reuse ;  /* 0x0000001512417220 */ /* 0x080fe20000410000 */
[----:B------:R-:W-:Y:S01]  /*4850*/  FMUL.FTZ R34, R26, R21 ;  /* 0x000000151a227220 */ /* 0x000fe20000410000 */
[----:B------:R-:W-:Y:S10]  /*4860*/  @!P5 BRA `(.L_x_1105) ;  /* 0x000000000048d947 */ /* 0x000ff40003800000 */
        /* <DEDUP_REMOVED lines=18> */
.L_x_1105:
[----:B------:R-:W-:Y:S04]  /*4990*/  BSSY B0, `(.L_x_1106) ;  /* 0x0000014000007945 */ /* 0x000fe80003800000 */
[----:B------:R-:W-:Y:S05]  /*49a0*/  @P3 BRA `(.L_x_1107) ;  /* 0x0000000000483947 */ /* 0x000fea0003800000 */
[C-C-:B------:R-:W-:Y:S01]  /*49b0*/  FFMA.FTZ R12, R30.reuse, R65, R31.reuse ;  /* 0x000000411e0c7223 */ /* 0x140fe2000001001f */
[----:B------:R-:W-:Y:S01]  /*49c0*/  ULDC.64 UR12, c[0x0][0x288] ;  /* 0x0000a200000c7ab9 */ /* 0x000fe20000000a00 */
[----:B------:R-:W-:Y:S01]  /*49d0*/  FFMA.FTZ R29, R30, R34, R31 ;  /* 0x000000221e1d7223 */ /* 0x000fe2000001001f */
[----:B------:R-:W-:Y:S01]  /*49e0*/  MOV R26, R66 ;  /* 0x00000042001a7202 */ /* 0x000fe20000000f00 */
[----:B------:R-:W-:Y:S01]  /*49f0*/  FFMA.FTZ R12, R27, R22, -R12 ;  /* 0x000000161b0c7223 */ /* 0x000fe2000001080c */
[----:B------:R-:W-:Y:S01]  /*4a00*/  MOV R27, R69 ;  /* 0x00000045001b7202 */ /* 0x000fe20000000f00 */
[----:B------:R-:W-:Y:S02]  /*4a10*/  IMAD R7, R7, UR12, RZ ;  /* 0x0000000c07077c24 */ /* 0x000fe4000f8e02ff */
[----:B------:R-:W-:Y:S01]  /*4a20*/  FFMA.FTZ R16, R16, R23, -R29 ;  /* 0x0000001710107223 */ /* 0x000fe2000001081d */
[----:B------:R-:W-:Y:S01]  /*4a30*/  FMUL.FTZ R12, R12, R21 ;  /* 0x000000150c0c7220 */ /* 0x000fe20000410000 */
[----:B------:R-:W-:-:S04]  /*4a40*/  IMAD.WIDE.U32 R26, R50, UR12, R26 ;  /* 0x0000000c321a7c25 */ /* 0x000fc8000f8e001a */
[----:B------:R-:W-:Y:S01]  /*4a50*/  IMAD R29, R50, UR13, R7 ;  /* 0x0000000d321d7c24 */ /* 0x000fe2000f8e0207 */
[----:B------:R-:W-:Y:S01]  /*4a60*/  ULDC.64 UR12, c[0x0][0x210] ;  /* 0x00008400000c7ab9 */ /* 0x000fe20000000a00 */
[----:B------:R-:W-:Y:S01]  /*4a70*/  FMUL.FTZ R7, R16, R21 ;  /* 0x0000001510077220 */ /* 0x000fe20000410000 */
[C---:B------:R-:W-:Y:S02]  /*4a80*/  LEA R28, P3, R26.reuse, UR12, 0x1 ;  /* 0x0000000c1a1c7c11 */ /* 0x040fe4000f8608ff */
[----:B------:R-:W-:Y:S02]  /*4a90*/  IADD3 R29, R27, R29, RZ ;  /* 0x0000001d1b1d7210 */ /* 0x000fe40007ffe0ff */
[----:B------:R-:W-:Y:S02]  /*4aa0*/  F2FP.F16.F32.PACK_AB R7, R7, R12 ;  /* 0x0000000c0707723e */ /* 0x000fe400000000ff */
[----:B------:R-:W-:-:S05]  /*4ab0*/  LEA.HI.X R29, R26, UR13, R29, 0x1, P3 ;  /* 0x0000000d1a1d7c11 */ /* 0x000fca00098f0c1d */
[----:B------:R0:W-:Y:S02]  /*4ac0*/  STG.E desc[UR8][R28.64], R7 ;  /* 0x000000071c007986 */ /* 0x0001e4000c101908 */
.L_x_1107:
[----:B------:R-:W-:Y:S05]  /*4ad0*/  BSYNC B0 ;  /* 0x0000000000007941 */ /* 0x000fea0003800000 */
.L_x_1106:
[C---:B------:R-:W-:Y:S01]  /*4ae0*/  FADD.FTZ R12, -R20.reuse, R33 ;  /* 0x00000021140c7221 */ /* 0x040fe20000010100 */
[----:B------:R-:W-:Y:S01]  /*4af0*/  FADD.FTZ R16, -R20, R35 ;  /* 0x0000002314107221 */ /* 0x000fe20000010100 */
[--C-:B0-----:R-:W-:Y:S02]  /*4b00*/  HADD2.F32 R7, -RZ, R10.reuse.H0_H0 ;  /* 0x2000000aff077230 */ /* 0x101fe40000004100 */
[----:B------:R-:W-:Y:S02]  /*4b10*/  HADD2.F32 R10, -RZ, R10.H1_H1 ;  /* 0x3000000aff0a7230 */ /* 0x000fe40000004100 */
        /* <DEDUP_REMOVED lines=21> */
.L_x_1108:
        /* <DEDUP_REMOVED lines=15> */
[----:B------:R-:W-:Y:S02]  /*4d60*/  F2FP.F16.F32.PACK_AB R7, R7, R12 ;  /* 0x0000000c0707723e */ /* 0x000fe400000000ff */
[----:B------:R-:W-:Y:S02]  /*4d70*/  LEA R28, P3, R26, UR12, 0x1 ;  /* 0x0000000c1a1c7c11 */ /* 0x000fe4000f8608ff */
[----:B------:R-:W-:-:S04]  /*4d80*/  IADD3 R9, R27, R9, RZ ;  /* 0x000000091b097210 */ /* 0x000fc80007ffe0ff */
[----:B------:R-:W-:-:S05]  /*4d90*/  LEA.HI.X R29, R26, UR13, R9, 0x1, P3 ;  /* 0x0000000d1a1d7c11 */ /* 0x000fca00098f0c09 */
[----:B------:R0:W-:Y:S02]  /*4da0*/  STG.E desc[UR8][R28.64], R7 ;  /* 0x000000071c007986 */ /* 0x0001e4000c101908 */
.L_x_1110:
[----:B------:R-:W-:Y:S05]  /*4db0*/  BSYNC B0 ;  /* 0x0000000000007941 */ /* 0x000fea0003800000 */
.L_x_1109:
[--C-:B0-----:R-:W-:Y:S01]  /*4dc0*/  HADD2.F32 R7, -RZ, R14.reuse.H0_H0 ;  /* 0x2000000eff077230 */ /* 0x101fe20000004100 */
[----:B------:R-:W-:Y:S01]  /*4dd0*/  ISETP.GE.U32.AND P3, PT, R46, UR14, PT ;  /* 0x0000000e2e007c0c */ /* 0x000fe2000bf66070 */
[----:B------:R-:W-:Y:S01]  /*4de0*/  HADD2.F32 R9, -RZ, R14.H1_H1 ;  /* 0x3000000eff097230 */ /* 0x000fe20000004100 */
[----:B------:R-:W-:Y:S01]  /*4df0*/  ISETP.GE.U32.AND P4, PT, R45, UR14, PT ;  /* 0x0000000e2d007c0c */ /* 0x000fe2000bf86070 */
[----:B------:R-:W-:Y:S01]  /*4e00*/  HADD2.F32 R27, -RZ, R55.H0_H0 ;  /* 0x20000037ff1b7230 */ /* 0x000fe20000004100 */
[----:B------:R-:W-:Y:S01]  /*4e10*/  ISETP.GE.U32.AND P6, PT, R44, UR14, PT ;  /* 0x0000000e2c007c0c */ /* 0x000fe2000bfc6070 */
[----:B------:R-:W-:Y:S01]  /*4e20*/  HADD2.F32 R29, -RZ, R57.H0_H0 ;  /* 0x20000039ff1d7230 */ /* 0x000fe20000004100 */
[----:B------:R-:W-:Y:S01]  /*4e30*/  ISETP.GE.AND.EX P0, PT, R11, UR15, PT, P0 ;  /* 0x0000000f0b007c0c */ /* 0x000fe2000bf06300 */
[----:B------:R-:W-:Y:S01]  /*4e40*/  HADD2.F32 R33, -RZ, R59.H0_H0 ;  /* 0x2000003bff217230 */ /* 0x000fe20000004100 */
[----:B------:R-:W-:Y:S01]  /*4e50*/  ISETP.GE.AND.EX P2, PT, R13, UR15, PT, P2 ;  /* 0x0000000f0d007c0c */ /* 0x000fe2000bf46320 */
[----:B------:R-:W-:Y:S01]  /*4e60*/  HADD2.F32 R55, -RZ, R55.H1_H1 ;  /* 0x30000037ff377230 */ /* 0x000fe20000004100 */
[----:B------:R-:W-:Y:S01]  /*4e70*/  ISETP.GE.AND.EX P3, PT, R15, UR15, PT, P3 ;  /* 0x0000000f0f007c0c */ /* 0x000fe2000bf66330 */
[----:B------:R-:W-:Y:S01]  /*4e80*/  HADD2.F32 R57, -RZ, R57.H1_H1 ;  /* 0x30000039ff397230 */ /* 0x000fe20000004100 */
[----:B------:R-:W-:Y:S01]  /*4e90*/  ISETP.GE.AND.EX P4, PT, R17, UR15, PT, P4 ;  /* 0x0000000f11007c0c */ /* 0x000fe2000bf86340 */
[----:B------:R-:W-:Y:S01]  /*4ea0*/  HADD2.F32 R59, -RZ, R59.H1_H1 ;  /* 0x3000003bff3b7230 */ /* 0x000fe20000004100 */
[----:B------:R-:W-:Y:S01]  /*4eb0*/  ISETP.GE.AND.EX P6, PT, R19, UR15, PT, P6 ;  /* 0x0000000f13007c0c */ /* 0x000fe2000bfc6360 */
[----:B------:R-:W-:-:S02]  /*4ec0*/  HADD2.F32 R35, -RZ, R62.H0_H0 ;  /* 0x2000003eff237230 */ /* 0x000fc40000004100 */
[C---:B------:R-:W-:Y:S01]  /*4ed0*/  FADD.FTZ R10, -R20.reuse, R7 ;  /* 0x00000007140a7221 */ /* 0x040fe20000010100 */
[----:B------:R-:W-:Y:S02]  /*4ee0*/  HADD2.F32 R37, -RZ, R62.H1_H1 ;  /* 0x3000003eff257230 */ /* 0x000fe40000004100 */
[C---:B------:R-:W-:Y:S01]  /*4ef0*/  FADD.FTZ R34, -R20.reuse, R9 ;  /* 0x0000000914227221 */ /* 0x040fe20000010100 */
[C---:B------:R-:W-:Y:S01]  /*4f00*/  FADD.FTZ R32, -R20.reuse, R27 ;  /* 0x0000001b14207221 */ /* 0x040fe20000010100 */
[C---:B------:R-:W-:Y:S01]  /*4f10*/  FADD.FTZ R28, -R20.reuse, R55 ;  /* 0x00000037141c7221 */ /* 0x040fe20000010100 */
[C---:B------:R-:W-:Y:S01]  /*4f20*/  FADD.FTZ R18, -R20.reuse, R29 ;  /* 0x0000001d14127221 */ /* 0x040fe20000010100 */
[C---:B------:R-:W-:Y:S01]  /*4f30*/  FADD.FTZ R26, -R20.reuse, R57 ;  /* 0x00000039141a7221 */ /* 0x040fe20000010100 */
[C---:B------:R-:W-:Y:S01]  /*4f40*/  FADD.FTZ R14, -R20.reuse, R33 ;  /* 0x00000021140e7221 */ /* 0x040fe20000010100 */
[C---:B------:R-:W-:Y:S01]  /*4f50*/  FADD.FTZ R16, -R20.reuse, R59 ;  /* 0x0000003b14107221 */ /* 0x040fe20000010100 */
[C---:B------:R-:W-:Y:S01]  /*4f60*/  FADD.FTZ R12, -R20.reuse, R35 ;  /* 0x00000023140c7221 */ /* 0x040fe20000010100 */
[--C-:B------:R-:W-:Y:S01]  /*4f70*/  HADD2.F32 R7, -RZ, R8.reuse.H0_H0 ;  /* 0x20000008ff077230 */ /* 0x100fe20000004100 */
[C---:B------:R-:W-:Y:S01]  /*4f80*/  ISETP.GT.U32.OR P0, PT, R53.reuse, 0x2ff, P0 ;  /* 0x000002ff3500780c */ /* 0x040fe20000704470 */
[----:B------:R-:W-:Y:S01]  /*4f90*/  FADD.FTZ R20, -R20, R37 ;  /* 0x0000002514147221 */ /* 0x000fe20000010100 */
[C---:B------:R-:W-:Y:S01]  /*4fa0*/  ISETP.GT.U32.OR P2, PT, R53.reuse, 0x2ff, P2 ;  /* 0x000002ff3500780c */ /* 0x040fe20001744470 */
[----:B------:R-:W-:Y:S01]  /*4fb0*/  HADD2.F32 R8, -RZ, R8.H1_H1 ;  /* 0x30000008ff087230 */ /* 0x000fe20000004100 */
[C---:B------:R-:W-:Y:S01]  /*4fc0*/  ISETP.GT.U32.OR P3, PT, R53.reuse, 0x2ff, P3 ;  /* 0x000002ff3500780c */ /* 0x040fe20001f64470 */
[-C--:B------:R-:W-:Y:S01]  /*4fd0*/  FMUL.FTZ R39, R10, R21.reuse ;  /* 0x000000150a277220 */ /* 0x080fe20000410000 */
[C---:B------:R-:W-:Y:S01]  /*4fe0*/  ISETP.GT.U32.OR P4, PT, R53.reuse, 0x2ff, P4 ;  /* 0x000002ff3500780c */ /* 0x040fe20002784470 */
[----:B------:R-:W-:Y:S01]  /*4ff0*/  FMUL.FTZ R38, R34, R21 ;  /* 0x0000001522267220 */ /* 0x000fe20000410000 */
[----:B------:R-:W-:Y:S01]  /*5000*/  ISETP.GT.U32.OR P6, PT, R53, 0x2ff, P6 ;  /* 0x000002ff3500780c */ /* 0x000fe200037c4470 */
        /* <DEDUP_REMOVED lines=19> */
.L_x_1111:
        /* <DEDUP_REMOVED lines=11> */
[-C--:B------:R-:W-:Y:S01]  /*51f0*/  FMUL.FTZ R7, R36, R21.reuse ;  /* 0x0000001524077220 */ /* 0x080fe20000410000 */
[----:B------:R-:W-:Y:S01]  /*5200*/  FMUL.FTZ R34, R10, R21 ;  /* 0x000000150a227220 */ /* 0x000fe20000410000 */
[----:B------:R-:W-:Y:S01]  /*5210*/  IMAD.WIDE.U32 R8, R48, UR12, R8 ;  /* 0x0000000c30087c25 */ /* 0x000fe2000f8e0008 */
[----:B------:R-:W-:-:S03]  /*5220*/  ULDC.64 UR12, c[0x0][0x210] ;  /* 0x00008400000c7ab9 */ /* 0x000fc60000000a00 */
[----:B------:R-:W-:Y:S02]  /*5230*/  F2FP.F16.F32.PACK_AB R7, R7, R34 ;  /* 0x000000220707723e */ /* 0x000fe400000000ff */
[----:B------:R-:W-:Y:S02]  /*5240*/  LEA R10, P0, R8, UR12, 0x1 ;  /* 0x0000000c080a7c11 */ /* 0x000fe4000f8008ff */
[----:B------:R-:W-:-:S04]  /*5250*/  IADD3 R11, R9, R11, RZ ;  /* 0x0000000b090b7210 */ /* 0x000fc80007ffe0ff */
[----:B------:R-:W-:-:S05]  /*5260*/  LEA.HI.X R11, R8, UR13, R11, 0x1, P0 ;  /* 0x0000000d080b7c11 */ /* 0x000fca00080f0c0b */
[----:B------:R0:W-:Y:S02]  /*5270*/  STG.E desc[UR8][R10.64], R7 ;  /* 0x000000070a007986 */ /* 0x0001e4000c101908 */
.L_x_1113:
[----:B------:R-:W-:Y:S05]  /*5280*/  BSYNC B0 ;  /* 0x0000000000007941 */ /* 0x000fea0003800000 */
.L_x_1112:
[--C-:B0-----:R-:W-:Y:S02]  /*5290*/  HADD2.F32 R7, -RZ, R56.reuse.H0_H0 ;  /* 0x20000038ff077230 */ /* 0x101fe40000004100 */
[-C--:B------:R-:W-:Y:S01]  /*52a0*/  FMUL.FTZ R35, R32, R21.reuse ;  /* 0x0000001520237220 */ /* 0x080fe20000410000 */
        /* <DEDUP_REMOVED lines=21> */
.L_x_1114:
        /* <DEDUP_REMOVED lines=10> */
[----:B------:R-:W-:Y:S02]  /*54a0*/  FMUL.FTZ R7, R56, R21 ;  /* 0x0000001538077220 */ /* 0x000fe40000410000 */
[----:B------:R-:W-:-:S02]  /*54b0*/  IMAD R11, R47, UR13, R28 ;  /* 0x0000000d2f0b7c24 */ /* 0x000fc4000f8e021c */
        /* <DEDUP_REMOVED lines=8> */
.L_x_1116:
[----:B------:R-:W-:Y:S05]  /*5540*/  BSYNC B0 ;  /* 0x0000000000007941 */ /* 0x000fea0003800000 */
.L_x_1115:
        /* <DEDUP_REMOVED lines=23> */
.L_x_1117:
        /* <DEDUP_REMOVED lines=15> */
[----:B------:R-:W-:Y:S02]  /*57b0*/  F2FP.F16.F32.PACK_AB R7, R7, R18 ;  /* 0x000000120707723e */ /* 0x000fe400000000ff */
[----:B------:R-:W-:Y:S02]  /*57c0*/  LEA R10, P0, R8, UR12, 0x1 ;  /* 0x0000000c080a7c11 */ /* 0x000fe4000f8008ff */
[----:B------:R-:W-:-:S04]  /*57d0*/  IADD3 R15, R9, R15, RZ ;  /* 0x0000000f090f7210 */ /* 0x000fc80007ffe0ff */
[----:B------:R-:W-:-:S05]  /*57e0*/  LEA.HI.X R11, R8, UR13, R15, 0x1, P0 ;  /* 0x0000000d080b7c11 */ /* 0x000fca00080f0c0f */
[----:B------:R0:W-:Y:S02]  /*57f0*/  STG.E desc[UR8][R10.64], R7 ;  /* 0x000000070a007986 */ /* 0x0001e4000c101908 */
.L_x_1119:
[----:B------:R-:W-:Y:S05]  /*5800*/  BSYNC B0 ;  /* 0x0000000000007941 */ /* 0x000fea0003800000 */
.L_x_1118:
        /* <DEDUP_REMOVED lines=23> */
.L_x_1120:
        /* <DEDUP_REMOVED lines=20> */
.L_x_1122:
[----:B------:R-:W-:Y:S05]  /*5ac0*/  BSYNC B0 ;  /* 0x0000000000007941 */ /* 0x000fea0003800000 */
.L_x_1121:
        /* <DEDUP_REMOVED lines=23> */
.L_x_1123:
        /* <DEDUP_REMOVED lines=16> */
[----:B------:R-:W-:Y:S02]  /*5d40*/  F2FP.F16.F32.PACK_AB R7, R10, R7 ;  /* 0x000000070a07723e */ /* 0x000fe400000000ff */
[----:B------:R-:W-:-:S05]  /*5d50*/  LEA.HI.X R9, R66, UR13, R19, 0x1, P0 ;  /* 0x0000000d42097c11 */ /* 0x000fca00080f0c13 */
[----:B------:R0:W-:Y:S02]  /*5d60*/  STG.E desc[UR8][R8.64], R7 ;  /* 0x0000000708007986 */ /* 0x0001e4000c101908 */
.L_x_1125:
[----:B------:R-:W-:Y:S05]  /*5d70*/  BSYNC B0 ;  /* 0x0000000000007941 */ /* 0x000fea0003800000 */
.L_x_1124:
[----:B0-----:R-:W0:Y:S01]  /*5d80*/  LDC R7, c[0x0][0x10] ;  /* 0x00000400ff077b82 */ /* 0x001e220000000800 */
[----:B------:R-:W-:Y:S02]  /*5d90*/  IADD3 R43, R43, 0x1, RZ ;  /* 0x000000012b2b7810 */ /* 0x000fe40007ffe0ff */
[----:B0-----:R-:W-:-:S04]  /*5da0*/  IADD3 R52, R7, R52, RZ ;  /* 0x0000003407347210 */ /* 0x001fc80007ffe0ff */
[----:B------:R-:W-:-:S13]  /*5db0*/  ISETP.GE.AND P0, PT, R52, UR4, PT ;  /* 0x0000000434007c0c */ /* 0x000fda000bf06270 */
[----:B------:R-:W-:Y:S05]  /*5dc0*/  @!P0 BRA `(.L_x_1126) ;  /* 0xffffffa4005c8947 */ /* 0x000fea000383ffff */
.L_x_1075:
        /* <DEDUP_REMOVED lines=19> */
.L_x_1128:
[----:B------:R-:W-:Y:S05]  /*5f00*/  BSYNC B0 ;  /* 0x0000000000007941 */ /* 0x000fea0003800000 */
.L_x_1127:
        /* <DEDUP_REMOVED lines=11> */
.L_x_1130:
[----:B------:R-:W2:Y:S04]  /*5fc0*/  LDG.E.STRONG.GPU R5, desc[UR8][R2.64] ;  /* 0x0000000802057981 */ /* 0x000ea8000c1ef900 */
[----:B--2---:R-:W-:Y:S01]  /*5fd0*/  CCTL.IVALL ;  /* 0x00000000ff00798f */ /* 0x004fe20002000000 */
[----:B------:R-:W-:Y:S05]  /*5fe0*/  YIELD ;  /* 0x0000000000007946 */ /* 0x000fea0003800000 */
[----:B------:R-:W-:-:S13]  /*5ff0*/  ISETP.NE.AND P0, PT, R5, R0, PT ;  /* 0x000000000500720c */ /* 0x000fda0003f05270 */
[----:B------:R-:W-:Y:S05]  /*6000*/  @P0 BRA `(.L_x_1130) ;  /* 0xfffffffc00ec0947 */ /* 0x000fea000383ffff */
.L_x_1129:
        /* <DEDUP_REMOVED lines=24> */
.L_x_1131:
        /* <DEDUP_REMOVED lines=23> */
.L_x_1132:
        /* <DEDUP_REMOVED lines=16> */
.L_x_5127:


//--------------------- .text._Z35group_norm_nhwc_bwd_one_pass_kernelI11Fp16IOFp32WLi256ELi96ELi768EEv26Group_norm_nhwc_bwd_params --------------------------
	.section	.text._Z35group_norm_nhwc_bwd_one_pass_kernelI11Fp16IOFp32WLi256ELi96ELi768EEv26Group_norm_nhwc_bwd_params,"ax",@progbits
	.align	128
        .global         _Z35group_norm_nhwc_bwd_one_pass_kernelI11Fp16IOFp32WLi256ELi96ELi768EEv26Group_norm_nhwc_bwd_params
        .type           _Z35group_norm_nhwc_bwd_one_pass_kernelI11Fp16IOFp32WLi256ELi96ELi768EEv26Group_norm_nhwc_bwd_params,@function
        .size           _Z35group_norm_nhwc_bwd_one_pass_kernelI11Fp16IOFp32WLi256ELi96ELi768EEv26Group_norm_nhwc_bwd_params,(.L_x_5128 - _Z35group_norm_nhwc_bwd_one_pass_kernelI11Fp16IOFp32WLi256ELi96ELi768EEv26Group_norm_nhwc_bwd_params)
        .other          _Z35group_norm_nhwc_bwd_one_pass_kernelI11Fp16IOFp32WLi256ELi96ELi768EEv26Group_norm_nhwc_bwd_params,@"STO_CUDA_ENTRY STV_DEFAULT"
_Z35group_norm_nhwc_bwd_one_pass_kernelI11Fp16IOFp32WLi256ELi96ELi768EEv26Group_norm_nhwc_bwd_params:
.text._Z35group_norm_nhwc_bwd_one_pass_kernelI11Fp16IOFp32WLi256ELi96ELi768EEv26Group_norm_nhwc_bwd_params:
        /* <DEDUP_REMOVED lines=15> */
[--C-:B------:R-:W-:Y:S01]  /*00f0*/  SHF.R.S32.HI R5, RZ, 0x1f, R58.reuse ;  /* 0x0000001fff057819 */ /* 0x100fe2000001143a */
[----:B------:R-:W-:Y:S01]  /*0100*/  UIMAD UR9, UR11, 0x3, URZ ;  /* 0x000000030b0978a4 */ /* 0x000fe2000f8e023f */
[----:B------:R-:W-:Y:S01]  /*0110*/  SHF.R.U32.HI R3, RZ, 0x5, R3 ;  /* 0x00000005ff037819 */ /* 0x000fe20000011603 */
[----:B------:R-:W0:Y:S01]  /*0120*/  LDC R4, c[0x0][0x2ac] ;  /* 0x0000ab00ff047b82 */ /* 0x000e220000000800 */
[----:B------:R-:W-:Y:S01]  /*0130*/  ULEA.HI UR10, UP0, UR11, UR10, URZ, 0x1 ;  /* 0x0000000a0b0a7291 */ /* 0x000fe2000f81083f */
[----:B------:R-:W-:Y:S01]  /*0140*/  LEA.HI R5, R5, R58, RZ, 0x5 ;  /* 0x0000003a05057211 */ /* 0x000fe200078f28ff */
[----:B------:R-:W-:Y:S01]  /*0150*/  UIADD3 UR9, UR7, UR9, URZ ;  /* 0x0000000907097290 */ /* 0x000fe2000fffe03f */
[----:B------:R-:W-:Y:S01]  /*0160*/  IMAD R59, R3, -0x30, R58 ;  /* 0xffffffd0033b7824 */ /* 0x000fe200078e023a */
[----:B------:R-:W-:Y:S01]  /*0170*/  UIADD3.X UR11, URZ, UR11, URZ, UP0, !UPT ;  /* 0x0000000b3f0b7290 */ /* 0x000fe200087fe43f */
[----:B------:R-:W-:Y:S01]  /*0180*/  SHF.R.S32.HI R2, RZ, 0x5, R5 ;  /* 0x00000005ff027819 */ /* 0x000fe20000011405 */
[----:B------:R-:W-:Y:S01]  /*0190*/  ULDC.64 UR16, c[0x0][0x290] ;  /* 0x0000a40000107ab9 */ /* 0x000fe20000000a00 */
[----:B------:R-:W2:Y:S01]  /*01a0*/  S2UR UR8, SR_CgaCtaId ;  /* 0x00000000000879c3 */ /* 0x000ea20000008800 */
[----:B------:R-:W-:Y:S01]  /*01b0*/  ULEA.HI UR7, UP0, UR9, UR6, URZ, 0x1 ;  /* 0x0000000609077291 */ /* 0x000fe2000f81083f */
[----:B------:R-:W-:Y:S01]  /*01c0*/  SHF.L.U32 R59, R59, 0x1, RZ ;  /* 0x000000013b3b7819 */ /* 0x000fe200000006ff */
[----:B------:R-:W-:Y:S01]  /*01d0*/  UMOV UR4, 0x400 ;  /* 0x0000040000047882 */ /* 0x000fe20000000000 */
[----:B------:R-:W-:-:S02]  /*01e0*/  USHF.R.S64 UR6, UR10, 0x1, UR11 ;  /* 0x000000010a067899 */ /* 0x000fc4000800100b */
[----:B------:R-:W-:-:S04]  /*01f0*/  UIADD3.X UR9, URZ, UR9, URZ, UP0, !UPT ;  /* 0x000000093f097290 */ /* 0x000fc800087fe43f */
[----:B------:R-:W-:Y:S02]  /*0200*/  USHF.R.S64 UR7, UR7, 0x1, UR9 ;  /* 0x0000000107077899 */ /* 0x000fe40008001009 */
[----:B------:R-:W-:Y:S01]  /*0210*/  USHF.R.S32.HI UR9, URZ, 0x1, UR9 ;  /* 0x000000013f097899 */ /* 0x000fe20008011409 */
[----:B0-----:R-:W-:-:S03]  /*0220*/  IMAD R57, R4, UR15, R3 ;  /* 0x0000000f04397c24 */ /* 0x001fc6000f8e0203 */
[----:B------:R-:W-:Y:S02]  /*0230*/  USHF.L.U64.HI UR9, UR7, 0x2, UR9 ;  /* 0x0000000207097899 */ /* 0x000fe40008010209 */
[C---:B------:R-:W-:Y:S01]  /*0240*/  ISETP.GE.U32.AND P1, PT, R57.reuse, UR16, PT ;  /* 0x0000001039007c0c */ /* 0x040fe2000bf26070 */
[----:B------:R-:W-:Y:S01]  /*0250*/  ULDC.U8 UR16, c[0x0][0x2a4] ;  /* 0x0000a90000107ab9 */ /* 0x000fe20000000000 */
[----:B------:R-:W-:Y:S01]  /*0260*/  SHF.R.S32.HI R3, RZ, 0x1f, R57 ;  /* 0x0000001fff037819 */ /* 0x000fe20000011439 */
[----:B--2---:R-:W-:Y:S01]  /*0270*/  ULEA UR4, UR8, UR4, 0x18 ;  /* 0x0000000408047291 */ /* 0x004fe2000f8ec03f */
[----:B------:R-:W-:Y:S01]  /*0280*/  IADD3 R56, R57, 0x10, RZ ;  /* 0x0000001039387810 */ /* 0x000fe20007ffe0ff */
[----:B------:R-:W-:Y:S01]  /*0290*/  USHF.R.S32.HI UR8, URZ, 0x1, UR11 ;  /* 0x000000013f087899 */ /* 0x000fe2000801140b */
[----:B------:R-:W-:Y:S02]  /*02a0*/  ISETP.GE.AND.EX P1, PT, R3, UR17, PT, P1 ;  /* 0x0000001103007c0c */ /* 0x000fe4000bf26310 */
[----:B------:R-:W-:Y:S01]  /*02b0*/  IADD3 R55, R57, 0x20, RZ ;  /* 0x0000002039377810 */ /* 0x000fe20007ffe0ff */
[----:B------:R-:W-:Y:S01]  /*02c0*/  USHF.L.U64.HI UR8, UR6, 0x2, UR8 ;  /* 0x0000000206087899 */ /* 0x000fe20008010208 */
[----:B------:R-:W-:-:S02]  /*02d0*/  ISETP.LT.U32.AND P1, PT, R58, 0x300, !P1 ;  /* 0x000003003a00780c */ /* 0x000fc40004f21070 */
[C---:B------:R-:W-:Y:S02]  /*02e0*/  IADD3 R54, R57.reuse, 0x30, RZ ;  /* 0x0000003039367810 */ /* 0x040fe40007ffe0ff */
[----:B------:R-:W-:Y:S02]  /*02f0*/  IADD3 R53, R57, 0x40, RZ ;  /* 0x0000004039357810 */ /* 0x000fe40007ffe0ff */
[----:B------:R-:W-:Y:S01]  /*0300*/  LEA R2, R2, UR4, 0x3 ;  /* 0x0000000402027c11 */ /* 0x000fe2000f8e18ff */
[----:B-1----:R-:W-:-:S06]  /*0310*/  UMOV UR4, URZ ;  /* 0x0000003f00047c82 */ /* 0x002fcc0008000000 */
.L_x_1216:
[----:B0-----:R-:W0:Y:S01]  /*0320*/  LDC R10, c[0x0][0x2a0] ;  /* 0x0000a800ff0a7b82 */ /* 0x001e220000000800 */
[----:B------:R-:W-:Y:S01]  /*0330*/  ISETP.LE.AND P5, PT, RZ, UR5, PT ;  /* 0x00000005ff007c0c */ /* 0x000fe2000bfa3270 */
[----:B------:R-:W-:Y:S01]  /*0340*/  ULDC.64 UR18, c[0x0][0x290] ;  /* 0x0000a40000127ab9 */ /* 0x000fe20000000a00 */
[C---:B------:R-:W-:Y:S01]  /*0350*/  IADD3 R21, R57.reuse, 0xc0, RZ ;  /* 0x000000c039157810 */ /* 0x040fe20007ffe0ff */
[----:B------:R-:W-:Y:S01]  /*0360*/  ULDC.64 UR10, c[0x0][0x298] ;  /* 0x0000a600000a7ab9 */ /* 0x000fe20000000a00 */
[C---:B------:R-:W-:Y:S01]  /*0370*/  IADD3 R17, R57.reuse, 0xb0, RZ ;  /* 0x000000b039117810 */ /* 0x040fe20007ffe0ff */
[----:B------:R-:W-:Y:S01]  /*0380*/  HFMA2.MMA R52, -RZ, RZ, 0, 0 ;  /* 0x00000000ff347435 */ /* 0x000fe200000001ff */
[----:B------:R-:W-:Y:S01]  /*0390*/  IADD3 R16, R57, 0x60, RZ ;  /* 0x0000006039107810 */ /* 0x000fe20007ffe0ff */
[----:B-1----:R-:W1:Y:S01]  /*03a0*/  @P1 LDC.64 R22, c[0x0][0x230] ;  /* 0x00008c00ff161b82 */ /* 0x002e620000000a00 */
[----:B------:R-:W-:Y:S02]  /*03b0*/  SHF.R.S32.HI R27, RZ, 0x1f, R17 ;  /* 0x0000001fff1b7819 */ /* 0x000fe40000011411 */
[----:B------:R-:W-:-:S02]  /*03c0*/  SHF.R.S32.HI R25, RZ, 0x1f, R16 ;  /* 0x0000001fff197819 */ /* 0x000fc40000011410 */
[----:B------:R-:W-:-:S03]  /*03d0*/  IADD3 R13, R57, 0x70, RZ ;  /* 0x00000070390d7810 */ /* 0x000fc60007ffe0ff */
[----:B------:R-:W2:Y:S01]  /*03e0*/  @P1 LDC.64 R28, c[0x0][0x228] ;  /* 0x00008a00ff1c1b82 */ /* 0x000ea20000000a00 */
        /* <DEDUP_REMOVED lines=12> */
[----:B------:R-:W-:Y:S01]  /*04b0*/  IMAD.HI.U32 R5, R5, R8, RZ ;  /* 0x0000000805057227 */ /* 0x000fe200078e00ff */
[----:B------:R-:W-:-:S04]  /*04c0*/  SHF.R.S32.HI R4, RZ, 0x1f, R21 ;  /* 0x0000001fff047819 */ /* 0x000fc80000011415 */
[----:B------:R-:W-:-:S05]  /*04d0*/  IADD3 R6, -R5, RZ, RZ ;  /* 0x000000ff05067210 */ /* 0x000fca0007ffe1ff */
[C---:B------:R-:W-:Y:S02]  /*04e0*/  IMAD R6, R7.reuse, R6, R8 ;  /* 0x0000000607067224 */ /* 0x040fe400078e0208 */
[----:B------:R-:W0:Y:S03]  /*04f0*/  @P1 LDC.64 R8, c[0x0][0x288] ;  /* 0x0000a200ff081b82 */ /* 0x000e260000000a00 */
        /* <DEDUP_REMOVED lines=8> */
[----:B------:R-:W-:Y:S02]  /*0580*/  LOP3.LUT R7, RZ, R10, RZ, 0x33, !PT ;  /* 0x0000000aff077212 */ /* 0x000fe400078e33ff */
[----:B------:R-:W-:Y:S02]  /*0590*/  @!P5 IADD3 R6, -R6, RZ, RZ ;  /* 0x000000ff0606d210 */ /* 0x000fe40007ffe1ff */
[----:B------:R-:W-:Y:S02]  /*05a0*/  @P3 IADD3 R5, R5, 0x1, RZ ;  /* 0x0000000105053810 */ /* 0x000fe40007ffe0ff */
[----:B------:R-:W-:Y:S02]  /*05b0*/  ISETP.GE.U32.AND P3, PT, R21, UR18, PT ;  /* 0x0000001215007c0c */ /* 0x000fe4000bf66070 */
[----:B------:R-:W-:Y:S01]  /*05c0*/  SEL R71, R7, R6, !P2 ;  /* 0x0000000607477207 */ /* 0x000fe20005000000 */
[----:B0-----:R-:W-:Y:S01]  /*05d0*/  @P1 IMAD R6, R3, R8, RZ ;  /* 0x0000000803061224 */ /* 0x001fe200078e02ff */
[----:B------:R-:W-:-:S02]  /*05e0*/  @!P0 IADD3 R5, -R5, RZ, RZ ;  /* 0x000000ff05058210 */ /* 0x000fc40007ffe1ff */
[----:B------:R-:W-:Y:S01]  /*05f0*/  ISETP.GE.AND.EX P3, PT, R4, UR19, PT, P3 ;  /* 0x0000001304007c0c */ /* 0x000fe2000bf66330 */
[----:B------:R-:W-:Y:S01]  /*0600*/  IMAD R30, R71, 0x60, RZ ;  /* 0x00000060471e7824 */ /* 0x000fe200078e02ff */
[----:B------:R-:W-:Y:S01]  /*0610*/  SEL R5, R7, R5, !P2 ;  /* 0x0000000507057207 */ /* 0x000fe20005000000 */
[----:B------:R-:W-:Y:S01]  /*0620*/  @P1 IMAD R9, R57, R9, R6 ;  /* 0x0000000939091224 */ /* 0x000fe200078e0206 */
[----:B------:R-:W-:Y:S02]  /*0630*/  ISETP.GT.U32.OR P3, PT, R58, 0x2ff, P3 ;  /* 0x000002ff3a00780c */ /* 0x000fe40001f64470 */
[----:B------:R-:W-:Y:S02]  /*0640*/  SHF.R.S32.HI R4, RZ, 0x1f, R5 ;  /* 0x0000001fff047819 */ /* 0x000fe40000011405 */
[----:B------:R-:W-:Y:S02]  /*0650*/  SHF.R.S32.HI R7, RZ, 0x1f, R59 ;  /* 0x0000001fff077819 */ /* 0x000fe4000001143b */
[----:B------:R-:W-:Y:S01]  /*0660*/  IADD3 R74, P0, R59, R30, RZ ;  /* 0x0000001e3b4a7210 */ /* 0x000fe20007f1e0ff */
[----:B------:R-:W-:Y:S01]  /*0670*/  IMAD R4, R4, UR10, RZ ;  /* 0x0000000a04047c24 */ /* 0x000fe2000f8e02ff */
[----:B------:R-:W-:-:S02]  /*0680*/  ISETP.GE.U32.AND P4, PT, R17, UR18, PT ;  /* 0x0000001211007c0c */ /* 0x000fc4000bf86070 */
[----:B------:R-:W-:Y:S01]  /*0690*/  LEA.HI.X.SX32 R75, R30, R7, 0x1, P0 ;  /* 0x000000071e4b7211 */ /* 0x000fe200000f0eff */
[----:B------:R-:W-:Y:S01]  /*06a0*/  IMAD R77, R5, UR11, R4 ;  /* 0x0000000b054d7c24 */ /* 0x000fe2000f8e0204 */
[----:B------:R-:W-:Y:S01]  /*06b0*/  ISETP.GE.AND.EX P4, PT, R27, UR19, PT, P4 ;  /* 0x000000131b007c0c */ /* 0x000fe2000bf86340 */
[----:B------:R-:W0:Y:S01]  /*06c0*/  @!P3 LDC.64 R18, c[0x0][0x230] ;  /* 0x00008c00ff12bb82 */ /* 0x000e220000000a00 */
[----:B------:R-:W-:Y:S01]  /*06d0*/  ISETP.GE.U32.AND P0, PT, R16, UR18, PT ;  /* 0x0000001210007c0c */ /* 0x000fe2000bf06070 */
[----:B------:R-:W-:Y:S01]  /*06e0*/  IMAD.WIDE.U32 R74, R5, UR10, R74 ;  /* 0x0000000a054a7c25 */ /* 0x000fe2000f8e004a */
[----:B------:R-:W-:Y:S02]  /*06f0*/  ISETP.GT.U32.OR P4, PT, R58, 0x2ff, P4 ;  /* 0x000002ff3a00780c */ /* 0x000fe40002784470 */
[----:B------:R-:W-:Y:S02]  /*0700*/  CS2R R40, SRZ ;  /* 0x0000000000287805 */ /* 0x000fe4000001ff00 */
[----:B------:R-:W-:-:S02]  /*0710*/  ISETP.GE.AND.EX P0, PT, R25, UR19, PT, P0 ;  /* 0x0000001319007c0c */ /* 0x000fc4000bf06300 */
[----:B------:R-:W-:Y:S02]  /*0720*/  CS2R R38, SRZ ;  /* 0x0000000000267805 */ /* 0x000fe4000001ff00 */
[----:B------:R-:W-:Y:S01]  /*0730*/  IADD3 R77, R75, R77, RZ ;  /* 0x0000004d4b4d7210 */ /* 0x000fe20007ffe0ff */
[----:B------:R-:W3:Y:S01]  /*0740*/  @!P3 LDC.64 R4, c[0x0][0x288] ;  /* 0x0000a200ff04bb82 */ /* 0x000ee20000000a00 */
[----:B------:R-:W-:Y:S02]  /*0750*/  @P1 MOV R76, R74 ;  /* 0x0000004a004c1202 */ /* 0x000fe40000000f00 */
[----:B------:R-:W-:Y:S02]  /*0760*/  CS2R R46, SRZ ;  /* 0x00000000002e7805 */ /* 0x000fe4000001ff00 */
[----:B------:R-:W-:Y:S02]  /*0770*/  ISETP.GT.U32.OR P0, PT, R58, 0x2ff, P0 ;  /* 0x000002ff3a00780c */ /* 0x000fe40000704470 */
[----:B------:R-:W-:-:S02]  /*0780*/  CS2R R48, SRZ ;  /* 0x0000000000307805 */ /* 0x000fc4000001ff00 */
[----:B------:R-:W-:Y:S01]  /*0790*/  CS2R R44, SRZ ;  /* 0x00000000002c7805 */ /* 0x000fe2000001ff00 */
[----:B------:R-:W-:Y:S01]  /*07a0*/  @P1 IMAD.WIDE.U32 R6, R57, R8, R76 ;  /* 0x0000000839061225 */ /* 0x000fe200078e004c */
[----:B------:R-:W-:Y:S01]  /*07b0*/  CS2R R42, SRZ ;  /* 0x00000000002a7805 */ /* 0x000fe2000001ff00 */
[----:B------:R-:W4:Y:S01]  /*07c0*/  @!P4 LDC.64 R10, c[0x0][0x288] ;  /* 0x0000a200ff0acb82 */ /* 0x000f220000000a00 */
[----:B------:R-:W-:Y:S01]  /*07d0*/  CS2R R50, SRZ ;  /* 0x0000000000327805 */ /* 0x000fe2000001ff00 */
[----:B------:R-:W-:Y:S01]  /*07e0*/  ULDC.64 UR10, c[0x0][0x248] ;  /* 0x00009200000a7ab9 */ /* 0x000fe20000000a00 */
[----:B------:R-:W-:Y:S02]  /*07f0*/  @P1 IADD3 R7, R7, R9, RZ ;  /* 0x0000000907071210 */ /* 0x000fe40007ffe0ff */
[----:B------:R-:W-:Y:S02]  /*0800*/  SHF.R.S32.HI R9, RZ, 0x1f, R21 ;  /* 0x0000001fff097819 */ /* 0x000fe40000011415 */
[----:B------:R-:W-:-:S02]  /*0810*/  @P1 SHF.L.U32 R15, R6, 0x1, RZ ;  /* 0x00000001060f1819 */ /* 0x000fc400000006ff */
[----:B------:R-:W-:Y:S02]  /*0820*/  @P1 SHF.L.U64.HI R12, R6, 0x1, R7 ;  /* 0x00000001060c1819 */ /* 0x000fe40000010207 */
[----:B------:R-:W0:Y:S01]  /*0830*/  @!P3 LDC.64 R6, c[0x0][0x228] ;  /* 0x00008a00ff06bb82 */ /* 0x000e220000000a00 */
[----:B-1----:R-:W-:Y:S01]  /*0840*/  @P1 IADD3 R22, P2, R15, R22, RZ ;  /* 0x000000160f161210 */ /* 0x002fe20007f5e0ff */
[----:B---3--:R-:W-:Y:S01]  /*0850*/  @!P3 IMAD R8, R9, R4, RZ ;  /* 0x000000040908b224 */ /* 0x008fe200078e02ff */
[----:B------:R-:W-:Y:S02]  /*0860*/  @!P3 MOV R9, R77 ;  /* 0x0000004d0009b202 */ /* 0x000fe40000000f00 */
[----:B------:R-:W-:Y:S01]  /*0870*/  @P1 IADD3.X R23, R12, R23, RZ, P2, !PT ;  /* 0x000000170c171210 */ /* 0x000fe200017fe4ff */
[----:B------:R-:W-:Y:S01]  /*0880*/  @!P3 IMAD R5, R21, R5, R8 ;  /* 0x000000051505b224 */ /* 0x000fe200078e0208 */
[----:B------:R-:W-:Y:S02]  /*0890*/  @!P3 MOV R8, R74 ;  /* 0x0000004a0008b202 */ /* 0x000fe40000000f00 */
[----:B------:R-:W-:Y:S01]  /*08a0*/  ISETP.GE.U32.AND P2, PT, R13, UR18, PT ;  /* 0x000000120d007c0c */ /* 0x000fe2000bf46070 */
[----:B----4-:R-:W-:Y:S01]  /*08b0*/  @!P4 IMAD R24, R27, R10, RZ ;  /* 0x0000000a1b18c224 */ /* 0x010fe200078e02ff */
[----:B--2---:R-:W-:Y:S01]  /*08c0*/  @P1 IADD3 R28, P5, R15, R28, RZ ;  /* 0x0000001c0f1c1210 */ /* 0x004fe20007fbe0ff */
[----:B------:R-:W-:Y:S01]  /*08d0*/  @!P3 IMAD.WIDE.U32 R8, R21, R4, R8 ;  /* 0x000000041508b225 */ /* 0x000fe200078e0008 */
[----:B------:R-:W-:Y:S01]  /*08e0*/  SHF.R.S32.HI R21, RZ, 0x1f, R13 ;  /* 0x0000001fff157819 */ /* 0x000fe2000001140d */
[----:B------:R-:W1:Y:S01]  /*08f0*/  @!P4 LDC.64 R14, c[0x0][0x230] ;  /* 0x00008c00ff0ecb82 */ /* 0x000e620000000a00 */
[----:B------:R-:W-:Y:S01]  /*0900*/  @!P4 MOV R26, R74 ;  /* 0x0000004a001ac202 */ /* 0x000fe20000000f00 */
[----:B------:R2:W5:Y:S01]  /*0910*/  @P1 LDG.E R52, desc[UR12][R22.64] ;  /* 0x0000000c16341981 */ /* 0x000562000c1e1900 */
[----:B------:R-:W-:Y:S01]  /*0920*/  @!P3 IADD3 R9, R9, R5, RZ ;  /* 0x000000050909b210 */ /* 0x000fe20007ffe0ff */
[----:B------:R-:W-:Y:S01]  /*0930*/  @!P4 IMAD R11, R17, R11, R24 ;  /* 0x0000000b110bc224 */ /* 0x000fe200078e0218 */
[----:B------:R-:W-:-:S02]  /*0940*/  @!P3 SHF.L.U32 R31, R8, 0x1, RZ ;  /* 0x00000001081fb819 */ /* 0x000fc400000006ff */
[----:B------:R-:W-:Y:S01]  /*0950*/  @!P3 SHF.L.U64.HI R20, R8, 0x1, R9 ;  /* 0x000000010814b819 */ /* 0x000fe20000010209 */
[----:B------:R-:W3:Y:S01]  /*0960*/  @!P0 LDC.64 R4, c[0x0][0x288] ;  /* 0x0000a200ff048b82 */ /* 0x000ee20000000a00 */
[----:B------:R-:W-:Y:S02]  /*0970*/  ISETP.GE.AND.EX P2, PT, R21, UR19, PT, P2 ;  /* 0x0000001315007c0c */ /* 0x000fe4000bf46320 */
[----:B------:R-:W-:Y:S02]  /*0980*/  @!P4 MOV R27, R77 ;  /* 0x0000004d001bc202 */ /* 0x000fe40000000f00 */
[----:B------:R-:W-:Y:S02]  /*0990*/  ISETP.GT.U32.OR P2, PT, R58, 0x2ff, P2 ;  /* 0x000002ff3a00780c */ /* 0x000fe40001744470 */
[----:B------:R-:W-:Y:S01]  /*09a0*/  @P1 IADD3.X R29, R12, R29, RZ, P5, !PT ;  /* 0x0000001d0c1d1210 */ /* 0x000fe20002ffe4ff */
[----:B------:R-:W4:Y:S01]  /*09b0*/  @!P4 LDC.64 R8, c[0x0][0x228] ;  /* 0x00008a00ff08cb82 */ /* 0x000f220000000a00 */
[----:B------:R-:W-:Y:S01]  /*09c0*/  @!P4 IMAD.WIDE.U32 R26, R17, R10, R26 ;  /* 0x0000000a111ac225 */ /* 0x000fe200078e001a */
[----:B------:R-:W-:Y:S01]  /*09d0*/  HFMA2.MMA R12, -RZ, RZ, 0, 0 ;  /* 0x00000000ff0c7435 */ /* 0x000fe200000001ff */
[C---:B0-----:R-:W-:Y:S01]  /*09e0*/  @!P3 IADD3 R18, P6, R31.reuse, R18, RZ ;  /* 0x000000121f12b210 */ /* 0x041fe20007fde0ff */
[----:B------:R-:W-:Y:S01]  /*09f0*/  HFMA2.MMA R10, -RZ, RZ, 0, 0 ;  /* 0x00000000ff0a7435 */ /* 0x000fe200000001ff */
[----:B--2---:R-:W-:-:S02]  /*0a00*/  @!P3 IADD3 R22, P5, R31, R6, RZ ;  /* 0x000000061f16b210 */ /* 0x004fc40007fbe0ff */
[C---:B------:R-:W-:Y:S02]  /*0a10*/  @!P3 IADD3.X R19, R20.reuse, R19, RZ, P6, !PT ;  /* 0x000000131413b210 */ /* 0x040fe400037fe4ff */
[----:B------:R-:W-:Y:S02]  /*0a20*/  @!P3 IADD3.X R23, R20, R7, RZ, P5, !PT ;  /* 0x000000071417b210 */ /* 0x000fe40002ffe4ff */
[----:B------:R-:W-:Y:S01]  /*0a30*/  @!P4 IADD3 R17, R27, R11, RZ ;  /* 0x0000000b1b11c210 */ /* 0x000fe20007ffe0ff */
[----:B------:R-:W0:Y:S01]  /*0a40*/  @!P2 LDC.64 R6, c[0x0][0x288] ;  /* 0x0000a200ff06ab82 */ /* 0x000e220000000a00 */
[C---:B------:R-:W-:Y:S01]  /*0a50*/  @!P4 SHF.L.U32 R11, R26.reuse, 0x1, RZ ;  /* 0x000000011a0bc819 */ /* 0x040fe200000006ff */
[----:B------:R2:W5:Y:S01]  /*0a60*/  @!P3 LDG.E R12, desc[UR12][R18.64] ;  /* 0x0000000c120cb981 */ /* 0x000562000c1e1900 */
[----:B------:R-:W-:Y:S01]  /*0a70*/  @!P4 SHF.L.U64.HI R24, R26, 0x1, R17 ;  /* 0x000000011a18c819 */ /* 0x000fe20000010211 */
[----:B---3--:R-:W-:Y:S02]  /*0a80*/  @!P0 IMAD R25, R25, R4, RZ ;  /* 0x0000000419198224 */ /* 0x008fe400078e02ff */
[----:B------:R-:W5:Y:S01]  /*0a90*/  @!P3 LDG.E R10, desc[UR12][R22.64] ;  /* 0x0000000c160ab981 */ /* 0x000f62000c1e1900 */
[----:B-1----:R-:W-:-:S02]  /*0aa0*/  @!P4 IADD3 R26, P3, R11, R14, RZ ;  /* 0x0000000e0b1ac210 */ /* 0x002fc40007f7e0ff */
[----:B------:R-:W-:Y:S02]  /*0ab0*/  IADD3 R20, R57, 0x80, RZ ;  /* 0x0000008039147810 */ /* 0x000fe40007ffe0ff */
[----:B------:R-:W-:Y:S01]  /*0ac0*/  @!P4 IADD3.X R27, R24, R15, RZ, P3, !PT ;  /* 0x0000000f181bc210 */ /* 0x000fe20001ffe4ff */
[----:B--2---:R-:W1:Y:S01]  /*0ad0*/  @!P0 LDC.64 R18, c[0x0][0x230] ;  /* 0x00008c00ff128b82 */ /* 0x004e620000000a00 */
[----:B----4-:R-:W-:Y:S01]  /*0ae0*/  @!P4 IADD3 R8, P5, R11, R8, RZ ;  /* 0x000000080b08c210 */ /* 0x010fe20007fbe0ff */
[----:B------:R-:W-:Y:S01]  /*0af0*/  @!P0 IMAD R11, R16, R5, R25 ;  /* 0x00000005100b8224 */ /* 0x000fe200078e0219 */
[----:B------:R-:W-:Y:S01]  /*0b00*/  ISETP.GE.U32.AND P3, PT, R20, UR18, PT ;  /* 0x0000001214007c0c */ /* 0x000fe2000bf66070 */
[----:B------:R2:W5:Y:S01]  /*0b10*/  @!P4 LDG.E R41, desc[UR12][R26.64] ;  /* 0x0000000c1a29c981 */ /* 0x000562000c1e1900 */
[----:B------:R-:W-:Y:S02]  /*0b20*/  SHF.R.S32.HI R25, RZ, 0x1f, R20 ;  /* 0x0000001fff197819 */ /* 0x000fe40000011414 */
[----:B------:R-:W-:-:S02]  /*0b30*/  @!P0 MOV R14, R74 ;  /* 0x0000004a000e8202 */ /* 0x000fc40000000f00 */
[----:B------:R-:W-:Y:S02]  /*0b40*/  ISETP.GE.AND.EX P3, PT, R25, UR19, PT, P3 ;  /* 0x0000001319007c0c */ /* 0x000fe4000bf66330 */
[-C--:B------:R-:W-:Y:S02]  /*0b50*/  @!P0 MOV R15, R77.reuse ;  /* 0x0000004d000f8202 */ /* 0x080fe40000000f00 */
[----:B------:R-:W-:Y:S01]  /*0b60*/  ISETP.GT.U32.OR P3, PT, R58, 0x2ff, P3 ;  /* 0x000002ff3a00780c */ /* 0x000fe20001f64470 */
[----:B------:R-:W-:Y:S01]  /*0b70*/  @!P0 IMAD.WIDE.U32 R4, R16, R4, R14 ;  /* 0x0000000410048225 */ /* 0x000fe200078e000e */
[----:B--2---:R-:W-:Y:S02]  /*0b80*/  @!P2 MOV R26, R74 ;  /* 0x0000004a001aa202 */ /* 0x004fe40000000f00 */
[----:B------:R-:W2:Y:S01]  /*0b90*/  @!P0 LDC.64 R14, c[0x0][0x228] ;  /* 0x00008a00ff0e8b82 */ /* 0x000ea20000000a00 */
[----:B------:R-:W-:Y:S01]  /*0ba0*/  @!P2 MOV R27, R77 ;  /* 0x0000004d001ba202 */ /* 0x000fe20000000f00 */
[----:B0-----:R-:W-:Y:S01]  /*0bb0*/  @!P2 IMAD R22, R21, R6, RZ ;  /* 0x000000061516a224 */ /* 0x001fe200078e02ff */
[----:B------:R-:W-:-:S02]  /*0bc0*/  @!P0 IADD3 R5, R5, R11, RZ ;  /* 0x0000000b05058210 */ /* 0x000fc40007ffe0ff */
[----:B------:R-:W-:Y:S01]  /*0bd0*/  IADD3 R11, R57, 0xa0, RZ ;  /* 0x000000a0390b7810 */ /* 0x000fe20007ffe0ff */
[C---:B------:R-:W-:Y:S01]  /*0be0*/  @!P2 IMAD R31, R13.reuse, R7, R22 ;  /* 0x000000070d1fa224 */ /* 0x040fe200078e0216 */
[----:B------:R-:W-:Y:S01]  /*0bf0*/  @!P4 IADD3.X R9, R24, R9, RZ, P5, !PT ;  /* 0x000000091809c210 */ /* 0x000fe20002ffe4ff */
[----:B------:R-:W-:Y:S01]  /*0c00*/  @!P2 IMAD.WIDE.U32 R26, R13, R6, R26 ;  /* 0x000000060d1aa225 */ /* 0x000fe200078e001a */
[----:B------:R-:W-:Y:S01]  /*0c10*/  ISETP.GE.U32.AND P5, PT, R11, UR18, PT ;  /* 0x000000120b007c0c */ /* 0x000fe2000bfa6070 */
[----:B------:R-:W0:Y:S01]  /*0c20*/  @!P3 LDC.64 R6, c[0x0][0x288] ;  /* 0x0000a200ff06bb82 */ /* 0x000e220000000a00 */
[----:B------:R-:W-:Y:S01]  /*0c30*/  SHF.R.S32.HI R13, RZ, 0x1f, R11 ;  /* 0x0000001fff0d7819 */ /* 0x000fe2000001140b */
[----:B------:R3:W5:Y:S03]  /*0c40*/  @!P4 LDG.E R38, desc[UR12][R8.64] ;  /* 0x0000000c0826c981 */ /* 0x000766000c1e1900 */
[----:B------:R-:W-:-:S03]  /*0c50*/  ISETP.GE.AND.EX P5, PT, R13, UR19, PT, P5 ;  /* 0x000000130d007c0c */ /* 0x000fc6000bfa6350 */
[----:B------:R-:W4:Y:S01]  /*0c60*/  @!P2 LDC.64 R16, c[0x0][0x230] ;  /* 0x00008c00ff10ab82 */ /* 0x000f220000000a00 */
[----:B------:R-:W-:Y:S02]  /*0c70*/  ISETP.GT.U32.OR P4, PT, R58, 0x2ff, P5 ;  /* 0x000002ff3a00780c */ /* 0x000fe40002f84470 */
[C---:B------:R-:W-:Y:S02]  /*0c80*/  @!P0 SHF.L.U32 R21, R4.reuse, 0x1, RZ ;  /* 0x0000000104158819 */ /* 0x040fe400000006ff */
[----:B------:R-:W-:-:S03]  /*0c90*/  @!P0 SHF.L.U64.HI R24, R4, 0x1, R5 ;  /* 0x0000000104188819 */ /* 0x000fc60000010205 */
[----:B------:R-:W4:Y:S01]  /*0ca0*/  @!P2 LDC.64 R4, c[0x0][0x228] ;  /* 0x00008a00ff04ab82 */ /* 0x000f220000000a00 */
[C---:B-1----:R-:W-:Y:S02]  /*0cb0*/  @!P0 IADD3 R22, P6, R21.reuse, R18, RZ ;  /* 0x0000001215168210 */ /* 0x042fe40007fde0ff */
[----:B--2---:R-:W-:Y:S02]  /*0cc0*/  @!P0 IADD3 R14, P5, R21, R14, RZ ;  /* 0x0000000e150e8210 */ /* 0x004fe40007fbe0ff */
[----:B------:R-:W-:-:S03]  /*0cd0*/  @!P0 IADD3.X R23, R24, R19, RZ, P6, !PT ;  /* 0x0000001318178210 */ /* 0x000fc600037fe4ff */
[----:B---3--:R-:W1:Y:S01]  /*0ce0*/  @!P4 LDC.64 R8, c[0x0][0x288] ;  /* 0x0000a200ff08cb82 */ /* 0x008e620000000a00 */
[----:B------:R-:W-:Y:S01]  /*0cf0*/  @!P0 IADD3.X R15, R24, R15, RZ, P5, !PT ;  /* 0x0000000f180f8210 */ /* 0x000fe20002ffe4ff */
[----:B0-----:R-:W-:Y:S01]  /*0d00*/  @!P3 IMAD R21, R25, R6, RZ ;  /* 0x000000061915b224 */ /* 0x001fe200078e02ff */
[----:B------:R-:W-:Y:S01]  /*0d10*/  @!P2 IADD3 R19, R27, R31, RZ ;  /* 0x0000001f1b13a210 */ /* 0x000fe20007ffe0ff */
[----:B------:R-:W5:Y:S01]  /*0d20*/  @!P0 LDG.E R48, desc[UR12][R22.64] ;  /* 0x0000000c16308981 */ /* 0x000f62000c1e1900 */
[----:B------:R-:W-:Y:S02]  /*0d30*/  IADD3 R25, R57, 0x50, RZ ;  /* 0x0000005039197810 */ /* 0x000fe40007ffe0ff */
[C---:B------:R-:W-:Y:S01]  /*0d40*/  @!P2 SHF.L.U32 R33, R26.reuse, 0x1, RZ ;  /* 0x000000011a21a819 */ /* 0x040fe200000006ff */
[----:B------:R0:W5:Y:S01]  /*0d50*/  @!P0 LDG.E R47, desc[UR12][R14.64] ;  /* 0x0000000c0e2f8981 */ /* 0x000162000c1e1900 */
[----:B------:R-:W-:Y:S02]  /*0d60*/  @!P2 SHF.L.U64.HI R26, R26, 0x1, R19 ;  /* 0x000000011a1aa819 */ /* 0x000fe40000010213 */
[----:B------:R-:W2:Y:S01]  /*0d70*/  @!P3 LDC.64 R18, c[0x0][0x230] ;  /* 0x00008c00ff12bb82 */ /* 0x000ea20000000a00 */
[----:B------:R-:W-:-:S02]  /*0d80*/  ISETP.GE.U32.AND P0, PT, R25, UR18, PT ;  /* 0x0000001219007c0c */ /* 0x000fc4000bf06070 */
[----:B------:R-:W-:Y:S02]  /*0d90*/  SHF.R.S32.HI R35, RZ, 0x1f, R25 ;  /* 0x0000001fff237819 */ /* 0x000fe40000011419 */
[----:B0-----:R-:W-:Y:S02]  /*0da0*/  @!P3 MOV R14, R74 ;  /* 0x0000004a000eb202 */ /* 0x001fe40000000f00 */
[----:B------:R-:W-:Y:S01]  /*0db0*/  @!P3 MOV R15, R77 ;  /* 0x0000004d000fb202 */ /* 0x000fe20000000f00 */
[C---:B------:R-:W-:Y:S01]  /*0dc0*/  @!P3 IMAD R23, R20.reuse, R7, R21 ;  /* 0x000000071417b224 */ /* 0x040fe200078e0215 */
[----:B------:R-:W-:Y:S02]  /*0dd0*/  ISETP.GE.AND.EX P0, PT, R35, UR19, PT, P0 ;  /* 0x0000001323007c0c */ /* 0x000fe4000bf06300 */
[C---:B----4-:R-:W-:Y:S01]  /*0de0*/  @!P2 IADD3 R16, P6, R33.reuse, R16, RZ ;  /* 0x000000102110a210 */ /* 0x050fe20007fde0ff */
[----:B------:R-:W-:Y:S01]  /*0df0*/  @!P3 IMAD.WIDE.U32 R20, R20, R6, R14 ;  /* 0x000000061414b225 */ /* 0x000fe200078e000e */
[----:B------:R-:W-:Y:S01]  /*0e00*/  @!P2 IADD3 R32, P5, R33, R4, RZ ;  /* 0x000000042120a210 */ /* 0x000fe20007fbe0ff */
[----:B------:R-:W0:Y:S01]  /*0e10*/  @!P3 LDC.64 R6, c[0x0][0x228] ;  /* 0x00008a00ff06bb82 */ /* 0x000e220000000a00 */
[----:B------:R-:W-:-:S02]  /*0e20*/  ISETP.GT.U32.OR P0, PT, R58, 0x2ff, P0 ;  /* 0x000002ff3a00780c */ /* 0x000fc40000704470 */
[C---:B------:R-:W-:Y:S02]  /*0e30*/  @!P2 IADD3.X R17, R26.reuse, R17, RZ, P6, !PT ;  /* 0x000000111a11a210 */ /* 0x040fe400037fe4ff */
[----:B------:R-:W-:Y:S02]  /*0e40*/  @!P3 IADD3 R15, R21, R23, RZ ;  /* 0x00000017150fb210 */ /* 0x000fe40007ffe0ff */
[----:B------:R-:W-:Y:S01]  /*0e50*/  @!P2 IADD3.X R33, R26, R5, RZ, P5, !PT ;  /* 0x000000051a21a210 */ /* 0x000fe20002ffe4ff */
[----:B------:R1:W5:Y:S01]  /*0e60*/  @!P2 LDG.E R49, desc[UR12][R16.64] ;  /* 0x0000000c1031a981 */ /* 0x000362000c1e1900 */
[----:B------:R-:W-:Y:S01]  /*0e70*/  IADD3 R21, R57, 0x90, RZ ;  /* 0x0000009039157810 */ /* 0x000fe20007ffe0ff */
[----:B------:R-:W3:Y:S01]  /*0e80*/  @!P4 LDC.64 R4, c[0x0][0x230] ;  /* 0x00008c00ff04cb82 */ /* 0x000ee20000000a00 */
[C---:B------:R-:W-:Y:S01]  /*0e90*/  @!P3 SHF.L.U32 R31, R20.reuse, 0x1, RZ ;  /* 0x00000001141fb819 */ /* 0x040fe200000006ff */
[----:B------:R-:W5:Y:S01]  /*0ea0*/  @!P2 LDG.E R46, desc[UR12][R32.64] ;  /* 0x0000000c202ea981 */ /* 0x000f62000c1e1900 */
[----:B------:R-:W-:-:S02]  /*0eb0*/  @!P3 SHF.L.U64.HI R20, R20, 0x1, R15 ;  /* 0x000000011414b819 */ /* 0x000fc4000001020f */
[----:B------:R-:W-:Y:S02]  /*0ec0*/  ISETP.GE.U32.AND P2, PT, R21, UR18, PT ;  /* 0x0000001215007c0c */ /* 0x000fe4000bf46070 */
[----:B------:R-:W-:Y:S01]  /*0ed0*/  SHF.R.S32.HI R27, RZ, 0x1f, R21 ;  /* 0x0000001fff1b7819 */ /* 0x000fe20000011415 */
[----:B------:R-:W4:Y:S01]  /*0ee0*/  @!P4 LDC.64 R14, c[0x0][0x228] ;  /* 0x00008a00ff0ecb82 */ /* 0x000f220000000a00 */
[----:B-1----:R-:W-:Y:S01]  /*0ef0*/  @!P4 IMAD R16, R13, R8, RZ ;  /* 0x000000080d10c224 */ /* 0x002fe200078e02ff */
[----:B------:R-:W-:Y:S02]  /*0f00*/  @!P4 MOV R22, R74 ;  /* 0x0000004a0016c202 */ /* 0x000fe40000000f00 */
[----:B------:R-:W-:Y:S01]  /*0f10*/  ISETP.GE.AND.EX P2, PT, R27, UR19, PT, P2 ;  /* 0x000000131b007c0c */ /* 0x000fe2000bf46320 */
[----:B------:R-:W-:Y:S01]  /*0f20*/  @!P4 IMAD R13, R11, R9, R16 ;  /* 0x000000090b0dc224 */ /* 0x000fe200078e0210 */
[----:B------:R-:W-:Y:S02]  /*0f30*/  @!P4 MOV R23, R77 ;  /* 0x0000004d0017c202 */ /* 0x000fe40000000f00 */
[----:B------:R-:W1:Y:S01]  /*0f40*/  @!P0 LDC.64 R16, c[0x0][0x288] ;  /* 0x0000a200ff108b82 */ /* 0x000e620000000a00 */
[----:B--2---:R-:W-:-:S02]  /*0f50*/  @!P3 IADD3 R18, P5, R31, R18, RZ ;  /* 0x000000121f12b210 */ /* 0x004fc40007fbe0ff */
[----:B------:R-:W-:Y:S01]  /*0f60*/  ISETP.GT.U32.OR P2, PT, R58, 0x2ff, P2 ;  /* 0x000002ff3a00780c */ /* 0x000fe20001744470 */
[----:B------:R-:W-:Y:S01]  /*0f70*/  @!P4 IMAD.WIDE.U32 R8, R11, R8, R22 ;  /* 0x000000080b08c225 */ /* 0x000fe200078e0016 */
[C---:B------:R-:W-:Y:S02]  /*0f80*/  @!P3 IADD3.X R19, R20.reuse, R19, RZ, P5, !PT ;  /* 0x000000131413b210 */ /* 0x040fe40002ffe4ff */
[----:B0-----:R-:W-:Y:S02]  /*0f90*/  @!P3 IADD3 R22, P5, R31, R6, RZ ;  /* 0x000000061f16b210 */ /* 0x001fe40007fbe0ff */
[----:B------:R-:W-:Y:S01]  /*0fa0*/  @!P4 IADD3 R9, R9, R13, RZ ;  /* 0x0000000d0909c210 */ /* 0x000fe20007ffe0ff */
[----:B------:R0:W5:Y:S01]  /*0fb0*/  @!P3 LDG.E R44, desc[UR12][R18.64] ;  /* 0x0000000c122cb981 */ /* 0x000162000c1e1900 */
[----:B------:R-:W-:Y:S02]  /*0fc0*/  @!P3 IADD3.X R23, R20, R7, RZ, P5, !PT ;  /* 0x000000071417b210 */ /* 0x000fe40002ffe4ff */
[----:B------:R-:W-:-:S02]  /*0fd0*/  @!P4 SHF.L.U32 R7, R8, 0x1, RZ ;  /* 0x000000010807c819 */ /* 0x000fc400000006ff */
[----:B------:R-:W-:Y:S01]  /*0fe0*/  @!P4 SHF.L.U64.HI R20, R8, 0x1, R9 ;  /* 0x000000010814c819 */ /* 0x000fe20000010209 */
[----:B------:R2:W5:Y:S01]  /*0ff0*/  @!P3 LDG.E R43, desc[UR12][R22.64] ;  /* 0x0000000c162bb981 */ /* 0x000562000c1e1900 */
[----:B------:R-:W-:Y:S01]  /*1000*/  IADD3 R13, R57, 0xd0, RZ ;  /* 0x000000d0390d7810 */ /* 0x000fe20007ffe0ff */
[----:B------:R-:W2:Y:S01]  /*1010*/  @!P2 LDC.64 R8, c[0x0][0x288] ;  /* 0x0000a200ff08ab82 */ /* 0x000ea20000000a00 */
[C---:B---3--:R-:W-:Y:S02]  /*1020*/  @!P4 IADD3 R4, P6, R7.reuse, R4, RZ ;  /* 0x000000040704c210 */ /* 0x048fe40007fde0ff */
[----:B----4-:R-:W-:Y:S02]  /*1030*/  @!P4 IADD3 R14, P5, R7, R14, RZ ;  /* 0x0000000e070ec210 */ /* 0x010fe40007fbe0ff */
[----:B------:R-:W-:Y:S02]  /*1040*/  ISETP.GE.U32.AND P3, PT, R13, UR18, PT ;  /* 0x000000120d007c0c */ /* 0x000fe4000bf66070 */
[----:B------:R-:W-:Y:S01]  /*1050*/  SHF.R.S32.HI R31, RZ, 0x1f, R13 ;  /* 0x0000001fff1f7819 */ /* 0x000fe2000001140d */
[----:B0-----:R-:W0:Y:S01]  /*1060*/  @!P0 LDC.64 R18, c[0x0][0x230] ;  /* 0x00008c00ff128b82 */ /* 0x001e220000000a00 */
[----:B-1----:R-:W-:Y:S01]  /*1070*/  @!P0 IMAD R24, R35, R16, RZ ;  /* 0x0000001023188224 */ /* 0x002fe200078e02ff */
[----:B--2---:R-:W-:-:S02]  /*1080*/  @!P0 MOV R22, R74 ;  /* 0x0000004a00168202 */ /* 0x004fc40000000f00 */
[----:B------:R-:W-:-:S04]  /*1090*/  ISETP.GE.AND.EX P3, PT, R31, UR19, PT, P3 ;  /* 0x000000131f007c0c */ /* 0x000fc8000bf66330 */
[----:B------:R-:W1:Y:S01]  /*10a0*/  @!P0 LDC.64 R6, c[0x0][0x228] ;  /* 0x00008a00ff068b82 */ /* 0x000e620000000a00 */
[----:B------:R-:W-:Y:S02]  /*10b0*/  @!P0 MOV R23, R77 ;  /* 0x0000004d00178202 */ /* 0x000fe40000000f00 */
[----:B------:R-:W-:Y:S01]  /*10c0*/  ISETP.GT.U32.OR P3, PT, R58, 0x2ff, P3 ;  /* 0x000002ff3a00780c */ /* 0x000fe20001f64470 */
[C---:B------:R-:W-:Y:S01]  /*10d0*/  @!P0 IMAD R17, R25.reuse, R17, R24 ;  /* 0x0000001119118224 */ /* 0x040fe200078e0218 */
[C---:B------:R-:W-:Y:S01]  /*10e0*/  @!P4 IADD3.X R5, R20.reuse, R5, RZ, P6, !PT ;  /* 0x000000051405c210 */ /* 0x040fe200037fe4ff */
[----:B------:R-:W-:Y:S01]  /*10f0*/  @!P0 IMAD.WIDE.U32 R22, R25, R16, R22 ;  /* 0x0000001019168225 */ /* 0x000fe200078e0016 */
[----:B------:R-:W-:Y:S01]  /*1100*/  @!P4 IADD3.X R15, R20, R15, RZ, P5, !PT ;  /* 0x0000000f140fc210 */ /* 0x000fe20002ffe4ff */
[----:B------:R-:W2:Y:S01]  /*1110*/  @!P2 LDC.64 R24, c[0x0][0x230] ;  /* 0x00008c00ff18ab82 */ /* 0x000ea20000000a00 */
[----:B------:R-:W-:Y:S01]  /*1120*/  IADD3 R11, R57, 0xe0, RZ ;  /* 0x000000e0390b7810 */ /* 0x000fe20007ffe0ff */
[----:B------:R3:W5:Y:S01]  /*1130*/  @!P4 LDG.E R40, desc[UR12][R4.64] ;  /* 0x0000000c0428c981 */ /* 0x000762000c1e1900 */
[----:B------:R-:W-:-:S03]  /*1140*/  @!P0 IADD3 R17, R23, R17, RZ ;  /* 0x0000001117118210 */ /* 0x000fc60007ffe0ff */
[----:B------:R4:W5:Y:S01]  /*1150*/  @!P4 LDG.E R39, desc[UR12][R14.64] ;  /* 0x0000000c0e27c981 */ /* 0x000962000c1e1900 */
[----:B------:R-:W-:Y:S01]  /*1160*/  ISETP.GE.U32.AND P4, PT, R11, UR18, PT ;  /* 0x000000120b007c0c */ /* 0x000fe2000bf86070 */
[----:B------:R-:W2:Y:S01]  /*1170*/  @!P2 LDC.64 R34, c[0x0][0x228] ;  /* 0x00008a00ff22ab82 */ /* 0x000ea20000000a00 */
[C---:B------:R-:W-:Y:S02]  /*1180*/  @!P0 SHF.L.U32 R23, R22.reuse, 0x1, RZ ;  /* 0x0000000116178819 */ /* 0x040fe400000006ff */
[----:B---3--:R-:W-:Y:S01]  /*1190*/  SHF.R.S32.HI R5, RZ, 0x1f, R11 ;  /* 0x0000001fff057819 */ /* 0x008fe2000001140b */
[----:B------:R-:W-:Y:S01]  /*11a0*/  @!P2 IMAD R20, R27, R8, RZ ;  /* 0x000000081b14a224 */ /* 0x000fe200078e02ff */
[----:B------:R-:W-:-:S03]  /*11b0*/  @!P0 SHF.L.U64.HI R22, R22, 0x1, R17 ;  /* 0x0000000116168819 */ /* 0x000fc60000010211 */
[----:B------:R-:W3:Y:S01]  /*11c0*/  @!P3 LDC.64 R16, c[0x0][0x288] ;  /* 0x0000a200ff10bb82 */ /* 0x000ee20000000a00 */
[----:B------:R-:W-:Y:S02]  /*11d0*/  ISETP.GE.AND.EX P4, PT, R5, UR19, PT, P4 ;  /* 0x0000001305007c0c */ /* 0x000fe4000bf86340 */
[----:B----4-:R-:W-:Y:S02]  /*11e0*/  @!P2 MOV R14, R74 ;  /* 0x0000004a000ea202 */ /* 0x010fe40000000f00 */
[----:B------:R-:W-:Y:S02]  /*11f0*/  @!P2 MOV R15, R77 ;  /* 0x0000004d000fa202 */ /* 0x000fe40000000f00 */
[C---:B0-----:R-:W-:Y:S02]  /*1200*/  @!P0 IADD3 R18, P6, R23.reuse, R18, RZ ;  /* 0x0000001217128210 */ /* 0x041fe40007fde0ff */
[----:B-1----:R-:W-:Y:S01]  /*1210*/  @!P0 IADD3 R6, P5, R23, R6, RZ ;  /* 0x0000000617068210 */ /* 0x002fe20007fbe0ff */
[C---:B------:R-:W-:Y:S01]  /*1220*/  @!P2 IMAD R23, R21.reuse, R9, R20 ;  /* 0x000000091517a224 */ /* 0x040fe200078e0214 */
[----:B------:R-:W-:Y:S01]  /*1230*/  ISETP.GT.U32.OR P4, PT, R58, 0x2ff, P4 ;  /* 0x000002ff3a00780c */ /* 0x000fe20002784470 */
[----:B------:R-:W-:Y:S01]  /*1240*/  @!P2 IMAD.WIDE.U32 R8, R21, R8, R14 ;  /* 0x000000081508a225 */ /* 0x000fe200078e000e */
[C---:B------:R-:W-:Y:S01]  /*1250*/  @!P0 IADD3.X R19, R22.reuse, R19, RZ, P6, !PT ;  /* 0x0000001316138210 */ /* 0x040fe200037fe4ff */
[----:B------:R-:W0:Y:S01]  /*1260*/  @!P3 LDC.64 R14, c[0x0][0x230] ;  /* 0x00008c00ff0ebb82 */ /* 0x000e220000000a00 */
[----:B------:R-:W-:-:S02]  /*1270*/  @!P0 IADD3.X R7, R22, R7, RZ, P5, !PT ;  /* 0x0000000716078210 */ /* 0x000fc40002ffe4ff */
[----:B------:R-:W-:Y:S01]  /*1280*/  @!P2 IADD3 R9, R9, R23, RZ ;  /* 0x000000170909a210 */ /* 0x000fe20007ffe0ff */
[----:B------:R-:W5:Y:S01]  /*1290*/  @!P0 LDG.E R51, desc[UR12][R18.64] ;  /* 0x0000000c12338981 */ /* 0x000f62000c1e1900 */
[C---:B------:R-:W-:Y:S02]  /*12a0*/  @!P2 SHF.L.U32 R21, R8.reuse, 0x1, RZ ;  /* 0x000000010815a819 */ /* 0x040fe400000006ff */
[----:B------:R-:W-:Y:S01]  /*12b0*/  @!P2 SHF.L.U64.HI R4, R8, 0x1, R9 ;  /* 0x000000010804a819 */ /* 0x000fe20000010209 */
[----:B------:R1:W5:Y:S01]  /*12c0*/  @!P0 LDG.E R50, desc[UR12][R6.64] ;  /* 0x0000000c06328981 */ /* 0x000362000c1e1900 */
[----:B--2---:R-:W-:Y:S01]  /*12d0*/  @!P2 IADD3 R24, P0, R21, R24, RZ ;  /* 0x000000181518a210 */ /* 0x004fe20007f1e0ff */
[----:B------:R-:W2:Y:S03]  /*12e0*/  @!P4 LDC.64 R8, c[0x0][0x288] ;  /* 0x0000a200ff08cb82 */ /* 0x000ea60000000a00 */
[----:B------:R-:W-:-:S02]  /*12f0*/  @!P2 IADD3.X R25, R4, R25, RZ, P0, !PT ;  /* 0x000000190419a210 */ /* 0x000fc400007fe4ff */
[----:B------:R-:W-:Y:S02]  /*1300*/  ISETP.GE.U32.AND P0, PT, R56, UR18, PT ;  /* 0x0000001238007c0c */ /* 0x000fe4000bf06070 */
[----:B-1----:R-:W-:Y:S01]  /*1310*/  SHF.R.S32.HI R7, RZ, 0x1f, R56 ;  /* 0x0000001fff077819 */ /* 0x002fe20000011438 */
[----:B---3--:R-:W-:Y:S01]  /*1320*/  @!P3 IMAD R20, R31, R16, RZ ;  /* 0x000000101f14b224 */ /* 0x008fe200078e02ff */
[----:B------:R-:W-:Y:S01]  /*1330*/  @!P3 MOV R18, R74 ;  /* 0x0000004a0012b202 */ /* 0x000fe20000000f00 */
[----:B------:R-:W1:Y:S01]  /*1340*/  @!P3 LDC.64 R22, c[0x0][0x228] ;  /* 0x00008a00ff16bb82 */ /* 0x000e620000000a00 */
[----:B------:R-:W-:Y:S01]  /*1350*/  ISETP.GE.AND.EX P0, PT, R7, UR19, PT, P0 ;  /* 0x0000001307007c0c */ /* 0x000fe2000bf06300 */
[----:B------:R1:W5:Y:S01]  /*1360*/  @!P2 LDG.E R45, desc[UR12][R24.64] ;  /* 0x0000000c182da981 */ /* 0x000362000c1e1900 */
[----:B------:R-:W-:Y:S02]  /*1370*/  @!P3 MOV R19, R77 ;  /* 0x0000004d0013b202 */ /* 0x000fe40000000f00 */
[----:B------:R-:W-:Y:S01]  /*1380*/  @!P2 IADD3 R34, P5, R21, R34, RZ ;  /* 0x000000221522a210 */ /* 0x000fe20007fbe0ff */
[C---:B------:R-:W-:Y:S01]  /*1390*/  @!P3 IMAD R21, R13.reuse, R17, R20 ;  /* 0x000000110d15b224 */ /* 0x040fe200078e0214 */
[----:B------:R-:W-:Y:S01]  /*13a0*/  ISETP.GT.U32.OR P0, PT, R58, 0x2ff, P0 ;  /* 0x000002ff3a00780c */ /* 0x000fe20000704470 */
[----:B------:R-:W-:-:S02]  /*13b0*/  @!P3 IMAD.WIDE.U32 R16, R13, R16, R18 ;  /* 0x000000100d10b225 */ /* 0x000fc400078e0012 */
[----:B------:R-:W3:Y:S03]  /*13c0*/  @!P4 LDC.64 R18, c[0x0][0x228] ;  /* 0x00008a00ff12cb82 */ /* 0x000ee60000000a00 */
[----:B------:R-:W-:Y:S02]  /*13d0*/  @!P3 IADD3 R17, R17, R21, RZ ;  /* 0x000000151111b210 */ /* 0x000fe40007ffe0ff */
[----:B------:R-:W-:Y:S02]  /*13e0*/  @!P3 SHF.L.U32 R13, R16, 0x1, RZ ;  /* 0x00000001100db819 */ /* 0x000fe400000006ff */
[----:B------:R-:W-:Y:S01]  /*13f0*/  @!P2 IADD3.X R35, R4, R35, RZ, P5, !PT ;  /* 0x000000230423a210 */ /* 0x000fe20002ffe4ff */
[----:B------:R-:W4:Y:S01]  /*1400*/  @!P4 LDC.64 R20, c[0x0][0x230] ;  /* 0x00008c00ff14cb82 */ /* 0x000f220000000a00 */
[----:B------:R-:W-:Y:S01]  /*1410*/  @!P3 SHF.L.U64.HI R4, R16, 0x1, R17 ;  /* 0x000000011004b819 */ /* 0x000fe20000010211 */
[----:B--2---:R-:W-:Y:S01]  /*1420*/  @!P4 IMAD R6, R5, R8, RZ ;  /* 0x000000080506c224 */ /* 0x004fe200078e02ff */
[----:B0-----:R-:W-:Y:S01]  /*1430*/  @!P3 IADD3 R32, P5, R13, R14, RZ ;  /* 0x0000000e0d20b210 */ /* 0x001fe20007fbe0ff */
[----:B------:R-:W5:Y:S01]  /*1440*/  @!P2 LDG.E R42, desc[UR12][R34.64] ;  /* 0x0000000c222aa981 */ /* 0x000f62000c1e1900 */
[----:B------:R-:W-:-:S02]  /*1450*/  @!P4 MOV R26, R74 ;  /* 0x0000004a001ac202 */ /* 0x000fc40000000f00 */
[----:B------:R-:W-:Y:S01]  /*1460*/  @!P4 MOV R27, R77 ;  /* 0x0000004d001bc202 */ /* 0x000fe20000000f00 */
[----:B------:R-:W0:Y:S01]  /*1470*/  @!P0 LDC.64 R16, c[0x0][0x288] ;  /* 0x0000a200ff108b82 */ /* 0x000e220000000a00 */
[----:B------:R-:W-:Y:S01]  /*1480*/  @!P3 IADD3.X R33, R4, R15, RZ, P5, !PT ;  /* 0x0000000f0421b210 */ /* 0x000fe20002ffe4ff */
[C---:B------:R-:W-:Y:S02]  /*1490*/  @!P4 IMAD R15, R11.reuse, R9, R6 ;  /* 0x000000090b0fc224 */ /* 0x040fe400078e0206 */
[----:B------:R-:W-:Y:S01]  /*14a0*/  @!P4 IMAD.WIDE.U32 R26, R11, R8, R26 ;  /* 0x000000080b1ac225 */ /* 0x000fe200078e001a */
[----:B-1----:R-:W-:Y:S02]  /*14b0*/  @!P3 IADD3 R24, P5, R13, R22, RZ ;  /* 0x000000160d18b210 */ /* 0x002fe40007fbe0ff */
[----:B------:R-:W-:Y:S02]  /*14c0*/  SHF.R.S32.HI R9, RZ, 0x1f, R55 ;  /* 0x0000001fff097819 */ /* 0x000fe40000011437 */
[----:B------:R-:W-:-:S02]  /*14d0*/  ISETP.GE.U32.AND P2, PT, R55, UR18, PT ;  /* 0x0000001237007c0c */ /* 0x000fc4000bf46070 */
[----:B------:R-:W-:Y:S02]  /*14e0*/  @!P4 IADD3 R13, R27, R15, RZ ;  /* 0x0000000f1b0dc210 */ /* 0x000fe40007ffe0ff */
[C---:B------:R-:W-:Y:S01]  /*14f0*/  @!P4 SHF.L.U32 R11, R26.reuse, 0x1, RZ ;  /* 0x000000011a0bc819 */ /* 0x040fe200000006ff */
[----:B------:R-:W-:Y:S01]  /*1500*/  HFMA2.MMA R8, -RZ, RZ, 0, 0 ;  /* 0x00000000ff087435 */ /* 0x000fe200000001ff */
[----:B------:R-:W-:Y:S02]  /*1510*/  ISETP.GE.AND.EX P2, PT, R9, UR19, PT, P2 ;  /* 0x0000001309007c0c */ /* 0x000fe4000bf46320 */
[----:B------:R-:W-:Y:S02]  /*1520*/  @!P4 SHF.L.U64.HI R26, R26, 0x1, R13 ;  /* 0x000000011a1ac819 */ /* 0x000fe4000001020d */
[----:B---3--:R-:W-:Y:S02]  /*1530*/  @!P4 IADD3 R18, P6, R11, R18, RZ ;  /* 0x000000120b12c210 */ /* 0x008fe40007fde0ff */
[----:B------:R-:W-:-:S02]  /*1540*/  ISETP.GT.U32.OR P2, PT, R58, 0x2ff, P2 ;  /* 0x000002ff3a00780c */ /* 0x000fc40001744470 */
[----:B------:R-:W-:Y:S02]  /*1550*/  @!P4 IADD3.X R19, R26, R19, RZ, P6, !PT ;  /* 0x000000131a13c210 */ /* 0x000fe400037fe4ff */
[----:B------:R-:W-:Y:S02]  /*1560*/  @!P3 IADD3.X R25, R4, R23, RZ, P5, !PT ;  /* 0x000000170419b210 */ /* 0x000fe40002ffe4ff */
[----:B----4-:R-:W-:Y:S01]  /*1570*/  @!P4 IADD3 R20, P5, R11, R20, RZ ;  /* 0x000000140b14c210 */ /* 0x010fe20007fbe0ff */
[----:B------:R1:W5:Y:S01]  /*1580*/  @!P4 LDG.E R8, desc[UR12][R18.64] ;  /* 0x0000000c1208c981 */ /* 0x000362000c1e1900 */
[----:B0-----:R-:W-:Y:S01]  /*1590*/  @!P0 IMAD R11, R7, R16, RZ ;  /* 0x00000010070b8224 */ /* 0x001fe200078e02ff */
[----:B------:R-:W0:Y:S01]  /*15a0*/  @!P0 LDC.64 R22, c[0x0][0x230] ;  /* 0x00008c00ff168b82 */ /* 0x000e220000000a00 */
[----:B------:R-:W-:Y:S02]  /*15b0*/  @!P4 IADD3.X R21, R26, R21, RZ, P5, !PT ;  /* 0x000000151a15c210 */ /* 0x000fe40002ffe4ff */
[----:B------:R-:W-:Y:S01]  /*15c0*/  @!P0 IMAD R15, R56, R17, R11 ;  /* 0x00000011380f8224 */ /* 0x000fe200078e020b */
[----:B-1----:R-:W-:Y:S01]  /*15d0*/  @!P0 MOV R18, R74 ;  /* 0x0000004a00128202 */ /* 0x002fe20000000f00 */
[----:B------:R-:W-:Y:S01]  /*15e0*/  HFMA2.MMA R4, -RZ, RZ, 0, 0 ;  /* 0x00000000ff047435 */ /* 0x000fe200000001ff */
[----:B------:R-:W-:-:S02]  /*15f0*/  @!P0 MOV R19, R77 ;  /* 0x0000004d00138202 */ /* 0x000fc40000000f00 */
[----:B------:R-:W1:Y:S01]  /*1600*/  @!P2 LDC.64 R26, c[0x0][0x288] ;  /* 0x0000a200ff1aab82 */ /* 0x000e620000000a00 */
[----:B------:R-:W-:Y:S01]  /*1610*/  @!P0 IMAD.WIDE.U32 R16, R56, R16, R18 ;  /* 0x0000001038108225 */ /* 0x000fe200078e0012 */
[----:B------:R-:W-:Y:S01]  /*1620*/  UIMAD.WIDE UR10, UR5, 0x8, UR10 ;  /* 0x00000008050a78a5 */ /* 0x000fe2000f8e020a */
[----:B------:R-:W-:-:S04]  /*1630*/  HFMA2.MMA R14, -RZ, RZ, 0, 0 ;  /* 0x00000000ff0e7435 */ /* 0x000fc800000001ff */
[----:B------:R2:W5:Y:S01]  /*1640*/  @!P3 LDG.E R4, desc[UR12][R24.64] ;  /* 0x0000000c1804b981 */ /* 0x000562000c1e1900 */
[----:B------:R-:W-:Y:S01]  /*1650*/  @!P0 IADD3 R17, R17, R15, RZ ;  /* 0x0000000f11118210 */ /* 0x000fe20007ffe0ff */
[----:B------:R-:W3:Y:S01]  /*1660*/  @!P2 LDC.64 R18, c[0x0][0x230] ;  /* 0x00008c00ff12ab82 */ /* 0x000ee20000000a00 */
[C---:B------:R-:W-:Y:S02]  /*1670*/  @!P0 SHF.L.U32 R67, R16.reuse, 0x1, RZ ;  /* 0x0000000110438819 */ /* 0x040fe400000006ff */
[----:B------:R-:W-:Y:S02]  /*1680*/  @!P0 SHF.L.U64.HI R34, R16, 0x1, R17 ;  /* 0x0000000110228819 */ /* 0x000fe40000010211 */
[----:B------:R-:W-:Y:S01]  /*1690*/  MOV R16, UR10 ;  /* 0x0000000a00107c02 */ /* 0x000fe20008000f00 */
[----:B------:R4:W5:Y:S01]  /*16a0*/  @!P3 LDG.E R14, desc[UR12][R32.64] ;  /* 0x0000000c200eb981 */ /* 0x000962000c1e1900 */
[----:B------:R-:W-:Y:S01]  /*16b0*/  MOV R17, UR11 ;  /* 0x0000000b00117c02 */ /* 0x000fe20008000f00 */
[----:B--2---:R-:W2:Y:S01]  /*16c0*/  @!P0 LDC.64 R24, c[0x0][0x228] ;  /* 0x00008a00ff188b82 */ /* 0x004ea20000000a00 */
[----:B------:R-:W-:-:S02]  /*16d0*/  SHF.R.S32.HI R11, RZ, 0x1f, R54 ;  /* 0x0000001fff0b7819 */ /* 0x000fc40000011436 */
[----:B------:R-:W-:Y:S02]  /*16e0*/  ISETP.GE.U32.AND P5, PT, R54, UR18, PT ;  /* 0x0000001236007c0c */ /* 0x000fe4000bfa6070 */
[----:B------:R-:W3:Y:S01]  /*16f0*/  LDG.E.64 R16, desc[UR12][R16.64] ;  /* 0x0000000c10107981 */ /* 0x000ee2000c1e1b00 */
[----:B------:R-:W-:Y:S02]  /*1700*/  MOV R6, RZ ;  /* 0x000000ff00067202 */ /* 0x000fe40000000f00 */
[----:B------:R-:W-:Y:S02]  /*1710*/  SHF.R.S32.HI R13, RZ, 0x1f, R53 ;  /* 0x0000001fff0d7819 */ /* 0x000fe40000011435 */
[----:B------:R-:W-:Y:S02]  /*1720*/  ISETP.GE.U32.AND P3, PT, R53, UR18, PT ;  /* 0x0000001235007c0c */ /* 0x000fe4000bf66070 */
[----:B------:R-:W-:Y:S01]  /*1730*/  ISETP.GE.AND.EX P5, PT, R11, UR19, PT, P5 ;  /* 0x000000130b007c0c */ /* 0x000fe2000bfa6350 */
[----:B------:R1:W5:Y:S01]  /*1740*/  @!P4 LDG.E R6, desc[UR12][R20.64] ;  /* 0x0000000c1406c981 */ /* 0x000362000c1e1900 */
[----:B----4-:R-:W-:-:S02]  /*1750*/  IADD3 R32, R57, 0xf0, RZ ;  /* 0x000000f039207810 */ /* 0x010fc40007ffe0ff */
[----:B------:R-:W-:Y:S02]  /*1760*/  ISETP.GE.AND.EX P3, PT, R13, UR19, PT, P3 ;  /* 0x000000130d007c0c */ /* 0x000fe4000bf66330 */
[----:B------:R-:W-:Y:S02]  /*1770*/  ISETP.GT.U32.OR P5, PT, R58, 0x2ff, P5 ;  /* 0x000002ff3a00780c */ /* 0x000fe40002fa4470 */
[----:B0-----:R-:W-:Y:S01]  /*1780*/  @!P0 IADD3 R36, P6, R67, R22, RZ ;  /* 0x0000001643248210 */ /* 0x001fe20007fde0ff */
[----:B-1----:R-:W-:Y:S01]  /*1790*/  @!P2 IMAD R22, R9, R26, RZ ;  /* 0x0000001a0916a224 */ /* 0x002fe200078e02ff */
[----:B------:R-:W-:Y:S01]  /*17a0*/  ISETP.GE.U32.AND P4, PT, R32, UR18, PT ;  /* 0x0000001220007c0c */ /* 0x000fe2000bf86070 */
[----:B------:R-:W0:Y:S01]  /*17b0*/  @!P2 LDC.64 R20, c[0x0][0x228] ;  /* 0x00008a00ff14ab82 */ /* 0x000e220000000a00 */
[----:B------:R-:W-:Y:S01]  /*17c0*/  SHF.R.S32.HI R15, RZ, 0x1f, R32 ;  /* 0x0000001fff0f7819 */ /* 0x000fe20000011420 */
[----:B------:R-:W-:Y:S01]  /*17d0*/  @!P2 IMAD R31, R55, R27, R22 ;  /* 0x0000001b371fa224 */ /* 0x000fe200078e0216 */
[----:B------:R-:W-:-:S02]  /*17e0*/  ISETP.GT.U32.OR P3, PT, R58, 0x2ff, P3 ;  /* 0x000002ff3a00780c */ /* 0x000fc40001f64470 */
[----:B------:R-:W-:Y:S02]  /*17f0*/  ISETP.GE.AND.EX P4, PT, R15, UR19, PT, P4 ;  /* 0x000000130f007c0c */ /* 0x000fe4000bf86340 */
[----:B------:R-:W-:Y:S02]  /*1800*/  @!P0 IADD3.X R37, R34, R23, RZ, P6, !PT ;  /* 0x0000001722258210 */ /* 0x000fe400037fe4ff */
[----:B------:R-:W-:Y:S02]  /*1810*/  @!P2 MOV R22, R74 ;  /* 0x0000004a0016a202 */ /* 0x000fe40000000f00 */
[----:B------:R-:W-:Y:S02]  /*1820*/  @!P2 MOV R23, R77 ;  /* 0x0000004d0017a202 */ /* 0x000fe40000000f00 */
[----:B------:R-:W-:Y:S02]  /*1830*/  ISETP.GT.U32.OR P4, PT, R58, 0x2ff, P4 ;  /* 0x000002ff3a00780c */ /* 0x000fe40002784470 */
[----:B--2---:R-:W-:Y:S01]  /*1840*/  @!P0 IADD3 R66, P6, R67, R24, RZ ;  /* 0x0000001843428210 */ /* 0x004fe20007fde0ff */
[----:B------:R-:W-:-:S02]  /*1850*/  @!P2 IMAD.WIDE.U32 R26, R55, R26, R22 ;  /* 0x0000001a371aa225 */ /* 0x000fc400078e0016 */
[----:B------:R-:W1:Y:S01]  /*1860*/  @!P5 LDC.64 R22, c[0x0][0x288] ;  /* 0x0000a200ff16db82 */ /* 0x000e620000000a00 */
[----:B------:R-:W-:Y:S02]  /*1870*/  @!P0 IADD3.X R67, R34, R25, RZ, P6, !PT ;  /* 0x0000001922438210 */ /* 0x000fe400037fe4ff */
[----:B------:R-:W-:-:S05]  /*1880*/  @!P2 IADD3 R27, R27, R31, RZ ;  /* 0x0000001f1b1ba210 */ /* 0x000fca0007ffe0ff */
[----:B------:R-:W2:Y:S01]  /*1890*/  @!P3 LDC.64 R24, c[0x0][0x288] ;  /* 0x0000a200ff18bb82 */ /* 0x000ea20000000a00 */
[C---:B------:R-:W-:Y:S02]  /*18a0*/  @!P2 SHF.L.U32 R31, R26.reuse, 0x1, RZ ;  /* 0x000000011a1fa819 */ /* 0x040fe400000006ff */
[----:B------:R-:W-:-:S05]  /*18b0*/  @!P2 SHF.L.U64.HI R64, R26, 0x1, R27 ;  /* 0x000000011a40a819 */ /* 0x000fca000001021b */
[----:B------:R-:W4:Y:S01]  /*18c0*/  @!P4 LDC.64 R26, c[0x0][0x288] ;  /* 0x0000a200ff1acb82 */ /* 0x000f220000000a00 */
[----:B------:R-:W-:Y:S02]  /*18d0*/  CS2R R60, SRZ ;  /* 0x00000000003c7805 */ /* 0x000fe4000001ff00 */
[----:B------:R-:W-:Y:S02]  /*18e0*/  CS2R R62, SRZ ;  /* 0x00000000003e7805 */ /* 0x000fe4000001ff00 */
[C---:B---3--:R-:W-:Y:S02]  /*18f0*/  @!P2 IADD3 R34, P6, R31.reuse, R18, RZ ;  /* 0x000000121f22a210 */ /* 0x048fe40007fde0ff */
[----:B------:R0:W5:Y:S02]  /*1900*/  @!P0 LDG.E R60, desc[UR12][R36.64] ;  /* 0x0000000c243c8981 */ /* 0x000164000c1e1900 */
[----:B------:R-:W-:Y:S02]  /*1910*/  @!P2 IADD3.X R35, R64, R19, RZ, P6, !PT ;  /* 0x000000134023a210 */ /* 0x000fe400037fe4ff */
[----:B------:R-:W3:Y:S01]  /*1920*/  @!P5 LDC.64 R18, c[0x0][0x230] ;  /* 0x00008c00ff12db82 */ /* 0x000ee20000000a00 */
[----:B------:R-:W5:Y:S04]  /*1930*/  @!P0 LDG.E R61, desc[UR12][R66.64] ;  /* 0x0000000c423d8981 */ /* 0x000f68000c1e1900 */
[----:B------:R1:W5:Y:S01]  /*1940*/  @P1 LDG.E R62, desc[UR12][R28.64] ;  /* 0x0000000c1c3e1981 */ /* 0x000362000c1e1900 */
[----:B0-----:R-:W-:Y:S01]  /*1950*/  @!P2 IADD3 R36, P0, R31, R20, RZ ;  /* 0x000000141f24a210 */ /* 0x001fe20007f1e0ff */
[----:B-1----:R-:W-:-:S02]  /*1960*/  @!P5 IMAD R31, R11, R22, RZ ;  /* 0x000000160b1fd224 */ /* 0x002fc400078e02ff */
[----:B------:R0:W5:Y:S01]  /*1970*/  @!P2 LDG.E R63, desc[UR12][R34.64] ;  /* 0x0000000c223fa981 */ /* 0x000162000c1e1900 */
[----:B------:R-:W-:Y:S02]  /*1980*/  @!P2 IADD3.X R37, R64, R21, RZ, P0, !PT ;  /* 0x000000154025a210 */ /* 0x000fe400007fe4ff */
[-C--:B------:R-:W-:Y:S02]  /*1990*/  @!P5 MOV R28, R74.reuse ;  /* 0x0000004a001cd202 */ /* 0x080fe40000000f00 */
[----:B------:R-:W-:Y:S01]  /*19a0*/  @!P5 MOV R29, R77 ;  /* 0x0000004d001dd202 */ /* 0x000fe20000000f00 */
[----:B------:R-:W-:Y:S01]  /*19b0*/  HFMA2.MMA R64, -RZ, RZ, 0, 0 ;  /* 0x00000000ff407435 */ /* 0x000fe200000001ff */
[----:B------:R-:W1:Y:S01]  /*19c0*/  @!P5 LDC.64 R20, c[0x0][0x228] ;  /* 0x00008a00ff14db82 */ /* 0x000e620000000a00 */
[----:B0-----:R-:W-:Y:S01]  /*19d0*/  @!P3 MOV R34, R74 ;  /* 0x0000004a0022b202 */ /* 0x001fe20000000f00 */
[----:B------:R-:W-:Y:S01]  /*19e0*/  @!P5 IMAD R33, R54, R23, R31 ;  /* 0x000000173621d224 */ /* 0x000fe200078e021f */
[----:B------:R-:W-:Y:S01]  /*19f0*/  @!P3 MOV R35, R77 ;  /* 0x0000004d0023b202 */ /* 0x000fe20000000f00 */
[----:B--2---:R-:W-:-:S02]  /*1a00*/  @!P3 IMAD R66, R13, R24, RZ ;  /* 0x000000180d42b224 */ /* 0x004fc400078e02ff */
[----:B------:R-:W-:Y:S02]  /*1a10*/  @!P5 IMAD.WIDE.U32 R28, R54, R22, R28 ;  /* 0x00000016361cd225 */ /* 0x000fe400078e001c */
[----:B------:R-:W0:Y:S01]  /*1a20*/  @!P3 LDC.64 R22, c[0x0][0x230] ;  /* 0x00008c00ff16bb82 */ /* 0x000e220000000a00 */
[----:B------:R2:W5:Y:S01]  /*1a30*/  @!P2 LDG.E R64, desc[UR12][R36.64] ;  /* 0x0000000c2440a981 */ /* 0x000562000c1e1900 */
[C---:B------:R-:W-:Y:S01]  /*1a40*/  @!P3 IMAD R65, R53.reuse, R25, R66 ;  /* 0x000000193541b224 */ /* 0x040fe200078e0242 */
[----:B------:R-:W-:Y:S01]  /*1a50*/  @!P4 MOV R25, R77 ;  /* 0x0000004d0019c202 */ /* 0x000fe20000000f00 */
[----:B------:R-:W-:Y:S01]  /*1a60*/  @!P3 IMAD.WIDE.U32 R34, R53, R24, R34 ;  /* 0x000000183522b225 */ /* 0x000fe200078e0022 */
[----:B------:R-:W-:Y:S02]  /*1a70*/  @!P4 MOV R24, R74 ;  /* 0x0000004a0018c202 */ /* 0x000fe40000000f00 */
[----:B------:R-:W-:Y:S01]  /*1a80*/  @!P5 IADD3 R29, R29, R33, RZ ;  /* 0x000000211d1dd210 */ /* 0x000fe20007ffe0ff */
[----:B----4-:R-:W-:-:S03]  /*1a90*/  @!P4 IMAD R31, R15, R26, RZ ;  /* 0x0000001a0f1fc224 */ /* 0x010fc600078e02ff */
[----:B------:R-:W-:Y:S01]  /*1aa0*/  @!P5 SHF.L.U64.HI R66, R28, 0x1, R29 ;  /* 0x000000011c42d819 */ /* 0x000fe2000001021d */
[----:B------:R-:W-:Y:S01]  /*1ab0*/  @!P4 IMAD R31, R32, R27, R31 ;  /* 0x0000001b201fc224 */ /* 0x000fe200078e021f */
[----:B--2---:R-:W-:Y:S01]  /*1ac0*/  @!P5 SHF.L.U32 R37, R28, 0x1, RZ ;  /* 0x000000011c25d819 */ /* 0x004fe200000006ff */
[----:B------:R-:W-:Y:S01]  /*1ad0*/  @!P4 IMAD.WIDE.U32 R32, R32, R26, R24 ;  /* 0x0000001a2020c225 */ /* 0x000fe200078e0018 */
[----:B------:R-:W2:Y:S08]  /*1ae0*/  @!P4 LDC.64 R28, c[0x0][0x228] ;  /* 0x00008a00ff1ccb82 */ /* 0x000eb00000000a00 */
[----:B------:R-:W4:Y:S08]  /*1af0*/  @!P3 LDC.64 R24, c[0x0][0x228] ;  /* 0x00008a00ff18bb82 */ /* 0x000f300000000a00 */
[----:B------:R-:W2:Y:S01]  /*1b00*/  @!P4 LDC.64 R26, c[0x0][0x230] ;  /* 0x00008c00ff1acb82 */ /* 0x000ea20000000a00 */
[----:B------:R-:W-:-:S02]  /*1b10*/  @!P3 IADD3 R65, R35, R65, RZ ;  /* 0x000000412341b210 */ /* 0x000fc40007ffe0ff */
[C---:B---3--:R-:W-:Y:S02]  /*1b20*/  @!P5 IADD3 R18, P0, R37.reuse, R18, RZ ;  /* 0x000000122512d210 */ /* 0x048fe40007f1e0ff */
[----:B-1----:R-:W-:Y:S02]  /*1b30*/  @!P5 IADD3 R20, P2, R37, R20, RZ ;  /* 0x000000142514d210 */ /* 0x002fe40007f5e0ff */
[C---:B------:R-:W-:Y:S01]  /*1b40*/  @!P3 SHF.L.U64.HI R36, R34.reuse, 0x1, R65 ;  /* 0x000000012224b819 */ /* 0x040fe20000010241 */
[----:B------:R-:W-:Y:S01]  /*1b50*/  HFMA2.MMA R65, -RZ, RZ, 0, 0 ;  /* 0x00000000ff417435 */ /* 0x000fe200000001ff */
[----:B------:R-:W-:Y:S02]  /*1b60*/  @!P3 SHF.L.U32 R35, R34, 0x1, RZ ;  /* 0x000000012223b819 */ /* 0x000fe400000006ff */
[C---:B------:R-:W-:Y:S02]  /*1b70*/  @!P5 IADD3.X R19, R66.reuse, R19, RZ, P0, !PT ;  /* 0x000000134213d210 */ /* 0x040fe400007fe4ff */
[----:B------:R-:W-:-:S02]  /*1b80*/  @!P5 IADD3.X R21, R66, R21, RZ, P2, !PT ;  /* 0x000000154215d210 */ /* 0x000fc400017fe4ff */
[----:B------:R-:W-:Y:S02]  /*1b90*/  CS2R R66, SRZ ;  /* 0x0000000000427805 */ /* 0x000fe4000001ff00 */
[----:B0-----:R-:W-:Y:S02]  /*1ba0*/  @!P3 IADD3 R22, P0, R35, R22, RZ ;  /* 0x000000162316b210 */ /* 0x001fe40007f1e0ff */
[----:B------:R-:W-:Y:S01]  /*1bb0*/  @!P4 IADD3 R33, R33, R31, RZ ;  /* 0x0000001f2121c210 */ /* 0x000fe20007ffe0ff */
[----:B------:R0:W5:Y:S01]  /*1bc0*/  @!P5 LDG.E R65, desc[UR12][R18.64] ;  /* 0x0000000c1241d981 */ /* 0x000162000c1e1900 */
[----:B------:R-:W-:Y:S02]  /*1bd0*/  @!P4 SHF.L.U32 R31, R32, 0x1, RZ ;  /* 0x00000001201fc819 */ /* 0x000fe400000006ff */
[----:B------:R-:W-:Y:S01]  /*1be0*/  @!P3 IADD3.X R23, R36, R23, RZ, P0, !PT ;  /* 0x000000172417b210 */ /* 0x000fe200007fe4ff */
[----:B------:R1:W5:Y:S01]  /*1bf0*/  @!P5 LDG.E R66, desc[UR12][R20.64] ;  /* 0x0000000c1442d981 */ /* 0x000362000c1e1900 */
[----:B----4-:R-:W-:-:S02]  /*1c00*/  @!P3 IADD3 R24, P0, R35, R24, RZ ;  /* 0x000000182318b210 */ /* 0x010fc40007f1e0ff */
[----:B------:R-:W-:Y:S02]  /*1c10*/  @!P4 SHF.L.U64.HI R32, R32, 0x1, R33 ;  /* 0x000000012020c819 */ /* 0x000fe40000010221 */
[----:B------:R-:W-:Y:S02]  /*1c20*/  CS2R R68, SRZ ;  /* 0x0000000000447805 */ /* 0x000fe4000001ff00 */
[C---:B--2---:R-:W-:Y:S01]  /*1c30*/  @!P4 IADD3 R26, P2, R31.reuse, R26, RZ ;  /* 0x0000001a1f1ac210 */ /* 0x044fe20007f5e0ff */
[----:B------:R2:W5:Y:S01]  /*1c40*/  @!P3 LDG.E R67, desc[UR12][R22.64] ;  /* 0x0000000c1643b981 */ /* 0x000562000c1e1900 */
[----:B------:R-:W-:Y:S02]  /*1c50*/  @!P4 IADD3 R28, P5, R31, R28, RZ ;  /* 0x0000001c1f1cc210 */ /* 0x000fe40007fbe0ff */
[----:B------:R-:W-:Y:S02]  /*1c60*/  MOV R70, RZ ;  /* 0x000000ff00467202 */ /* 0x000fe40000000f00 */
[----:B------:R-:W-:-:S02]  /*1c70*/  @!P3 IADD3.X R25, R36, R25, RZ, P0, !PT ;  /* 0x000000192419b210 */ /* 0x000fc400007fe4ff */
[C---:B------:R-:W-:Y:S02]  /*1c80*/  @!P4 IADD3.X R27, R32.reuse, R27, RZ, P2, !PT ;  /* 0x0000001b201bc210 */ /* 0x040fe400017fe4ff */
[----:B------:R-:W-:Y:S01]  /*1c90*/  @!P4 IADD3.X R29, R32, R29, RZ, P5, !PT ;  /* 0x0000001d201dc210 */ /* 0x000fe20002ffe4ff */
[----:B------:R2:W5:Y:S04]  /*1ca0*/  @!P3 LDG.E R68, desc[UR12][R24.64] ;  /* 0x0000000c1844b981 */ /* 0x000568000c1e1900 */
[----:B------:R2:W5:Y:S04]  /*1cb0*/  @!P4 LDG.E R70, desc[UR12][R26.64] ;  /* 0x0000000c1a46c981 */ /* 0x000568000c1e1900 */
[----:B------:R2:W5:Y:S01]  /*1cc0*/  @!P4 LDG.E R69, desc[UR12][R28.64] ;  /* 0x0000000c1c45c981 */ /* 0x000562000c1e1900 */
[----:B------:R-:W-:Y:S01]  /*1cd0*/  UMOV UR17, 0x3f800000 ;  /* 0x3f80000000117882 */ /* 0x000fe20000000000 */
[----:B------:R-:W-:Y:S01]  /*1ce0*/  BSSY B0, `(.L_x_1134) ;  /* 0x000001a000007945 */ /* 0x000fe20003800000 */
[----:B0-----:R-:W-:-:S02]  /*1cf0*/  CS2R R18, SRZ ;  /* 0x0000000000127805 */ /* 0x001fc4000001ff00 */
[----:B------:R-:W-:-:S13]  /*1d00*/  R2UR UR14, R16 ;  /* 0x00000000100e72ca */ /* 0x000fda00000e0000 */
[----:B------:R-:W-:-:S05]  /*1d10*/  MOV R16, UR14 ;  /* 0x0000000e00107c02 */ /* 0x000fca0008000f00 */
[----:B------:R-:W-:-:S05]  /*1d20*/  FFMA.FTZ R17, -R16, UR14, R17 ;  /* 0x0000000e10117c23 */ /* 0x000fca0008010111 */
[----:B------:R-:W-:-:S13]  /*1d30*/  FSETP.GTU.FTZ.AND P0, PT, R17, RZ, PT ;  /* 0x000000ff1100720b */ /* 0x000fda0003f1c000 */
[----:B------:R-:W-:Y:S01]  /*1d40*/  VOTEU.ANY UP0, P0 ;  /* 0x00000000003f7886 */ /* 0x000fe20000000100 */
[----:B------:R-:W-:-:S04]  /*1d50*/  PLOP3.LUT P0, PT, PT, PT, UP0, 0x80, 0x0 ;  /* 0x000000000000781c */ /* 0x000fc80003f0f008 */
[----:B------:R-:W-:-:S09]  /*1d60*/  @UP0 ULDC UR10, c[0x0][0x250] ;  /* 0x00009400000a0ab9 */ /* 0x000fd20000000800 */
[----:B-1----:R-:W-:-:S06]  /*1d70*/  @P0 FADD.FTZ R20, R17, UR10 ;  /* 0x0000000a11140e21 */ /* 0x002fcc0008010000 */
[----:B------:R-:W0:Y:S01]  /*1d80*/  @P0 MUFU.RSQ R20, R20 ;  /* 0x0000001400140308 */ /* 0x000e220000001400 */
[----:B------:R-:W-:Y:S02]  /*1d90*/  CS2R R16, SRZ ;  /* 0x0000000000107805 */ /* 0x000fe4000001ff00 */
[----:B0-----:R-:W-:Y:S02]  /*1da0*/  @P0 R2UR UR10, R20 ;  /* 0x00000000140a02ca */ /* 0x001fe400000e0000 */
[----:B------:R-:W-:-:S11]  /*1db0*/  ISETP.GT.U32.AND P0, PT, R58, 0x2ff, PT ;  /* 0x000002ff3a00780c */ /* 0x000fd60003f04070 */
[----:B------:R-:W-:Y:S02]  /*1dc0*/  @UP0 UMOV UR17, UR10 ;  /* 0x0000000a00110c82 */ /* 0x000fe40008000000 */
[----:B--2---:R-:W-:Y:S05]  /*1dd0*/  @P0 BRA `(.L_x_1135) ;  /* 0x0000000000280947 */ /* 0x004fea0003800000 */
        /* <DEDUP_REMOVED lines=10> */
.L_x_1135:
[----:B------:R-:W-:Y:S05]  /*1e80*/  BSYNC B0 ;  /* 0x0000000000007941 */ /* 0x000fea0003800000 */
.L_x_1134:
[----:B------:R-:W-:Y:S01]  /*1e90*/  ISETP.NE.AND P3, PT, RZ, UR16, PT ;  /* 0x00000010ff007c0c */ /* 0x000fe2000bf65270 */
[--C-:B0----5:R-:W-:Y:S02]  /*1ea0*/  HADD2.F32 R20, -RZ, R52.reuse.H0_H0 ;  /* 0x20000034ff147230 */ /* 0x121fe40000004100 */
[----:B------:R-:W-:Y:S02]  /*1eb0*/  HADD2.F32 R21, -RZ, R52.H1_H1 ;  /* 0x30000034ff157230 */ /* 0x000fe40000004100 */
[--C-:B------:R-:W-:Y:S02]  /*1ec0*/  HADD2.F32 R28, -RZ, R60.reuse.H0_H0 ;  /* 0x2000003cff1c7230 */ /* 0x100fe40000004100 */
[----:B------:R-:W-:Y:S01]  /*1ed0*/  FADD.FTZ R20, R20, -UR14 ;  /* 0x8000000e14147e21 */ /* 0x000fe20008010000 */
[----:B------:R-:W-:Y:S02]  /*1ee0*/  HADD2.F32 R26, -RZ, R60.H1_H1 ;  /* 0x3000003cff1a7230 */ /* 0x000fe40000004100 */
[----:B------:R-:W-:Y:S01]  /*1ef0*/  FADD.FTZ R22, R21, -UR14 ;  /* 0x8000000e15167e21 */ /* 0x000fe20008010000 */
[----:B------:R-:W-:-:S02]  /*1f00*/  HADD2.F32 R27, -RZ, R62.H0_H0 ;  /* 0x2000003eff1b7230 */ /* 0x000fc40000004100 */
[----:B------:R-:W-:Y:S01]  /*1f10*/  FMUL.FTZ R21, R20, UR17 ;  /* 0x0000001114157c20 */ /* 0x000fe20008410000 */
[----:B------:R-:W-:Y:S02]  /*1f20*/  HADD2.F32 R23, -RZ, R62.H1_H1 ;  /* 0x3000003eff177230 */ /* 0x000fe40000004100 */
[----:B------:R-:W-:Y:S01]  /*1f30*/  FADD.FTZ R28, R28, -UR14 ;  /* 0x8000000e1c1c7e21 */ /* 0x000fe20008010000 */
[--C-:B------:R-:W-:Y:S02]  /*1f40*/  HADD2.F32 R25, -RZ, R61.reuse.H0_H0 ;  /* 0x2000003dff197230 */ /* 0x100fe40000004100 */
[----:B------:R-:W-:Y:S01]  /*1f50*/  FADD.FTZ R26, R26, -UR14 ;  /* 0x8000000e1a1a7e21 */ /* 0x000fe20008010000 */
        /* <DEDUP_REMOVED lines=21> */
.L_x_1136:
[----:B------:R-:W-:Y:S01]  /*20b0*/  FMUL.FTZ R22, R27, R16 ;  /* 0x000000101b167220 */ /* 0x000fe20000410000 */
[----:B------:R-:W-:Y:S01]  /*20c0*/  FMUL.FTZ R29, R28, UR17 ;  /* 0x000000111c1d7c20 */ /* 0x000fe20008410000 */
        /* <DEDUP_REMOVED lines=24> */
.L_x_1137:
[----:B------:R-:W-:Y:S01]  /*2250*/  FFMA.FTZ R33, R20, R31, R21 ;  /* 0x0000001f14217223 */ /* 0x000fe20000010015 */
[----:B------:R-:W-:Y:S01]  /*2260*/  FMUL.FTZ R30, R25, R16 ;  /* 0x00000010191e7220 */ /* 0x000fe20000410000 */
[C---:B------:R-:W-:Y:S01]  /*2270*/  FFMA.FTZ R21, R29.reuse, R25, R28 ;  /* 0x000000191d157223 */ /* 0x040fe2000001001c */
[----:B------:R-:W-:Y:S01]  /*2280*/  FADD.FTZ R32, RZ, R27 ;  /* 0x0000001bff207221 */ /* 0x000fe20000010000 */
[----:B------:R-:W-:Y:S01]  /*2290*/  FMUL.FTZ R27, R24, R17 ;  /* 0x00000011181b7220 */ /* 0x000fe20000410000 */
[----:B------:R-:W-:Y:S01]  /*22a0*/  FFMA.FTZ R28, R29, R30, R33 ;  /* 0x0000001e1d1c7223 */ /* 0x000fe20000010021 */
[----:B------:R-:W-:Y:S01]  /*22b0*/  FFMA.FTZ R33, R20, R23, RZ ;  /* 0x0000001714217223 */ /* 0x000fe200000100ff */
[--C-:B------:R-:W-:Y:S02]  /*22c0*/  HADD2.F32 R29, -RZ, R63.reuse.H0_H0 ;  /* 0x2000003fff1d7230 */ /* 0x100fe40000004100 */
[----:B------:R-:W-:Y:S01]  /*22d0*/  FADD.FTZ R23, RZ, R23 ;  /* 0x00000017ff177221 */ /* 0x000fe20000010000 */
[----:B------:R-:W-:-:S02]  /*22e0*/  HADD2.F32 R20, -RZ, R63.H1_H1 ;  /* 0x3000003fff147230 */ /* 0x000fc40000004100 */
[----:B------:R-:W-:Y:S01]  /*22f0*/  FADD.FTZ R31, R31, R22 ;  /* 0x000000161f1f7221 */ /* 0x000fe20000010000 */
[----:B------:R-:W-:Y:S01]  /*2300*/  FFMA.FTZ R22, R26, R24, R33 ;  /* 0x000000181a167223 */ /* 0x000fe20000010021 */
[----:B------:R-:W-:Y:S01]  /*2310*/  FADD.FTZ R29, R29, -UR14 ;  /* 0x8000000e1d1d7e21 */ /* 0x000fe20008010000 */
[----:B------:R-:W-:Y:S01]  /*2320*/  FADD.FTZ R25, R32, R25 ;  /* 0x0000001920197221 */ /* 0x000fe20000010000 */
[----:B------:R-:W-:Y:S01]  /*2330*/  FADD.FTZ R20, R20, -UR14 ;  /* 0x8000000e14147e21 */ /* 0x000fe20008010000 */
[----:B------:R-:W-:Y:S01]  /*2340*/  FADD.FTZ R23, R23, R24 ;  /* 0x0000001817177221 */ /* 0x000fe20000010000 */
[----:B------:R-:W-:Y:S01]  /*2350*/  FFMA.FTZ R26, R26, R27, R28 ;  /* 0x0000001b1a1a7223 */ /* 0x000fe2000001001c */
[----:B------:R-:W-:Y:S01]  /*2360*/  FADD.FTZ R30, R31, R30 ;  /* 0x0000001e1f1e7221 */ /* 0x000fe20000010000 */
[--C-:B------:R-:W-:Y:S02]  /*2370*/  HADD2.F32 R32, -RZ, R64.reuse.H0_H0 ;  /* 0x20000040ff207230 */ /* 0x100fe40000004100 */
[----:B------:R-:W-:Y:S01]  /*2380*/  FMUL.FTZ R29, R29, UR17 ;  /* 0x000000111d1d7c20 */ /* 0x000fe20008410000 */
[----:B------:R-:W-:-:S02]  /*2390*/  HADD2.F32 R24, -RZ, R64.H1_H1 ;  /* 0x30000040ff187230 */ /* 0x000fc40000004100 */
        /* <DEDUP_REMOVED lines=20> */
.L_x_1138:
[----:B------:R-:W-:Y:S01]  /*24e0*/  FMUL.FTZ R31, R32, R16 ;  /* 0x00000010201f7220 */ /* 0x000fe20000410000 */
[----:B------:R-:W-:Y:S01]  /*24f0*/  FADD.FTZ R30, R27, R30 ;  /* 0x0000001e1b1e7221 */ /* 0x000fe20000010000 */
[C---:B------:R-:W-:Y:S01]  /*2500*/  FFMA.FTZ R21, R29.reuse, R32, R21 ;  /* 0x000000201d157223 */ /* 0x040fe20000010015 */
[--C-:B------:R-:W-:Y:S02]  /*2510*/  HADD2.F32 R27, -RZ, R65.reuse.H0_H0 ;  /* 0x20000041ff1b7230 */ /* 0x100fe40000004100 */
[----:B------:R-:W-:Y:S01]  /*2520*/  FFMA.FTZ R26, R29, R31, R26 ;  /* 0x0000001f1d1a7223 */ /* 0x000fe2000001001a */
[----:B------:R-:W-:Y:S02]  /*2530*/  HADD2.F32 R29, -RZ, R65.H1_H1 ;  /* 0x30000041ff1d7230 */ /* 0x000fe40000004100 */
[----:B------:R-:W-:Y:S01]  /*2540*/  FADD.FTZ R20, R25, R32 ;  /* 0x0000002019147221 */ /* 0x000fe20000010000 */
[----:B------:R-:W-:Y:S01]  /*2550*/  FMUL.FTZ R25, R24, R17 ;  /* 0x0000001118197220 */ /* 0x000fe20000410000 */
[----:B------:R-:W-:Y:S01]  /*2560*/  FADD.FTZ R23, R23, R24 ;  /* 0x0000001817177221 */ /* 0x000fe20000010000 */
[----:B------:R-:W-:Y:S01]  /*2570*/  FFMA.FTZ R22, R28, R24, R22 ;  /* 0x000000181c167223 */ /* 0x000fe20000010016 */
[----:B------:R-:W-:Y:S01]  /*2580*/  FADD.FTZ R24, R30, R31 ;  /* 0x0000001f1e187221 */ /* 0x000fe20000010000 */
[----:B------:R-:W-:Y:S01]  /*2590*/  FADD.FTZ R27, R27, -UR14 ;  /* 0x8000000e1b1b7e21 */ /* 0x000fe20008010000 */
[----:B------:R-:W-:Y:S01]  /*25a0*/  FADD.FTZ R31, R29, -UR14 ;  /* 0x8000000e1d1f7e21 */ /* 0x000fe20008010000 */
[----:B------:R-:W-:Y:S01]  /*25b0*/  FFMA.FTZ R28, R28, R25, R26 ;  /* 0x000000191c1c7223 */ /* 0x000fe2000001001a */
[----:B------:R-:W-:-:S02]  /*25c0*/  HADD2.F32 R30, -RZ, R66.H0_H0 ;  /* 0x20000042ff1e7230 */ /* 0x000fc40000004100 */
        /* <DEDUP_REMOVED lines=22> */
.L_x_1139:
[----:B------:R-:W-:Y:S01]  /*2730*/  FMUL.FTZ R31, R30, R16 ;  /* 0x000000101e1f7220 */ /* 0x000fe20000410000 */
[----:B------:R-:W-:Y:S01]  /*2740*/  FFMA.FTZ R21, R29, R30, R21 ;  /* 0x0000001e1d157223 */ /* 0x000fe20000010015 */
[----:B------:R-:W-:Y:S01]  /*2750*/  FADD.FTZ R20, R20, R30 ;  /* 0x0000001e14147221 */ /* 0x000fe20000010000 */
[----:B------:R-:W-:Y:S01]  /*2760*/  FADD.FTZ R32, R25, R24 ;  /* 0x0000001819207221 */ /* 0x000fe20000010000 */
[----:B------:R-:W-:Y:S01]  /*2770*/  FFMA.FTZ R29, R29, R31, R28 ;  /* 0x0000001f1d1d7223 */ /* 0x000fe2000001001c */
[--C-:B------:R-:W-:Y:S02]  /*2780*/  HADD2.F32 R28, -RZ, R67.reuse.H0_H0 ;  /* 0x20000043ff1c7230 */ /* 0x100fe40000004100 */
[----:B------:R-:W-:Y:S01]  /*2790*/  FMUL.FTZ R24, R26, R17 ;  /* 0x000000111a187220 */ /* 0x000fe20000410000 */
[----:B------:R-:W-:Y:S02]  /*27a0*/  HADD2.F32 R30, -RZ, R67.H1_H1 ;  /* 0x30000043ff1e7230 */ /* 0x000fe40000004100 */
[----:B------:R-:W-:Y:S01]  /*27b0*/  FADD.FTZ R25, R32, R31 ;  /* 0x0000001f20197221 */ /* 0x000fe20000010000 */
[C---:B------:R-:W-:Y:S01]  /*27c0*/  FFMA.FTZ R22, R27.reuse, R26, R22 ;  /* 0x0000001a1b167223 */ /* 0x040fe20000010016 */
[----:B------:R-:W-:Y:S01]  /*27d0*/  FADD.FTZ R28, R28, -UR14 ;  /* 0x8000000e1c1c7e21 */ /* 0x000fe20008010000 */
[----:B------:R-:W-:Y:S01]  /*27e0*/  FFMA.FTZ R27, R27, R24, R29 ;  /* 0x000000181b1b7223 */ /* 0x000fe2000001001d */
[----:B------:R-:W-:Y:S01]  /*27f0*/  FADD.FTZ R31, R30, -UR14 ;  /* 0x8000000e1e1f7e21 */ /* 0x000fe20008010000 */
[----:B------:R-:W-:Y:S01]  /*2800*/  FADD.FTZ R23, R23, R26 ;  /* 0x0000001a17177221 */ /* 0x000fe20000010000 */
[----:B------:R-:W-:Y:S01]  /*2810*/  FMUL.FTZ R29, R28, UR17 ;  /* 0x000000111c1d7c20 */ /* 0x000fe20008410000 */
[----:B------:R-:W-:-:S02]  /*2820*/  HADD2.F32 R30, -RZ, R68.H0_H0 ;  /* 0x20000044ff1e7230 */ /* 0x000fc40000004100 */
[----:B------:R-:W-:Y:S01]  /*2830*/  FMUL.FTZ R28, R31, UR17 ;  /* 0x000000111f1c7c20 */ /* 0x000fe20008410000 */
[----:B------:R-:W-:Y:S01]  /*2840*/  HADD2.F32 R26, -RZ, R68.H1_H1 ;  /* 0x30000044ff1a7230 */ /* 0x000fe20000004100 */
        /* <DEDUP_REMOVED lines=19> */
.L_x_1140:
[----:B------:R-:W-:Y:S01]  /*2980*/  FMUL.FTZ R32, R30, R16 ;  /* 0x000000101e207220 */ /* 0x000fe20000410000 */
[----:B------:R-:W-:Y:S01]  /*2990*/  FADD.FTZ R20, R20, R30 ;  /* 0x0000001e14147221 */ /* 0x000fe20000010000 */
[C---:B------:R-:W-:Y:S01]  /*29a0*/  FFMA.FTZ R21, R29.reuse, R30, R21 ;  /* 0x0000001e1d157223 */ /* 0x040fe20000010015 */
        /* <DEDUP_REMOVED lines=8> */
[----:B------:R-:W-:Y:S01]  /*2a30*/  FADD.FTZ R23, R23, R26 ;  /* 0x0000001a17177221 */ /* 0x000fe20000010000 */
[----:B------:R-:W-:Y:S01]  /*2a40*/  FADD.FTZ R31, R29, -UR14 ;  /* 0x8000000e1d1f7e21 */ /* 0x000fe20008010000 */
[----:B------:R-:W-:Y:S01]  /*2a50*/  FFMA.FTZ R28, R28, R25, R30 ;  /* 0x000000191c1c7223 */ /* 0x000fe2000001001e */
        /* <DEDUP_REMOVED lines=23> */
.L_x_1141:
        /* <DEDUP_REMOVED lines=37> */
.L_x_1142:
        /* <DEDUP_REMOVED lines=37> */
.L_x_1143:
        /* <DEDUP_REMOVED lines=37> */
.L_x_1144:
        /* <DEDUP_REMOVED lines=37> */
.L_x_1145:
        /* <DEDUP_REMOVED lines=37> */
.L_x_1146:
        /* <DEDUP_REMOVED lines=37> */
.L_x_1147:
        /* <DEDUP_REMOVED lines=8> */
[----:B------:R-:W-:Y:S01]  /*3a30*/  FFMA.FTZ R25, R27, R26, R22 ;  /* 0x0000001a1b197223 */ /* 0x000fe20000010016 */
[----:B------:R-:W-:Y:S01]  /*3a40*/  FADD.FTZ R21, R23, R26 ;  /* 0x0000001a17157221 */ /* 0x000fe20000010000 */
[----:B------:R-:W-:Y:S01]  /*3a50*/  FFMA.FTZ R27, R27, R28, R29 ;  /* 0x0000001c1b1b7223 */ /* 0x000fe2000001001d */
[----:B------:R-:W-:Y:S01]  /*3a60*/  FADD.FTZ R29, R30, -UR14 ;  /* 0x8000000e1e1d7e21 */ /* 0x000fe20008010000 */
[----:B------:R-:W-:Y:S01]  /*3a70*/  FADD.FTZ R26, R32, -UR14 ;  /* 0x8000000e201a7e21 */ /* 0x000fe20008010000 */
[----:B------:R-:W-:Y:S01]  /*3a80*/  FADD.FTZ R23, R34, R31 ;  /* 0x0000001f22177221 */ /* 0x000fe20000010000 */
        /* <DEDUP_REMOVED lines=23> */
.L_x_1148:
[----:B------:R-:W-:Y:S01]  /*3c00*/  FADD.FTZ R33, R28, R23 ;  /* 0x000000171c217221 */ /* 0x000fe20000010000 */
[----:B------:R-:W-:Y:S01]  /*3c10*/  FMUL.FTZ R30, R31, R16 ;  /* 0x000000101f1e7220 */ /* 0x000fe20000410000 */
[----:B------:R-:W-:Y:S01]  /*3c20*/  FADD.FTZ R23, R20, R31 ;  /* 0x0000001f14177221 */ /* 0x000fe20000010000 */
[C---:B------:R-:W-:Y:S01]  /*3c30*/  FFMA.FTZ R31, R29.reuse, R31, R24 ;  /* 0x0000001f1d1f7223 */ /* 0x040fe20000010018 */
[--C-:B------:R-:W-:Y:S02]  /*3c40*/  HADD2.F32 R24, -RZ, R14.reuse.H0_H0 ;  /* 0x2000000eff187230 */ /* 0x100fe40000004100 */
[----:B------:R-:W-:Y:S01]  /*3c50*/  FFMA.FTZ R27, R29, R30, R27 ;  /* 0x0000001e1d1b7223 */ /* 0x000fe2000001001b */
[----:B------:R-:W-:Y:S02]  /*3c60*/  HADD2.F32 R28, -RZ, R14.H1_H1 ;  /* 0x3000000eff1c7230 */ /* 0x000fe40000004100 */
[----:B------:R-:W-:Y:S01]  /*3c70*/  FMUL.FTZ R20, R22, R17 ;  /* 0x0000001116147220 */ /* 0x000fe20000410000 */
[----:B------:R-:W-:Y:S01]  /*3c80*/  FADD.FTZ R29, R33, R30 ;  /* 0x0000001e211d7221 */ /* 0x000fe20000010000 */
[----:B------:R-:W-:Y:S01]  /*3c90*/  FADD.FTZ R24, R24, -UR14 ;  /* 0x8000000e18187e21 */ /* 0x000fe20008010000 */
[----:B------:R-:W-:Y:S01]  /*3ca0*/  FFMA.FTZ R25, R26, R22, R25 ;  /* 0x000000161a197223 */ /* 0x000fe20000010019 */
[----:B------:R-:W-:Y:S01]  /*3cb0*/  FADD.FTZ R30, R28, -UR14 ;  /* 0x8000000e1c1e7e21 */ /* 0x000fe20008010000 */
[----:B------:R-:W-:Y:S01]  /*3cc0*/  FFMA.FTZ R26, R26, R20, R27 ;  /* 0x000000141a1a7223 */ /* 0x000fe2000001001b */
        /* <DEDUP_REMOVED lines=24> */
.L_x_1149:
[----:B------:R-:W-:Y:S01]  /*3e50*/  FMUL.FTZ R33, R28, R16 ;  /* 0x000000101c217220 */ /* 0x000fe20000410000 */
[----:B------:R-:W-:Y:S01]  /*3e60*/  FADD.FTZ R21, R21, R22 ;  /* 0x0000001615157221 */ /* 0x000fe20000010000 */
[C---:B------:R-:W-:Y:S01]  /*3e70*/  FFMA.FTZ R22, R29.reuse, R28, R31 ;  /* 0x0000001c1d167223 */ /* 0x040fe2000001001f */
[--C-:B------:R-:W-:Y:S02]  /*3e80*/  HADD2.F32 R32, -RZ, R6.reuse.H1_H1 ;  /* 0x30000006ff207230 */ /* 0x100fe40000004100 */
[----:B------:R-:W-:Y:S01]  /*3e90*/  FFMA.FTZ R29, R29, R33, R26 ;  /* 0x000000211d1d7223 */ /* 0x000fe2000001001a */
[----:B------:R-:W-:Y:S01]  /*3ea0*/  FADD.FTZ R26, R27, R33 ;  /* 0x000000211b1a7221 */ /* 0x000fe20000010000 */
[----:B------:R-:W-:Y:S02]  /*3eb0*/  HADD2.F32 R27, -RZ, R6.H0_H0 ;  /* 0x20000006ff1b7230 */ /* 0x000fe40000004100 */
[----:B------:R-:W-:Y:S01]  /*3ec0*/  FMUL.FTZ R31, R20, R17 ;  /* 0x00000011141f7220 */ /* 0x000fe20000410000 */
[----:B------:R-:W-:Y:S01]  /*3ed0*/  FADD.FTZ R23, R23, R28 ;  /* 0x0000001c17177221 */ /* 0x000fe20000010000 */
[----:B------:R-:W-:Y:S01]  /*3ee0*/  FADD.FTZ R28, R32, -UR14 ;  /* 0x8000000e201c7e21 */ /* 0x000fe20008010000 */
[----:B------:R-:W-:Y:S01]  /*3ef0*/  FADD.FTZ R27, R27, -UR14 ;  /* 0x8000000e1b1b7e21 */ /* 0x000fe20008010000 */
[----:B------:R-:W-:Y:S01]  /*3f00*/  FFMA.FTZ R30, R24, R31, R29 ;  /* 0x0000001f181e7223 */ /* 0x000fe2000001001d */
        /* <DEDUP_REMOVED lines=24> */
.L_x_1150:
[----:B------:R-:W-:Y:S01]  /*4090*/  FMUL.FTZ R32, R29, R16 ;  /* 0x000000101d207220 */ /* 0x000fe20000410000 */
[----:B------:R-:W-:-:S03]  /*40a0*/  FMUL.FTZ R34, R26, R17 ;  /* 0x000000111a227220 */ /* 0x000fc60000410000 */
[----:B------:R-:W-:Y:S01]  /*40b0*/  FADD.FTZ R35, R31, R32 ;  /* 0x000000201f237221 */ /* 0x000fe20000010000 */
[----:B------:R-:W-:Y:S01]  /*40c0*/  FFMA.FTZ R31, R24, R20, R25 ;  /* 0x00000014181f7223 */ /* 0x000fe20000010019 */
[--C-:B------:R-:W-:Y:S02]  /*40d0*/  HADD2.F32 R24, -RZ, R70.reuse.H0_H0 ;  /* 0x20000046ff187230 */ /* 0x100fe40000004100 */
[----:B------:R-:W-:Y:S01]  /*40e0*/  FFMA.FTZ R33, R27, R32, R30 ;  /* 0x000000201b217223 */ /* 0x000fe2000001001e */
[----:B------:R-:W-:Y:S02]  /*40f0*/  HADD2.F32 R25, -RZ, R70.H1_H1 ;  /* 0x30000046ff197230 */ /* 0x000fe40000004100 */
[----:B------:R-:W-:Y:S01]  /*4100*/  FADD.FTZ R24, R24, -UR14 ;  /* 0x8000000e18187e21 */ /* 0x000fe20008010000 */
[----:B------:R-:W-:Y:S02]  /*4110*/  FFMA.FTZ R32, R28, R34, R33 ;  /* 0x000000221c207223 */ /* 0x000fe40000010021 */
[----:B------:R-:W-:Y:S01]  /*4120*/  FADD.FTZ R25, R25, -UR14 ;  /* 0x8000000e19197e21 */ /* 0x000fe20008010000 */
[----:B------:R-:W-:Y:S01]  /*4130*/  FADD.FTZ R34, R34, R35 ;  /* 0x0000002322227221 */ /* 0x000fe20000010000 */
[----:B------:R-:W-:Y:S01]  /*4140*/  FMUL.FTZ R33, R24, UR17 ;  /* 0x0000001118217c20 */ /* 0x000fe20008410000 */
[----:B------:R-:W-:-:S02]  /*4150*/  HADD2.F32 R24, -RZ, R69.H1_H1 ;  /* 0x30000045ff187230 */ /* 0x000fc40000004100 */
[----:B------:R-:W-:Y:S01]  /*4160*/  FMUL.FTZ R30, R25, UR17 ;  /* 0x00000011191e7c20 */ /* 0x000fe20008410000 */
[----:B------:R-:W-:Y:S01]  /*4170*/  HADD2.F32 R25, -RZ, R69.H0_H0 ;  /* 0x20000045ff197230 */ /* 0x000fe20000004100 */
        /* <DEDUP_REMOVED lines=19> */
.L_x_1151:
[----:B------:R-:W-:Y:S01]  /*42b0*/  FMUL.FTZ R35, R25, R16 ;  /* 0x0000001019237220 */ /* 0x000fe20000410000 */
[----:B------:R-:W-:Y:S01]  /*42c0*/  ISETP.GT.AND P0, PT, R0, 0x1e, PT ;  /* 0x0000001e0000780c */ /* 0x000fe20003f04270 */
[----:B------:R-:W0:Y:S01]  /*42d0*/  S2UR UR18, SR_CgaCtaId ;  /* 0x00000000001279c3 */ /* 0x000e220000008800 */
[----:B------:R-:W-:Y:S01]  /*42e0*/  UMOV UR11, 0x400 ;  /* 0x00000400000b7882 */ /* 0x000fe20000000000 */
[----:B------:R-:W-:Y:S01]  /*42f0*/  FFMA.FTZ R37, R33, R35, R32 ;  /* 0x0000002321257223 */ /* 0x000fe20000010020 */
[----:B------:R-:W-:Y:S01]  /*4300*/  FMUL.FTZ R32, R24, R17 ;  /* 0x0000001118207220 */ /* 0x000fe20000410000 */
[----:B------:R-:W-:Y:S01]  /*4310*/  FADD.FTZ R35, R34, R35 ;  /* 0x0000002322237221 */ /* 0x000fe20000010000 */
[----:B------:R-:W-:Y:S01]  /*4320*/  UIADD3 UR10, UR11, 0xf0, URZ ;  /* 0x000000f00b0a7890 */ /* 0x000fe2000fffe03f */
[----:B------:R-:W-:Y:S01]  /*4330*/  FADD.FTZ R21, R21, R20 ;  /* 0x0000001415157221 */ /* 0x000fe20000010000 */
[----:B------:R-:W-:Y:S01]  /*4340*/  FFMA.FTZ R36, R30, R32, R37 ;  /* 0x000000201e247223 */ /* 0x000fe20000010025 */
[----:B------:R-:W-:Y:S01]  /*4350*/  FADD.FTZ R37, R32, R35 ;  /* 0x0000002320257221 */ /* 0x000fe20000010000 */
[----:B------:R-:W-:Y:S01]  /*4360*/  FFMA.FTZ R20, R27, R29, R22 ;  /* 0x0000001d1b147223 */ /* 0x000fe20000010016 */
[----:B------:R-:W-:Y:S01]  /*4370*/  FADD.FTZ R22, R23, R29 ;  /* 0x0000001d17167221 */ /* 0x000fe20000010000 */
[----:B------:R-:W-:Y:S01]  /*4380*/  ISETP.NE.AND P2, PT, R58, RZ, PT ;  /* 0x000000ff3a00720c */ /* 0x000fe20003f45270 */
[----:B------:R-:W1:Y:S01]  /*4390*/  SHFL.DOWN PT, R35, R36, 0x1, 0x1f ;  /* 0x08201f0024237f89 */ /* 0x000e6200000e0000 */
[----:B------:R-:W-:Y:S01]  /*43a0*/  FFMA.FTZ R31, R28, R26, R31 ;  /* 0x0000001a1c1f7223 */ /* 0x000fe2000001001f */
[----:B------:R-:W-:Y:S01]  /*43b0*/  FADD.FTZ R23, R21, R26 ;  /* 0x0000001a15177221 */ /* 0x000fe20000010000 */
[----:B------:R-:W-:Y:S01]  /*43c0*/  FFMA.FTZ R20, R33, R25, R20 ;  /* 0x0000001921147223 */ /* 0x000fe20000010014 */
[----:B------:R-:W2:Y:S01]  /*43d0*/  SHFL.DOWN PT, R32, R37, 0x1, 0x1f ;  /* 0x08201f0025207f89 */ /* 0x000ea200000e0000 */
[----:B------:R-:W-:Y:S01]  /*43e0*/  FFMA.FTZ R21, R30, R24, R31 ;  /* 0x000000181e157223 */ /* 0x000fe2000001001f */
[----:B------:R-:W-:Y:S01]  /*43f0*/  FADD.FTZ R22, R22, R25 ;  /* 0x0000001916167221 */ /* 0x000fe20000010000 */
[----:B------:R-:W-:Y:S01]  /*4400*/  FADD.FTZ R23, R23, R24 ;  /* 0x0000001817177221 */ /* 0x000fe20000010000 */
[----:B------:R-:W-:Y:S01]  /*4410*/  BSSY B0, `(.L_x_1152) ;  /* 0x000005a000007945 */ /* 0x000fe20003800000 */
[----:B------:R-:W-:Y:S01]  /*4420*/  ISETP.GT.U32.AND P4, PT, R58, 0x2f, PT ;  /* 0x0000002f3a00780c */ /* 0x000fe20003f84070 */
[----:B0-----:R-:W-:-:S06]  /*4430*/  ULEA UR10, UR18, UR10, 0x18 ;  /* 0x0000000a120a7291 */ /* 0x001fcc000f8ec03f */
[----:B------:R-:W-:-:S05]  /*4440*/  LEA R72, R58, UR10, 0x4 ;  /* 0x0000000a3a487c11 */ /* 0x000fca000f8e20ff */
[----:B------:R-:W-:Y:S01]  /*4450*/  STS.128 [R72], R20 ;  /* 0x0000001448007388 */ /* 0x000fe20000000c00 */
        /* <DEDUP_REMOVED lines=29> */
[----:B------:R-:W3:Y:S01]  /*4630*/  LDS.128 R32, [UR10+0x40] ;  /* 0x0000400aff207984 */ /* 0x000ee20008000c00 */
[----:B-1----:R-:W-:Y:S01]  /*4640*/  FADD.FTZ R73, R36, R24 ;  /* 0x0000001824497221 */ /* 0x002fe20000010000 */
[----:B------:R-:W-:-:S02]  /*4650*/  FADD.FTZ R24, R37, R25 ;  /* 0x0000001925187221 */ /* 0x000fc40000010000 */
[----:B0-----:R-:W-:Y:S01]  /*4660*/  LDS.64 R36, [UR10+0xd0] ;  /* 0x0000d00aff247984 */ /* 0x001fe20008000a00 */
[----:B------:R-:W-:Y:S01]  /*4670*/  FADD.FTZ R73, R73, R26 ;  /* 0x0000001a49497221 */ /* 0x000fe20000010000 */
[----:B------:R-:W-:-:S03]  /*4680*/  FADD.FTZ R24, R24, R27 ;  /* 0x0000001b18187221 */ /* 0x000fc60000010000 */
[----:B--2---:R-:W-:Y:S01]  /*4690*/  FADD.FTZ R73, R73, R28 ;  /* 0x0000001c49497221 */ /* 0x004fe20000010000 */
[----:B------:R-:W-:Y:S02]  /*46a0*/  FADD.FTZ R28, R24, R29 ;  /* 0x0000001d181c7221 */ /* 0x000fe40000010000 */
[----:B------:R-:W0:Y:S01]  /*46b0*/  LDS.128 R24, [UR10+0x50] ;  /* 0x0000500aff187984 */ /* 0x000e220008000c00 */
[----:B------:R-:W-:Y:S01]  /*46c0*/  FADD.FTZ R73, R73, R30 ;  /* 0x0000001e49497221 */ /* 0x000fe20000010000 */
[----:B------:R-:W-:-:S03]  /*46d0*/  FADD.FTZ R28, R28, R31 ;  /* 0x0000001f1c1c7221 */ /* 0x000fc60000010000 */
[----:B---3--:R-:W-:Y:S01]  /*46e0*/  FADD.FTZ R73, R73, R32 ;  /* 0x0000002049497221 */ /* 0x008fe20000010000 */
[----:B------:R-:W-:Y:S02]  /*46f0*/  FADD.FTZ R32, R28, R33 ;  /* 0x000000211c207221 */ /* 0x000fe40000010000 */
[----:B------:R-:W1:Y:S01]  /*4700*/  LDS.128 R28, [UR10+0x60] ;  /* 0x0000600aff1c7984 */ /* 0x000e620008000c00 */
[----:B------:R-:W-:Y:S01]  /*4710*/  FADD.FTZ R73, R73, R34 ;  /* 0x0000002249497221 */ /* 0x000fe20000010000 */
[----:B------:R-:W-:-:S04]  /*4720*/  FADD.FTZ R32, R32, R35 ;  /* 0x0000002320207221 */ /* 0x000fc80000010000 */
[----:B0-----:R-:W-:Y:S01]  /*4730*/  FADD.FTZ R32, R32, R25 ;  /* 0x0000001920207221 */ /* 0x001fe20000010000 */
[----:B------:R-:W-:-:S03]  /*4740*/  FADD.FTZ R73, R73, R24 ;  /* 0x0000001849497221 */ /* 0x000fc60000010000 */
[----:B------:R-:W-:Y:S01]  /*4750*/  FADD.FTZ R24, R32, R27 ;  /* 0x0000001b20187221 */ /* 0x000fe20000010000 */
[----:B------:R-:W-:Y:S01]  /*4760*/  FADD.FTZ R73, R73, R26 ;  /* 0x0000001a49497221 */ /* 0x000fe20000010000 */
[----:B------:R-:W0:Y:S03]  /*4770*/  LDS.128 R32, [UR10+0x70] ;  /* 0x0000700aff207984 */ /* 0x000e260008000c00 */
[----:B-1----:R-:W-:Y:S01]  /*4780*/  FADD.FTZ R73, R73, R28 ;  /* 0x0000001c49497221 */ /* 0x002fe20000010000 */
        /* <DEDUP_REMOVED lines=22> */
[----:B------:R-:W-:Y:S01]  /*48f0*/  FADD.FTZ R73, R73, R34 ;  /* 0x0000002249497221 */ /* 0x000fe20000010000 */
[----:B------:R-:W1:Y:S03]  /*4900*/  LDS.128 R28, [UR10+0xc0] ;  /* 0x0000c00aff1c7984 */ /* 0x000e660008000c00 */
        /* <DEDUP_REMOVED lines=9> */
[----:B------:R-:W-:-:S07]  /*49a0*/  FADD.FTZ R37, R32, R37 ;  /* 0x0000002520257221 */ /* 0x000fce0000010000 */
.L_x_1153:
[----:B------:R-:W-:Y:S05]  /*49b0*/  BSYNC B0 ;  /* 0x0000000000007941 */ /* 0x000fea0003800000 */
.L_x_1152:
        /* <DEDUP_REMOVED lines=26> */
[----:B------:R-:W-:Y:S01]  /*4b60*/  LDS.128 R24, [R72+0x1500] ;  /* 0x0015000048187984 */ /* 0x000fe20000000c00 */
[----:B------:R-:W-:Y:S01]  /*4b70*/  FADD.FTZ R33, R33, R22 ;  /* 0x0000001621217221 */ /* 0x000fe20000010000 */
[----:B------:R-:W-:-:S02]  /*4b80*/  FADD.FTZ R32, R32, R23 ;  /* 0x0000001720207221 */ /* 0x000fc40000010000 */
[----:B------:R-:W1:Y:S02]  /*4b90*/  LDS.128 R28, [R72+0x1200] ;  /* 0x00120000481c7984 */ /* 0x000e640000000c00 */
[----:B-1----:R-:W-:Y:S01]  /*4ba0*/  FADD.FTZ R35, R35, R28 ;  /* 0x0000001c23237221 */ /* 0x002fe20000010000 */
[----:B------:R-:W-:Y:S01]  /*4bb0*/  FADD.FTZ R20, R20, R29 ;  /* 0x0000001d14147221 */ /* 0x000fe20000010000 */
[----:B------:R-:W-:Y:S01]  /*4bc0*/  FADD.FTZ R33, R33, R30 ;  /* 0x0000001e21217221 */ /* 0x000fe20000010000 */
[----:B------:R-:W-:Y:S01]  /*4bd0*/  FADD.FTZ R32, R32, R31 ;  /* 0x0000001f20207221 */ /* 0x000fe20000010000 */
[----:B------:R-:W-:Y:S01]  /*4be0*/  FADD.FTZ R35, R35, R24 ;  /* 0x0000001823237221 */ /* 0x000fe20000010000 */
[----:B------:R-:W1:Y:S01]  /*4bf0*/  LDS.128 R28, [R72+0x1800] ;  /* 0x00180000481c7984 */ /* 0x000e620000000c00 */
[----:B------:R-:W-:Y:S01]  /*4c00*/  FADD.FTZ R24, R20, R25 ;  /* 0x0000001914187221 */ /* 0x000fe20000010000 */
[----:B------:R-:W-:Y:S01]  /*4c10*/  FADD.FTZ R33, R33, R26 ;  /* 0x0000001a21217221 */ /* 0x000fe20000010000 */
[----:B------:R-:W-:Y:S01]  /*4c20*/  FADD.FTZ R32, R32, R27 ;  /* 0x0000001b20207221 */ /* 0x000fe20000010000 */
[----:B------:R-:W2:Y:S01]  /*4c30*/  LDS.128 R20, [R72+0x1b00] ;  /* 0x001b000048147984 */ /* 0x000ea20000000c00 */
        /* <DEDUP_REMOVED lines=21> */
[----:B------:R-:W-:-:S02]  /*4d90*/  FADD.FTZ R35, R35, R28 ;  /* 0x0000001c23237221 */ /* 0x000fc40000010000 */
[----:B------:R-:W1:Y:S01]  /*4da0*/  LDS.128 R24, [R72+0x2a00] ;  /* 0x002a000048187984 */ /* 0x000e620000000c00 */
[----:B------:R-:W-:Y:S01]  /*4db0*/  FADD.FTZ R33, R33, R30 ;  /* 0x0000001e21217221 */ /* 0x000fe20000010000 */
[----:B------:R-:W-:Y:S01]  /*4dc0*/  FADD.FTZ R34, R34, R31 ;  /* 0x0000001f22227221 */ /* 0x000fe20000010000 */
[----:B--2---:R-:W-:Y:S01]  /*4dd0*/  FADD.FTZ R35, R35, R20 ;  /* 0x0000001423237221 */ /* 0x004fe20000010000 */
[----:B------:R-:W2:Y:S01]  /*4de0*/  LDS.128 R28, [R72+0x2d00] ;  /* 0x002d0000481c7984 */ /* 0x000ea20000000c00 */
        /* <DEDUP_REMOVED lines=11> */
.L_x_1155:
[----:B------:R-:W-:Y:S05]  /*4ea0*/  BSYNC B0 ;  /* 0x0000000000007941 */ /* 0x000fea0003800000 */
.L_x_1154:
        /* <DEDUP_REMOVED lines=16> */
[----:B-1----:R-:W-:-:S04]  /*4fb0*/  LEA R30, P5, R24, R26, 0x2 ;  /* 0x0000001a181e7211 */ /* 0x002fc800078a10ff */
[----:B------:R-:W-:-:S05]  /*4fc0*/  LEA.HI.X R31, R24, R27, R25, 0x2, P5 ;  /* 0x0000001b181f7211 */ /* 0x000fca00028f1419 */
[----:B------:R2:W-:Y:S04]  /*4fd0*/  REDG.E.ADD.F32.FTZ.RN.STRONG.GPU desc[UR12][R30.64], R22 ;  /* 0x000000161e0079a6 */ /* 0x0005e8000c10f38c */
[----:B------:R2:W-:Y:S02]  /*4fe0*/  REDG.E.ADD.F32.FTZ.RN.STRONG.GPU desc[UR12][R34.64], R23 ;  /* 0x00000017220079a6 */ /* 0x0005e4000c10f38c */
.L_x_1157:
[----:B------:R-:W-:Y:S05]  /*4ff0*/  BSYNC B0 ;  /* 0x0000000000007941 */ /* 0x000fea0003800000 */
.L_x_1156:
[----:B------:R-:W-:Y:S05]  /*5000*/  @!P0 BRA `(.L_x_1158) ;  /* 0x0000001000908947 */ /* 0x000fea0003800000 */
[----:B--2---:R-:W1:Y:S01]  /*5010*/  LDC R30, c[0x0][0x10] ;  /* 0x00000400ff1e7b82 */ /* 0x004e620000000800 */
[----:B------:R-:W2:Y:S01]  /*5020*/  S2R R29, SR_CTAID.Y ;  /* 0x00000000001d7919 */ /* 0x000ea20000002600 */
[----:B------:R-:W-:-:S06]  /*5030*/  ULOP3.LUT UR10, UR4, 0x1, URZ, 0xc0, !UPT ;  /* 0x00000001040a7892 */ /* 0x000fcc000f8ec03f */
[----:B------:R-:W3:Y:S08]  /*5040*/  LDC.64 R20, c[0x0][0x258] ;  /* 0x00009600ff147b82 */ /* 0x000ef00000000a00 */
[----:B------:R-:W4:Y:S01]  /*5050*/  LDC.64 R34, c[0x0][0x260] ;  /* 0x00009800ff227b82 */ /* 0x000f220000000a00 */
[----:B-1----:R-:W-:-:S04]  /*5060*/  IMAD R22, R30, UR10, RZ ;  /* 0x0000000a1e167c24 */ /* 0x002fc8000f8e02ff */
        /* <DEDUP_REMOVED lines=18> */
[----:B-1----:R-:W-:-:S13]  /*5190*/  ISETP.EQ.U32.AND P0, PT, R0, UR18, PT ;  /* 0x0000001200007c0c */ /* 0x002fda000bf02070 */
[----:B------:R-:W-:Y:S06]  /*51a0*/  @P0 MEMBAR.ALL.GPU ;  /* 0x0000000000000992 */ /* 0x000fec000000a000 */
[----:B------:R-:W-:-:S00]  /*51b0*/  @P0 ERRBAR ;  /* 0x00000000000009ab */ /* 0x000fc00000000000 */
[----:B------:R-:W-:Y:S06]  /*51c0*/  @P0 CGAERRBAR ;  /* 0x00000000000005ab */ /* 0x000fec0000000000 */
[----:B------:R2:W-:Y:S01]  /*51d0*/  @P0 REDG.E.ADD.S32.STRONG.GPU desc[UR12][R20.64], R27 ;  /* 0x0000001b1400098e */ /* 0x0005e2000c10e38c */
[----:B------:R-:W-:-:S04]  /*51e0*/  PLOP3.LUT P0, PT, PT, PT, UP0, 0x80, 0x0 ;  /* 0x000000000000781c */ /* 0x000fc80003f0f008 */
[----:B------:R-:W-:-:S04]  /*51f0*/  SEL R25, R28, RZ, !P0 ;  /* 0x000000ff1c197207 */ /* 0x000fc80004000000 */
[----:B------:R-:W-:-:S13]  /*5200*/  ISETP.NE.AND P0, PT, R25, -0x1, PT ;  /* 0xffffffff1900780c */ /* 0x000fda0003f05270 */
[----:B--2---:R-:W-:Y:S05]  /*5210*/  @!P0 BRA `(.L_x_1159) ;  /* 0x0000000000148947 */ /* 0x004fea0003800000 */
.L_x_1160:
[----:B------:R-:W2:Y:S04]  /*5220*/  LDG.E.STRONG.GPU R22, desc[UR12][R20.64] ;  /* 0x0000000c14167981 */ /* 0x000ea8000c1ef900 */
[----:B--2---:R-:W-:Y:S01]  /*5230*/  CCTL.IVALL ;  /* 0x00000000ff00798f */ /* 0x004fe20002000000 */
[----:B------:R-:W-:Y:S05]  /*5240*/  YIELD ;  /* 0x0000000000007946 */ /* 0x000fea0003800000 */
[----:B------:R-:W-:-:S13]  /*5250*/  ISETP.NE.AND P0, PT, R22, R25, PT ;  /* 0x000000191600720c */ /* 0x000fda0003f05270 */
[----:B------:R-:W-:Y:S05]  /*5260*/  @P0 BRA `(.L_x_1160) ;  /* 0xfffffffc00ec0947 */ /* 0x000fea000383ffff */
.L_x_1159:
        /* <DEDUP_REMOVED lines=17> */
.L_x_1164:
[----:B------:R-:W-:-:S13]  /*5380*/  ISETP.EQ.OR P6, PT, R32, UR15, P2 ;  /* 0x0000000f20007c0c */ /* 0x000fda00097c2670 */
[----:B------:R-:W-:-:S04]  /*5390*/  @!P6 IMAD R21, R30, R32, R29 ;  /* 0x000000201e15e224 */ /* 0x000fc800078e021d */
[----:B------:R-:W-:-:S06]  /*53a0*/  @!P6 IMAD.WIDE.U32 R20, R21, 0x8, R34 ;  /* 0x000000081514e825 */ /* 0x000fcc00078e0022 */
[----:B------:R-:W0:Y:S01]  /*53b0*/  @!P6 LDG.E.64 R20, desc[UR12][R20.64] ;  /* 0x0000000c1414e981 */ /* 0x000e22000c1e1b00 */
[C---:B------:R-:W-:Y:S02]  /*53c0*/  IADD3 R23, R32.reuse, 0x1, RZ ;  /* 0x0000000120177810 */ /* 0x040fe40007ffe0ff */
[C---:B------:R-:W-:Y:S02]  /*53d0*/  IADD3 R25, R32.reuse, 0x2, RZ ;  /* 0x0000000220197810 */ /* 0x040fe40007ffe0ff */
[----:B------:R-:W-:Y:S02]  /*53e0*/  ISETP.EQ.OR P4, PT, R23, UR15, P2 ;  /* 0x0000000f17007c0c */ /* 0x000fe40009782670 */
[----:B------:R-:W-:Y:S02]  /*53f0*/  ISETP.EQ.OR P5, PT, R25, UR15, P2 ;  /* 0x0000000f19007c0c */ /* 0x000fe400097a2670 */
[----:B------:R-:W-:-:S09]  /*5400*/  IADD3 R24, R32, 0x3, RZ ;  /* 0x0000000320187810 */ /* 0x000fd20007ffe0ff */
[C-C-:B------:R-:W-:Y:S02]  /*5410*/  @!P4 IMAD R23, R30.reuse, R23, R29.reuse ;  /* 0x000000171e17c224 */ /* 0x140fe400078e021d */
[----:B------:R-:W-:Y:S02]  /*5420*/  @!P5 IMAD R25, R30, R25, R29 ;  /* 0x000000191e19d224 */ /* 0x000fe400078e021d */
[----:B0-----:R-:W-:Y:S01]  /*5430*/  @!P6 FADD.FTZ R36, R36, R20 ;  /* 0x000000142424e221 */ /* 0x001fe20000010000 */
[----:B------:R-:W-:Y:S01]  /*5440*/  @!P6 FADD.FTZ R37, R37, R21 ;  /* 0x000000152525e221 */ /* 0x000fe20000010000 */
[----:B------:R-:W-:Y:S01]  /*5450*/  ISETP.EQ.OR P6, PT, R24, UR15, P2 ;  /* 0x0000000f18007c0c */ /* 0x000fe200097c2670 */
[----:B------:R-:W-:-:S04]  /*5460*/  @!P4 IMAD.WIDE.U32 R20, R23, 0x8, R34 ;  /* 0x000000081714c825 */ /* 0x000fc800078e0022 */
[----:B------:R-:W-:Y:S02]  /*5470*/  @!P5 IMAD.WIDE.U32 R22, R25, 0x8, R34 ;  /* 0x000000081916d825 */ /* 0x000fe400078e0022 */
[----:B------:R-:W2:Y:S04]  /*5480*/  @!P4 LDG.E.64 R20, desc[UR12][R20.64] ;  /* 0x0000000c1414c981 */ /* 0x000ea8000c1e1b00 */
[----:B------:R-:W3:Y:S02]  /*5490*/  @!P5 LDG.E.64 R22, desc[UR12][R22.64] ;  /* 0x0000000c1616d981 */ /* 0x000ee4000c1e1b00 */
[----:B------:R-:W-:-:S04]  /*54a0*/  @!P6 IMAD R25, R30, R24, R29 ;  /* 0x000000181e19e224 */ /* 0x000fc800078e021d */
[----:B------:R-:W-:-:S06]  /*54b0*/  @!P6 IMAD.WIDE.U32 R24, R25, 0x8, R34 ;  /* 0x000000081918e825 */ /* 0x000fcc00078e0022 */
[----:B------:R-:W4:Y:S01]  /*54c0*/  @!P6 LDG.E.64 R24, desc[UR12][R24.64] ;  /* 0x0000000c1818e981 */ /* 0x000f22000c1e1b00 */
[C---:B------:R-:W-:Y:S02]  /*54d0*/  IADD3 R27, R32.reuse, 0x4, RZ ;  /* 0x00000004201b7810 */ /* 0x040fe40007ffe0ff */
[C---:B------:R-:W-:Y:S02]  /*54e0*/  IADD3 R33, R32.reuse, 0x5, RZ ;  /* 0x0000000520217810 */ /* 0x040fe40007ffe0ff */
[----:B------:R-:W-:Y:S01]  /*54f0*/  IADD3 R26, R32, 0x6, RZ ;  /* 0x00000006201a7810 */ /* 0x000fe20007ffe0ff */
[----:B--2---:R-:W-:Y:S01]  /*5500*/  @!P4 FADD.FTZ R36, R36, R20 ;  /* 0x000000142424c221 */ /* 0x004fe20000010000 */
[----:B------:R-:W-:Y:S01]  /*5510*/  @!P4 FADD.FTZ R37, R37, R21 ;  /* 0x000000152525c221 */ /* 0x000fe20000010000 */
[----:B------:R-:W-:Y:S02]  /*5520*/  ISETP.EQ.OR P4, PT, R27, UR15, P2 ;  /* 0x0000000f1b007c0c */ /* 0x000fe40009782670 */
[----:B---3--:R-:W-:Y:S01]  /*5530*/  @!P5 FADD.FTZ R36, R36, R22 ;  /* 0x000000162424d221 */ /* 0x008fe20000010000 */
[----:B------:R-:W-:Y:S01]  /*5540*/  @!P5 FADD.FTZ R37, R37, R23 ;  /* 0x000000172525d221 */ /* 0x000fe20000010000 */
[----:B------:R-:W-:-:S09]  /*5550*/  ISETP.EQ.OR P5, PT, R33, UR15, P2 ;  /* 0x0000000f21007c0c */ /* 0x000fd200097a2670 */
[----:B------:R-:W-:Y:S02]  /*5560*/  @!P4 IMAD R21, R30, R27, R29 ;  /* 0x0000001b1e15c224 */ /* 0x000fe400078e021d */
[----:B----4-:R-:W-:Y:S01]  /*5570*/  @!P6 FADD.FTZ R36, R36, R24 ;  /* 0x000000182424e221 */ /* 0x010fe20000010000 */
        /* <DEDUP_REMOVED lines=83> */
.L_x_1163:
[----:B------:R-:W-:-:S13]  /*5ab0*/  ISETP.GT.AND P4, PT, R31, 0x4, PT ;  /* 0x000000041f00780c */ /* 0x000fda0003f84270 */
[----:B------:R-:W-:Y:S05]  /*5ac0*/  @!P4 BRA `(.L_x_1165) ;  /* 0x0000000000ecc947 */ /* 0x000fea0003800000 */
[C---:B------:R-:W-:Y:S02]  /*5ad0*/  ISETP.EQ.OR P0, PT, R32.reuse, UR15, P2 ;  /* 0x0000000f20007c0c */ /* 0x040fe40009702670 */
[C---:B------:R-:W-:Y:S02]  /*5ae0*/  IADD3 R23, R32.reuse, 0x1, RZ ;  /* 0x0000000120177810 */ /* 0x040fe40007ffe0ff */
[C---:B------:R-:W-:Y:S02]  /*5af0*/  IADD3 R25, R32.reuse, 0x2, RZ ;  /* 0x0000000220197810 */ /* 0x040fe40007ffe0ff */
[----:B------:R-:W-:Y:S02]  /*5b00*/  ISETP.EQ.OR P6, PT, R23, UR15, P2 ;  /* 0x0000000f17007c0c */ /* 0x000fe400097c2670 */
[----:B------:R-:W-:Y:S02]  /*5b10*/  ISETP.EQ.OR P5, PT, R25, UR15, P2 ;  /* 0x0000000f19007c0c */ /* 0x000fe400097a2670 */
[----:B------:R-:W-:-:S03]  /*5b20*/  IADD3 R26, R32, 0x3, RZ ;  /* 0x00000003201a7810 */ /* 0x000fc60007ffe0ff */
[----:B------:R-:W-:Y:S01]  /*5b30*/  @!P0 IMAD R21, R32, R30, R29 ;  /* 0x0000001e20158224 */ /* 0x000fe200078e021d */
[----:B------:R-:W-:-:S03]  /*5b40*/  ISETP.EQ.OR P4, PT, R26, UR15, P2 ;  /* 0x0000000f1a007c0c */ /* 0x000fc60009782670 */
[----:B------:R-:W-:-:S04]  /*5b50*/  @!P0 IMAD.WIDE.U32 R20, R21, 0x8, R34 ;  /* 0x0000000815148825 */ /* 0x000fc800078e0022 */
[C-C-:B------:R-:W-:Y:S02]  /*5b60*/  @!P6 IMAD R23, R30.reuse, R23, R29.reuse ;  /* 0x000000171e17e224 */ /* 0x140fe400078e021d */
[----:B------:R-:W-:Y:S01]  /*5b70*/  @!P5 IMAD R25, R30, R25, R29 ;  /* 0x000000191e19d224 */ /* 0x000fe200078e021d */
[----:B------:R-:W0:Y:S01]  /*5b80*/  @!P0 LDG.E.64 R20, desc[UR12][R20.64] ;  /* 0x0000000c14148981 */ /* 0x000e22000c1e1b00 */
        /* <DEDUP_REMOVED lines=8> */
[----:B0-----:R-:W-:Y:S01]  /*5c10*/  @!P0 FADD.FTZ R36, R36, R20 ;  /* 0x0000001424248221 */ /* 0x001fe20000010000 */
[----:B------:R-:W-:Y:S02]  /*5c20*/  @!P0 FADD.FTZ R37, R37, R21 ;  /* 0x0000001525258221 */ /* 0x000fe40000010000 */
[----:B------:R-:W-:Y:S01]  /*5c30*/  ISETP.EQ.OR P0, PT, R32, UR15, P2 ;  /* 0x0000000f20007c0c */ /* 0x000fe20009702670 */
[----:B--2---:R-:W-:Y:S01]  /*5c40*/  @!P6 FADD.FTZ R36, R36, R22 ;  /* 0x000000162424e221 */ /* 0x004fe20000010000 */
[----:B------:R-:W-:Y:S01]  /*5c50*/  @!P6 FADD.FTZ R37, R37, R23 ;  /* 0x000000172525e221 */ /* 0x000fe20000010000 */
[----:B------:R-:W-:Y:S02]  /*5c60*/  IADD3 R23, R32, 0x1, RZ ;  /* 0x0000000120177810 */ /* 0x000fe40007ffe0ff */
[----:B---3--:R-:W-:Y:S01]  /*5c70*/  @!P5 FADD.FTZ R36, R36, R24 ;  /* 0x000000182424d221 */ /* 0x008fe20000010000 */
[----:B------:R-:W-:Y:S01]  /*5c80*/  IADD3 R22, R32, 0x2, RZ ;  /* 0x0000000220167810 */ /* 0x000fe20007ffe0ff */
[----:B------:R-:W-:Y:S01]  /*5c90*/  @!P5 FADD.FTZ R37, R37, R25 ;  /* 0x000000192525d221 */ /* 0x000fe20000010000 */
[----:B------:R-:W-:-:S05]  /*5ca0*/  ISETP.EQ.OR P5, PT, R23, UR15, P2 ;  /* 0x0000000f17007c0c */ /* 0x000fca00097a2670 */
[----:B------:R-:W-:Y:S01]  /*5cb0*/  @!P0 IMAD R21, R30, R32, R29 ;  /* 0x000000201e158224 */ /* 0x000fe200078e021d */
[----:B------:R-:W-:Y:S02]  /*5cc0*/  ISETP.EQ.OR P6, PT, R22, UR15, P2 ;  /* 0x0000000f16007c0c */ /* 0x000fe400097c2670 */
[----:B------:R-:W-:Y:S01]  /*5cd0*/  IADD3 R24, R32, 0x3, RZ ;  /* 0x0000000320187810 */ /* 0x000fe20007ffe0ff */
[----:B----4-:R-:W-:Y:S01]  /*5ce0*/  @!P4 FADD.FTZ R36, R36, R26 ;  /* 0x0000001a2424c221 */ /* 0x010fe20000010000 */
[----:B------:R-:W-:Y:S01]  /*5cf0*/  @!P4 FADD.FTZ R37, R37, R27 ;  /* 0x0000001b2525c221 */ /* 0x000fe20000010000 */
[----:B------:R-:W-:Y:S01]  /*5d00*/  @!P0 IMAD.WIDE.U32 R20, R21, 0x8, R34 ;  /* 0x0000000815148825 */ /* 0x000fe200078e0022 */
[----:B------:R-:W-:-:S03]  /*5d10*/  ISETP.EQ.OR P4, PT, R24, UR15, P2 ;  /* 0x0000000f18007c0c */ /* 0x000fc60009782670 */
[C-C-:B------:R-:W-:Y:S02]  /*5d20*/  @!P5 IMAD R23, R30.reuse, R23, R29.reuse ;  /* 0x000000171e17d224 */ /* 0x140fe400078e021d */
[----:B------:R-:W2:Y:S02]  /*5d30*/  @!P0 LDG.E.64 R20, desc[UR12][R20.64] ;  /* 0x0000000c14148981 */ /* 0x000ea4000c1e1b00 */
[----:B------:R-:W-:Y:S02]  /*5d40*/  @!P6 IMAD R25, R30, R22, R29 ;  /* 0x000000161e19e224 */ /* 0x000fe400078e021d */
[----:B------:R-:W-:-:S04]  /*5d50*/  @!P5 IMAD.WIDE.U32 R22, R23, 0x8, R34 ;  /* 0x000000081716d825 */ /* 0x000fc800078e0022 */
[----:B------:R-:W-:Y:S02]  /*5d60*/  @!P4 IMAD R27, R30, R24, R29 ;  /* 0x000000181e1bc224 */ /* 0x000fe400078e021d */
[--C-:B------:R-:W-:Y:S01]  /*5d70*/  @!P6 IMAD.WIDE.U32 R24, R25, 0x8, R34.reuse ;  /* 0x000000081918e825 */ /* 0x100fe200078e0022 */
[----:B------:R-:W3:Y:S03]  /*5d80*/  @!P5 LDG.E.64 R22, desc[UR12][R22.64] ;  /* 0x0000000c1616d981 */ /* 0x000ee6000c1e1b00 */
[----:B------:R-:W-:Y:S02]  /*5d90*/  @!P4 IMAD.WIDE.U32 R26, R27, 0x8, R34 ;  /* 0x000000081b1ac825 */ /* 0x000fe400078e0022 */
[----:B------:R-:W4:Y:S04]  /*5da0*/  @!P6 LDG.E.64 R24, desc[UR12][R24.64] ;  /* 0x0000000c1818e981 */ /* 0x000f28000c1e1b00 */
[----:B------:R-:W5:Y:S01]  /*5db0*/  @!P4 LDG.E.64 R26, desc[UR12][R26.64] ;  /* 0x0000000c1a1ac981 */ /* 0x000f62000c1e1b00 */
[----:B------:R-:W-:-:S02]  /*5dc0*/  IADD3 R31, R31, -0x4, RZ ;  /* 0xfffffffc1f1f7810 */ /* 0x000fc40007ffe0ff */
[----:B------:R-:W-:Y:S02]  /*5dd0*/  IADD3 R32, R32, 0x4, RZ ;  /* 0x0000000420207810 */ /* 0x000fe40007ffe0ff */
[----:B------:R-:W-:Y:S01]  /*5de0*/  IADD3 R31, R31, -0x4, RZ ;  /* 0xfffffffc1f1f7810 */ /* 0x000fe20007ffe0ff */
[----:B--2---:R-:W-:Y:S01]  /*5df0*/  @!P0 FADD.FTZ R36, R36, R20 ;  /* 0x0000001424248221 */ /* 0x004fe20000010000 */
[----:B------:R-:W-:Y:S01]  /*5e00*/  @!P0 FADD.FTZ R37, R37, R21 ;  /* 0x0000001525258221 */ /* 0x000fe20000010000 */
[----:B------:R-:W-:Y:S02]  /*5e10*/  PLOP3.LUT P0, PT, PT, PT, PT, 0x8, 0x0 ;  /* 0x000000000000781c */ /* 0x000fe40003f0e170 */
[----:B---3--:R-:W-:Y:S01]  /*5e20*/  @!P5 FADD.FTZ R36, R36, R22 ;  /* 0x000000162424d221 */ /* 0x008fe20000010000 */
[----:B------:R-:W-:-:S03]  /*5e30*/  @!P5 FADD.FTZ R37, R37, R23 ;  /* 0x000000172525d221 */ /* 0x000fc60000010000 */
[----:B----4-:R-:W-:Y:S01]  /*5e40*/  @!P6 FADD.FTZ R36, R36, R24 ;  /* 0x000000182424e221 */ /* 0x010fe20000010000 */
[----:B------:R-:W-:-:S03]  /*5e50*/  @!P6 FADD.FTZ R37, R37, R25 ;  /* 0x000000192525e221 */ /* 0x000fc60000010000 */
[----:B-----5:R-:W-:Y:S01]  /*5e60*/  @!P4 FADD.FTZ R36, R36, R26 ;  /* 0x0000001a2424c221 */ /* 0x020fe20000010000 */
[----:B------:R-:W-:-:S07]  /*5e70*/  @!P4 FADD.FTZ R37, R37, R27 ;  /* 0x0000001b2525c221 */ /* 0x000fce0000010000 */
.L_x_1165:
[----:B------:R-:W-:-:S13]  /*5e80*/  ISETP.NE.OR P0, PT, R31, RZ, P0 ;  /* 0x000000ff1f00720c */ /* 0x000fda0000705670 */
[----:B------:R-:W-:Y:S05]  /*5e90*/  @!P0 BRA `(.L_x_1161) ;  /* 0x00000000007c8947 */ /* 0x000fea0003800000 */
.L_x_1162:
        /* <DEDUP_REMOVED lines=10> */
[----:B------:R-:W0:Y:S01]  /*5f40*/  @!P5 LDG.E.64 R20, desc[UR12][R20.64] ;  /* 0x0000000c1414d981 */ /* 0x000e22000c1e1b00 */
        /* <DEDUP_REMOVED lines=8> */
[----:B------:R-:W-:Y:S02]  /*5fd0*/  IADD3 R31, R31, -0x4, RZ ;  /* 0xfffffffc1f1f7810 */ /* 0x000fe40007ffe0ff */
[----:B------:R-:W-:Y:S01]  /*5fe0*/  IADD3 R32, R32, 0x4, RZ ;  /* 0x0000000420207810 */ /* 0x000fe20007ffe0ff */
[----:B0-----:R-:W-:Y:S01]  /*5ff0*/  @!P5 FADD.FTZ R36, R36, R20 ;  /* 0x000000142424d221 */ /* 0x001fe20000010000 */
[----:B------:R-:W-:Y:S01]  /*6000*/  @!P5 FADD.FTZ R37, R37, R21 ;  /* 0x000000152525d221 */ /* 0x000fe20000010000 */
[----:B------:R-:W-:Y:S02]  /*6010*/  ISETP.NE.AND P5, PT, R31, RZ, PT ;  /* 0x000000ff1f00720c */ /* 0x000fe40003fa5270 */
[----:B--2---:R-:W-:Y:S01]  /*6020*/  @!P6 FADD.FTZ R36, R36, R22 ;  /* 0x000000162424e221 */ /* 0x004fe20000010000 */
[----:B------:R-:W-:-:S03]  /*6030*/  @!P6 FADD.FTZ R37, R37, R23 ;  /* 0x000000172525e221 */ /* 0x000fc60000010000 */
[----:B---3--:R-:W-:Y:S01]  /*6040*/  @!P4 FADD.FTZ R36, R36, R24 ;  /* 0x000000182424c221 */ /* 0x008fe20000010000 */
[----:B------:R-:W-:-:S03]  /*6050*/  @!P4 FADD.FTZ R37, R37, R25 ;  /* 0x000000192525c221 */ /* 0x000fc60000010000 */
[----:B----4-:R-:W-:Y:S01]  /*6060*/  @!P0 FADD.FTZ R36, R36, R26 ;  /* 0x0000001a24248221 */ /* 0x010fe20000010000 */
[----:B------:R-:W-:Y:S02]  /*6070*/  @!P0 FADD.FTZ R37, R37, R27 ;  /* 0x0000001b25258221 */ /* 0x000fe40000010000 */
[----:B------:R-:W-:Y:S05]  /*6080*/  @P5 BRA `(.L_x_1162) ;  /* 0xfffffffc00845947 */ /* 0x000fea000383ffff */
.L_x_1161:
        /* <DEDUP_REMOVED lines=11> */
.L_x_1167:
[----:B------:R-:W-:Y:S05]  /*6140*/  BSYNC B0 ;  /* 0x0000000000007941 */ /* 0x000fea0003800000 */
.L_x_1166:
        /* <DEDUP_REMOVED lines=16> */
.L_x_1158:
[----:B------:R-:W1:Y:S01]  /*6250*/  S2UR UR11, SR_CgaCtaId ;  /* 0x00000000000b79c3 */ /* 0x000e620000008800 */
[----:B------:R-:W-:Y:S01]  /*6260*/  UMOV UR10, 0x400 ;  /* 0x00000400000a7882 */ /* 0x000fe20000000000 */
[----:B------:R-:W-:Y:S01]  /*6270*/  ULDC UR19, c[0x0][0x2bc] ;  /* 0x0000af0000137ab9 */ /* 0x000fe20000000800 */
[----:B------:R-:W-:Y:S01]  /*6280*/  HADD2.F32 R25, -RZ, R60.H0_H0 ;  /* 0x2000003cff197230 */ /* 0x000fe20000004100 */
[----:B-1----:R-:W-:-:S09]  /*6290*/  ULEA UR10, UR11, UR10, 0x18 ;  /* 0x0000000a0b0a7291 */ /* 0x002fd2000f8ec03f */
[----:B------:R-:W-:Y:S01]  /*62a0*/  @!P2 STS.64 [UR10+0xe0], R36 ;  /* 0x0000e024ff00a988 */ /* 0x000fe20008000a0a */
[----:B------:R-:W-:Y:S06]  /*62b0*/  BAR.SYNC.DEFER_BLOCKING 0x0 ;  /* 0x0000000000007b1d */ /* 0x000fec0000010000 */
[----:B--2---:R-:W1:Y:S01]  /*62c0*/  LDS.64 R20, [UR10+0xe0] ;  /* 0x0000e00aff147984 */ /* 0x004e620008000a00 */
[----:B------:R-:W-:Y:S02]  /*62d0*/  ULDC.64 UR10, c[0x0][0x290] ;  /* 0x0000a400000a7ab9 */ /* 0x000fe40000000a00 */
[----:B------:R-:W-:-:S04]  /*62e0*/  ISETP.GE.U32.AND P0, PT, R56, UR10, PT ;  /* 0x0000000a38007c0c */ /* 0x000fc8000bf06070 */
[----:B------:R-:W-:Y:S01]  /*62f0*/  ISETP.GE.AND.EX P0, PT, R7, UR11, PT, P0 ;  /* 0x0000000b07007c0c */ /* 0x000fe2000bf06300 */
[----:B-1----:R-:W-:Y:S01]  /*6300*/  FMUL.FTZ R22, R20, UR19 ;  /* 0x0000001314167c20 */ /* 0x002fe20008410000 */
[--C-:B------:R-:W-:Y:S02]  /*6310*/  HADD2.F32 R20, -RZ, R52.reuse.H0_H0 ;  /* 0x20000034ff147230 */ /* 0x100fe40000004100 */
[----:B------:R-:W-:Y:S01]  /*6320*/  FMUL.FTZ R24, R21, UR19 ;  /* 0x0000001315187c20 */ /* 0x000fe20008410000 */
[----:B------:R-:W-:Y:S01]  /*6330*/  HADD2.F32 R52, -RZ, R52.H1_H1 ;  /* 0x30000034ff347230 */ /* 0x000fe20000004100 */
[----:B------:R-:W-:Y:S01]  /*6340*/  R2UR UR18, R22 ;  /* 0x00000000161272ca */ /* 0x000fe200000e0000 */
[----:B------:R-:W-:Y:S01]  /*6350*/  FADD.FTZ R20, R20, -UR14 ;  /* 0x8000000e14147e21 */ /* 0x000fe20008010000 */
[--C-:B------:R-:W-:Y:S02]  /*6360*/  HADD2.F32 R21, -RZ, R62.reuse.H0_H0 ;  /* 0x2000003eff157230 */ /* 0x100fe40000004100 */
[----:B------:R-:W-:Y:S01]  /*6370*/  FADD.FTZ R52, R52, -UR14 ;  /* 0x8000000e34347e21 */ /* 0x000fe20008010000 */
[----:B------:R-:W-:-:S02]  /*6380*/  HADD2.F32 R62, -RZ, R62.H1_H1 ;  /* 0x3000003eff3e7230 */ /* 0x000fc40000004100 */
[----:B------:R-:W-:Y:S01]  /*6390*/  FMUL.FTZ R35, R20, UR17 ;  /* 0x0000001114237c20 */ /* 0x000fe20008410000 */
[----:B------:R-:W-:Y:S01]  /*63a0*/  FMUL.FTZ R52, R52, UR17 ;  /* 0x0000001134347c20 */ /* 0x000fe20008410000 */
[----:B------:R-:W-:Y:S06]  /*63b0*/  @!P3 BRA `(.L_x_1168) ;  /* 0x000000000048b947 */ /* 0x000fec0003800000 */
[----:B------:R-:W-:Y:S01]  /*63c0*/  FFMA.FTZ R20, R35, R16, R18 ;  /* 0x0000001023147223 */ /* 0x000fe20000010012 */
[----:B------:R-:W-:-:S03]  /*63d0*/  FFMA.FTZ R22, R52, R17, R19 ;  /* 0x0000001134167223 */ /* 0x000fc60000010013 */
[----:B------:R-:W-:Y:S01]  /*63e0*/  FMUL.FTZ R23, R20, -1.4426950216293334961 ;  /* 0xbfb8aa3b14177820 */ /* 0x000fe20000410000 */
[----:B------:R-:W-:-:S05]  /*63f0*/  FMUL.FTZ R27, R22, -1.4426950216293334961 ;  /* 0xbfb8aa3b161b7820 */ /* 0x000fca0000410000 */
        /* <DEDUP_REMOVED lines=14> */
.L_x_1168:
[----:B------:R-:W-:Y:S04]  /*64e0*/  BSSY B0, `(.L_x_1169) ;  /* 0x0000014000007945 */ /* 0x000fe80003800000 */
[----:B------:R-:W-:Y:S05]  /*64f0*/  @!P1 BRA `(.L_x_1170) ;  /* 0x0000000000489947 */ /* 0x000fea0003800000 */
        /* <DEDUP_REMOVED lines=15> */
[----:B------:R-:W-:Y:S02]  /*65f0*/  F2FP.F16.F32.PACK_AB R21, R26, R27 ;  /* 0x0000001b1a15723e */ /* 0x000fe400000000ff */
[----:B------:R-:W-:-:S05]  /*6600*/  LEA.HI.X R23, R20, UR21, R29, 0x1, P2 ;  /* 0x0000001514177c11 */ /* 0x000fca00090f0c1d */
[----:B------:R1:W-:Y:S02]  /*6610*/  STG.E desc[UR12][R22.64], R21 ;  /* 0x0000001516007986 */ /* 0x0003e4000c10190c */
.L_x_1170:
[----:B------:R-:W-:Y:S05]  /*6620*/  BSYNC B0 ;  /* 0x0000000000007941 */ /* 0x000fea0003800000 */
.L_x_1169:
[----:B------:R-:W-:Y:S02]  /*6630*/  HADD2.F32 R60, -RZ, R60.H1_H1 ;  /* 0x3000003cff3c7230 */ /* 0x000fe40000004100 */
[----:B-1----:R-:W-:Y:S01]  /*6640*/  FADD.FTZ R22, R25, -UR14 ;  /* 0x8000000e19167e21 */ /* 0x002fe20008010000 */
[----:B------:R-:W-:Y:S01]  /*6650*/  HADD2.F32 R25, -RZ, R63.H0_H0 ;  /* 0x2000003fff197230 */ /* 0x000fe20000004100 */
[----:B------:R-:W-:Y:S01]  /*6660*/  ISETP.GT.U32.OR P0, PT, R58, 0x2ff, P0 ;  /* 0x000002ff3a00780c */ /* 0x000fe20000704470 */
[--C-:B------:R-:W-:Y:S02]  /*6670*/  HADD2.F32 R21, -RZ, R61.reuse.H0_H0 ;  /* 0x2000003dff157230 */ /* 0x100fe40000004100 */
[----:B------:R-:W-:Y:S01]  /*6680*/  FADD.FTZ R60, R60, -UR14 ;  /* 0x8000000e3c3c7e21 */ /* 0x000fe20008010000 */
[----:B------:R-:W-:Y:S02]  /*6690*/  HADD2.F32 R20, -RZ, R61.H1_H1 ;  /* 0x3000003dff147230 */ /* 0x000fe40000004100 */
        /* <DEDUP_REMOVED lines=22> */
.L_x_1171:
        /* <DEDUP_REMOVED lines=15> */
[----:B------:R-:W-:Y:S02]  /*68f0*/  F2FP.F16.F32.PACK_AB R7, R7, R26 ;  /* 0x0000001a0707723e */ /* 0x000fe400000000ff */
[----:B------:R-:W-:Y:S02]  /*6900*/  LEA R22, P0, R20, UR20, 0x1 ;  /* 0x0000001414167c11 */ /* 0x000fe4000f8008ff */
[----:B------:R-:W-:-:S04]  /*6910*/  IADD3 R27, R21, R27, RZ ;  /* 0x0000001b151b7210 */ /* 0x000fc80007ffe0ff */
[----:B------:R-:W-:-:S05]  /*6920*/  LEA.HI.X R23, R20, UR21, R27, 0x1, P0 ;  /* 0x0000001514177c11 */ /* 0x000fca00080f0c1b */
[----:B------:R1:W-:Y:S02]  /*6930*/  STG.E desc[UR12][R22.64], R7 ;  /* 0x0000000716007986 */ /* 0x0003e4000c10190c */
.L_x_1173:
[----:B------:R-:W-:Y:S05]  /*6940*/  BSYNC B0 ;  /* 0x0000000000007941 */ /* 0x000fea0003800000 */
.L_x_1172:
[----:B------:R-:W-:Y:S01]  /*6950*/  ISETP.GE.U32.AND P0, PT, R55, UR10, PT ;  /* 0x0000000a37007c0c */ /* 0x000fe2000bf06070 */
[----:B------:R-:W-:Y:S01]  /*6960*/  FADD.FTZ R20, R25, -UR14 ;  /* 0x8000000e19147e21 */ /* 0x000fe20008010000 */
[----:B------:R-:W-:Y:S01]  /*6970*/  ISETP.GE.U32.AND P2, PT, R54, UR10, PT ;  /* 0x0000000a36007c0c */ /* 0x000fe2000bf46070 */
[----:B------:R-:W-:Y:S01]  /*6980*/  FADD.FTZ R63, R63, -UR14 ;  /* 0x8000000e3f3f7e21 */ /* 0x000fe20008010000 */
[----:B-1----:R-:W-:Y:S01]  /*6990*/  IADD3 R7, R57, 0x50, RZ ;  /* 0x0000005039077810 */ /* 0x002fe20007ffe0ff */
[--C-:B------:R-:W-:Y:S01]  /*69a0*/  HADD2.F32 R21, -RZ, R64.reuse.H0_H0 ;  /* 0x20000040ff157230 */ /* 0x100fe20000004100 */
[----:B------:R-:W-:Y:S01]  /*69b0*/  ISETP.GE.AND.EX P4, PT, R9, UR11, PT, P0 ;  /* 0x0000000b09007c0c */ /* 0x000fe2000bf86300 */
[--C-:B------:R-:W-:Y:S01]  /*69c0*/  HADD2.F32 R25, -RZ, R65.reuse.H0_H0 ;  /* 0x20000041ff197230 */ /* 0x100fe20000004100 */
[----:B------:R-:W-:Y:S01]  /*69d0*/  ISETP.GE.AND.EX P5, PT, R11, UR11, PT, P2 ;  /* 0x0000000b0b007c0c */ /* 0x000fe2000bfa6320 */
[----:B------:R-:W-:Y:S01]  /*69e0*/  HADD2.F32 R64, -RZ, R64.H1_H1 ;  /* 0x30000040ff407230 */ /* 0x000fe20000004100 */
[----:B------:R-:W-:Y:S01]  /*69f0*/  ISETP.GE.U32.AND P2, PT, R53, UR10, PT ;  /* 0x0000000a35007c0c */ /* 0x000fe2000bf46070 */
[----:B------:R-:W-:Y:S01]  /*6a00*/  HADD2.F32 R65, -RZ, R65.H1_H1 ;  /* 0x30000041ff417230 */ /* 0x000fe20000004100 */
[----:B------:R-:W-:Y:S01]  /*6a10*/  ISETP.GE.U32.AND P0, PT, R7, UR10, PT ;  /* 0x0000000a07007c0c */ /* 0x000fe2000bf06070 */
[----:B------:R-:W-:Y:S01]  /*6a20*/  FMUL.FTZ R35, R20, UR17 ;  /* 0x0000001114237c20 */ /* 0x000fe20008410000 */
[C---:B------:R-:W-:Y:S01]  /*6a30*/  ISETP.GT.U32.OR P4, PT, R58.reuse, 0x2ff, P4 ;  /* 0x000002ff3a00780c */ /* 0x040fe20002784470 */
[----:B------:R-:W-:Y:S01]  /*6a40*/  FMUL.FTZ R30, R63, UR17 ;  /* 0x000000113f1e7c20 */ /* 0x000fe20008410000 */
[----:B------:R-:W-:Y:S01]  /*6a50*/  ISETP.GT.U32.OR P5, PT, R58, 0x2ff, P5 ;  /* 0x000002ff3a00780c */ /* 0x000fe20002fa4470 */
[----:B------:R-:W-:-:S12]  /*6a60*/  @!P3 BRA `(.L_x_1174) ;  /* 0x000000000048b947 */ /* 0x000fd80003800000 */
        /* <DEDUP_REMOVED lines=18> */
.L_x_1174:
        /* <DEDUP_REMOVED lines=20> */
.L_x_1176:
[----:B------:R-:W-:Y:S05]  /*6cd0*/  BSYNC B0 ;  /* 0x0000000000007941 */ /* 0x000fea0003800000 */
.L_x_1175:
[----:B------:R-:W-:Y:S01]  /*6ce0*/  FADD.FTZ R25, R25, -UR14 ;  /* 0x8000000e19197e21 */ /* 0x000fe20008010000 */
[----:B------:R-:W-:Y:S01]  /*6cf0*/  FADD.FTZ R65, R65, -UR14 ;  /* 0x8000000e41417e21 */ /* 0x000fe20008010000 */
[--C-:B-1----:R-:W-:Y:S02]  /*6d00*/  HADD2.F32 R9, -RZ, R66.reuse.H0_H0 ;  /* 0x20000042ff097230 */ /* 0x102fe40000004100 */
        /* <DEDUP_REMOVED lines=22> */
.L_x_1177:
        /* <DEDUP_REMOVED lines=20> */
.L_x_1179:
[----:B------:R-:W-:Y:S05]  /*6fb0*/  BSYNC B0 ;  /* 0x0000000000007941 */ /* 0x000fea0003800000 */
.L_x_1178:
[--C-:B-1----:R-:W-:Y:S01]  /*6fc0*/  HADD2.F32 R9, -RZ, R67.reuse.H0_H0 ;  /* 0x20000043ff097230 */ /* 0x102fe20000004100 */
[----:B------:R-:W-:Y:S01]  /*6fd0*/  SHF.R.S32.HI R11, RZ, 0x1f, R7 ;  /* 0x0000001fff0b7819 */ /* 0x000fe20000011407 */
[----:B------:R-:W-:Y:S01]  /*6fe0*/  HADD2.F32 R67, -RZ, R67.H1_H1 ;  /* 0x30000043ff437230 */ /* 0x000fe20000004100 */
[----:B------:R-:W-:Y:S01]  /*6ff0*/  ISETP.GE.AND.EX P2, PT, R13, UR11, PT, P2 ;  /* 0x0000000b0d007c0c */ /* 0x000fe2000bf46320 */
[--C-:B------:R-:W-:Y:S02]  /*7000*/  HADD2.F32 R21, -RZ, R68.reuse.H0_H0 ;  /* 0x20000044ff157230 */ /* 0x100fe40000004100 */
[----:B------:R-:W-:Y:S01]  /*7010*/  FADD.FTZ R20, R9, -UR14 ;  /* 0x8000000e09147e21 */ /* 0x000fe20008010000 */
[----:B------:R-:W-:Y:S01]  /*7020*/  ISETP.GE.AND.EX P0, PT, R11, UR11, PT, P0 ;  /* 0x0000000b0b007c0c */ /* 0x000fe2000bf06300 */
[----:B------:R-:W-:Y:S01]  /*7030*/  FADD.FTZ R67, R67, -UR14 ;  /* 0x8000000e43437e21 */ /* 0x000fe20008010000 */
[----:B------:R-:W-:Y:S01]  /*7040*/  ISETP.GT.U32.OR P2, PT, R58, 0x2ff, P2 ;  /* 0x000002ff3a00780c */ /* 0x000fe20001744470 */
[----:B------:R-:W-:Y:S01]  /*7050*/  HADD2.F32 R68, -RZ, R68.H1_H1 ;  /* 0x30000044ff447230 */ /* 0x000fe20000004100 */
[----:B------:R-:W-:Y:S01]  /*7060*/  IADD3 R9, R57, 0x60, RZ ;  /* 0x0000006039097810 */ /* 0x000fe20007ffe0ff */
[----:B------:R-:W-:Y:S01]  /*7070*/  FMUL.FTZ R35, R20, UR17 ;  /* 0x0000001114237c20 */ /* 0x000fe20008410000 */
[----:B------:R-:W-:Y:S01]  /*7080*/  FMUL.FTZ R30, R67, UR17 ;  /* 0x00000011431e7c20 */ /* 0x000fe20008410000 */
[----:B------:R-:W-:Y:S08]  /*7090*/  @!P3 BRA `(.L_x_1180) ;  /* 0x000000000048b947 */ /* 0x000ff00003800000 */
        /* <DEDUP_REMOVED lines=18> */
.L_x_1180:
        /* <DEDUP_REMOVED lines=20> */
.L_x_1182:
[----:B------:R-:W-:Y:S05]  /*7300*/  BSYNC B0 ;  /* 0x0000000000007941 */ /* 0x000fea0003800000 */
.L_x_1181:
[--C-:B-1----:R-:W-:Y:S01]  /*7310*/  HADD2.F32 R13, -RZ, R51.reuse.H0_H0 ;  /* 0x20000033ff0d7230 */ /* 0x102fe20000004100 */
[----:B------:R-:W-:Y:S01]  /*7320*/  ISETP.GE.U32.AND P2, PT, R9, UR10, PT ;  /* 0x0000000a09007c0c */ /* 0x000fe2000bf46070 */
[----:B------:R-:W-:Y:S01]  /*7330*/  HADD2.F32 R51, -RZ, R51.H1_H1 ;  /* 0x30000033ff337230 */ /* 0x000fe20000004100 */
[----:B------:R-:W-:Y:S01]  /*7340*/  ISETP.GT.U32.OR P0, PT, R58, 0x2ff, P0 ;  /* 0x000002ff3a00780c */ /* 0x000fe20000704470 */
[--C-:B------:R-:W-:Y:S02]  /*7350*/  HADD2.F32 R21, -RZ, R50.reuse.H0_H0 ;  /* 0x20000032ff157230 */ /* 0x100fe40000004100 */
[----:B------:R-:W-:Y:S01]  /*7360*/  FADD.FTZ R20, R13, -UR14 ;  /* 0x8000000e0d147e21 */ /* 0x000fe20008010000 */
[----:B------:R-:W-:Y:S02]  /*7370*/  HADD2.F32 R50, -RZ, R50.H1_H1 ;  /* 0x30000032ff327230 */ /* 0x000fe40000004100 */
[----:B------:R-:W-:Y:S01]  /*7380*/  FADD.FTZ R51, R51, -UR14 ;  /* 0x8000000e33337e21 */ /* 0x000fe20008010000 */
[----:B------:R-:W-:Y:S01]  /*7390*/  SHF.R.S32.HI R13, RZ, 0x1f, R9 ;  /* 0x0000001fff0d7819 */ /* 0x000fe20000011409 */
[----:B------:R-:W-:-:S02]  /*73a0*/  FMUL.FTZ R35, R20, UR17 ;  /* 0x0000001114237c20 */ /* 0x000fc40008410000 */
        /* <DEDUP_REMOVED lines=20> */
.L_x_1183:
        /* <DEDUP_REMOVED lines=20> */
.L_x_1185:
[----:B------:R-:W-:Y:S05]  /*7630*/  BSYNC B0 ;  /* 0x0000000000007941 */ /* 0x000fea0003800000 */
.L_x_1184:
[--C-:B-1----:R-:W-:Y:S01]  /*7640*/  HADD2.F32 R7, -RZ, R48.reuse.H0_H0 ;  /* 0x20000030ff077230 */ /* 0x102fe20000004100 */
[----:B------:R-:W-:Y:S01]  /*7650*/  IADD3 R11, R57, 0x70, RZ ;  /* 0x00000070390b7810 */ /* 0x000fe20007ffe0ff */
[----:B------:R-:W-:Y:S01]  /*7660*/  HADD2.F32 R48, -RZ, R48.H1_H1 ;  /* 0x30000030ff307230 */ /* 0x000fe20000004100 */
[----:B------:R-:W-:Y:S01]  /*7670*/  ISETP.GE.AND.EX P2, PT, R13, UR11, PT, P2 ;  /* 0x0000000b0d007c0c */ /* 0x000fe2000bf46320 */
[--C-:B------:R-:W-:Y:S02]  /*7680*/  HADD2.F32 R21, -RZ, R47.reuse.H0_H0 ;  /* 0x2000002fff157230 */ /* 0x100fe40000004100 */
[----:B------:R-:W-:Y:S01]  /*7690*/  FADD.FTZ R22, R7, -UR14 ;  /* 0x8000000e07167e21 */ /* 0x000fe20008010000 */
[----:B------:R-:W-:Y:S01]  /*76a0*/  ISETP.GE.U32.AND P0, PT, R11, UR10, PT ;  /* 0x0000000a0b007c0c */ /* 0x000fe2000bf06070 */
[----:B------:R-:W-:Y:S01]  /*76b0*/  FADD.FTZ R48, R48, -UR14 ;  /* 0x8000000e30307e21 */ /* 0x000fe20008010000 */
[----:B------:R-:W-:Y:S01]  /*76c0*/  ISETP.GT.U32.OR P2, PT, R58, 0x2ff, P2 ;  /* 0x000002ff3a00780c */ /* 0x000fe20001744470 */
[----:B------:R-:W-:Y:S01]  /*76d0*/  HADD2.F32 R20, -RZ, R47.H1_H1 ;  /* 0x3000002fff147230 */ /* 0x000fe20000004100 */
[----:B------:R-:W-:Y:S01]  /*76e0*/  IADD3 R7, R57, 0x80, RZ ;  /* 0x0000008039077810 */ /* 0x000fe20007ffe0ff */
[----:B------:R-:W-:Y:S01]  /*76f0*/  FMUL.FTZ R35, R22, UR17 ;  /* 0x0000001116237c20 */ /* 0x000fe20008410000 */
[----:B------:R-:W-:Y:S01]  /*7700*/  SHF.R.S32.HI R25, RZ, 0x1f, R11 ;  /* 0x0000001fff197819 */ /* 0x000fe2000001140b */
[----:B------:R-:W-:Y:S01]  /*7710*/  FMUL.FTZ R48, R48, UR17 ;  /* 0x0000001130307c20 */ /* 0x000fe20008410000 */
[----:B------:R-:W-:Y:S07]  /*7720*/  @!P3 BRA `(.L_x_1186) ;  /* 0x000000000048b947 */ /* 0x000fee0003800000 */
        /* <DEDUP_REMOVED lines=18> */
.L_x_1186:
        /* <DEDUP_REMOVED lines=20> */
.L_x_1188:
[----:B------:R-:W-:Y:S05]  /*7990*/  BSYNC B0 ;  /* 0x0000000000007941 */ /* 0x000fea0003800000 */
.L_x_1187:
[--C-:B-1----:R-:W-:Y:S01]  /*79a0*/  HADD2.F32 R9, -RZ, R49.reuse.H0_H0 ;  /* 0x20000031ff097230 */ /* 0x102fe20000004100 */
[----:B------:R-:W-:Y:S01]  /*79b0*/  ISETP.GE.U32.AND P2, PT, R7, UR10, PT ;  /* 0x0000000a07007c0c */ /* 0x000fe2000bf46070 */
[----:B------:R-:W-:Y:S01]  /*79c0*/  HADD2.F32 R49, -RZ, R49.H1_H1 ;  /* 0x30000031ff317230 */ /* 0x000fe20000004100 */
[----:B------:R-:W-:Y:S01]  /*79d0*/  SHF.R.S32.HI R13, RZ, 0x1f, R7 ;  /* 0x0000001fff0d7819 */ /* 0x000fe20000011407 */
[--C-:B------:R-:W-:Y:S01]  /*79e0*/  HADD2.F32 R21, -RZ, R46.reuse.H0_H0 ;  /* 0x2000002eff157230 */ /* 0x100fe20000004100 */
[----:B------:R-:W-:Y:S01]  /*79f0*/  ISETP.GE.AND.EX P0, PT, R25, UR11, PT, P0 ;  /* 0x0000000b19007c0c */ /* 0x000fe2000bf06300 */
[----:B------:R-:W-:Y:S01]  /*7a00*/  FADD.FTZ R20, R9, -UR14 ;  /* 0x8000000e09147e21 */ /* 0x000fe20008010000 */
[----:B------:R-:W-:Y:S01]  /*7a10*/  FADD.FTZ R49, R49, -UR14 ;  /* 0x8000000e31317e21 */ /* 0x000fe20008010000 */
[----:B------:R-:W-:Y:S01]  /*7a20*/  ISETP.GE.AND.EX P2, PT, R13, UR11, PT, P2 ;  /* 0x0000000b0d007c0c */ /* 0x000fe2000bf46320 */
[----:B------:R-:W-:Y:S01]  /*7a30*/  HADD2.F32 R46, -RZ, R46.H1_H1 ;  /* 0x3000002eff2e7230 */ /* 0x000fe20000004100 */
[----:B------:R-:W-:Y:S01]  /*7a40*/  ISETP.GT.U32.OR P0, PT, R58, 0x2ff, P0 ;  /* 0x000002ff3a00780c */ /* 0x000fe20000704470 */
[----:B------:R-:W-:Y:S01]  /*7a50*/  FMUL.FTZ R35, R20, UR17 ;  /* 0x0000001114237c20 */ /* 0x000fe20008410000 */
[----:B------:R-:W-:Y:S01]  /*7a60*/  IADD3 R9, R57, 0x90, RZ ;  /* 0x0000009039097810 */ /* 0x000fe20007ffe0ff */
[----:B------:R-:W-:Y:S01]  /*7a70*/  FMUL.FTZ R30, R49, UR17 ;  /* 0x00000011311e7c20 */ /* 0x000fe20008410000 */
[----:B------:R-:W-:Y:S09]  /*7a80*/  @!P3 BRA `(.L_x_1189) ;  /* 0x000000000048b947 */ /* 0x000ff20003800000 */
        /* <DEDUP_REMOVED lines=18> */
.L_x_1189:
        /* <DEDUP_REMOVED lines=20> */
.L_x_1191:
[----:B------:R-:W-:Y:S05]  /*7cf0*/  BSYNC B0 ;  /* 0x0000000000007941 */ /* 0x000fea0003800000 */
.L_x_1190:
        /* <DEDUP_REMOVED lines=30> */
.L_x_1192:
        /* <DEDUP_REMOVED lines=20> */
.L_x_1194:
[----:B------:R-:W-:Y:S05]  /*8020*/  BSYNC B0 ;  /* 0x0000000000007941 */ /* 0x000fea0003800000 */
.L_x_1193:
        /* <DEDUP_REMOVED lines=33> */
.L_x_1195:
        /* <DEDUP_REMOVED lines=20> */
.L_x_1197:
[----:B------:R-:W-:Y:S05]  /*8380*/  BSYNC B0 ;  /* 0x0000000000007941 */ /* 0x000fea0003800000 */
.L_x_1196:
[--C-:B------:R-:W-:Y:S01]  /*8390*/  HADD2.F32 R21, -RZ, R40.reuse.H0_H0 ;  /* 0x20000028ff157230 */ /* 0x100fe20000004100 */
[----:B------:R-:W-:Y:S01]  /*83a0*/  ISETP.GE.U32.AND P0, PT, R7, UR10, PT ;  /* 0x0000000a07007c0c */ /* 0x000fe2000bf06070 */
[----:B------:R-:W-:Y:S01]  /*83b0*/  HADD2.F32 R40, -RZ, R40.H1_H1 ;  /* 0x30000028ff287230 */ /* 0x000fe20000004100 */
[----:B-1----:R-:W-:Y:S01]  /*83c0*/  SHF.R.S32.HI R9, RZ, 0x1f, R7 ;  /* 0x0000001fff097819 */ /* 0x002fe20000011407 */
[--C-:B------:R-:W-:Y:S01]  /*83d0*/  HADD2.F32 R11, -RZ, R39.reuse.H0_H0 ;  /* 0x20000027ff0b7230 */ /* 0x100fe20000004100 */
[----:B------:R-:W-:Y:S01]  /*83e0*/  ISETP.GE.AND.EX P2, PT, R20, UR11, PT, P2 ;  /* 0x0000000b14007c0c */ /* 0x000fe2000bf46320 */
[----:B------:R-:W-:Y:S01]  /*83f0*/  FADD.FTZ R21, R21, -UR14 ;  /* 0x8000000e15157e21 */ /* 0x000fe20008010000 */
[----:B------:R-:W-:Y:S01]  /*8400*/  FADD.FTZ R40, R40, -UR14 ;  /* 0x8000000e28287e21 */ /* 0x000fe20008010000 */
[----:B------:R-:W-:Y:S01]  /*8410*/  ISETP.GE.AND.EX P0, PT, R9, UR11, PT, P0 ;  /* 0x0000000b09007c0c */ /* 0x000fe2000bf06300 */
[----:B------:R-:W-:Y:S01]  /*8420*/  HADD2.F32 R22, -RZ, R39.H1_H1 ;  /* 0x30000027ff167230 */ /* 0x000fe20000004100 */
[----:B------:R-:W-:Y:S01]  /*8430*/  ISETP.GT.U32.OR P2, PT, R58, 0x2ff, P2 ;  /* 0x000002ff3a00780c */ /* 0x000fe20001744470 */
[----:B------:R-:W-:-:S02]  /*8440*/  HADD2.F32 R33, -RZ, R41.H0_H0 ;  /* 0x20000029ff217230 */ /* 0x000fc40000004100 */
        /* <DEDUP_REMOVED lines=21> */
.L_x_1198:
[----:B------:R-:W-:Y:S04]  /*85a0*/  BSSY B0, `(.L_x_1199) ;  /* 0x0000014000007945 */ /* 0x000fe80003800000 */
[----:B------:R-:W-:Y:S05]  /*85b0*/  @P2 BRA `(.L_x_1200) ;  /* 0x0000000000482947 */ /* 0x000fea0003800000 */
[--C-:B------:R-:W-:Y:S01]  /*85c0*/  FFMA.FTZ R26, R31, UR18, R24.reuse ;  /* 0x000000121f1a7c23 */ /* 0x100fe20008010018 */
[----:B------:R-:W-:Y:S01]  /*85d0*/  FFMA.FTZ R21, R40, UR18, R24 ;  /* 0x0000001228157c23 */ /* 0x000fe20008010018 */
[----:B------:R-:W-:Y:S02]  /*85e0*/  ULDC.64 UR20, c[0x0][0x288] ;  /* 0x0000a20000147ab9 */ /* 0x000fe40000000a00 */
[----:B------:R-:W-:Y:S01]  /*85f0*/  FFMA.FTZ R26, R11, R16, -R26 ;  /* 0x000000100b1a7223 */ /* 0x000fe2000001081a */
[----:B------:R-:W-:Y:S02]  /*8600*/  IMAD R28, R20, UR20, RZ ;  /* 0x00000014141c7c24 */ /* 0x000fe4000f8e02ff */
[----:B------:R-:W-:Y:S01]  /*8610*/  FFMA.FTZ R11, R22, R17, -R21 ;  /* 0x00000011160b7223 */ /* 0x000fe20000010815 */
[----:B------:R-:W-:Y:S01]  /*8620*/  MOV R20, R74 ;  /* 0x0000004a00147202 */ /* 0x000fe20000000f00 */
[----:B------:R-:W-:Y:S01]  /*8630*/  FMUL.FTZ R26, R26, UR17 ;  /* 0x000000111a1a7c20 */ /* 0x000fe20008410000 */
[----:B------:R-:W-:Y:S01]  /*8640*/  MOV R21, R77 ;  /* 0x0000004d00157202 */ /* 0x000fe20000000f00 */
[----:B------:R-:W-:-:S02]  /*8650*/  FMUL.FTZ R11, R11, UR17 ;  /* 0x000000110b0b7c20 */ /* 0x000fc40008410000 */
[----:B------:R-:W-:-:S03]  /*8660*/  IMAD.WIDE.U32 R20, R13, UR20, R20 ;  /* 0x000000140d147c25 */ /* 0x000fc6000f8e0014 */
[----:B------:R-:W-:Y:S01]  /*8670*/  F2FP.F16.F32.PACK_AB R11, R11, R26 ;  /* 0x0000001a0b0b723e */ /* 0x000fe200000000ff */
[----:B------:R-:W-:Y:S01]  /*8680*/  IMAD R13, R13, UR21, R28 ;  /* 0x000000150d0d7c24 */ /* 0x000fe2000f8e021c */
[----:B------:R-:W-:Y:S02]  /*8690*/  ULDC.64 UR20, c[0x0][0x210] ;  /* 0x0000840000147ab9 */ /* 0x000fe40000000a00 */
[----:B------:R-:W-:Y:S02]  /*86a0*/  LEA R22, P2, R20, UR20, 0x1 ;  /* 0x0000001414167c11 */ /* 0x000fe4000f8408ff */
[----:B------:R-:W-:-:S04]  /*86b0*/  IADD3 R13, R21, R13, RZ ;  /* 0x0000000d150d7210 */ /* 0x000fc80007ffe0ff */
[----:B------:R-:W-:-:S05]  /*86c0*/  LEA.HI.X R23, R20, UR21, R13, 0x1, P2 ;  /* 0x0000001514177c11 */ /* 0x000fca00090f0c0d */
[----:B------:R1:W-:Y:S02]  /*86d0*/  STG.E desc[UR12][R22.64], R11 ;  /* 0x0000000b16007986 */ /* 0x0003e4000c10190c */
.L_x_1200:
[----:B------:R-:W-:Y:S05]  /*86e0*/  BSYNC B0 ;  /* 0x0000000000007941 */ /* 0x000fea0003800000 */
.L_x_1199:
[----:B------:R-:W-:Y:S02]  /*86f0*/  HADD2.F32 R41, -RZ, R41.H1_H1 ;  /* 0x30000029ff297230 */ /* 0x000fe40000004100 */
[----:B------:R-:W-:Y:S01]  /*8700*/  FADD.FTZ R33, R33, -UR14 ;  /* 0x8000000e21217e21 */ /* 0x000fe20008010000 */
[--C-:B------:R-:W-:Y:S01]  /*8710*/  HADD2.F32 R21, -RZ, R38.reuse.H0_H0 ;  /* 0x20000026ff157230 */ /* 0x100fe20000004100 */
[----:B------:R-:W-:Y:S01]  /*8720*/  ISETP.GT.U32.OR P0, PT, R58, 0x2ff, P0 ;  /* 0x000002ff3a00780c */ /* 0x000fe20000704470 */
[----:B------:R-:W-:Y:S02]  /*8730*/  HADD2.F32 R38, -RZ, R38.H1_H1 ;  /* 0x30000026ff267230 */ /* 0x000fe40000004100 */
[----:B------:R-:W-:Y:S01]  /*8740*/  FADD.FTZ R41, R41, -UR14 ;  /* 0x8000000e29297e21 */ /* 0x000fe20008010000 */
[----:B------:R-:W-:Y:S01]  /*8750*/  IADD3 R13, R57, 0xc0, RZ ;  /* 0x000000c0390d7810 */ /* 0x000fe20007ffe0ff */
[----:B------:R-:W-:Y:S01]  /*8760*/  FMUL.FTZ R35, R33, UR17 ;  /* 0x0000001121237c20 */ /* 0x000fe20008410000 */
[----:B-1----:R-:W-:Y:S01]  /*8770*/  IADD3 R11, R57, 0xd0, RZ ;  /* 0x000000d0390b7810 */ /* 0x002fe20007ffe0ff */
        /* <DEDUP_REMOVED lines=20> */
.L_x_1201:
        /* <DEDUP_REMOVED lines=20> */
.L_x_1203:
[----:B------:R-:W-:Y:S05]  /*8a00*/  BSYNC B0 ;  /* 0x0000000000007941 */ /* 0x000fea0003800000 */
.L_x_1202:
[--C-:B------:R-:W-:Y:S01]  /*8a10*/  HADD2.F32 R22, -RZ, R12.reuse.H0_H0 ;  /* 0x2000000cff167230 */ /* 0x100fe20000004100 */
[C---:B------:R-:W-:Y:S01]  /*8a20*/  IADD3 R9, R57.reuse, 0xe0, RZ ;  /* 0x000000e039097810 */ /* 0x040fe20007ffe0ff */
[----:B------:R-:W-:Y:S01]  /*8a30*/  HADD2.F32 R12, -RZ, R12.H1_H1 ;  /* 0x3000000cff0c7230 */ /* 0x000fe20000004100 */
[----:B-1----:R-:W-:Y:S01]  /*8a40*/  IADD3 R7, R57, 0xf0, RZ ;  /* 0x000000f039077810 */ /* 0x002fe20007ffe0ff */
[--C-:B------:R-:W-:Y:S01]  /*8a50*/  HADD2.F32 R21, -RZ, R10.reuse.H0_H0 ;  /* 0x2000000aff157230 */ /* 0x100fe20000004100 */
[----:B------:R-:W-:Y:S01]  /*8a60*/  ISETP.GE.U32.AND P0, PT, R13, UR10, PT ;  /* 0x0000000a0d007c0c */ /* 0x000fe2000bf06070 */
[----:B------:R-:W-:Y:S01]  /*8a70*/  FADD.FTZ R22, R22, -UR14 ;  /* 0x8000000e16167e21 */ /* 0x000fe20008010000 */
[----:B------:R-:W-:Y:S01]  /*8a80*/  ISETP.GE.U32.AND P2, PT, R11, UR10, PT ;  /* 0x0000000a0b007c0c */ /* 0x000fe2000bf46070 */
[----:B------:R-:W-:Y:S01]  /*8a90*/  FADD.FTZ R12, R12, -UR14 ;  /* 0x8000000e0c0c7e21 */ /* 0x000fe20008010000 */
[----:B------:R-:W-:Y:S01]  /*8aa0*/  SHF.R.S32.HI R34, RZ, 0x1f, R13 ;  /* 0x0000001fff227819 */ /* 0x000fe2000001140d */
[----:B------:R-:W-:Y:S01]  /*8ab0*/  HADD2.F32 R10, -RZ, R10.H1_H1 ;  /* 0x3000000aff0a7230 */ /* 0x000fe20000004100 */
[----:B------:R-:W-:Y:S01]  /*8ac0*/  SHF.R.S32.HI R20, RZ, 0x1f, R11 ;  /* 0x0000001fff147819 */ /* 0x000fe2000001140b */
[--C-:B------:R-:W-:Y:S01]  /*8ad0*/  HADD2.F32 R30, -RZ, R14.reuse.H0_H0 ;  /* 0x2000000eff1e7230 */ /* 0x100fe20000004100 */
[----:B------:R-:W-:Y:S01]  /*8ae0*/  ISETP.GE.U32.AND P5, PT, R9, UR10, PT ;  /* 0x0000000a09007c0c */ /* 0x000fe2000bfa6070 */
[----:B------:R-:W-:Y:S01]  /*8af0*/  HADD2.F32 R32, -RZ, R14.H1_H1 ;  /* 0x3000000eff207230 */ /* 0x000fe20000004100 */
[----:B------:R-:W-:Y:S01]  /*8b00*/  ISETP.GE.U32.AND P4, PT, R7, UR10, PT ;  /* 0x0000000a07007c0c */ /* 0x000fe2000bf86070 */
[----:B------:R-:W-:Y:S01]  /*8b10*/  FMUL.FTZ R33, R22, UR17 ;  /* 0x0000001116217c20 */ /* 0x000fe20008410000 */
[----:B------:R-:W-:Y:S01]  /*8b20*/  ISETP.GE.AND.EX P0, PT, R34, UR11, PT, P0 ;  /* 0x0000000b22007c0c */ /* 0x000fe2000bf06300 */
[----:B------:R-:W-:Y:S01]  /*8b30*/  FMUL.FTZ R28, R12, UR17 ;  /* 0x000000110c1c7c20 */ /* 0x000fe20008410000 */
[----:B------:R-:W-:-:S02]  /*8b40*/  ISETP.GE.AND.EX P2, PT, R20, UR11, PT, P2 ;  /* 0x0000000b14007c0c */ /* 0x000fc4000bf46320 */
[----:B------:R-:W-:Y:S02]  /*8b50*/  ISETP.GE.AND.EX P5, PT, R5, UR11, PT, P5 ;  /* 0x0000000b05007c0c */ /* 0x000fe4000bfa6350 */
[----:B------:R-:W-:Y:S02]  /*8b60*/  ISETP.GE.AND.EX P4, PT, R15, UR11, PT, P4 ;  /* 0x0000000b0f007c0c */ /* 0x000fe4000bf86340 */
[C---:B------:R-:W-:Y:S02]  /*8b70*/  ISETP.GT.U32.OR P0, PT, R58.reuse, 0x2ff, P0 ;  /* 0x000002ff3a00780c */ /* 0x040fe40000704470 */
        /* <DEDUP_REMOVED lines=20> */
.L_x_1204:
        /* <DEDUP_REMOVED lines=15> */
[----:B------:R-:W-:Y:S02]  /*8db0*/  F2FP.F16.F32.PACK_AB R21, R10, R21 ;  /* 0x000000150a15723e */ /* 0x000fe400000000ff */
[----:B------:R-:W-:Y:S02]  /*8dc0*/  LEA R12, P0, R22, UR10, 0x1 ;  /* 0x0000000a160c7c11 */ /* 0x000fe4000f8008ff */
[----:B------:R-:W-:-:S04]  /*8dd0*/  IADD3 R13, R23, R13, RZ ;  /* 0x0000000d170d7210 */ /* 0x000fc80007ffe0ff */
[----:B------:R-:W-:-:S05]  /*8de0*/  LEA.HI.X R13, R22, UR11, R13, 0x1, P0 ;  /* 0x0000000b160d7c11 */ /* 0x000fca00080f0c0d */
[----:B------:R1:W-:Y:S02]  /*8df0*/  STG.E desc[UR12][R12.64], R21 ;  /* 0x000000150c007986 */ /* 0x0003e4000c10190c */
.L_x_1206:
[----:B------:R-:W-:Y:S05]  /*8e00*/  BSYNC B0 ;  /* 0x0000000000007941 */ /* 0x000fea0003800000 */
.L_x_1205:
        /* <DEDUP_REMOVED lines=25> */
.L_x_1207:
        /* <DEDUP_REMOVED lines=14> */
[----:B------:R-:W-:Y:S02]  /*9080*/  ULDC.64 UR10, c[0x0][0x210] ;  /* 0x00008400000a7ab9 */ /* 0x000fe40000000a00 */
[----:B------:R-:W-:Y:S02]  /*9090*/  LEA R10, P0, R12, UR10, 0x1 ;  /* 0x0000000a0c0a7c11 */ /* 0x000fe4000f8008ff */
[----:B------:R-:W-:Y:S02]  /*90a0*/  IADD3 R11, R13, R11, RZ ;  /* 0x0000000b0d0b7210 */ /* 0x000fe40007ffe0ff */
[----:B------:R-:W-:Y:S02]  /*90b0*/  F2FP.F16.F32.PACK_AB R13, R4, R21 ;  /* 0x00000015040d723e */ /* 0x000fe400000000ff */
[----:B------:R-:W-:-:S05]  /*90c0*/  LEA.HI.X R11, R12, UR11, R11, 0x1, P0 ;  /* 0x0000000b0c0b7c11 */ /* 0x000fca00080f0c0b */
[----:B------:R1:W-:Y:S02]  /*90d0*/  STG.E desc[UR12][R10.64], R13 ;  /* 0x0000000d0a007986 */ /* 0x0003e4000c10190c */
.L_x_1209:
[----:B------:R-:W-:Y:S05]  /*90e0*/  BSYNC B0 ;  /* 0x0000000000007941 */ /* 0x000fea0003800000 */
.L_x_1208:
[--C-:B------:R-:W-:Y:S01]  /*90f0*/  HADD2.F32 R4, -RZ, R6.reuse.H0_H0 ;  /* 0x20000006ff047230 */ /* 0x100fe20000004100 */
[C---:B------:R-:W-:Y:S01]  /*9100*/  ISETP.GT.U32.OR P5, PT, R58.reuse, 0x2ff, P5 ;  /* 0x000002ff3a00780c */ /* 0x040fe20002fa4470 */
[----:B------:R-:W-:Y:S01]  /*9110*/  HADD2.F32 R6, -RZ, R6.H1_H1 ;  /* 0x30000006ff067230 */ /* 0x000fe20000004100 */
[----:B------:R-:W-:Y:S01]  /*9120*/  ISETP.GT.U32.OR P4, PT, R58, 0x2ff, P4 ;  /* 0x000002ff3a00780c */ /* 0x000fe20002784470 */
[----:B-1----:R-:W-:Y:S02]  /*9130*/  HADD2.F32 R11, -RZ, R8.H0_H0 ;  /* 0x20000008ff0b7230 */ /* 0x002fe40000004100 */
[----:B------:R-:W-:Y:S01]  /*9140*/  FADD.FTZ R4, R4, -UR14 ;  /* 0x8000000e04047e21 */ /* 0x000fe20008010000 */
[----:B------:R-:W-:Y:S02]  /*9150*/  HADD2.F32 R22, -RZ, R70.H0_H0 ;  /* 0x20000046ff167230 */ /* 0x000fe40000004100 */
        /* <DEDUP_REMOVED lines=24> */
.L_x_1210:
        /* <DEDUP_REMOVED lines=17> */
[----:B------:R-:W-:Y:S02]  /*93f0*/  F2FP.F16.F32.PACK_AB R9, R6, R9 ;  /* 0x000000090609723e */ /* 0x000fe400000000ff */
[----:B------:R-:W-:-:S05]  /*9400*/  LEA.HI.X R5, R10, UR11, R5, 0x1, P0 ;  /* 0x0000000b0a057c11 */ /* 0x000fca00080f0c05 */
[----:B------:R1:W-:Y:S02]  /*9410*/  STG.E desc[UR12][R4.64], R9 ;  /* 0x0000000904007986 */ /* 0x0003e4000c10190c */
.L_x_1212:
[----:B------:R-:W-:Y:S05]  /*9420*/  BSYNC B0 ;  /* 0x0000000000007941 */ /* 0x000fea0003800000 */
.L_x_1211:
        /* <DEDUP_REMOVED lines=25> */
.L_x_1213:
[----:B------:R-:W-:Y:S04]  /*95c0*/  BSSY B0, `(.L_x_1214) ;  /* 0x0000013000007945 */ /* 0x000fe80003800000 */
[----:B------:R-:W-:Y:S05]  /*95d0*/  @P4 BRA `(.L_x_1215) ;  /* 0x0000000000444947 */ /* 0x000fea0003800000 */
[----:B------:R-:W-:Y:S01]  /*95e0*/  ULDC.64 UR10, c[0x0][0x288] ;  /* 0x0000a200000a7ab9 */ /* 0x000fe20000000a00 */
[--C-:B------:R-:W-:Y:S01]  /*95f0*/  FFMA.FTZ R6, R21, UR18, R24.reuse ;  /* 0x0000001215067c23 */ /* 0x100fe20008010018 */
[----:B------:R-:W-:Y:S01]  /*9600*/  MOV R75, R77 ;  /* 0x0000004d004b7202 */ /* 0x000fe20000000f00 */
[----:B------:R-:W-:Y:S01]  /*9610*/  FFMA.FTZ R9, R70, UR18, R24 ;  /* 0x0000001246097c23 */ /* 0x000fe20008010018 */
[----:B------:R-:W-:Y:S02]  /*9620*/  IMAD R8, R15, UR10, RZ ;  /* 0x0000000a0f087c24 */ /* 0x000fe4000f8e02ff */
[----:B------:R-:W-:Y:S01]  /*9630*/  FFMA.FTZ R6, R5, R16, -R6 ;  /* 0x0000001005067223 */ /* 0x000fe20000010806 */
[----:B------:R-:W-:Y:S01]  /*9640*/  FFMA.FTZ R9, R4, R17, -R9 ;  /* 0x0000001104097223 */ /* 0x000fe20000010809 */
[----:B------:R-:W-:-:S04]  /*9650*/  IMAD.WIDE.U32 R74, R7, UR10, R74 ;  /* 0x0000000a074a7c25 */ /* 0x000fc8000f8e004a */
[----:B------:R-:W-:Y:S01]  /*9660*/  FMUL.FTZ R6, R6, UR17 ;  /* 0x0000001106067c20 */ /* 0x000fe20008410000 */
[----:B------:R-:W-:Y:S01]  /*9670*/  IMAD R5, R7, UR11, R8 ;  /* 0x0000000b07057c24 */ /* 0x000fe2000f8e0208 */
[----:B------:R-:W-:Y:S01]  /*9680*/  ULDC.64 UR10, c[0x0][0x210] ;  /* 0x00008400000a7ab9 */ /* 0x000fe20000000a00 */
[----:B------:R-:W-:Y:S01]  /*9690*/  FMUL.FTZ R7, R9, UR17 ;  /* 0x0000001109077c20 */ /* 0x000fe20008410000 */
[C---:B------:R-:W-:Y:S02]  /*96a0*/  LEA R4, P0, R74.reuse, UR10, 0x1 ;  /* 0x0000000a4a047c11 */ /* 0x040fe4000f8008ff */
[----:B------:R-:W-:Y:S02]  /*96b0*/  IADD3 R5, R75, R5, RZ ;  /* 0x000000054b057210 */ /* 0x000fe40007ffe0ff */
[----:B------:R-:W-:Y:S02]  /*96c0*/  F2FP.F16.F32.PACK_AB R7, R7, R6 ;  /* 0x000000060707723e */ /* 0x000fe400000000ff */
[----:B------:R-:W-:-:S05]  /*96d0*/  LEA.HI.X R5, R74, UR11, R5, 0x1, P0 ;  /* 0x0000000b4a057c11 */ /* 0x000fca00080f0c05 */
[----:B------:R1:W-:Y:S02]  /*96e0*/  STG.E desc[UR12][R4.64], R7 ;  /* 0x0000000704007986 */ /* 0x0003e4000c10190c */
.L_x_1215:
[----:B------:R-:W-:Y:S05]  /*96f0*/  BSYNC B0 ;  /* 0x0000000000007941 */ /* 0x000fea0003800000 */
.L_x_1214:
[----:B------:R-:W-:Y:S01]  /*9700*/  ULDC UR11, c[0x0][0x2a0] ;  /* 0x0000a800000b7ab9 */ /* 0x000fe20000000800 */
[----:B------:R-:W-:Y:S01]  /*9710*/  ULDC UR14, c[0x0][0x270] ;  /* 0x00009c00000e7ab9 */ /* 0x000fe20000000800 */
[----:B------:R-:W-:Y:S01]  /*9720*/  ULDC UR10, c[0x0][0x10] ;  /* 0x00000400000a7ab9 */ /* 0x000fe20000000800 */
[----:B------:R-:W-:Y:S02]  /*9730*/  UIMAD UR11, UR11, UR14, URZ ;  /* 0x0000000e0b0b72a4 */ /* 0x000fe4000f8e023f */
[----:B------:R-:W-:Y:S02]  /*9740*/  UIADD3 UR5, UR10, UR5, URZ ;  /* 0x000000050a057290 */ /* 0x000fe4000fffe03f */
[----:B------:R-:W-:Y:S02]  /*9750*/  UIADD3 UR4, UR4, 0x1, URZ ;  /* 0x0000000104047890 */ /* 0x000fe4000fffe03f */
[----:B------:R-:W-:-:S06]  /*9760*/  UISETP.GE.AND UP0, UPT, UR5, UR11, UPT ;  /* 0x0000000b0500728c */ /* 0x000fcc000bf06270 */
[----:B------:R-:W-:-:S13]  /*9770*/  PLOP3.LUT P0, PT, PT, PT, UP0, 0x80, 0x0 ;  /* 0x000000000000781c */ /* 0x000fda0003f0f008 */
[----:B------:R-:W-:Y:S05]  /*9780*/  @!P0 BRA `(.L_x_1216) ;  /* 0xffffff6800e48947 */ /* 0x000fea000383ffff */
.L_x_1133:
[----:B-1----:R-:W1:Y:S01]  /*9790*/  LDC R4, c[0x0][0xc] ;  /* 0x00000300ff047b82 */ /* 0x002e620000000800 */
        /* <DEDUP_REMOVED lines=18> */
.L_x_1218:
[----:B------:R-:W-:Y:S05]  /*98c0*/  BSYNC B0 ;  /* 0x0000000000007941 */ /* 0x000fea0003800000 */
.L_x_1217:
        /* <DEDUP_REMOVED lines=11> */
.L_x_1220:
[----:B------:R-:W2:Y:S04]  /*9980*/  LDG.E.STRONG.GPU R5, desc[UR12][R2.64] ;  /* 0x0000000c02057981 */ /* 0x000ea8000c1ef900 */
[----:B--2---:R-:W-:Y:S01]  /*9990*/  CCTL.IVALL ;  /* 0x00000000ff00798f */ /* 0x004fe20002000000 */
[----:B------:R-:W-:Y:S05]  /*99a0*/  YIELD ;  /* 0x0000000000007946 */ /* 0x000fea0003800000 */
[----:B------:R-:W-:-:S13]  /*99b0*/  ISETP.NE.AND P0, PT, R5, R0, PT ;  /* 0x000000000500720c */ /* 0x000fda0003f05270 */
[----:B------:R-:W-:Y:S05]  /*99c0*/  @P0 BRA `(.L_x_1220) ;  /* 0xfffffffc00ec0947 */ /* 0x000fea000383ffff */
.L_x_1219:
        /* <DEDUP_REMOVED lines=24> */
.L_x_1221:
        /* <DEDUP_REMOVED lines=23> */
.L_x_1222:
        /* <DEDUP_REMOVED lines=12> */
.L_x_5128:


//--------------------- .text._Z35group_norm_nhwc_bwd_one_pass_kernelI11Fp16IOFp32WLi512ELi96ELi768EEv26Group_norm_nhwc_bwd_params --------------------------
	.section	.text._Z35group_norm_nhwc_bwd_one_pass_kernelI11Fp16IOFp32WLi512ELi96ELi768EEv26Group_norm_nhwc_bwd_params,"ax",@progbits
	.align	128
        .global         _Z35group_norm_nhwc_bwd_one_pass_kernelI11Fp16IOFp32WLi512ELi96ELi768EEv26Group_norm_nhwc_bwd_params
        .type           _Z35group_norm_nhwc_bwd_one_pass_kernelI11Fp16IOFp32WLi512ELi96ELi768EEv26Group_norm_nhwc_bwd_params,@function
        .size           _Z35group_norm_nhwc_bwd_one_pass_kernelI11Fp16IOFp32WLi512ELi96ELi768EEv26Group_norm_nhwc_bwd_params,(.L_x_5129 - _Z35group_norm_nhwc_bwd_one_pass_kernelI11Fp16IOFp32WLi512ELi96ELi768EEv26Group_norm_nhwc_bwd_params)
        .other          _Z35group_norm_nhwc_bwd_one_pass_kernelI11Fp16IOFp32WLi512ELi96ELi768EEv26Group_norm_nhwc_bwd_params,@"STO_CUDA_ENTRY STV_DEFAULT"
_Z35group_norm_nhwc_bwd_one_pass_kernelI11Fp16IOFp32WLi512ELi96ELi768EEv26Group_norm_nhwc_bwd_params:
.text._Z35group_norm_nhwc_bwd_one_pass_kernelI11Fp16IOFp32WLi512ELi96ELi768EEv26Group_norm_nhwc_bwd_params:
        /* <DEDUP_REMOVED lines=19> */
[----:B------:R-:W-:Y:S01]  /*0130*/  ULDC.64 UR14, c[0x0][0x290] ;  /* 0x0000a400000e7ab9 */ /* 0x000fe20000000a00 */
[----:B------:R-:W-:Y:S01]  /*0140*/  ULEA.HI UR9, UP0, UR11, UR10, URZ, 0x1 ;  /* 0x0000000a0b097291 */ /* 0x000fe2000f81083f */
[----:B------:R-:W-:Y:S01]  /*0150*/  IMAD R3, R5, -0x30, R0 ;  /* 0xffffffd005037824 */ /* 0x000fe200078e0200 */
[----:B------:R-:W-:-:S02]  /*0160*/  UIADD3 UR12, UR5, UR12, URZ ;  /* 0x0000000c050c7290 */ /* 0x000fc4000fffe03f */
[----:B------:R-:W-:Y:S02]  /*0170*/  UIADD3.X UR11, URZ, UR11, URZ, UP0, !UPT ;  /* 0x0000000b3f0b7290 */ /* 0x000fe400087fe43f */
[----:B------:R-:W1:Y:S01]  /*0180*/  S2UR UR7, SR_CgaCtaId ;  /* 0x00000000000779c3 */ /* 0x000e620000008800 */
[----:B------:R-:W-:Y:S02]  /*0190*/  ULEA.HI UR10, UP0, UR12, UR4, URZ, 0x1 ;  /* 0x000000040c0a7291 */ /* 0x000fe4000f81083f */
[----:B------:R-:W-:Y:S02]  /*01a0*/  USHF.R.S64 UR9, UR9, 0x1, UR11 ;  /* 0x0000000109097899 */ /* 0x000fe4000800100b */
[----:B------:R-:W-:Y:S02]  /*01b0*/  UIADD3.X UR12, URZ, UR12, URZ, UP0, !UPT ;  /* 0x0000000c3f0c7290 */ /* 0x000fe400087fe43f */
[----:B------:R-:W-:Y:S02]  /*01c0*/  USHF.R.S32.HI UR11, URZ, 0x1, UR11 ;  /* 0x000000013f0b7899 */ /* 0x000fe4000801140b */
[----:B------:R-:W-:-:S02]  /*01d0*/  USHF.R.S64 UR10, UR10, 0x1, UR12 ;  /* 0x000000010a0a7899 */ /* 0x000fc4000800100c */
[----:B------:R-:W-:Y:S02]  /*01e0*/  USHF.R.S32.HI UR12, URZ, 0x1, UR12 ;  /* 0x000000013f0c7899 */ /* 0x000fe4000801140c */
[----:B------:R-:W-:Y:S02]  /*01f0*/  USHF.L.U64.HI UR11, UR9, 0x2, UR11 ;  /* 0x00000002090b7899 */ /* 0x000fe4000801020b */
[----:B------:R-:W-:Y:S01]  /*0200*/  USHF.L.U64.HI UR12, UR10, 0x2, UR12 ;  /* 0x000000020a0c7899 */ /* 0x000fe2000801020c */
[----:B0-----:R-:W-:Y:S01]  /*0210*/  IMAD R2, R4, UR24, R5 ;  /* 0x0000001804027c24 */ /* 0x001fe2000f8e0205 */
[----:B------:R-:W-:Y:S01]  /*0220*/  SHF.R.S32.HI R5, RZ, 0x1f, R0 ;  /* 0x0000001fff057819 */ /* 0x000fe20000011400 */
[----:B------:R-:W-:Y:S01]  /*0230*/  ULDC.U8 UR25, c[0x0][0x2a4] ;  /* 0x0000a90000197ab9 */ /* 0x000fe20000000000 */
        /* <DEDUP_REMOVED lines=10> */
[----:B------:R0:W-:Y:S01]  /*02e0*/  STL [R1+0x3c], R4 ;  /* 0x00003c0401007387 */ /* 0x0001e20000100800 */
[----:B------:R-:W-:Y:S02]  /*02f0*/  IADD3 R5, R2, 0x40, RZ ;  /* 0x0000004002057810 */ /* 0x000fe40007ffe0ff */
[----:B------:R-:W-:Y:S01]  /*0300*/  ISETP.LT.U32.AND P1, PT, R0, 0x300, !P1 ;  /* 0x000003000000780c */ /* 0x000fe20004f21070 */
[----:B------:R1:W-:Y:S01]  /*0310*/  STL [R1+0x40], R3 ;  /* 0x0000400301007387 */ /* 0x0003e20000100800 */
[C---:B------:R-:W-:Y:S02]  /*0320*/  IADD3 R5, R2.reuse, 0xb0, RZ ;  /* 0x000000b002057810 */ /* 0x040fe40007ffe0ff */
[C---:B0-----:R-:W-:Y:S02]  /*0330*/  IADD3 R4, R2.reuse, 0x20, RZ ;  /* 0x0000002002047810 */ /* 0x041fe40007ffe0ff */
[----:B------:R-:W-:-:S02]  /*0340*/  IADD3 R4, R2, 0x50, RZ ;  /* 0x0000005002047810 */ /* 0x000fc40007ffe0ff */
[C---:B-1----:R-:W-:Y:S02]  /*0350*/  IADD3 R3, R2.reuse, 0x30, RZ ;  /* 0x0000003002037810 */ /* 0x042fe40007ffe0ff */
[C---:B------:R-:W-:Y:S02]  /*0360*/  IADD3 R3, R2.reuse, 0x60, RZ ;  /* 0x0000006002037810 */ /* 0x040fe40007ffe0ff */
[C---:B------:R-:W-:Y:S02]  /*0370*/  IADD3 R4, R2.reuse, 0x70, RZ ;  /* 0x0000007002047810 */ /* 0x040fe40007ffe0ff */
[C---:B------:R-:W-:Y:S02]  /*0380*/  IADD3 R3, R2.reuse, 0x80, RZ ;  /* 0x0000008002037810 */ /* 0x040fe40007ffe0ff */
[C---:B------:R-:W-:Y:S02]  /*0390*/  IADD3 R4, R2.reuse, 0x90, RZ ;  /* 0x0000009002047810 */ /* 0x040fe40007ffe0ff */
[----:B------:R-:W-:-:S02]  /*03a0*/  IADD3 R3, R2, 0xa0, RZ ;  /* 0x000000a002037810 */ /* 0x000fc40007ffe0ff */
[C---:B------:R-:W-:Y:S02]  /*03b0*/  IADD3 R4, R2.reuse, 0xc0, RZ ;  /* 0x000000c002047810 */ /* 0x040fe40007ffe0ff */
[----:B------:R-:W-:-:S07]  /*03c0*/  IADD3 R3, R2, 0xd0, RZ ;  /* 0x000000d002037810 */ /* 0x000fce0007ffe0ff */
.L_x_1370:
[----:B------:R-:W2:Y:S01]  /*03d0*/  LDL R72, [R1+0x3c] ;  /* 0x00003c0001487983 */ /* 0x000ea20000100800 */
[----:B------:R-:W-:Y:S01]  /*03e0*/  ULDC UR14, c[0x0][0x2a0] ;  /* 0x0000a800000e7ab9 */ /* 0x000fe20000000800 */
[----:B0-----:R-:W-:Y:S01]  /*03f0*/  IABS R5, UR8 ;  /* 0x0000000800057c13 */ /* 0x001fe20008000000 */
[----:B------:R-:W-:Y:S01]  /*0400*/  UMOV UR6, URZ ;  /* 0x0000003f00067c82 */ /* 0x000fe20008000000 */
[----:B------:R-:W-:Y:S01]  /*0410*/  MOV R3, UR14 ;  /* 0x0000000e00037c02 */ /* 0x000fe20008000f00 */
[----:B------:R-:W-:Y:S01]  /*0420*/  UISETP.GE.AND UP4, UPT, UR8, URZ, UPT ;  /* 0x0000003f0800728c */ /* 0x000fe2000bf86270 */
[----:B------:R-:W-:Y:S01]  /*0430*/  R2UR UR13, R5 ;  /* 0x00000000050d72ca */ /* 0x000fe200000e0000 */
[----:B------:R-:W-:Y:S01]  /*0440*/  UISETP.NE.AND UP0, UPT, UR14, URZ, UPT ;  /* 0x0000003f0e00728c */ /* 0x000fe2000bf05270 */
[----:B------:R-:W-:Y:S01]  /*0450*/  IABS R3, R3 ;  /* 0x0000000300037213 */ /* 0x000fe20000000000 */
[----:B------:R-:W0:Y:S01]  /*0460*/  @P1 LDC.64 R12, c[0x0][0x288] ;  /* 0x0000a200ff0c1b82 */ /* 0x000e220000000a00 */
[----:B------:R-:W-:Y:S01]  /*0470*/  IADD3 R19, R2, 0xe0, RZ ;  /* 0x000000e002137810 */ /* 0x000fe20007ffe0ff */
[----:B------:R-:W-:Y:S01]  /*0480*/  ULDC.64 UR18, c[0x0][0x290] ;  /* 0x0000a40000127ab9 */ /* 0x000fe20000000a00 */
[----:B------:R-:W-:Y:S01]  /*0490*/  R2UR UR15, R3 ;  /* 0x00000000030f72ca */ /* 0x000fe200000e0000 */
[----:B------:R-:W-:Y:S01]  /*04a0*/  ULDC.64 UR16, c[0x0][0x298] ;  /* 0x0000a60000107ab9 */ /* 0x000fe20000000a00 */
[----:B------:R-:W-:-:S02]  /*04b0*/  ISETP.GE.U32.AND P2, PT, R19, UR18, PT ;  /* 0x0000001213007c0c */ /* 0x000fc4000bf46070 */
[----:B------:R-:W-:Y:S02]  /*04c0*/  CS2R R52, SRZ ;  /* 0x0000000000347805 */ /* 0x000fe4000001ff00 */
[----:B------:R-:W-:Y:S01]  /*04d0*/  SHF.R.S32.HI R11, RZ, 0x1f, R19 ;  /* 0x0000001fff0b7819 */ /* 0x000fe20000011413 */
[----:B------:R-:W1:Y:S01]  /*04e0*/  @P1 LDC.64 R20, c[0x0][0x230] ;  /* 0x00008c00ff141b82 */ /* 0x000e620000000a00 */
[----:B------:R-:W-:Y:S02]  /*04f0*/  SHF.R.S32.HI R8, RZ, 0x1f, R2 ;  /* 0x0000001fff087819 */ /* 0x000fe40000011402 */
[----:B------:R-:W-:Y:S02]  /*0500*/  ISETP.GE.AND.EX P2, PT, R11, UR19, PT, P2 ;  /* 0x000000130b007c0c */ /* 0x000fe4000bf46320 */
[----:B------:R-:W-:Y:S02]  /*0510*/  IADD3 R18, R2, 0x100, RZ ;  /* 0x0000010002127810 */ /* 0x000fe40007ffe0ff */
[----:B------:R-:W-:Y:S01]  /*0520*/  ISETP.GT.U32.OR P2, PT, R0, 0x2ff, P2 ;  /* 0x000002ff0000780c */ /* 0x000fe20001744470 */
[----:B------:R-:W3:Y:S01]  /*0530*/  I2F.RP R3, UR15 ;  /* 0x0000000f00037d06 */ /* 0x000ee20008209400 */
[----:B------:R-:W-:Y:S01]  /*0540*/  HFMA2.MMA R28, -RZ, RZ, 0, 0 ;  /* 0x00000000ff1c7435 */ /* 0x000fe200000001ff */
[----:B------:R-:W-:-:S02]  /*0550*/  ISETP.GE.U32.AND P5, PT, R18, UR18, PT ;  /* 0x0000001212007c0c */ /* 0x000fc4000bfa6070 */
[----:B------:R-:W-:-:S04]  /*0560*/  SHF.R.S32.HI R29, RZ, 0x1f, R18 ;  /* 0x0000001fff1d7819 */ /* 0x000fc80000011412 */
[----:B------:R-:W-:-:S04]  /*0570*/  ISETP.GE.AND.EX P5, PT, R29, UR19, PT, P5 ;  /* 0x000000131d007c0c */ /* 0x000fc8000bfa6350 */
[----:B------:R-:W4:Y:S01]  /*0580*/  @!P2 LDC.64 R6, c[0x0][0x288] ;  /* 0x0000a200ff06ab82 */ /* 0x000f220000000a00 */
[----:B------:R-:W-:Y:S01]  /*0590*/  ISETP.GT.U32.OR P5, PT, R0, 0x2ff, P5 ;  /* 0x000002ff0000780c */ /* 0x000fe20002fa4470 */
[----:B---3--:R-:W3:Y:S02]  /*05a0*/  MUFU.RCP R3, R3 ;  /* 0x0000000300037308 */ /* 0x008ee40000001000 */
[----:B---3--:R-:W-:Y:S01]  /*05b0*/  IADD3 R4, R3, 0xffffffe, RZ ;  /* 0x0ffffffe03047810 */ /* 0x008fe20007ffe0ff */
[----:B----4-:R-:W-:-:S05]  /*05c0*/  @!P2 IMAD R22, R11, R6, RZ ;  /* 0x000000060b16a224 */ /* 0x010fca00078e02ff */
[----:B------:R-:W3:Y:S01]  /*05d0*/  F2I.FTZ.U32.TRUNC.NTZ R4, R4 ;  /* 0x0000000400047305 */ /* 0x000ee2000021f000 */
[----:B------:R-:W-:Y:S01]  /*05e0*/  @!P2 IMAD R27, R19, R7, R22 ;  /* 0x00000007131ba224 */ /* 0x000fe200078e0216 */
[----:B---3--:R-:W-:-:S13]  /*05f0*/  R2UR UR7, R4 ;  /* 0x00000000040772ca */ /* 0x008fda00000e0000 */
[----:B------:R-:W-:-:S04]  /*0600*/  UIADD3 UR5, URZ, -UR7, URZ ;  /* 0x800000073f057290 */ /* 0x000fc8000fffe03f */
[----:B------:R-:W-:-:S04]  /*0610*/  UIMAD UR5, UR5, UR15, URZ ;  /* 0x0000000f050572a4 */ /* 0x000fc8000f8e023f */
[----:B------:R-:W-:-:S04]  /*0620*/  UIMAD.WIDE.U32 UR6, UR7, UR5, UR6 ;  /* 0x00000005070672a5 */ /* 0x000fc8000f8e0006 */
[----:B------:R-:W-:Y:S02]  /*0630*/  UIMAD.WIDE.U32 UR6, UR7, UR13, URZ ;  /* 0x0000000d070672a5 */ /* 0x000fe4000f8e003f */
[----:B------:R-:W-:Y:S02]  /*0640*/  ULOP3.LUT UR6, UR8, UR14, URZ, 0x3c, !UPT ;  /* 0x0000000e08067292 */ /* 0x000fe4000f8e3c3f */
[----:B------:R-:W-:Y:S02]  /*0650*/  UIADD3 UR5, -UR7, URZ, URZ ;  /* 0x0000003f07057290 */ /* 0x000fe4000fffe13f */
[----:B------:R-:W-:Y:S02]  /*0660*/  UISETP.GE.AND UP5, UPT, UR6, URZ, UPT ;  /* 0x0000003f0600728c */ /* 0x000fe4000bfa6270 */
[----:B------:R-:W-:Y:S02]  /*0670*/  UIMAD UR5, UR15, UR5, UR13 ;  /* 0x000000050f0572a4 */ /* 0x000fe4000f8e020d */
[----:B------:R-:W-:-:S02]  /*0680*/  ULOP3.LUT UR13, URZ, UR14, URZ, 0x33, !UPT ;  /* 0x0000000e3f0d7292 */ /* 0x000fc4000f8e333f */
[----:B------:R-:W-:-:S11]  /*0690*/  UISETP.GT.U32.AND UP2, UPT, UR15, UR5, UPT ;  /* 0x000000050f00728c */ /* 0x000fd6000bf44070 */
[----:B------:R-:W-:Y:S02]  /*06a0*/  @!UP2 UIADD3 UR5, UR5, -UR15, URZ ;  /* 0x8000000f0505a290 */ /* 0x000fe4000fffe03f */
[----:B------:R-:W-:Y:S02]  /*06b0*/  @!UP2 UIADD3 UR7, UR7, 0x1, URZ ;  /* 0x000000010707a890 */ /* 0x000fe4000fffe03f */
[----:B------:R-:W-:Y:S02]  /*06c0*/  UISETP.GE.U32.AND UP1, UPT, UR5, UR15, UPT ;  /* 0x0000000f0500728c */ /* 0x000fe4000bf26070 */
[----:B------:R-:W-:Y:S02]  /*06d0*/  UIADD3 UR6, UR5, -UR15, URZ ;  /* 0x8000000f05067290 */ /* 0x000fe4000fffe03f */
[----:B------:R-:W-:-:S04]  /*06e0*/  UISETP.GT.U32.AND UP3, UPT, UR15, UR5, UPT ;  /* 0x000000050f00728c */ /* 0x000fc8000bf64070 */
[----:B------:R-:W-:-:S03]  /*06f0*/  USEL UR5, UR6, UR5, !UP3 ;  /* 0x0000000506057287 */ /* 0x000fc6000d800000 */
[----:B------:R-:W-:Y:S02]  /*0700*/  @UP1 UIADD3 UR7, UR7, 0x1, URZ ;  /* 0x0000000107071890 */ /* 0x000fe4000fffe03f */
[----:B------:R-:W-:Y:S02]  /*0710*/  @!UP4 UIADD3 UR5, -UR5, URZ, URZ ;  /* 0x0000003f0505c290 */ /* 0x000fe4000fffe13f */
[----:B------:R-:W-:Y:S02]  /*0720*/  @!UP5 UIADD3 UR7, -UR7, URZ, URZ ;  /* 0x0000003f0707d290 */ /* 0x000fe4000fffe13f */
[----:B------:R-:W-:Y:S02]  /*0730*/  USEL UR14, UR13, UR5, !UP0 ;  /* 0x000000050d0e7287 */ /* 0x000fe4000c000000 */
[----:B------:R-:W-:Y:S02]  /*0740*/  USEL UR7, UR13, UR7, !UP0 ;  /* 0x000000070d077287 */ /* 0x000fe4000c000000 */
[----:B------:R-:W-:-:S02]  /*0750*/  UIMAD UR15, UR14, 0x60, URZ ;  /* 0x000000600e0f78a4 */ /* 0x000fc4000f8e023f */
[----:B------:R-:W-:-:S04]  /*0760*/  USHF.R.S32.HI UR5, URZ, 0x1f, UR7 ;  /* 0x0000001f3f057899 */ /* 0x000fc80008011407 */
[----:B------:R-:W-:Y:S01]  /*0770*/  MOV R4, UR15 ;  /* 0x0000000f00047c02 */ /* 0x000fe20008000f00 */
[----:B------:R-:W-:-:S04]  /*0780*/  UIMAD UR5, UR5, UR16, URZ ;  /* 0x00000010050572a4 */ /* 0x000fc8000f8e023f */
[----:B------:R-:W-:Y:S01]  /*0790*/  UIMAD UR5, UR7, UR17, UR5 ;  /* 0x00000011070572a4 */ /* 0x000fe2000f8e0205 */
[----:B--2---:R-:W-:Y:S02]  /*07a0*/  SHF.R.S32.HI R3, RZ, 0x1f, R72 ;  /* 0x0000001fff037819 */ /* 0x004fe40000011448 */
[----:B------:R-:W-:-:S04]  /*07b0*/  IADD3 R14, P0, R72, UR15, RZ ;  /* 0x0000000f480e7c10 */ /* 0x000fc8000ff1e0ff */
[----:B------:R-:W-:Y:S01]  /*07c0*/  LEA.HI.X.SX32 R15, R4, R3, 0x1, P0 ;  /* 0x00000003040f7211 */ /* 0x000fe200000f0eff */
[----:B0-----:R-:W-:Y:S01]  /*07d0*/  @P1 IMAD R4, R8, R12, RZ ;  /* 0x0000000c08041224 */ /* 0x001fe200078e02ff */
[----:B------:R-:W-:Y:S02]  /*07e0*/  MOV R3, UR16 ;  /* 0x0000001000037c02 */ /* 0x000fe40008000f00 */
[----:B------:R-:W-:Y:S02]  /*07f0*/  CS2R R38, SRZ ;  /* 0x0000000000267805 */ /* 0x000fe4000001ff00 */
[----:B------:R-:W-:Y:S01]  /*0800*/  CS2R R36, SRZ ;  /* 0x0000000000247805 */ /* 0x000fe2000001ff00 */
[C---:B------:R-:W-:Y:S01]  /*0810*/  @P1 IMAD R13, R2.reuse, R13, R4 ;  /* 0x0000000d020d1224 */ /* 0x040fe200078e0204 */
[C---:B------:R-:W-:Y:S01]  /*0820*/  IADD3 R32, R2.reuse, 0x10, RZ ;  /* 0x0000001002207810 */ /* 0x040fe20007ffe0ff */
[----:B------:R-:W-:Y:S01]  /*0830*/  IMAD.WIDE.U32 R14, R3, UR7, R14 ;  /* 0x00000007030e7c25 */ /* 0x000fe2000f8e000e */
[----:B------:R-:W0:Y:S01]  /*0840*/  @P1 LDC.64 R4, c[0x0][0x228] ;  /* 0x00008a00ff041b82 */ /* 0x000e220000000a00 */
[----:B------:R-:W-:-:S02]  /*0850*/  IADD3 R3, R2, 0xf0, RZ ;  /* 0x000000f002037810 */ /* 0x000fc40007ffe0ff */
[----:B------:R-:W-:Y:S02]  /*0860*/  CS2R R34, SRZ ;  /* 0x0000000000227805 */ /* 0x000fe4000001ff00 */
[----:B------:R-:W-:Y:S01]  /*0870*/  SHF.R.S32.HI R30, RZ, 0x1f, R32 ;  /* 0x0000001fff1e7819 */ /* 0x000fe20000011420 */
[----:B------:R-:W-:Y:S01]  /*0880*/  HFMA2.MMA R77, -RZ, RZ, 0, 0 ;  /* 0x00000000ff4d7435 */ /* 0x000fe200000001ff */
[----:B------:R-:W-:Y:S01]  /*0890*/  IADD3 R17, R15, UR5, RZ ;  /* 0x000000050f117c10 */ /* 0x000fe2000fffe0ff */
[----:B------:R-:W-:Y:S01]  /*08a0*/  HFMA2.MMA R55, -RZ, RZ, 0, 0 ;  /* 0x00000000ff377435 */ /* 0x000fe200000001ff */
[----:B------:R-:W-:Y:S02]  /*08b0*/  @P1 MOV R16, R14 ;  /* 0x0000000e00101202 */ /* 0x000fe40000000f00 */
[----:B------:R-:W-:Y:S02]  /*08c0*/  MOV R48, RZ ;  /* 0x000000ff00307202 */ /* 0x000fe40000000f00 */
[----:B------:R-:W-:-:S02]  /*08d0*/  CS2R R46, SRZ ;  /* 0x00000000002e7805 */ /* 0x000fc4000001ff00 */
[----:B------:R-:W-:Y:S01]  /*08e0*/  ISETP.GE.U32.AND P0, PT, R3, UR18, PT ;  /* 0x0000001203007c0c */ /* 0x000fe2000bf06070 */
[----:B------:R-:W-:Y:S01]  /*08f0*/  @P1 IMAD.WIDE.U32 R8, R2, R12, R16 ;  /* 0x0000000c02081225 */ /* 0x000fe200078e0010 */
[----:B------:R-:W-:Y:S02]  /*0900*/  SHF.R.S32.HI R31, RZ, 0x1f, R3 ;  /* 0x0000001fff1f7819 */ /* 0x000fe40000011403 */
[----:B------:R-:W-:Y:S02]  /*0910*/  CS2R R58, SRZ ;  /* 0x00000000003a7805 */ /* 0x000fe4000001ff00 */
[----:B------:R-:W-:Y:S02]  /*0920*/  CS2R R56, SRZ ;  /* 0x0000000000387805 */ /* 0x000fe4000001ff00 */
[----:B------:R-:W-:Y:S02]  /*0930*/  CS2R R60, SRZ ;  /* 0x00000000003c7805 */ /* 0x000fe4000001ff00 */
[----:B------:R-:W-:-:S02]  /*0940*/  @P1 IADD3 R9, R9, R13, RZ ;  /* 0x0000000d09091210 */ /* 0x000fc40007ffe0ff */
[----:B------:R-:W-:Y:S02]  /*0950*/  CS2R R62, SRZ ;  /* 0x00000000003e7805 */ /* 0x000fe4000001ff00 */
[C---:B------:R-:W-:Y:S01]  /*0960*/  @P1 SHF.L.U32 R23, R8.reuse, 0x1, RZ ;  /* 0x0000000108171819 */ /* 0x040fe200000006ff */
[----:B------:R-:W2:Y:S01]  /*0970*/  @!P2 LDC.64 R12, c[0x0][0x228] ;  /* 0x00008a00ff0cab82 */ /* 0x000ea20000000a00 */
[----:B------:R-:W-:Y:S02]  /*0980*/  @P1 SHF.L.U64.HI R26, R8, 0x1, R9 ;  /* 0x00000001081a1819 */ /* 0x000fe40000010209 */
[----:B------:R-:W-:Y:S02]  /*0990*/  CS2R R44, SRZ ;  /* 0x00000000002c7805 */ /* 0x000fe4000001ff00 */
[----:B-1----:R-:W-:Y:S02]  /*09a0*/  @P1 IADD3 R24, P3, R23, R20, RZ ;  /* 0x0000001417181210 */ /* 0x002fe40007f7e0ff */
[----:B------:R-:W-:-:S02]  /*09b0*/  CS2R R64, SRZ ;  /* 0x0000000000407805 */ /* 0x000fc4000001ff00 */
[----:B------:R-:W-:Y:S02]  /*09c0*/  @!P2 MOV R20, R14 ;  /* 0x0000000e0014a202 */ /* 0x000fe40000000f00 */
[----:B------:R-:W-:Y:S02]  /*09d0*/  CS2R R42, SRZ ;  /* 0x00000000002a7805 */ /* 0x000fe4000001ff00 */
[C---:B------:R-:W-:Y:S01]  /*09e0*/  @P1 IADD3.X R25, R26.reuse, R21, RZ, P3, !PT ;  /* 0x000000151a191210 */ /* 0x040fe20001ffe4ff */
[----:B------:R-:W1:Y:S01]  /*09f0*/  @!P2 LDC.64 R8, c[0x0][0x230] ;  /* 0x00008c00ff08ab82 */ /* 0x000e620000000a00 */
[----:B------:R-:W-:Y:S02]  /*0a00*/  @!P2 MOV R21, R17 ;  /* 0x000000110015a202 */ /* 0x000fe40000000f00 */
[----:B------:R-:W-:Y:S02]  /*0a10*/  CS2R R66, SRZ ;  /* 0x0000000000427805 */ /* 0x000fe4000001ff00 */
[----:B0-----:R-:W-:Y:S01]  /*0a20*/  @P1 IADD3 R22, P3, R23, R4, RZ ;  /* 0x0000000417161210 */ /* 0x001fe20007f7e0ff */
[----:B------:R-:W3:Y:S01]  /*0a30*/  @P1 LDG.E R53, desc[UR22][R24.64] ;  /* 0x0000001618351981 */ /* 0x000ee2000c1e1900 */
[----:B------:R-:W-:Y:S01]  /*0a40*/  ISETP.GE.AND.EX P0, PT, R31, UR19, PT, P0 ;  /* 0x000000131f007c0c */ /* 0x000fe2000bf06300 */
[----:B------:R-:W-:Y:S01]  /*0a50*/  @!P2 IMAD.WIDE.U32 R6, R19, R6, R20 ;  /* 0x000000061306a225 */ /* 0x000fe200078e0014 */
[----:B------:R-:W-:Y:S01]  /*0a60*/  @P1 IADD3.X R23, R26, R5, RZ, P3, !PT ;  /* 0x000000051a171210 */ /* 0x000fe20001ffe4ff */
[----:B------:R-:W-:Y:S01]  /*0a70*/  HFMA2.MMA R70, -RZ, RZ, 0, 0 ;  /* 0x00000000ff467435 */ /* 0x000fe200000001ff */
[----:B------:R-:W-:Y:S01]  /*0a80*/  ISETP.GT.U32.OR P0, PT, R0, 0x2ff, P0 ;  /* 0x000002ff0000780c */ /* 0x000fe20000704470 */
[----:B------:R-:W0:Y:S01]  /*0a90*/  @!P5 LDC.64 R4, c[0x0][0x288] ;  /* 0x0000a200ff04db82 */ /* 0x000e220000000a00 */
[----:B------:R-:W-:Y:S01]  /*0aa0*/  @!P2 IADD3 R21, R7, R27, RZ ;  /* 0x0000001b0715a210 */ /* 0x000fe20007ffe0ff */
[----:B------:R0:W5:Y:S01]  /*0ab0*/  @P1 LDG.E R52, desc[UR22][R22.64] ;  /* 0x0000001616341981 */ /* 0x000162000c1e1900 */
[----:B------:R-:W-:-:S02]  /*0ac0*/  @!P2 SHF.L.U32 R7, R6, 0x1, RZ ;  /* 0x000000010607a819 */ /* 0x000fc400000006ff */
[----:B------:R-:W-:Y:S02]  /*0ad0*/  CS2R R40, SRZ ;  /* 0x0000000000287805 */ /* 0x000fe4000001ff00 */
[----:B------:R-:W-:Y:S02]  /*0ae0*/  @!P2 SHF.L.U64.HI R26, R6, 0x1, R21 ;  /* 0x00000001061aa819 */ /* 0x000fe40000010215 */
[----:B------:R-:W-:Y:S02]  /*0af0*/  CS2R R68, SRZ ;  /* 0x0000000000447805 */ /* 0x000fe4000001ff00 */
[----:B------:R-:W-:Y:S01]  /*0b00*/  IADD3 R19, R2, 0x110, RZ ;  /* 0x0000011002137810 */ /* 0x000fe20007ffe0ff */
[----:B------:R-:W-:Y:S01]  /*0b10*/  ULDC.64 UR16, c[0x0][0x290] ;  /* 0x0000a40000107ab9 */ /* 0x000fe20000000a00 */
[----:B------:R-:W-:Y:S01]  /*0b20*/  HFMA2.MMA R74, -RZ, RZ, 0, 0 ;  /* 0x00000000ff4a7435 */ /* 0x000fe200000001ff */
[----:B------:R-:W-:Y:S01]  /*0b30*/  ULDC.64 UR6, c[0x0][0x248] ;  /* 0x0000920000067ab9 */ /* 0x000fe20000000a00 */
[----:B------:R-:W4:Y:S01]  /*0b40*/  @!P0 LDC.64 R10, c[0x0][0x288] ;  /* 0x0000a200ff0a8b82 */ /* 0x000f220000000a00 */
[----:B-1----:R-:W-:-:S02]  /*0b50*/  @!P2 IADD3 R20, P3, R7, R8, RZ ;  /* 0x000000080714a210 */ /* 0x002fc40007f7e0ff */
[----:B--2---:R-:W-:Y:S02]  /*0b60*/  @!P2 IADD3 R8, P6, R7, R12, RZ ;  /* 0x0000000c0708a210 */ /* 0x004fe40007fde0ff */
[C---:B------:R-:W-:Y:S02]  /*0b70*/  @!P2 IADD3.X R21, R26.reuse, R9, RZ, P3, !PT ;  /* 0x000000091a15a210 */ /* 0x040fe40001ffe4ff */
[----:B------:R-:W-:Y:S01]  /*0b80*/  @!P2 IADD3.X R9, R26, R13, RZ, P6, !PT ;  /* 0x0000000d1a09a210 */ /* 0x000fe200037fe4ff */
[----:B------:R-:W1:Y:S01]  /*0b90*/  @!P0 LDC.64 R6, c[0x0][0x230] ;  /* 0x00008c00ff068b82 */ /* 0x000e620000000a00 */
[----:B0-----:R-:W-:-:S03]  /*0ba0*/  @!P5 IMAD R22, R29, R4, RZ ;  /* 0x000000041d16d224 */ /* 0x001fc600078e02ff */
[----:B------:R-:W2:Y:S01]  /*0bb0*/  @!P2 LDG.E R28, desc[UR22][R8.64] ;  /* 0x00000016081ca981 */ /* 0x000ea2000c1e1900 */
[----:B------:R-:W-:-:S03]  /*0bc0*/  @!P0 MOV R13, R17 ;  /* 0x00000011000d8202 */ /* 0x000fc60000000f00 */
[----:B------:R-:W0:Y:S01]  /*0bd0*/  @!P0 LDC.64 R24, c[0x0][0x228] ;  /* 0x00008a00ff188b82 */ /* 0x000e220000000a00 */
[----:B------:R-:W-:Y:S01]  /*0be0*/  ISETP.GE.U32.AND P4, PT, R19, UR18, PT ;  /* 0x0000001213007c0c */ /* 0x000fe2000bf86070 */
[----:B------:R4:W5:Y:S02]  /*0bf0*/  @!P2 LDG.E R38, desc[UR22][R20.64] ;  /* 0x000000161426a981 */ /* 0x000964000c1e1900 */
[----:B----4-:R-:W-:-:S04]  /*0c00*/  @!P0 IMAD R12, R31, R10, RZ ;  /* 0x0000000a1f0c8224 */ /* 0x010fc800078e02ff */
[C---:B------:R-:W-:Y:S01]  /*0c10*/  @!P0 IMAD R31, R3.reuse, R11, R12 ;  /* 0x0000000b031f8224 */ /* 0x040fe200078e020c */
[----:B------:R-:W-:Y:S01]  /*0c20*/  @!P0 MOV R12, R14 ;  /* 0x0000000e000c8202 */ /* 0x000fe20000000f00 */
[----:B------:R-:W4:Y:S04]  /*0c30*/  @!P5 LDC.64 R20, c[0x0][0x228] ;  /* 0x00008a00ff14db82 */ /* 0x000f280000000a00 */
[----:B------:R-:W-:-:S05]  /*0c40*/  @!P0 IMAD.WIDE.U32 R12, R3, R10, R12 ;  /* 0x0000000a030c8225 */ /* 0x000fca00078e000c */
[----:B------:R-:W-:Y:S02]  /*0c50*/  @!P0 IADD3 R13, R13, R31, RZ ;  /* 0x0000001f0d0d8210 */ /* 0x000fe40007ffe0ff */
[C---:B------:R-:W-:Y:S02]  /*0c60*/  @!P0 SHF.L.U32 R29, R12.reuse, 0x1, RZ ;  /* 0x000000010c1d8819 */ /* 0x040fe400000006ff */
[----:B------:R-:W-:Y:S02]  /*0c70*/  @!P0 SHF.L.U64.HI R26, R12, 0x1, R13 ;  /* 0x000000010c1a8819 */ /* 0x000fe4000001020d */
[----:B-1----:R-:W-:-:S04]  /*0c80*/  @!P0 IADD3 R12, P3, R29, R6, RZ ;  /* 0x000000061d0c8210 */ /* 0x002fc80007f7e0ff */
[----:B------:R-:W-:Y:S01]  /*0c90*/  @!P0 IADD3.X R13, R26, R7, RZ, P3, !PT ;  /* 0x000000071a0d8210 */ /* 0x000fe20001ffe4ff */
[----:B--2---:R1:W-:Y:S02]  /*0ca0*/  STL [R1+0x28], R28 ;  /* 0x0000281c01007387 */ /* 0x0043e40000100800 */
[----:B-1----:R-:W-:-:S10]  /*0cb0*/  HFMA2.MMA R28, -RZ, RZ, 0, 0 ;  /* 0x00000000ff1c7435 */ /* 0x002fd400000001ff */
[----:B------:R-:W2:Y:S01]  /*0cc0*/  @!P0 LDG.E R28, desc[UR22][R12.64] ;  /* 0x000000160c1c8981 */ /* 0x000ea2000c1e1900 */
[----:B0-----:R-:W-:-:S04]  /*0cd0*/  @!P0 IADD3 R24, P3, R29, R24, RZ ;  /* 0x000000181d188210 */ /* 0x001fc80007f7e0ff */
[----:B------:R-:W-:Y:S02]  /*0ce0*/  @!P0 IADD3.X R25, R26, R25, RZ, P3, !PT ;  /* 0x000000191a198210 */ /* 0x000fe40001ffe4ff */
[----:B------:R-:W-:-:S04]  /*0cf0*/  SHF.R.S32.HI R27, RZ, 0x1f, R19 ;  /* 0x0000001fff1b7819 */ /* 0x000fc80000011413 */
[----:B------:R-:W-:-:S04]  /*0d00*/  ISETP.GE.AND.EX P4, PT, R27, UR19, PT, P4 ;  /* 0x000000131b007c0c */ /* 0x000fc8000bf86340 */
[----:B------:R-:W-:-:S13]  /*0d10*/  ISETP.GT.U32.OR P4, PT, R0, 0x2ff, P4 ;  /* 0x000002ff0000780c */ /* 0x000fda0002784470 */
[----:B------:R-:W0:Y:S01]  /*0d20*/  @!P4 LDC.64 R10, c[0x0][0x288] ;  /* 0x0000a200ff0acb82 */ /* 0x000e220000000a00 */
[----:B--2---:R1:W-:Y:S02]  /*0d30*/  STL [R1+0x10], R28 ;  /* 0x0000101c01007387 */ /* 0x0043e40000100800 */
[----:B-1----:R-:W-:-:S10]  /*0d40*/  HFMA2.MMA R28, -RZ, RZ, 0, 0 ;  /* 0x00000000ff1c7435 */ /* 0x002fd400000001ff */
[----:B------:R-:W2:Y:S01]  /*0d50*/  @!P0 LDG.E R28, desc[UR22][R24.64] ;  /* 0x00000016181c8981 */ /* 0x000ea2000c1e1900 */
[----:B------:R-:W-:Y:S02]  /*0d60*/  @!P5 MOV R8, R14 ;  /* 0x0000000e0008d202 */ /* 0x000fe40000000f00 */
[----:B------:R-:W-:Y:S01]  /*0d70*/  @!P5 MOV R9, R17 ;  /* 0x000000110009d202 */ /* 0x000fe20000000f00 */
[C---:B------:R-:W-:Y:S02]  /*0d80*/  @!P5 IMAD R31, R18.reuse, R5, R22 ;  /* 0x00000005121fd224 */ /* 0x040fe400078e0216 */
[----:B------:R-:W1:Y:S01]  /*0d90*/  @!P5 LDC.64 R22, c[0x0][0x230] ;  /* 0x00008c00ff16db82 */ /* 0x000e620000000a00 */
[----:B------:R-:W-:-:S05]  /*0da0*/  @!P5 IMAD.WIDE.U32 R4, R18, R4, R8 ;  /* 0x000000041204d225 */ /* 0x000fca00078e0008 */
[----:B------:R-:W-:Y:S01]  /*0db0*/  @!P5 IADD3 R5, R5, R31, RZ ;  /* 0x0000001f0505d210 */ /* 0x000fe20007ffe0ff */
[----:B0-----:R-:W-:Y:S01]  /*0dc0*/  @!P4 IMAD R6, R27, R10, RZ ;  /* 0x0000000a1b06c224 */ /* 0x001fe200078e02ff */
[C---:B------:R-:W-:Y:S02]  /*0dd0*/  @!P5 SHF.L.U32 R27, R4.reuse, 0x1, RZ ;  /* 0x00000001041bd819 */ /* 0x040fe400000006ff */
[----:B------:R-:W-:Y:S02]  /*0de0*/  @!P5 SHF.L.U64.HI R18, R4, 0x1, R5 ;  /* 0x000000010412d819 */ /* 0x000fe40000010205 */
[----:B------:R-:W0:Y:S01]  /*0df0*/  @!P4 LDC.64 R4, c[0x0][0x228] ;  /* 0x00008a00ff04cb82 */ /* 0x000e220000000a00 */
[----:B----4-:R-:W-:-:S04]  /*0e00*/  @!P5 IADD3 R20, P0, R27, R20, RZ ;  /* 0x000000141b14d210 */ /* 0x010fc80007f1e0ff */
[C---:B------:R-:W-:Y:S02]  /*0e10*/  @!P5 IADD3.X R21, R18.reuse, R21, RZ, P0, !PT ;  /* 0x000000151215d210 */ /* 0x040fe400007fe4ff */
[----:B------:R-:W-:Y:S02]  /*0e20*/  @!P4 MOV R12, R14 ;  /* 0x0000000e000cc202 */ /* 0x000fe40000000f00 */
[----:B------:R-:W-:Y:S01]  /*0e30*/  @!P4 MOV R13, R17 ;  /* 0x00000011000dc202 */ /* 0x000fe20000000f00 */
[----:B------:R-:W-:Y:S01]  /*0e40*/  @!P4 IMAD R29, R19, R11, R6 ;  /* 0x0000000b131dc224 */ /* 0x000fe200078e0206 */
[----:B-1----:R-:W-:Y:S01]  /*0e50*/  @!P5 IADD3 R22, P6, R27, R22, RZ ;  /* 0x000000161b16d210 */ /* 0x002fe20007fde0ff */
[----:B------:R-:W1:Y:S01]  /*0e60*/  @!P4 LDC.64 R6, c[0x0][0x230] ;  /* 0x00008c00ff06cb82 */ /* 0x000e620000000a00 */
[----:B------:R-:W-:Y:S02]  /*0e70*/  @!P4 IMAD.WIDE.U32 R10, R19, R10, R12 ;  /* 0x0000000a130ac225 */ /* 0x000fe400078e000c */
[----:B------:R-:W-:-:S03]  /*0e80*/  @!P5 IADD3.X R23, R18, R23, RZ, P6, !PT ;  /* 0x000000171217d210 */ /* 0x000fc600037fe4ff */
[----:B------:R-:W-:Y:S02]  /*0e90*/  @!P4 IADD3 R11, R11, R29, RZ ;  /* 0x0000001d0b0bc210 */ /* 0x000fe40007ffe0ff */
[----:B------:R4:W5:Y:S01]  /*0ea0*/  @!P5 LDG.E R36, desc[UR22][R22.64] ;  /* 0x000000161624d981 */ /* 0x000962000c1e1900 */
[C---:B------:R-:W-:Y:S02]  /*0eb0*/  @!P4 SHF.L.U32 R27, R10.reuse, 0x1, RZ ;  /* 0x000000010a1bc819 */ /* 0x040fe400000006ff */
[----:B------:R-:W-:Y:S01]  /*0ec0*/  @!P4 SHF.L.U64.HI R26, R10, 0x1, R11 ;  /* 0x000000010a1ac819 */ /* 0x000fe2000001020b */
[----:B----4-:R-:W-:Y:S01]  /*0ed0*/  HFMA2.MMA R22, -RZ, RZ, 0, 0 ;  /* 0x00000000ff167435 */ /* 0x010fe200000001ff */
[----:B--2---:R2:W-:Y:S02]  /*0ee0*/  STL [R1+0x30], R28 ;  /* 0x0000301c01007387 */ /* 0x0045e40000100800 */
[----:B--2---:R-:W-:-:S06]  /*0ef0*/  MOV R28, RZ ;  /* 0x000000ff001c7202 */ /* 0x004fcc0000000f00 */
[----:B------:R2:W4:Y:S01]  /*0f00*/  @!P5 LDG.E R28, desc[UR22][R20.64] ;  /* 0x00000016141cd981 */ /* 0x000522000c1e1900 */
[----:B0-----:R-:W-:-:S04]  /*0f10*/  @!P4 IADD3 R4, P5, R27, R4, RZ ;  /* 0x000000041b04c210 */ /* 0x001fc80007fbe0ff */
[----:B------:R-:W-:-:S05]  /*0f20*/  @!P4 IADD3.X R5, R26, R5, RZ, P5, !PT ;  /* 0x000000051a05c210 */ /* 0x000fca0002ffe4ff */
[----:B------:R-:W3:Y:S01]  /*0f30*/  @!P4 LDG.E R22, desc[UR22][R4.64] ;  /* 0x000000160416c981 */ /* 0x000ee2000c1e1900 */
[----:B------:R-:W-:-:S04]  /*0f40*/  IADD3 R3, R2, 0x120, RZ ;  /* 0x0000012002037810 */ /* 0x000fc80007ffe0ff */
[----:B------:R-:W-:Y:S02]  /*0f50*/  ISETP.GE.U32.AND P2, PT, R3, UR18, PT ;  /* 0x0000001203007c0c */ /* 0x000fe4000bf46070 */
[----:B------:R-:W-:Y:S02]  /*0f60*/  SHF.R.S32.HI R33, RZ, 0x1f, R3 ;  /* 0x0000001fff217819 */ /* 0x000fe40000011403 */
[----:B------:R-:W-:Y:S02]  /*0f70*/  ISETP.GE.U32.AND P3, PT, R32, UR18, PT ;  /* 0x0000001220007c0c */ /* 0x000fe4000bf66070 */
[----:B------:R-:W-:Y:S02]  /*0f80*/  ISETP.GE.AND.EX P2, PT, R33, UR19, PT, P2 ;  /* 0x0000001321007c0c */ /* 0x000fe4000bf46320 */
[----:B------:R-:W-:Y:S02]  /*0f90*/  ISETP.GE.AND.EX P3, PT, R30, UR19, PT, P3 ;  /* 0x000000131e007c0c */ /* 0x000fe4000bf66330 */
[----:B------:R-:W-:-:S02]  /*0fa0*/  ISETP.GT.U32.OR P2, PT, R0, 0x2ff, P2 ;  /* 0x000002ff0000780c */ /* 0x000fc40001744470 */
[----:B------:R-:W-:-:S11]  /*0fb0*/  ISETP.GT.U32.OR P3, PT, R0, 0x2ff, P3 ;  /* 0x000002ff0000780c */ /* 0x000fd60001f64470 */
[----:B------:R-:W0:Y:S08]  /*0fc0*/  @!P2 LDC.64 R8, c[0x0][0x288] ;  /* 0x0000a200ff08ab82 */ /* 0x000e300000000a00 */
[----:B------:R-:W0:Y:S01]  /*0fd0*/  @!P3 LDC.64 R10, c[0x0][0x288] ;  /* 0x0000a200ff0abb82 */ /* 0x000e220000000a00 */
[----:B-1----:R-:W-:-:S04]  /*0fe0*/  @!P4 IADD3 R6, P0, R27, R6, RZ ;  /* 0x000000061b06c210 */ /* 0x002fc80007f1e0ff */
[----:B------:R-:W-:-:S03]  /*0ff0*/  @!P4 IADD3.X R7, R26, R7, RZ, P0, !PT ;  /* 0x000000071a07c210 */ /* 0x000fc600007fe4ff */
[----:B------:R-:W1:Y:S01]  /*1000*/  @!P2 LDC.64 R12, c[0x0][0x230] ;  /* 0x00008c00ff0cab82 */ /* 0x000e620000000a00 */
[----:B--2---:R-:W-:Y:S01]  /*1010*/  @!P2 MOV R20, R14 ;  /* 0x0000000e0014a202 */ /* 0x004fe20000000f00 */
[----:B------:R2:W5:Y:S01]  /*1020*/  @!P4 LDG.E R37, desc[UR22][R6.64] ;  /* 0x000000160625c981 */ /* 0x000562000c1e1900 */
[----:B------:R-:W-:-:S05]  /*1030*/  @!P2 MOV R21, R17 ;  /* 0x000000110015a202 */ /* 0x000fca0000000f00 */
[----:B------:R-:W1:Y:S01]  /*1040*/  @!P2 LDC.64 R18, c[0x0][0x228] ;  /* 0x00008a00ff12ab82 */ /* 0x000e620000000a00 */
[-C--:B0-----:R-:W-:Y:S02]  /*1050*/  @!P2 IMAD R24, R33, R8.reuse, RZ ;  /* 0x000000082118a224 */ /* 0x081fe400078e02ff */
[----:B------:R-:W-:-:S04]  /*1060*/  @!P2 IMAD.WIDE.U32 R20, R3, R8, R20 ;  /* 0x000000080314a225 */ /* 0x000fc800078e0014 */
[----:B------:R-:W-:Y:S01]  /*1070*/  @!P2 IMAD R9, R3, R9, R24 ;  /* 0x000000090309a224 */ /* 0x000fe200078e0218 */
[----:B--2---:R-:W0:Y:S01]  /*1080*/  @!P3 LDC.64 R6, c[0x0][0x230] ;  /* 0x00008c00ff06bb82 */ /* 0x004e220000000a00 */
[----:B------:R-:W-:Y:S01]  /*1090*/  @!P3 IMAD R8, R30, R10, RZ ;  /* 0x0000000a1e08b224 */ /* 0x000fe200078e02ff */
[----:B------:R-:W-:Y:S02]  /*10a0*/  IADD3 R30, R2, 0x30, RZ ;  /* 0x00000030021e7810 */ /* 0x000fe40007ffe0ff */
[----:B------:R-:W-:Y:S02]  /*10b0*/  @!P2 IADD3 R9, R21, R9, RZ ;  /* 0x000000091509a210 */ /* 0x000fe40007ffe0ff */
[----:B------:R-:W-:Y:S02]  /*10c0*/  SHF.R.S32.HI R25, RZ, 0x1f, R30 ;  /* 0x0000001fff197819 */ /* 0x000fe4000001141e */
[----:B------:R-:W-:Y:S01]  /*10d0*/  ISETP.GE.U32.AND P5, PT, R30, UR18, PT ;  /* 0x000000121e007c0c */ /* 0x000fe2000bfa6070 */
[----:B------:R-:W-:Y:S01]  /*10e0*/  @!P3 IMAD R11, R32, R11, R8 ;  /* 0x0000000b200bb224 */ /* 0x000fe200078e0208 */
[----:B------:R-:W-:Y:S01]  /*10f0*/  @!P2 SHF.L.U32 R3, R20, 0x1, RZ ;  /* 0x000000011403a819 */ /* 0x000fe200000006ff */
[----:B------:R-:W2:Y:S01]  /*1100*/  @!P3 LDC.64 R4, c[0x0][0x228] ;  /* 0x00008a00ff04bb82 */ /* 0x000ea20000000a00 */
[----:B------:R-:W-:-:S02]  /*1110*/  ISETP.GE.AND.EX P5, PT, R25, UR19, PT, P5 ;  /* 0x0000001319007c0c */ /* 0x000fc4000bfa6350 */
[----:B------:R-:W-:Y:S02]  /*1120*/  @!P3 MOV R21, R17 ;  /* 0x000000110015b202 */ /* 0x000fe40000000f00 */
[----:B------:R-:W-:Y:S02]  /*1130*/  ISETP.GT.U32.OR P5, PT, R0, 0x2ff, P5 ;  /* 0x000002ff0000780c */ /* 0x000fe40002fa4470 */
[C---:B-1----:R-:W-:Y:S02]  /*1140*/  @!P2 IADD3 R12, P6, R3.reuse, R12, RZ ;  /* 0x0000000c030ca210 */ /* 0x042fe40007fde0ff */
[----:B------:R-:W-:Y:S02]  /*1150*/  @!P2 IADD3 R18, P4, R3, R18, RZ ;  /* 0x000000120312a210 */ /* 0x000fe40007f9e0ff */
[----:B------:R-:W-:-:S04]  /*1160*/  IADD3 R29, R2, 0x40, RZ ;  /* 0x00000040021d7810 */ /* 0x000fc80007ffe0ff */
[----:B------:R-:W-:Y:S01]  /*1170*/  SHF.R.S32.HI R23, RZ, 0x1f, R29 ;  /* 0x0000001fff177819 */ /* 0x000fe2000001141d */
[----:B----4-:R1:W-:Y:S02]  /*1180*/  STL [R1+0x38], R28 ;  /* 0x0000381c01007387 */ /* 0x0103e40000100800 */
[----:B-1----:R-:W-:-:S04]  /*1190*/  IADD3 R28, R2, 0x20, RZ ;  /* 0x00000020021c7810 */ /* 0x002fc80007ffe0ff */
[----:B------:R-:W-:Y:S02]  /*11a0*/  SHF.R.S32.HI R31, RZ, 0x1f, R28 ;  /* 0x0000001fff1f7819 */ /* 0x000fe4000001141c */
[----:B------:R-:W-:-:S04]  /*11b0*/  ISETP.GE.U32.AND P0, PT, R28, UR18, PT ;  /* 0x000000121c007c0c */ /* 0x000fc8000bf06070 */
[----:B------:R-:W-:-:S04]  /*11c0*/  ISETP.GE.AND.EX P0, PT, R31, UR19, PT, P0 ;  /* 0x000000131f007c0c */ /* 0x000fc8000bf06300 */
[----:B------:R-:W-:Y:S01]  /*11d0*/  ISETP.GT.U32.OR P0, PT, R0, 0x2ff, P0 ;  /* 0x000002ff0000780c */ /* 0x000fe20000704470 */
[----:B---3--:R1:W-:Y:S02]  /*11e0*/  STL [R1+0x34], R22 ;  /* 0x0000341601007387 */ /* 0x0083e40000100800 */
[----:B-1----:R-:W-:Y:S02]  /*11f0*/  @!P2 SHF.L.U64.HI R22, R20, 0x1, R9 ;  /* 0x000000011416a819 */ /* 0x002fe40000010209 */
[----:B------:R-:W-:-:S08]  /*1200*/  @!P3 MOV R20, R14 ;  /* 0x0000000e0014b202 */ /* 0x000fd00000000f00 */
[----:B------:R-:W1:Y:S01]  /*1210*/  @!P0 LDC.64 R8, c[0x0][0x288] ;  /* 0x0000a200ff088b82 */ /* 0x000e620000000a00 */
[----:B------:R-:W-:Y:S01]  /*1220*/  @!P3 IMAD.WIDE.U32 R20, R32, R10, R20 ;  /* 0x0000000a2014b225 */ /* 0x000fe200078e0014 */
[C---:B------:R-:W-:Y:S02]  /*1230*/  @!P2 IADD3.X R13, R22.reuse, R13, RZ, P6, !PT ;  /* 0x0000000d160da210 */ /* 0x040fe400037fe4ff */
[----:B------:R-:W-:Y:S02]  /*1240*/  @!P2 IADD3.X R19, R22, R19, RZ, P4, !PT ;  /* 0x000000131613a210 */ /* 0x000fe400027fe4ff */
[----:B------:R-:W-:Y:S01]  /*1250*/  @!P3 IADD3 R11, R21, R11, RZ ;  /* 0x0000000b150bb210 */ /* 0x000fe20007ffe0ff */
[----:B------:R3:W5:Y:S01]  /*1260*/  @!P2 LDG.E R34, desc[UR22][R12.64] ;  /* 0x000000160c22a981 */ /* 0x000762000c1e1900 */
[----:B------:R-:W-:Y:S02]  /*1270*/  ISETP.GE.U32.AND P4, PT, R29, UR18, PT ;  /* 0x000000121d007c0c */ /* 0x000fe4000bf86070 */
[C---:B------:R-:W-:Y:S01]  /*1280*/  @!P3 SHF.L.U64.HI R22, R20.reuse, 0x1, R11 ;  /* 0x000000011416b819 */ /* 0x040fe2000001020b */
[----:B------:R4:W2:Y:S01]  /*1290*/  @!P2 LDG.E R77, desc[UR22][R18.64] ;  /* 0x00000016124da981 */ /* 0x0008a2000c1e1900 */
[----:B------:R-:W2:Y:S01]  /*12a0*/  @!P0 LDC.64 R10, c[0x0][0x230] ;  /* 0x00008c00ff0a8b82 */ /* 0x000ea20000000a00 */
[----:B------:R-:W-:-:S02]  /*12b0*/  @!P3 SHF.L.U32 R3, R20, 0x1, RZ ;  /* 0x000000011403b819 */ /* 0x000fc400000006ff */
[----:B------:R-:W-:-:S05]  /*12c0*/  ISETP.GE.AND.EX P4, PT, R23, UR19, PT, P4 ;  /* 0x0000001317007c0c */ /* 0x000fca000bf86340 */
[----:B---3--:R-:W3:Y:S01]  /*12d0*/  @!P5 LDC.64 R12, c[0x0][0x288] ;  /* 0x0000a200ff0cdb82 */ /* 0x008ee20000000a00 */
[----:B------:R-:W-:-:S07]  /*12e0*/  ISETP.GT.U32.OR P4, PT, R0, 0x2ff, P4 ;  /* 0x000002ff0000780c */ /* 0x000fce0002784470 */
[----:B------:R-:W3:Y:S01]  /*12f0*/  @!P0 LDC.64 R20, c[0x0][0x228] ;  /* 0x00008a00ff148b82 */ /* 0x000ee20000000a00 */
[----:B0-----:R-:W-:Y:S01]  /*1300*/  @!P3 IADD3 R6, P6, R3, R6, RZ ;  /* 0x000000060306b210 */ /* 0x001fe20007fde0ff */
[----:B-1----:R-:W-:Y:S01]  /*1310*/  @!P0 IMAD R24, R31, R8, RZ ;  /* 0x000000081f188224 */ /* 0x002fe200078e02ff */
[----:B----4-:R-:W-:Y:S02]  /*1320*/  @!P0 MOV R18, R14 ;  /* 0x0000000e00128202 */ /* 0x010fe40000000f00 */
[----:B------:R-:W-:Y:S02]  /*1330*/  @!P0 MOV R19, R17 ;  /* 0x0000001100138202 */ /* 0x000fe40000000f00 */
[----:B--2---:R-:W-:Y:S01]  /*1340*/  @!P3 IADD3 R4, P2, R3, R4, RZ ;  /* 0x000000040304b210 */ /* 0x004fe20007f5e0ff */
[----:B------:R-:W-:Y:S01]  /*1350*/  @!P0 IMAD R3, R28, R9, R24 ;  /* 0x000000091c038224 */ /* 0x000fe200078e0218 */
[----:B------:R-:W-:Y:S01]  /*1360*/  @!P3 IADD3.X R7, R22, R7, RZ, P6, !PT ;  /* 0x000000071607b210 */ /* 0x000fe200037fe4ff */
[----:B------:R-:W-:Y:S01]  /*1370*/  @!P0 IMAD.WIDE.U32 R8, R28, R8, R18 ;  /* 0x000000081c088225 */ /* 0x000fe200078e0012 */
[----:B------:R-:W-:-:S03]  /*1380*/  @!P3 IADD3.X R5, R22, R5, RZ, P2, !PT ;  /* 0x000000051605b210 */ /* 0x000fc600017fe4ff */
[----:B------:R0:W5:Y:S01]  /*1390*/  @!P3 LDG.E R48, desc[UR22][R6.64] ;  /* 0x000000160630b981 */ /* 0x000162000c1e1900 */
[----:B------:R-:W-:Y:S02]  /*13a0*/  @!P0 IADD3 R9, R9, R3, RZ ;  /* 0x0000000309098210 */ /* 0x000fe40007ffe0ff */
[----:B------:R-:W-:Y:S01]  /*13b0*/  @!P0 SHF.L.U32 R3, R8, 0x1, RZ ;  /* 0x0000000108038819 */ /* 0x000fe200000006ff */
[----:B------:R1:W5:Y:S01]  /*13c0*/  @!P3 LDG.E R55, desc[UR22][R4.64] ;  /* 0x000000160437b981 */ /* 0x000362000c1e1900 */
[----:B------:R-:W-:Y:S01]  /*13d0*/  IADD3 R28, R2, 0x50, RZ ;  /* 0x00000050021c7810 */ /* 0x000fe20007ffe0ff */
[----:B0-----:R-:W0:Y:S01]  /*13e0*/  @!P4 LDC.64 R6, c[0x0][0x288] ;  /* 0x0000a200ff06cb82 */ /* 0x001e220000000a00 */
[----:B---3--:R-:W-:Y:S01]  /*13f0*/  @!P5 IMAD R22, R25, R12, RZ ;  /* 0x0000000c1916d224 */ /* 0x008fe200078e02ff */
[----:B------:R-:W-:Y:S02]  /*1400*/  @!P0 SHF.L.U64.HI R18, R8, 0x1, R9 ;  /* 0x0000000108128819 */ /* 0x000fe40000010209 */
[----:B-1----:R-:W-:-:S02]  /*1410*/  @!P5 MOV R4, R14 ;  /* 0x0000000e0004d202 */ /* 0x002fc40000000f00 */
[----:B------:R-:W-:Y:S02]  /*1420*/  @!P5 MOV R5, R17 ;  /* 0x000000110005d202 */ /* 0x000fe40000000f00 */
[C---:B------:R-:W-:Y:S01]  /*1430*/  @!P0 IADD3 R10, P6, R3.reuse, R10, RZ ;  /* 0x0000000a030a8210 */ /* 0x040fe20007fde0ff */
[----:B------:R-:W1:Y:S01]  /*1440*/  @!P5 LDC.64 R8, c[0x0][0x230] ;  /* 0x00008c00ff08db82 */ /* 0x000e620000000a00 */
[----:B------:R-:W-:Y:S02]  /*1450*/  SHF.R.S32.HI R31, RZ, 0x1f, R28 ;  /* 0x0000001fff1f7819 */ /* 0x000fe4000001141c */
[----:B------:R-:W-:Y:S02]  /*1460*/  ISETP.GE.U32.AND P3, PT, R28, UR18, PT ;  /* 0x000000121c007c0c */ /* 0x000fe4000bf66070 */
[----:B------:R-:W-:Y:S01]  /*1470*/  @!P0 IADD3 R20, P2, R3, R20, RZ ;  /* 0x0000001403148210 */ /* 0x000fe20007f5e0ff */
[----:B------:R-:W-:Y:S01]  /*1480*/  @!P5 IMAD R3, R30, R13, R22 ;  /* 0x0000000d1e03d224 */ /* 0x000fe200078e0216 */
[----:B------:R-:W-:Y:S01]  /*1490*/  @!P0 IADD3.X R11, R18, R11, RZ, P6, !PT ;  /* 0x0000000b120b8210 */ /* 0x000fe200037fe4ff */
[----:B------:R-:W-:Y:S01]  /*14a0*/  @!P5 IMAD.WIDE.U32 R12, R30, R12, R4 ;  /* 0x0000000c1e0cd225 */ /* 0x000fe200078e0004 */
[----:B------:R-:W-:Y:S01]  /*14b0*/  ISETP.GE.AND.EX P3, PT, R31, UR19, PT, P3 ;  /* 0x000000131f007c0c */ /* 0x000fe2000bf66330 */
[----:B------:R-:W2:Y:S02]  /*14c0*/  @!P5 LDC.64 R4, c[0x0][0x228] ;  /* 0x00008a00ff04db82 */ /* 0x000ea40000000a00 */
[----:B------:R3:W5:Y:S01]  /*14d0*/  @!P0 LDG.E R47, desc[UR22][R10.64] ;  /* 0x000000160a2f8981 */ /* 0x000762000c1e1900 */
[----:B------:R-:W-:-:S02]  /*14e0*/  ISETP.GT.U32.OR P3, PT, R0, 0x2ff, P3 ;  /* 0x000002ff0000780c */ /* 0x000fc40001f64470 */
[----:B------:R-:W-:-:S03]  /*14f0*/  @!P5 IADD3 R13, R13, R3, RZ ;  /* 0x000000030d0dd210 */ /* 0x000fc60007ffe0ff */
[----:B---3--:R-:W3:Y:S01]  /*1500*/  @!P4 LDC.64 R10, c[0x0][0x230] ;  /* 0x00008c00ff0acb82 */ /* 0x008ee20000000a00 */
[----:B------:R-:W-:Y:S02]  /*1510*/  IADD3 R30, R2, 0x60, RZ ;  /* 0x00000060021e7810 */ /* 0x000fe40007ffe0ff */
[----:B------:R-:W-:Y:S01]  /*1520*/  @!P0 IADD3.X R21, R18, R21, RZ, P2, !PT ;  /* 0x0000001512158210 */ /* 0x000fe200017fe4ff */
[----:B0-----:R-:W-:Y:S01]  /*1530*/  @!P4 IMAD R18, R23, R6, RZ ;  /* 0x000000061712c224 */ /* 0x001fe200078e02ff */
[----:B------:R-:W-:Y:S02]  /*1540*/  SHF.R.S32.HI R27, RZ, 0x1f, R30 ;  /* 0x0000001fff1b7819 */ /* 0x000fe4000001141e */
[----:B------:R-:W-:Y:S01]  /*1550*/  ISETP.GE.U32.AND P2, PT, R30, UR18, PT ;  /* 0x000000121e007c0c */ /* 0x000fe2000bf46070 */
[----:B------:R0:W5:Y:S01]  /*1560*/  @!P0 LDG.E R58, desc[UR22][R20.64] ;  /* 0x00000016143a8981 */ /* 0x000162000c1e1900 */
[C---:B------:R-:W-:Y:S02]  /*1570*/  @!P5 SHF.L.U32 R3, R12.reuse, 0x1, RZ ;  /* 0x000000010c03d819 */ /* 0x040fe400000006ff */
[----:B------:R-:W-:-:S02]  /*1580*/  @!P5 SHF.L.U64.HI R24, R12, 0x1, R13 ;  /* 0x000000010c18d819 */ /* 0x000fc4000001020d */
[----:B------:R-:W-:Y:S01]  /*1590*/  @!P4 MOV R22, R14 ;  /* 0x0000000e0016c202 */ /* 0x000fe20000000f00 */
[----:B------:R-:W4:Y:S01]  /*15a0*/  @!P3 LDC.64 R12, c[0x0][0x288] ;  /* 0x0000a200ff0cbb82 */ /* 0x000f220000000a00 */
[----:B------:R-:W-:Y:S01]  /*15b0*/  @!P4 MOV R23, R17 ;  /* 0x000000110017c202 */ /* 0x000fe20000000f00 */
[----:B------:R-:W-:Y:S01]  /*15c0*/  @!P4 IMAD R25, R29, R7, R18 ;  /* 0x000000071d19c224 */ /* 0x000fe200078e0212 */
[----:B------:R-:W-:Y:S01]  /*15d0*/  ISETP.GE.AND.EX P2, PT, R27, UR19, PT, P2 ;  /* 0x000000131b007c0c */ /* 0x000fe2000bf46320 */
[----:B------:R-:W-:-:S04]  /*15e0*/  @!P4 IMAD.WIDE.U32 R6, R29, R6, R22 ;  /* 0x000000061d06c225 */ /* 0x000fc800078e0016 */
[----:B------:R-:W4:Y:S01]  /*15f0*/  @!P4 LDC.64 R18, c[0x0][0x228] ;  /* 0x00008a00ff12cb82 */ /* 0x000f220000000a00 */
[----:B------:R-:W-:Y:S02]  /*1600*/  ISETP.GT.U32.OR P2, PT, R0, 0x2ff, P2 ;  /* 0x000002ff0000780c */ /* 0x000fe40001744470 */
[C---:B-1----:R-:W-:Y:S02]  /*1610*/  @!P5 IADD3 R8, P6, R3.reuse, R8, RZ ;  /* 0x000000080308d210 */ /* 0x042fe40007fde0ff */
[----:B--2---:R-:W-:Y:S02]  /*1620*/  @!P5 IADD3 R4, P0, R3, R4, RZ ;  /* 0x000000040304d210 */ /* 0x004fe40007f1e0ff */
[----:B------:R-:W-:Y:S02]  /*1630*/  @!P4 IADD3 R7, R7, R25, RZ ;  /* 0x000000190707c210 */ /* 0x000fe40007ffe0ff */
[----:B------:R-:W-:Y:S02]  /*1640*/  @!P4 SHF.L.U32 R3, R6, 0x1, RZ ;  /* 0x000000010603c819 */ /* 0x000fe400000006ff */
[----:B------:R-:W-:-:S02]  /*1650*/  @!P5 IADD3.X R5, R24, R5, RZ, P0, !PT ;  /* 0x000000051805d210 */ /* 0x000fc400007fe4ff */
[----:B------:R-:W-:Y:S02]  /*1660*/  @!P4 SHF.L.U64.HI R22, R6, 0x1, R7 ;  /* 0x000000010616c819 */ /* 0x000fe40000010207 */
[----:B---3--:R-:W-:Y:S01]  /*1670*/  @!P4 IADD3 R10, P0, R3, R10, RZ ;  /* 0x0000000a030ac210 */ /* 0x008fe20007f1e0ff */
[----:B------:R-:W1:Y:S01]  /*1680*/  @!P2 LDC.64 R6, c[0x0][0x288] ;  /* 0x0000a200ff06ab82 */ /* 0x000e620000000a00 */
[----:B------:R-:W-:Y:S01]  /*1690*/  IADD3 R29, R2, 0x70, RZ ;  /* 0x00000070021d7810 */ /* 0x000fe20007ffe0ff */
[----:B------:R2:W5:Y:S01]  /*16a0*/  @!P5 LDG.E R60, desc[UR22][R4.64] ;  /* 0x00000016043cd981 */ /* 0x000562000c1e1900 */
[----:B------:R-:W-:Y:S02]  /*16b0*/  @!P4 IADD3.X R11, R22, R11, RZ, P0, !PT ;  /* 0x0000000b160bc210 */ /* 0x000fe400007fe4ff */
[----:B------:R-:W-:Y:S02]  /*16c0*/  @!P5 IADD3.X R9, R24, R9, RZ, P6, !PT ;  /* 0x000000091809d210 */ /* 0x000fe400037fe4ff */
[----:B------:R-:W-:Y:S01]  /*16d0*/  SHF.R.S32.HI R26, RZ, 0x1f, R29 ;  /* 0x0000001fff1a7819 */ /* 0x000fe2000001141d */
[----:B------:R-:W5:Y:S01]  /*16e0*/  @!P4 LDG.E R45, desc[UR22][R10.64] ;  /* 0x000000160a2dc981 */ /* 0x000f62000c1e1900 */
[----:B------:R-:W-:-:S02]  /*16f0*/  ISETP.GE.U32.AND P0, PT, R29, UR18, PT ;  /* 0x000000121d007c0c */ /* 0x000fc4000bf06070 */
[----:B0-----:R-:W-:Y:S01]  /*1700*/  @!P3 MOV R20, R14 ;  /* 0x0000000e0014b202 */ /* 0x001fe20000000f00 */
[----:B------:R0:W5:Y:S01]  /*1710*/  @!P5 LDG.E R57, desc[UR22][R8.64] ;  /* 0x000000160839d981 */ /* 0x000162000c1e1900 */
[----:B------:R-:W-:Y:S01]  /*1720*/  ISETP.GE.AND.EX P0, PT, R26, UR19, PT, P0 ;  /* 0x000000131a007c0c */ /* 0x000fe2000bf06300 */
[----:B--2---:R-:W2:Y:S01]  /*1730*/  @!P3 LDC.64 R4, c[0x0][0x230] ;  /* 0x00008c00ff04bb82 */ /* 0x004ea20000000a00 */
[----:B------:R-:W-:Y:S02]  /*1740*/  @!P3 MOV R21, R17 ;  /* 0x000000110015b202 */ /* 0x000fe40000000f00 */
[----:B------:R-:W-:Y:S02]  /*1750*/  ISETP.GT.U32.OR P0, PT, R0, 0x2ff, P0 ;  /* 0x000002ff0000780c */ /* 0x000fe40000704470 */
[----:B----4-:R-:W-:Y:S01]  /*1760*/  @!P4 IADD3 R18, P5, R3, R18, RZ ;  /* 0x000000120312c210 */ /* 0x010fe20007fbe0ff */
[----:B0-----:R-:W-:Y:S02]  /*1770*/  @!P3 IMAD R8, R31, R12, RZ ;  /* 0x0000000c1f08b224 */ /* 0x001fe400078e02ff */
[----:B------:R-:W0:Y:S02]  /*1780*/  @!P2 LDC.64 R10, c[0x0][0x230] ;  /* 0x00008c00ff0aab82 */ /* 0x000e240000000a00 */
[----:B------:R-:W-:-:S02]  /*1790*/  @!P3 IMAD R3, R28, R13, R8 ;  /* 0x0000000d1c03b224 */ /* 0x000fc400078e0208 */
[----:B------:R-:W-:-:S04]  /*17a0*/  @!P3 IMAD.WIDE.U32 R12, R28, R12, R20 ;  /* 0x0000000c1c0cb225 */ /* 0x000fc800078e0014 */
[----:B------:R-:W3:Y:S01]  /*17b0*/  @!P3 LDC.64 R8, c[0x0][0x228] ;  /* 0x00008a00ff08bb82 */ /* 0x000ee20000000a00 */
[----:B------:R-:W-:Y:S02]  /*17c0*/  @!P4 IADD3.X R19, R22, R19, RZ, P5, !PT ;  /* 0x000000131613c210 */ /* 0x000fe40002ffe4ff */
[----:B------:R-:W-:Y:S02]  /*17d0*/  @!P3 IADD3 R13, R13, R3, RZ ;  /* 0x000000030d0db210 */ /* 0x000fe40007ffe0ff */
[C---:B------:R-:W-:Y:S01]  /*17e0*/  @!P3 SHF.L.U32 R3, R12.reuse, 0x1, RZ ;  /* 0x000000010c03b819 */ /* 0x040fe200000006ff */
[----:B------:R4:W5:Y:S01]  /*17f0*/  @!P4 LDG.E R62, desc[UR22][R18.64] ;  /* 0x00000016123ec981 */ /* 0x000962000c1e1900 */
[----:B------:R-:W-:Y:S02]  /*1800*/  @!P3 SHF.L.U64.HI R22, R12, 0x1, R13 ;  /* 0x000000010c16b819 */ /* 0x000fe4000001020d */
[----:B------:R-:W0:Y:S01]  /*1810*/  @!P2 LDC.64 R12, c[0x0][0x228] ;  /* 0x00008a00ff0cab82 */ /* 0x000e220000000a00 */
[----:B-1----:R-:W-:-:S07]  /*1820*/  @!P2 IMAD R20, R27, R6, RZ ;  /* 0x000000061b14a224 */ /* 0x002fce00078e02ff */
[----:B----4-:R-:W1:Y:S01]  /*1830*/  @!P0 LDC.64 R18, c[0x0][0x288] ;  /* 0x0000a200ff128b82 */ /* 0x010e620000000a00 */
[----:B------:R-:W-:Y:S01]  /*1840*/  IADD3 R27, R2, 0x80, RZ ;  /* 0x00000080021b7810 */ /* 0x000fe20007ffe0ff */
[C---:B------:R-:W-:Y:S01]  /*1850*/  @!P2 IMAD R23, R30.reuse, R7, R20 ;  /* 0x000000071e17a224 */ /* 0x040fe200078e0214 */
[----:B--2---:R-:W-:Y:S02]  /*1860*/  @!P3 IADD3 R4, P5, R3, R4, RZ ;  /* 0x000000040304b210 */ /* 0x004fe40007fbe0ff */
[----:B------:R-:W-:Y:S02]  /*1870*/  @!P2 MOV R20, R14 ;  /* 0x0000000e0014a202 */ /* 0x000fe40000000f00 */
[----:B------:R-:W-:Y:S02]  /*1880*/  @!P2 MOV R21, R17 ;  /* 0x000000110015a202 */ /* 0x000fe40000000f00 */
[----:B------:R-:W-:Y:S02]  /*1890*/  SHF.R.S32.HI R28, RZ, 0x1f, R27 ;  /* 0x0000001fff1c7819 */ /* 0x000fe4000001141b */
[----:B------:R-:W-:Y:S01]  /*18a0*/  ISETP.GE.U32.AND P4, PT, R27, UR18, PT ;  /* 0x000000121b007c0c */ /* 0x000fe2000bf86070 */
[----:B------:R-:W-:Y:S01]  /*18b0*/  @!P2 IMAD.WIDE.U32 R6, R30, R6, R20 ;  /* 0x000000061e06a225 */ /* 0x000fe200078e0014 */
[----:B------:R-:W-:-:S02]  /*18c0*/  @!P3 IADD3.X R5, R22, R5, RZ, P5, !PT ;  /* 0x000000051605b210 */ /* 0x000fc40002ffe4ff */
[----:B------:R-:W-:Y:S02]  /*18d0*/  ISETP.GE.AND.EX P4, PT, R28, UR19, PT, P4 ;  /* 0x000000131c007c0c */ /* 0x000fe4000bf86340 */
[----:B---3--:R-:W-:Y:S01]  /*18e0*/  @!P3 IADD3 R8, P5, R3, R8, RZ ;  /* 0x000000080308b210 */ /* 0x008fe20007fbe0ff */
[----:B------:R2:W5:Y:S01]  /*18f0*/  @!P3 LDG.E R46, desc[UR22][R4.64] ;  /* 0x00000016042eb981 */ /* 0x000562000c1e1900 */
[----:B------:R-:W-:Y:S02]  /*1900*/  ISETP.GT.U32.OR P4, PT, R0, 0x2ff, P4 ;  /* 0x000002ff0000780c */ /* 0x000fe40002784470 */
[----:B------:R-:W-:Y:S02]  /*1910*/  @!P3 IADD3.X R9, R22, R9, RZ, P5, !PT ;  /* 0x000000091609b210 */ /* 0x000fe40002ffe4ff */
[----:B------:R-:W-:Y:S02]  /*1920*/  @!P2 IADD3 R7, R7, R23, RZ ;  /* 0x000000170707a210 */ /* 0x000fe40007ffe0ff */
[----:B------:R-:W-:Y:S01]  /*1930*/  @!P2 SHF.L.U32 R3, R6, 0x1, RZ ;  /* 0x000000010603a819 */ /* 0x000fe200000006ff */
[----:B------:R3:W5:Y:S01]  /*1940*/  @!P3 LDG.E R65, desc[UR22][R8.64] ;  /* 0x000000160841b981 */ /* 0x000762000c1e1900 */
[----:B------:R-:W-:Y:S01]  /*1950*/  IADD3 R25, R2, 0x90, RZ ;  /* 0x0000009002197810 */ /* 0x000fe20007ffe0ff */
[----:B-1----:R-:W-:Y:S01]  /*1960*/  @!P0 IMAD R22, R26, R18, RZ ;  /* 0x000000121a168224 */ /* 0x002fe200078e02ff */
[----:B------:R-:W-:Y:S01]  /*1970*/  @!P2 SHF.L.U64.HI R20, R6, 0x1, R7 ;  /* 0x000000010614a819 */ /* 0x000fe20000010207 */
[----:B--2---:R-:W1:Y:S01]  /*1980*/  @!P0 LDC.64 R4, c[0x0][0x230] ;  /* 0x00008c00ff048b82 */ /* 0x004e620000000a00 */
[----:B0-----:R-:W-:-:S02]  /*1990*/  @!P2 IADD3 R10, P5, R3, R10, RZ ;  /* 0x0000000a030aa210 */ /* 0x001fc40007fbe0ff */
[----:B------:R-:W-:Y:S02]  /*19a0*/  @!P2 IADD3 R12, P6, R3, R12, RZ ;  /* 0x0000000c030ca210 */ /* 0x000fe40007fde0ff */
[----:B------:R-:W-:Y:S02]  /*19b0*/  SHF.R.S32.HI R26, RZ, 0x1f, R25 ;  /* 0x0000001fff1a7819 */ /* 0x000fe40000011419 */
[----:B------:R-:W-:Y:S01]  /*19c0*/  ISETP.GE.U32.AND P3, PT, R25, UR18, PT ;  /* 0x0000001219007c0c */ /* 0x000fe2000bf66070 */
[----:B------:R-:W0:Y:S01]  /*19d0*/  @!P0 LDC.64 R6, c[0x0][0x228] ;  /* 0x00008a00ff068b82 */ /* 0x000e220000000a00 */
[C---:B------:R-:W-:Y:S02]  /*19e0*/  @!P2 IADD3.X R11, R20.reuse, R11, RZ, P5, !PT ;  /* 0x0000000b140ba210 */ /* 0x040fe40002ffe4ff */
[----:B------:R-:W-:Y:S02]  /*19f0*/  @!P2 IADD3.X R13, R20, R13, RZ, P6, !PT ;  /* 0x0000000d140da210 */ /* 0x000fe400037fe4ff */
[----:B------:R-:W-:-:S02]  /*1a00*/  ISETP.GE.AND.EX P3, PT, R26, UR19, PT, P3 ;  /* 0x000000131a007c0c */ /* 0x000fc4000bf66330 */
[----:B------:R-:W-:Y:S01]  /*1a10*/  @!P0 MOV R21, R17 ;  /* 0x0000001100158202 */ /* 0x000fe20000000f00 */
[----:B---3--:R-:W2:Y:S01]  /*1a20*/  @!P4 LDC.64 R8, c[0x0][0x288] ;  /* 0x0000a200ff08cb82 */ /* 0x008ea20000000a00 */
[----:B------:R-:W-:Y:S01]  /*1a30*/  @!P0 MOV R20, R14 ;  /* 0x0000000e00148202 */ /* 0x000fe20000000f00 */
[C---:B------:R-:W-:Y:S01]  /*1a40*/  @!P0 IMAD R19, R29.reuse, R19, R22 ;  /* 0x000000131d138224 */ /* 0x040fe200078e0216 */
[----:B------:R-:W-:Y:S01]  /*1a50*/  ISETP.GT.U32.OR P3, PT, R0, 0x2ff, P3 ;  /* 0x000002ff0000780c */ /* 0x000fe20001f64470 */
[----:B------:R3:W5:Y:S02]  /*1a60*/  @!P2 LDG.E R43, desc[UR22][R10.64] ;  /* 0x000000160a2ba981 */ /* 0x000764000c1e1900 */
[----:B------:R-:W-:Y:S01]  /*1a70*/  @!P0 IMAD.WIDE.U32 R20, R29, R18, R20 ;  /* 0x000000121d148225 */ /* 0x000fe200078e0014 */
[----:B------:R-:W-:Y:S01]  /*1a80*/  IADD3 R24, R2, 0xa0, RZ ;  /* 0x000000a002187810 */ /* 0x000fe20007ffe0ff */
[----:B------:R4:W5:Y:S03]  /*1a90*/  @!P2 LDG.E R66, desc[UR22][R12.64] ;  /* 0x000000160c42a981 */ /* 0x000966000c1e1900 */
[----:B------:R-:W-:-:S02]  /*1aa0*/  @!P0 IADD3 R19, R21, R19, RZ ;  /* 0x0000001315138210 */ /* 0x000fc40007ffe0ff */
[C---:B------:R-:W-:Y:S01]  /*1ab0*/  @!P0 SHF.L.U32 R3, R20.reuse, 0x1, RZ ;  /* 0x0000000114038819 */ /* 0x040fe200000006ff */
[----:B---3--:R-:W3:Y:S01]  /*1ac0*/  @!P4 LDC.64 R10, c[0x0][0x230] ;  /* 0x00008c00ff0acb82 */ /* 0x008ee20000000a00 */
[----:B------:R-:W-:Y:S02]  /*1ad0*/  @!P0 SHF.L.U64.HI R20, R20, 0x1, R19 ;  /* 0x0000000114148819 */ /* 0x000fe40000010213 */
[----:B-1----:R-:W-:-:S05]  /*1ae0*/  @!P0 IADD3 R4, P5, R3, R4, RZ ;  /* 0x0000000403048210 */ /* 0x002fca0007fbe0ff */
[----:B------:R-:W1:Y:S01]  /*1af0*/  @!P3 LDC.64 R18, c[0x0][0x288] ;  /* 0x0000a200ff12bb82 */ /* 0x000e620000000a00 */
[----:B0-----:R-:W-:Y:S02]  /*1b00*/  @!P0 IADD3 R6, P6, R3, R6, RZ ;  /* 0x0000000603068210 */ /* 0x001fe40007fde0ff */
[----:B------:R-:W-:Y:S02]  /*1b10*/  SHF.R.S32.HI R23, RZ, 0x1f, R24 ;  /* 0x0000001fff177819 */ /* 0x000fe40000011418 */
[----:B------:R-:W-:-:S03]  /*1b20*/  ISETP.GE.U32.AND P2, PT, R24, UR18, PT ;  /* 0x0000001218007c0c */ /* 0x000fc6000bf46070 */
[----:B----4-:R-:W0:Y:S01]  /*1b30*/  @!P4 LDC.64 R12, c[0x0][0x228] ;  /* 0x00008a00ff0ccb82 */ /* 0x010e220000000a00 */
[C---:B------:R-:W-:Y:S02]  /*1b40*/  @!P0 IADD3.X R5, R20.reuse, R5, RZ, P5, !PT ;  /* 0x0000000514058210 */ /* 0x040fe40002ffe4ff */
[----:B------:R-:W-:Y:S01]  /*1b50*/  @!P0 IADD3.X R7, R20, R7, RZ, P6, !PT ;  /* 0x0000000714078210 */ /* 0x000fe200037fe4ff */
[----:B--2---:R-:W-:Y:S01]  /*1b60*/  @!P4 IMAD R22, R28, R8, RZ ;  /* 0x000000081c16c224 */ /* 0x004fe200078e02ff */
[----:B------:R-:W-:Y:S01]  /*1b70*/  @!P4 MOV R20, R14 ;  /* 0x0000000e0014c202 */ /* 0x000fe20000000f00 */
[----:B------:R2:W5:Y:S01]  /*1b80*/  @!P0 LDG.E R44, desc[UR22][R4.64] ;  /* 0x00000016042c8981 */ /* 0x000562000c1e1900 */
[----:B------:R-:W-:Y:S02]  /*1b90*/  @!P4 MOV R21, R17 ;  /* 0x000000110015c202 */ /* 0x000fe40000000f00 */
[----:B------:R-:W-:Y:S01]  /*1ba0*/  ISETP.GE.AND.EX P2, PT, R23, UR19, PT, P2 ;  /* 0x0000001317007c0c */ /* 0x000fe2000bf46320 */
[C---:B------:R-:W-:Y:S01]  /*1bb0*/  @!P4 IMAD R3, R27.reuse, R9, R22 ;  /* 0x000000091b03c224 */ /* 0x040fe200078e0216 */
[----:B------:R4:W5:Y:S01]  /*1bc0*/  @!P0 LDG.E R70, desc[UR22][R6.64] ;  /* 0x0000001606468981 */ /* 0x000962000c1e1900 */
[----:B------:R-:W-:Y:S01]  /*1bd0*/  @!P4 IMAD.WIDE.U32 R20, R27, R8, R20 ;  /* 0x000000081b14c225 */ /* 0x000fe200078e0014 */
[----:B------:R-:W-:Y:S01]  /*1be0*/  ISETP.GT.U32.OR P2, PT, R0, 0x2ff, P2 ;  /* 0x000002ff0000780c */ /* 0x000fe20001744470 */
[----:B--2---:R-:W2:Y:S03]  /*1bf0*/  @!P3 LDC.64 R4, c[0x0][0x230] ;  /* 0x00008c00ff04bb82 */ /* 0x004ea60000000a00 */
[----:B------:R-:W-:-:S02]  /*1c00*/  @!P4 IADD3 R3, R21, R3, RZ ;  /* 0x000000031503c210 */ /* 0x000fc40007ffe0ff */
[C---:B------:R-:W-:Y:S02]  /*1c10*/  @!P4 SHF.L.U32 R21, R20.reuse, 0x1, RZ ;  /* 0x000000011415c819 */ /* 0x040fe400000006ff */
[----:B------:R-:W-:Y:S01]  /*1c20*/  @!P4 SHF.L.U64.HI R3, R20, 0x1, R3 ;  /* 0x000000011403c819 */ /* 0x000fe20000010203 */
[----:B-1----:R-:W-:Y:S01]  /*1c30*/  @!P3 IMAD R20, R26, R18, RZ ;  /* 0x000000121a14b224 */ /* 0x002fe200078e02ff */
[----:B----4-:R-:W1:Y:S01]  /*1c40*/  @!P3 LDC.64 R6, c[0x0][0x228] ;  /* 0x00008a00ff06bb82 */ /* 0x010e620000000a00 */
[----:B---3--:R-:W-:Y:S02]  /*1c50*/  @!P4 IADD3 R10, P6, R21, R10, RZ ;  /* 0x0000000a150ac210 */ /* 0x008fe40007fde0ff */
[----:B------:R-:W-:Y:S01]  /*1c60*/  @!P3 IMAD R19, R25, R19, R20 ;  /* 0x000000131913b224 */ /* 0x000fe200078e0214 */
[----:B0-----:R-:W-:Y:S02]  /*1c70*/  @!P4 IADD3 R12, P0, R21, R12, RZ ;  /* 0x0000000c150cc210 */ /* 0x001fe40007f1e0ff */
[----:B------:R-:W-:-:S02]  /*1c80*/  @!P3 MOV R20, R14 ;  /* 0x0000000e0014b202 */ /* 0x000fc40000000f00 */
[----:B------:R-:W-:Y:S01]  /*1c90*/  @!P3 MOV R21, R17 ;  /* 0x000000110015b202 */ /* 0x000fe20000000f00 */
[----:B------:R-:W0:Y:S02]  /*1ca0*/  @!P2 LDC.64 R8, c[0x0][0x288] ;  /* 0x0000a200ff08ab82 */ /* 0x000e240000000a00 */
[----:B------:R-:W-:Y:S01]  /*1cb0*/  @!P3 IMAD.WIDE.U32 R20, R25, R18, R20 ;  /* 0x000000121914b225 */ /* 0x000fe200078e0014 */
[----:B------:R-:W-:Y:S01]  /*1cc0*/  HFMA2.MMA R25, -RZ, RZ, 0, 0 ;  /* 0x00000000ff197435 */ /* 0x000fe200000001ff */
[C---:B------:R-:W-:Y:S02]  /*1cd0*/  @!P4 IADD3.X R11, R3.reuse, R11, RZ, P6, !PT ;  /* 0x0000000b030bc210 */ /* 0x040fe400037fe4ff */
[----:B------:R-:W-:Y:S02]  /*1ce0*/  @!P4 IADD3.X R13, R3, R13, RZ, P0, !PT ;  /* 0x0000000d030dc210 */ /* 0x000fe400007fe4ff */
[----:B------:R-:W-:Y:S01]  /*1cf0*/  @!P3 IADD3 R19, R21, R19, RZ ;  /* 0x000000131513b210 */ /* 0x000fe20007ffe0ff */
[----:B------:R3:W5:Y:S01]  /*1d00*/  @!P4 LDG.E R41, desc[UR22][R10.64] ;  /* 0x000000160a29c981 */ /* 0x000762000c1e1900 */
[----:B------:R-:W-:-:S02]  /*1d10*/  @!P3 SHF.L.U32 R3, R20, 0x1, RZ ;  /* 0x000000011403b819 */ /* 0x000fc400000006ff */
[----:B------:R-:W-:Y:S01]  /*1d20*/  @!P3 SHF.L.U64.HI R20, R20, 0x1, R19 ;  /* 0x000000011414b819 */ /* 0x000fe20000010213 */
[----:B------:R4:W4:Y:S01]  /*1d30*/  @!P4 LDG.E R25, desc[UR22][R12.64] ;  /* 0x000000160c19c981 */ /* 0x000922000c1e1900 */
[C---:B--2---:R-:W-:Y:S02]  /*1d40*/  @!P3 IADD3 R4, P0, R3.reuse, R4, RZ ;  /* 0x000000040304b210 */ /* 0x044fe40007f1e0ff */
[----:B-1----:R-:W-:Y:S02]  /*1d50*/  @!P3 IADD3 R6, P4, R3, R6, RZ ;  /* 0x000000060306b210 */ /* 0x002fe40007f9e0ff */
[C---:B------:R-:W-:Y:S01]  /*1d60*/  @!P3 IADD3.X R5, R20.reuse, R5, RZ, P0, !PT ;  /* 0x000000051405b210 */ /* 0x040fe200007fe4ff */
[----:B---3--:R-:W1:Y:S01]  /*1d70*/  @!P2 LDC.64 R10, c[0x0][0x230] ;  /* 0x00008c00ff0aab82 */ /* 0x008e620000000a00 */
[----:B------:R-:W-:Y:S02]  /*1d80*/  @!P3 IADD3.X R7, R20, R7, RZ, P4, !PT ;  /* 0x000000071407b210 */ /* 0x000fe400027fe4ff */
[----:B------:R-:W-:Y:S01]  /*1d90*/  @!P2 MOV R20, R14 ;  /* 0x0000000e0014a202 */ /* 0x000fe20000000f00 */
[-C--:B0-----:R-:W-:Y:S01]  /*1da0*/  @!P2 IMAD R3, R23, R8.reuse, RZ ;  /* 0x000000081703a224 */ /* 0x081fe200078e02ff */
[----:B------:R-:W-:Y:S01]  /*1db0*/  @!P2 MOV R21, R17 ;  /* 0x000000110015a202 */ /* 0x000fe20000000f00 */
[----:B------:R0:W5:Y:S02]  /*1dc0*/  @!P3 LDG.E R42, desc[UR22][R4.64] ;  /* 0x00000016042ab981 */ /* 0x000164000c1e1900 */
[----:B------:R-:W-:Y:S01]  /*1dd0*/  @!P2 IMAD R9, R24, R9, R3 ;  /* 0x000000091809a224 */ /* 0x000fe200078e0203 */
[----:B------:R-:W-:Y:S01]  /*1de0*/  IADD3 R27, R2, 0xb0, RZ ;  /* 0x000000b0021b7810 */ /* 0x000fe20007ffe0ff */
[----:B------:R-:W-:Y:S01]  /*1df0*/  @!P2 IMAD.WIDE.U32 R20, R24, R8, R20 ;  /* 0x000000081814a225 */ /* 0x000fe200078e0014 */
[----:B------:R-:W-:Y:S01]  /*1e00*/  HFMA2.MMA R24, -RZ, RZ, 0, 0 ;  /* 0x00000000ff187435 */ /* 0x000fe200000001ff */
[----:B----4-:R-:W2:Y:S09]  /*1e10*/  @!P2 LDC.64 R12, c[0x0][0x228] ;  /* 0x00008a00ff0cab82 */ /* 0x010eb20000000a00 */
[----:B------:R3:W4:Y:S01]  /*1e20*/  @!P3 LDG.E R24, desc[UR22][R6.64] ;  /* 0x000000160618b981 */ /* 0x000722000c1e1900 */
[----:B------:R-:W-:-:S02]  /*1e30*/  SHF.R.S32.HI R22, RZ, 0x1f, R27 ;  /* 0x0000001fff167819 */ /* 0x000fc4000001141b */
[----:B------:R-:W-:-:S04]  /*1e40*/  ISETP.GE.U32.AND P5, PT, R27, UR18, PT ;  /* 0x000000121b007c0c */ /* 0x000fc8000bfa6070 */
[----:B------:R-:W-:-:S04]  /*1e50*/  ISETP.GE.AND.EX P5, PT, R22, UR19, PT, P5 ;  /* 0x0000001316007c0c */ /* 0x000fc8000bfa6350 */
[----:B------:R-:W-:-:S13]  /*1e60*/  ISETP.GT.U32.OR P5, PT, R0, 0x2ff, P5 ;  /* 0x000002ff0000780c */ /* 0x000fda0002fa4470 */
[----:B------:R-:W1:Y:S01]  /*1e70*/  @!P5 LDC.64 R18, c[0x0][0x288] ;  /* 0x0000a200ff12db82 */ /* 0x000e620000000a00 */
[----:B------:R-:W-:Y:S02]  /*1e80*/  @!P2 IADD3 R3, R21, R9, RZ ;  /* 0x000000091503a210 */ /* 0x000fe40007ffe0ff */
[C---:B0-----:R-:W-:Y:S02]  /*1e90*/  @!P2 SHF.L.U32 R4, R20.reuse, 0x1, RZ ;  /* 0x000000011404a819 */ /* 0x041fe400000006ff */
[----:B------:R-:W-:Y:S02]  /*1ea0*/  @!P2 SHF.L.U64.HI R3, R20, 0x1, R3 ;  /* 0x000000011403a819 */ /* 0x000fe40000010203 */
[----:B------:R-:W-:Y:S01]  /*1eb0*/  @!P5 MOV R20, R14 ;  /* 0x0000000e0014d202 */ /* 0x000fe20000000f00 */
[----:B------:R-:W-:Y:S01]  /*1ec0*/  STL [R1+0x2c], R77 ;  /* 0x00002c4d01007387 */ /* 0x000fe20000100800 */
[----:B------:R-:W-:Y:S01]  /*1ed0*/  @!P5 MOV R21, R17 ;  /* 0x000000110015d202 */ /* 0x000fe20000000f00 */
[----:B------:R-:W0:Y:S01]  /*1ee0*/  @!P5 LDC.64 R8, c[0x0][0x230] ;  /* 0x00008c00ff08db82 */ /* 0x000e220000000a00 */
[----:B--2---:R-:W-:-:S02]  /*1ef0*/  @!P2 IADD3 R12, P4, R4, R12, RZ ;  /* 0x0000000c040ca210 */ /* 0x004fc40007f9e0ff */
[----:B------:R-:W-:-:S05]  /*1f00*/  IADD3 R26, R2, 0xc0, RZ ;  /* 0x000000c0021a7810 */ /* 0x000fca0007ffe0ff */
[----:B---3--:R-:W2:Y:S01]  /*1f10*/  @!P5 LDC.64 R6, c[0x0][0x228] ;  /* 0x00008a00ff06db82 */ /* 0x008ea20000000a00 */
[-C--:B-1----:R-:W-:Y:S02]  /*1f20*/  @!P5 IMAD R5, R22, R18.reuse, RZ ;  /* 0x000000121605d224 */ /* 0x082fe400078e02ff */
[----:B------:R-:W-:-:S04]  /*1f30*/  @!P5 IMAD.WIDE.U32 R20, R27, R18, R20 ;  /* 0x000000121b14d225 */ /* 0x000fc800078e0014 */
[----:B------:R-:W-:Y:S01]  /*1f40*/  @!P5 IMAD R19, R27, R19, R5 ;  /* 0x000000131b13d224 */ /* 0x000fe200078e0205 */
[----:B------:R-:W-:Y:S01]  /*1f50*/  HFMA2.MMA R27, -RZ, RZ, 0, 0 ;  /* 0x00000000ff1b7435 */ /* 0x000fe200000001ff */
[----:B------:R-:W-:-:S09]  /*1f60*/  @!P2 IADD3.X R13, R3, R13, RZ, P4, !PT ;  /* 0x0000000d030da210 */ /* 0x000fd200027fe4ff */
[----:B------:R1:W3:Y:S01]  /*1f70*/  @!P2 LDG.E R27, desc[UR22][R12.64] ;  /* 0x000000160c1ba981 */ /* 0x0002e2000c1e1900 */
[----:B------:R-:W-:Y:S02]  /*1f80*/  SHF.R.S32.HI R23, RZ, 0x1f, R26 ;  /* 0x0000001fff177819 */ /* 0x000fe4000001141a */
[----:B------:R-:W-:-:S04]  /*1f90*/  ISETP.GE.U32.AND P0, PT, R26, UR18, PT ;  /* 0x000000121a007c0c */ /* 0x000fc8000bf06070 */
[----:B------:R-:W-:-:S04]  /*1fa0*/  ISETP.GE.AND.EX P0, PT, R23, UR19, PT, P0 ;  /* 0x0000001317007c0c */ /* 0x000fc8000bf06300 */
[----:B------:R-:W-:Y:S02]  /*1fb0*/  ISETP.GT.U32.OR P0, PT, R0, 0x2ff, P0 ;  /* 0x000002ff0000780c */ /* 0x000fe40000704470 */
[----:B------:R-:W-:-:S11]  /*1fc0*/  @!P2 IADD3 R10, P6, R4, R10, RZ ;  /* 0x0000000a040aa210 */ /* 0x000fd60007fde0ff */
[----:B------:R-:W2:Y:S01]  /*1fd0*/  @!P0 LDC.64 R4, c[0x0][0x288] ;  /* 0x0000a200ff048b82 */ /* 0x000ea20000000a00 */
[----:B------:R-:W-:Y:S02]  /*1fe0*/  @!P2 IADD3.X R11, R3, R11, RZ, P6, !PT ;  /* 0x0000000b030ba210 */ /* 0x000fe400037fe4ff */
[----:B------:R-:W-:Y:S02]  /*1ff0*/  @!P5 IADD3 R19, R21, R19, RZ ;  /* 0x000000131513d210 */ /* 0x000fe40007ffe0ff */
[C---:B------:R-:W-:Y:S01]  /*2000*/  @!P5 SHF.L.U32 R22, R20.reuse, 0x1, RZ ;  /* 0x000000011416d819 */ /* 0x040fe200000006ff */
[----:B------:R2:W5:Y:S01]  /*2010*/  @!P2 LDG.E R40, desc[UR22][R10.64] ;  /* 0x000000160a28a981 */ /* 0x000562000c1e1900 */
[----:B------:R-:W-:Y:S01]  /*2020*/  @!P5 SHF.L.U64.HI R20, R20, 0x1, R19 ;  /* 0x000000011414d819 */ /* 0x000fe20000010213 */
[----:B-1----:R-:W1:Y:S01]  /*2030*/  @!P0 LDC.64 R12, c[0x0][0x230] ;  /* 0x00008c00ff0c8b82 */ /* 0x002e620000000a00 */
[----:B0-----:R-:W-:-:S04]  /*2040*/  @!P5 IADD3 R8, P2, R22, R8, RZ ;  /* 0x000000081608d210 */ /* 0x001fc80007f5e0ff */
[----:B------:R-:W-:Y:S02]  /*2050*/  @!P5 IADD3.X R9, R20, R9, RZ, P2, !PT ;  /* 0x000000091409d210 */ /* 0x000fe400017fe4ff */
[----:B--2---:R-:W-:Y:S01]  /*2060*/  @!P5 IADD3 R6, P2, R22, R6, RZ ;  /* 0x000000061606d210 */ /* 0x004fe20007f5e0ff */
[----:B------:R-:W0:Y:S02]  /*2070*/  @!P0 LDC.64 R10, c[0x0][0x228] ;  /* 0x00008a00ff0a8b82 */ /* 0x000e240000000a00 */
[----:B------:R2:W5:Y:S01]  /*2080*/  @!P5 LDG.E R69, desc[UR22][R8.64] ;  /* 0x000000160845d981 */ /* 0x000562000c1e1900 */
[----:B------:R-:W-:-:S04]  /*2090*/  @!P0 IMAD R23, R23, R4, RZ ;  /* 0x0000000417178224 */ /* 0x000fc800078e02ff */
[----:B------:R-:W-:Y:S01]  /*20a0*/  @!P0 IMAD R22, R26, R5, R23 ;  /* 0x000000051a168224 */ /* 0x000fe200078e0217 */
[----:B------:R-:W-:Y:S01]  /*20b0*/  HFMA2.MMA R23, -RZ, RZ, 0, 0 ;  /* 0x00000000ff177435 */ /* 0x000fe200000001ff */
[----:B--2---:R-:W-:Y:S02]  /*20c0*/  @!P0 MOV R8, R14 ;  /* 0x0000000e00088202 */ /* 0x004fe40000000f00 */
[----:B------:R-:W-:Y:S02]  /*20d0*/  @!P0 MOV R9, R17 ;  /* 0x0000001100098202 */ /* 0x000fe40000000f00 */
[----:B------:R-:W-:Y:S01]  /*20e0*/  @!P5 IADD3.X R7, R20, R7, RZ, P2, !PT ;  /* 0x000000071407d210 */ /* 0x000fe200017fe4ff */
[----:B------:R-:W-:-:S04]  /*20f0*/  @!P0 IMAD.WIDE.U32 R8, R26, R4, R8 ;  /* 0x000000041a088225 */ /* 0x000fc800078e0008 */
[----:B------:R2:W3:Y:S01]  /*2100*/  @!P5 LDG.E R23, desc[UR22][R6.64] ;  /* 0x000000160617d981 */ /* 0x0004e2000c1e1900 */
[----:B------:R-:W-:Y:S02]  /*2110*/  @!P0 IADD3 R22, R9, R22, RZ ;  /* 0x0000001609168210 */ /* 0x000fe40007ffe0ff */
[C---:B------:R-:W-:Y:S02]  /*2120*/  @!P0 SHF.L.U32 R9, R8.reuse, 0x1, RZ ;  /* 0x0000000108098819 */ /* 0x040fe400000006ff */
[----:B------:R-:W-:Y:S02]  /*2130*/  @!P0 SHF.L.U64.HI R22, R8, 0x1, R22 ;  /* 0x0000000108168819 */ /* 0x000fe40000010216 */
[----:B-1----:R-:W-:-:S04]  /*2140*/  @!P0 IADD3 R12, P6, R9, R12, RZ ;  /* 0x0000000c090c8210 */ /* 0x002fc80007fde0ff */
[----:B------:R-:W-:Y:S01]  /*2150*/  @!P0 IADD3.X R13, R22, R13, RZ, P6, !PT ;  /* 0x0000000d160d8210 */ /* 0x000fe200037fe4ff */
[----:B------:R-:W-:Y:S01]  /*2160*/  HFMA2.MMA R26, -RZ, RZ, 0, 0 ;  /* 0x00000000ff1a7435 */ /* 0x000fe200000001ff */
[----:B0-----:R-:W-:Y:S01]  /*2170*/  @!P0 IADD3 R10, P5, R9, R10, RZ ;  /* 0x0000000a090a8210 */ /* 0x001fe20007fbe0ff */
[----:B------:R0:W-:Y:S01]  /*2180*/  STL [R1], R25 ;  /* 0x0000001901007387 */ /* 0x0001e20000100800 */
[C---:B------:R-:W-:Y:S02]  /*2190*/  IADD3 R21, R2.reuse, 0x130, RZ ;  /* 0x0000013002157810 */ /* 0x040fe40007ffe0ff */
[C---:B------:R-:W-:Y:S01]  /*21a0*/  IADD3 R20, R2.reuse, 0x140, RZ ;  /* 0x0000014002147810 */ /* 0x040fe20007ffe0ff */
[----:B------:R1:W5:Y:S01]  /*21b0*/  @!P0 LDG.E R39, desc[UR22][R12.64] ;  /* 0x000000160c278981 */ /* 0x000362000c1e1900 */
[----:B0-----:R-:W-:-:S04]  /*21c0*/  IADD3 R25, R2, 0xd0, RZ ;  /* 0x000000d002197810 */ /* 0x001fc80007ffe0ff */
[----:B------:R-:W-:Y:S01]  /*21d0*/  ISETP.GE.U32.AND P3, PT, R25, UR18, PT ;  /* 0x0000001219007c0c */ /* 0x000fe2000bf66070 */
[----:B----4-:R0:W-:Y:S02]  /*21e0*/  STL [R1+0x1c], R24 ;  /* 0x00001c1801007387 */ /* 0x0101e40000100800 */
[----:B0-----:R-:W-:-:S04]  /*21f0*/  SHF.R.S32.HI R24, RZ, 0x1f, R25 ;  /* 0x0000001fff187819 */ /* 0x001fc80000011419 */
[----:B------:R-:W-:-:S04]  /*2200*/  ISETP.GE.AND.EX P3, PT, R24, UR19, PT, P3 ;  /* 0x0000001318007c0c */ /* 0x000fc8000bf66330 */
[----:B------:R-:W-:-:S13]  /*2210*/  ISETP.GT.U32.OR P3, PT, R0, 0x2ff, P3 ;  /* 0x000002ff0000780c */ /* 0x000fda0001f64470 */
[----:B------:R-:W0:Y:S08]  /*2220*/  @!P3 LDC.64 R18, c[0x0][0x288] ;  /* 0x0000a200ff12bb82 */ /* 0x000e300000000a00 */
[----:B------:R-:W4:Y:S01]  /*2230*/  @!P3 LDC.64 R4, c[0x0][0x230] ;  /* 0x00008c00ff04bb82 */ /* 0x000f220000000a00 */
[----:B--2---:R-:W-:Y:S02]  /*2240*/  @!P3 MOV R6, R14 ;  /* 0x0000000e0006b202 */ /* 0x004fe40000000f00 */
[----:B------:R-:W-:-:S02]  /*2250*/  @!P3 MOV R7, R17 ;  /* 0x000000110007b202 */ /* 0x000fc40000000f00 */
[----:B------:R-:W-:-:S03]  /*2260*/  @!P0 IADD3.X R11, R22, R11, RZ, P5, !PT ;  /* 0x0000000b160b8210 */ /* 0x000fc60002ffe4ff */
[----:B------:R-:W2:Y:S02]  /*2270*/  @!P3 LDC.64 R8, c[0x0][0x228] ;  /* 0x00008a00ff08bb82 */ /* 0x000ea40000000a00 */
[----:B------:R-:W3:Y:S01]  /*2280*/  @!P0 LDG.E R26, desc[UR22][R10.64] ;  /* 0x000000160a1a8981 */ /* 0x000ee2000c1e1900 */
[----:B0-----:R-:W-:-:S04]  /*2290*/  @!P3 IMAD R24, R24, R18, RZ ;  /* 0x000000121818b224 */ /* 0x001fc800078e02ff */
[C---:B------:R-:W-:Y:S02]  /*22a0*/  @!P3 IMAD R24, R25.reuse, R19, R24 ;  /* 0x000000131918b224 */ /* 0x040fe400078e0218 */
[----:B------:R-:W-:-:S05]  /*22b0*/  @!P3 IMAD.WIDE.U32 R18, R25, R18, R6 ;  /* 0x000000121912b225 */ /* 0x000fca00078e0006 */
[----:B------:R-:W-:Y:S02]  /*22c0*/  @!P3 IADD3 R24, R19, R24, RZ ;  /* 0x000000181318b210 */ /* 0x000fe40007ffe0ff */
[C---:B------:R-:W-:Y:S02]  /*22d0*/  @!P3 SHF.L.U32 R19, R18.reuse, 0x1, RZ ;  /* 0x000000011213b819 */ /* 0x040fe400000006ff */
[----:B------:R-:W-:Y:S02]  /*22e0*/  @!P3 SHF.L.U64.HI R24, R18, 0x1, R24 ;  /* 0x000000011218b819 */ /* 0x000fe40000010218 */
[----:B----4-:R-:W-:Y:S02]  /*22f0*/  @!P3 IADD3 R4, P6, R19, R4, RZ ;  /* 0x000000041304b210 */ /* 0x010fe40007fde0ff */
[----:B------:R-:W-:Y:S02]  /*2300*/  MOV R25, RZ ;  /* 0x000000ff00197202 */ /* 0x000fe40000000f00 */
[----:B------:R-:W-:-:S05]  /*2310*/  @!P3 IADD3.X R5, R24, R5, RZ, P6, !PT ;  /* 0x000000051805b210 */ /* 0x000fca00037fe4ff */
[----:B------:R0:W4:Y:S01]  /*2320*/  @!P3 LDG.E R25, desc[UR22][R4.64] ;  /* 0x000000160419b981 */ /* 0x000122000c1e1900 */
[----:B--2---:R-:W-:-:S03]  /*2330*/  @!P3 IADD3 R8, P6, R19, R8, RZ ;  /* 0x000000081308b210 */ /* 0x004fc60007fde0ff */
[----:B---3--:R2:W-:Y:S01]  /*2340*/  STL [R1+0x24], R27 ;  /* 0x0000241b01007387 */ /* 0x0085e20000100800 */
[----:B------:R-:W-:Y:S01]  /*2350*/  @!P3 IADD3.X R9, R24, R9, RZ, P6, !PT ;  /* 0x000000091809b210 */ /* 0x000fe200037fe4ff */
[----:B--2---:R-:W-:-:S10]  /*2360*/  HFMA2.MMA R27, -RZ, RZ, 0, 0 ;  /* 0x00000000ff1b7435 */ /* 0x004fd400000001ff */
[----:B------:R2:W3:Y:S01]  /*2370*/  @!P3 LDG.E R27, desc[UR22][R8.64] ;  /* 0x00000016081bb981 */ /* 0x0004e2000c1e1900 */
[----:B------:R-:W-:Y:S02]  /*2380*/  ISETP.GE.U32.AND P4, PT, R21, UR18, PT ;  /* 0x0000001215007c0c */ /* 0x000fe4000bf86070 */
[----:B------:R-:W-:-:S04]  /*2390*/  SHF.R.S32.HI R3, RZ, 0x1f, R21 ;  /* 0x0000001fff037819 */ /* 0x000fc80000011415 */
[----:B------:R-:W-:-:S04]  /*23a0*/  ISETP.GE.AND.EX P4, PT, R3, UR19, PT, P4 ;  /* 0x0000001303007c0c */ /* 0x000fc8000bf86340 */
[----:B------:R-:W-:Y:S02]  /*23b0*/  ISETP.GT.U32.OR P4, PT, R0, 0x2ff, P4 ;  /* 0x000002ff0000780c */ /* 0x000fe40002784470 */
[----:B------:R-:W-:Y:S01]  /*23c0*/  ISETP.GE.U32.AND P2, PT, R20, UR16, PT ;  /* 0x0000001014007c0c */ /* 0x000fe2000bf46070 */
[----:B------:R0:W-:Y:S10]  /*23d0*/  STL [R1+0x20], R23 ;  /* 0x0000201701007387 */ /* 0x0001f40000100800 */
[----:B------:R-:W2:Y:S01]  /*23e0*/  @!P4 LDC.64 R6, c[0x0][0x288] ;  /* 0x0000a200ff06cb82 */ /* 0x000ea20000000a00 */
[----:B------:R-:W-:-:S07]  /*23f0*/  IADD3 R22, R2, 0x160, RZ ;  /* 0x0000016002167810 */ /* 0x000fce0007ffe0ff */
[----:B-1----:R-:W1:Y:S01]  /*2400*/  @!P4 LDC.64 R12, c[0x0][0x230] ;  /* 0x00008c00ff0ccb82 */ /* 0x002e620000000a00 */
[----:B0-----:R-:W-:-:S04]  /*2410*/  SHF.R.S32.HI R23, RZ, 0x1f, R20 ;  /* 0x0000001fff177819 */ /* 0x001fc80000011414 */
[----:B------:R-:W-:-:S03]  /*2420*/  ISETP.GE.AND.EX P2, PT, R23, UR17, PT, P2 ;  /* 0x0000001117007c0c */ /* 0x000fc6000bf46320 */
[----:B------:R-:W0:Y:S01]  /*2430*/  @!P4 LDC.64 R4, c[0x0][0x228] ;  /* 0x00008a00ff04cb82 */ /* 0x000e220000000a00 */
[----:B------:R-:W-:Y:S02]  /*2440*/  ISETP.GT.U32.OR P2, PT, R0, 0x2ff, P2 ;  /* 0x000002ff0000780c */ /* 0x000fe40001744470 */
[----:B------:R-:W-:Y:S02]  /*2450*/  ISETP.GE.U32.AND P0, PT, R22, UR16, PT ;  /* 0x0000001016007c0c */ /* 0x000fe4000bf06070 */
[----:B------:R-:W-:-:S09]  /*2460*/  SHF.R.S32.HI R28, RZ, 0x1f, R22 ;  /* 0x0000001fff1c7819 */ /* 0x000fd20000011416 */
[----:B------:R-:W1:Y:S01]  /*2470*/  @!P2 LDC.64 R10, c[0x0][0x288] ;  /* 0x0000a200ff0aab82 */ /* 0x000e620000000a00 */
[----:B------:R-:W-:Y:S02]  /*2480*/  @!P4 MOV R18, R14 ;  /* 0x0000000e0012c202 */ /* 0x000fe40000000f00 */
[----:B------:R-:W-:Y:S02]  /*2490*/  @!P4 MOV R19, R17 ;  /* 0x000000110013c202 */ /* 0x000fe40000000f00 */
[----:B------:R-:W-:Y:S01]  /*24a0*/  ISETP.GE.AND.EX P0, PT, R28, UR17, PT, P0 ;  /* 0x000000111c007c0c */ /* 0x000fe2000bf06300 */
[----:B--2---:R-:W-:-:S03]  /*24b0*/  @!P4 IMAD.WIDE.U32 R18, R21, R6, R18 ;  /* 0x000000061512c225 */ /* 0x004fc600078e0012 */
[----:B------:R-:W-:-:S13]  /*24c0*/  ISETP.GT.U32.OR P0, PT, R0, 0x2ff, P0 ;  /* 0x000002ff0000780c */ /* 0x000fda0000704470 */
[----:B------:R-:W2:Y:S01]  /*24d0*/  @!P0 LDC.64 R8, c[0x0][0x288] ;  /* 0x0000a200ff088b82 */ /* 0x000ea20000000a00 */
[----:B-1----:R-:W-:-:S04]  /*24e0*/  @!P2 IMAD R23, R23, R10, RZ ;  /* 0x0000000a1717a224 */ /* 0x002fc800078e02ff */
[----:B------:R-:W-:Y:S01]  /*24f0*/  @!P2 IMAD R23, R20, R11, R23 ;  /* 0x0000000b1417a224 */ /* 0x000fe200078e0217 */
[----:B------:R-:W-:Y:S01]  /*2500*/  MOV R32, RZ ;  /* 0x000000ff00207202 */ /* 0x000fe20000000f00 */
[----:B------:R-:W-:Y:S01]  /*2510*/  HFMA2.MMA R73, -RZ, RZ, 0, 0 ;  /* 0x00000000ff497435 */ /* 0x000fe200000001ff */
[----:B------:R-:W-:-:S04]  /*2520*/  IADD3 R31, R2, 0x1e0, RZ ;  /* 0x000001e0021f7810 */ /* 0x000fc80007ffe0ff */
[----:B------:R-:W-:Y:S01]  /*2530*/  SHF.R.S32.HI R33, RZ, 0x1f, R31 ;  /* 0x0000001fff217819 */ /* 0x000fe2000001141f */
[----:B------:R-:W-:Y:S01]  /*2540*/  UIMAD.WIDE UR6, UR8, 0x8, UR6 ;  /* 0x00000008080678a5 */ /* 0x000fe2000f8e0206 */
[----:B----4-:R1:W-:Y:S02]  /*2550*/  STL [R1+0xc], R25 ;  /* 0x00000c1901007387 */ /* 0x0103e40000100800 */
[----:B-1----:R-:W-:Y:S01]  /*2560*/  @!P4 IMAD R25, R3, R6, RZ ;  /* 0x000000060319c224 */ /* 0x002fe200078e02ff */
[----:B------:R-:W-:-:S03]  /*2570*/  IADD3 R3, R2, 0x170, RZ ;  /* 0x0000017002037810 */ /* 0x000fc60007ffe0ff */
[----:B------:R-:W-:Y:S01]  /*2580*/  @!P4 IMAD R25, R21, R7, R25 ;  /* 0x000000071519c224 */ /* 0x000fe200078e0219 */
[----:B------:R1:W-:Y:S01]  /*2590*/  STL [R1+0x18], R26 ;  /* 0x0000181a01007387 */ /* 0x0003e20000100800 */
[----:B------:R-:W4:Y:S01]  /*25a0*/  @!P2 LDC.64 R6, c[0x0][0x230] ;  /* 0x00008c00ff06ab82 */ /* 0x000f220000000a00 */
[----:B------:R-:W-:Y:S02]  /*25b0*/  ISETP.GE.U32.AND P5, PT, R3, UR16, PT ;  /* 0x0000001003007c0c */ /* 0x000fe4000bfa6070 */
[----:B------:R-:W-:Y:S02]  /*25c0*/  @!P4 IADD3 R24, R19, R25, RZ ;  /* 0x000000191318c210 */ /* 0x000fe40007ffe0ff */
[C---:B------:R-:W-:Y:S02]  /*25d0*/  @!P4 SHF.L.U32 R19, R18.reuse, 0x1, RZ ;  /* 0x000000011213c819 */ /* 0x040fe400000006ff */
[----:B-1----:R-:W-:Y:S02]  /*25e0*/  SHF.R.S32.HI R26, RZ, 0x1f, R3 ;  /* 0x0000001fff1a7819 */ /* 0x002fe40000011403 */
[----:B------:R-:W-:-:S02]  /*25f0*/  @!P4 SHF.L.U64.HI R24, R18, 0x1, R24 ;  /* 0x000000011218c819 */ /* 0x000fc40000010218 */
[----:B------:R-:W-:Y:S02]  /*2600*/  ISETP.GE.AND.EX P5, PT, R26, UR17, PT, P5 ;  /* 0x000000111a007c0c */ /* 0x000fe4000bfa6350 */
[C---:B------:R-:W-:Y:S02]  /*2610*/  @!P4 IADD3 R12, P3, R19.reuse, R12, RZ ;  /* 0x0000000c130cc210 */ /* 0x040fe40007f7e0ff */
[----:B0-----:R-:W-:Y:S02]  /*2620*/  @!P4 IADD3 R4, P6, R19, R4, RZ ;  /* 0x000000041304c210 */ /* 0x001fe40007fde0ff */
[----:B------:R-:W-:Y:S02]  /*2630*/  @!P2 MOV R18, R14 ;  /* 0x0000000e0012a202 */ /* 0x000fe40000000f00 */
[----:B------:R-:W-:Y:S02]  /*2640*/  @!P2 MOV R19, R17 ;  /* 0x000000110013a202 */ /* 0x000fe40000000f00 */
[----:B------:R-:W-:-:S02]  /*2650*/  ISETP.GT.U32.OR P5, PT, R0, 0x2ff, P5 ;  /* 0x000002ff0000780c */ /* 0x000fc40002fa4470 */
[----:B------:R-:W-:Y:S01]  /*2660*/  @!P4 IADD3.X R13, R24, R13, RZ, P3, !PT ;  /* 0x0000000d180dc210 */ /* 0x000fe20001ffe4ff */
[----:B------:R-:W-:Y:S02]  /*2670*/  @!P2 IMAD.WIDE.U32 R10, R20, R10, R18 ;  /* 0x0000000a140aa225 */ /* 0x000fe400078e0012 */
[----:B------:R-:W0:Y:S02]  /*2680*/  @!P2 LDC.64 R20, c[0x0][0x228] ;  /* 0x00008a00ff14ab82 */ /* 0x000e240000000a00 */
[----:B------:R1:W5:Y:S06]  /*2690*/  @!P4 LDG.E R35, desc[UR22][R12.64] ;  /* 0x000000160c23c981 */ /* 0x00036c000c1e1900 */
[----:B------:R-:W0:Y:S01]  /*26a0*/  @!P5 LDC.64 R18, c[0x0][0x288] ;  /* 0x0000a200ff12db82 */ /* 0x000e220000000a00 */
[----:B-1----:R-:W-:-:S02]  /*26b0*/  @!P2 IADD3 R12, R11, R23, RZ ;  /* 0x000000170b0ca210 */ /* 0x002fc40007ffe0ff */
[C---:B------:R-:W-:Y:S02]  /*26c0*/  @!P2 SHF.L.U32 R11, R10.reuse, 0x1, RZ ;  /* 0x000000010a0ba819 */ /* 0x040fe400000006ff */
[----:B------:R-:W-:Y:S02]  /*26d0*/  @!P2 SHF.L.U64.HI R12, R10, 0x1, R12 ;  /* 0x000000010a0ca819 */ /* 0x000fe4000001020c */
[----:B----4-:R-:W-:Y:S02]  /*26e0*/  @!P2 IADD3 R6, P3, R11, R6, RZ ;  /* 0x000000060b06a210 */ /* 0x010fe40007f7e0ff */
[----:B------:R-:W-:Y:S02]  /*26f0*/  @!P4 IADD3.X R5, R24, R5, RZ, P6, !PT ;  /* 0x000000051805c210 */ /* 0x000fe400037fe4ff */
[----:B------:R-:W-:Y:S02]  /*2700*/  @!P2 IADD3.X R7, R12, R7, RZ, P3, !PT ;  /* 0x000000070c07a210 */ /* 0x000fe40001ffe4ff */
[----:B------:R-:W-:Y:S01]  /*2710*/  IADD3 R24, R2, 0x180, RZ ;  /* 0x0000018002187810 */ /* 0x000fe20007ffe0ff */
[----:B---3--:R1:W-:Y:S01]  /*2720*/  STL [R1+0x14], R27 ;  /* 0x0000141b01007387 */ /* 0x0083e20000100800 */
[----:B--2---:R-:W-:-:S03]  /*2730*/  @!P0 IMAD R10, R28, R8, RZ ;  /* 0x000000081c0a8224 */ /* 0x004fc600078e02ff */
[----:B------:R2:W5:Y:S01]  /*2740*/  @!P2 LDG.E R32, desc[UR22][R6.64] ;  /* 0x000000160620a981 */ /* 0x000562000c1e1900 */
[----:B------:R-:W-:Y:S01]  /*2750*/  ISETP.GE.U32.AND P3, PT, R24, UR16, PT ;  /* 0x0000001018007c0c */ /* 0x000fe2000bf66070 */
[C---:B------:R-:W-:Y:S02]  /*2760*/  @!P0 IMAD R9, R22.reuse, R9, R10 ;  /* 0x0000000916098224 */ /* 0x040fe400078e020a */
[----:B------:R3:W4:Y:S01]  /*2770*/  @!P4 LDG.E R74, desc[UR22][R4.64] ;  /* 0x00000016044ac981 */ /* 0x000722000c1e1900 */
[----:B-1----:R-:W-:Y:S02]  /*2780*/  SHF.R.S32.HI R27, RZ, 0x1f, R24 ;  /* 0x0000001fff1b7819 */ /* 0x002fe40000011418 */
[----:B--2---:R-:W-:Y:S02]  /*2790*/  @!P0 MOV R6, R14 ;  /* 0x0000000e00068202 */ /* 0x004fe40000000f00 */
[----:B------:R-:W-:Y:S02]  /*27a0*/  @!P0 MOV R7, R17 ;  /* 0x0000001100078202 */ /* 0x000fe40000000f00 */
[----:B------:R-:W-:Y:S01]  /*27b0*/  ISETP.GE.AND.EX P3, PT, R27, UR17, PT, P3 ;  /* 0x000000111b007c0c */ /* 0x000fe2000bf66330 */
[----:B---3--:R-:W1:Y:S01]  /*27c0*/  @!P0 LDC.64 R4, c[0x0][0x230] ;  /* 0x00008c00ff048b82 */ /* 0x008e620000000a00 */
[----:B------:R-:W-:-:S02]  /*27d0*/  @!P0 IMAD.WIDE.U32 R6, R22, R8, R6 ;  /* 0x0000000816068225 */ /* 0x000fc400078e0006 */
[----:B------:R-:W-:Y:S02]  /*27e0*/  ISETP.GT.U32.OR P3, PT, R0, 0x2ff, P3 ;  /* 0x000002ff0000780c */ /* 0x000fe40001f64470 */
[----:B0-----:R-:W-:-:S03]  /*27f0*/  @!P2 IADD3 R20, P4, R11, R20, RZ ;  /* 0x000000140b14a210 */ /* 0x001fc60007f9e0ff */
[----:B------:R-:W0:Y:S01]  /*2800*/  @!P0 LDC.64 R22, c[0x0][0x228] ;  /* 0x00008a00ff168b82 */ /* 0x000e220000000a00 */
[----:B------:R-:W-:Y:S01]  /*2810*/  @!P0 IADD3 R9, R7, R9, RZ ;  /* 0x0000000907098210 */ /* 0x000fe20007ffe0ff */
[----:B------:R-:W-:Y:S01]  /*2820*/  @!P5 IMAD R25, R26, R18, RZ ;  /* 0x000000121a19d224 */ /* 0x000fe200078e02ff */
[C---:B------:R-:W-:Y:S02]  /*2830*/  @!P0 SHF.L.U32 R26, R6.reuse, 0x1, RZ ;  /* 0x00000001061a8819 */ /* 0x040fe400000006ff */
[----:B------:R-:W-:Y:S02]  /*2840*/  @!P0 SHF.L.U64.HI R13, R6, 0x1, R9 ;  /* 0x00000001060d8819 */ /* 0x000fe40000010209 */
[----:B------:R-:W-:Y:S01]  /*2850*/  @!P2 IADD3.X R21, R12, R21, RZ, P4, !PT ;  /* 0x000000150c15a210 */ /* 0x000fe200027fe4ff */
[----:B------:R-:W2:Y:S01]  /*2860*/  @!P5 LDC.64 R10, c[0x0][0x230] ;  /* 0x00008c00ff0adb82 */ /* 0x000ea20000000a00 */
[----:B------:R-:W-:Y:S02]  /*2870*/  @!P5 MOV R6, R14 ;  /* 0x0000000e0006d202 */ /* 0x000fe40000000f00 */
[----:B------:R-:W-:Y:S01]  /*2880*/  @!P5 MOV R7, R17 ;  /* 0x000000110007d202 */ /* 0x000fe20000000f00 */
[C---:B------:R-:W-:Y:S01]  /*2890*/  @!P5 IMAD R25, R3.reuse, R19, R25 ;  /* 0x000000130319d224 */ /* 0x040fe200078e0219 */
[----:B------:R-:W-:Y:S01]  /*28a0*/  IADD3 R12, R2, 0x190, RZ ;  /* 0x00000190020c7810 */ /* 0x000fe20007ffe0ff */
[----:B------:R3:W4:Y:S01]  /*28b0*/  @!P2 LDG.E R73, desc[UR22][R20.64] ;  /* 0x000000161449a981 */ /* 0x000722000c1e1900 */
[----:B------:R-:W-:-:S02]  /*28c0*/  @!P5 IMAD.WIDE.U32 R18, R3, R18, R6 ;  /* 0x000000120312d225 */ /* 0x000fc400078e0006 */
[----:B------:R-:W-:Y:S01]  /*28d0*/  ISETP.GE.U32.AND P4, PT, R12, UR16, PT ;  /* 0x000000100c007c0c */ /* 0x000fe2000bf86070 */
[----:B------:R-:W2:Y:S01]  /*28e0*/  @!P5 LDC.64 R6, c[0x0][0x228] ;  /* 0x00008a00ff06db82 */ /* 0x000ea20000000a00 */
[----:B------:R-:W-:-:S04]  /*28f0*/  SHF.R.S32.HI R28, RZ, 0x1f, R12 ;  /* 0x0000001fff1c7819 */ /* 0x000fc8000001140c */
[----:B------:R-:W-:-:S03]  /*2900*/  ISETP.GE.AND.EX P4, PT, R28, UR17, PT, P4 ;  /* 0x000000111c007c0c */ /* 0x000fc6000bf86340 */
[----:B------:R-:W2:Y:S01]  /*2910*/  @!P3 LDC.64 R8, c[0x0][0x288] ;  /* 0x0000a200ff08bb82 */ /* 0x000ea20000000a00 */
[----:B------:R-:W-:Y:S02]  /*2920*/  ISETP.GT.U32.OR P2, PT, R0, 0x2ff, P4 ;  /* 0x000002ff0000780c */ /* 0x000fe40002744470 */
[C---:B-1----:R-:W-:Y:S02]  /*2930*/  @!P0 IADD3 R4, P6, R26.reuse, R4, RZ ;  /* 0x000000041a048210 */ /* 0x042fe40007fde0ff */
[----:B0-----:R-:W-:Y:S02]  /*2940*/  @!P0 IADD3 R22, P4, R26, R22, RZ ;  /* 0x000000161a168210 */ /* 0x001fe40007f9e0ff */
[----:B------:R-:W-:Y:S01]  /*2950*/  @!P5 IADD3 R19, R19, R25, RZ ;  /* 0x000000191313d210 */ /* 0x000fe20007ffe0ff */
[----:B---3--:R-:W0:Y:S01]  /*2960*/  @!P3 LDC.64 R20, c[0x0][0x230] ;  /* 0x00008c00ff14bb82 */ /* 0x008e220000000a00 */
[----:B------:R-:W-:Y:S02]  /*2970*/  @!P5 SHF.L.U32 R25, R18, 0x1, RZ ;  /* 0x000000011219d819 */ /* 0x000fe400000006ff */
[----:B------:R-:W-:-:S02]  /*2980*/  MOV R3, RZ ;  /* 0x000000ff00037202 */ /* 0x000fc40000000f00 */
[C---:B------:R-:W-:Y:S02]  /*2990*/  @!P0 IADD3.X R5, R13.reuse, R5, RZ, P6, !PT ;  /* 0x000000050d058210 */ /* 0x040fe400037fe4ff */
[----:B------:R-:W-:Y:S01]  /*29a0*/  @!P0 IADD3.X R23, R13, R23, RZ, P4, !PT ;  /* 0x000000170d178210 */ /* 0x000fe200027fe4ff */
[----:B------:R-:W-:Y:S01]  /*29b0*/  HFMA2.MMA R13, -RZ, RZ, 0, 0 ;  /* 0x00000000ff0d7435 */ /* 0x000fe200000001ff */
[----:B------:R-:W-:Y:S01]  /*29c0*/  @!P5 SHF.L.U64.HI R26, R18, 0x1, R19 ;  /* 0x00000001121ad819 */ /* 0x000fe20000010213 */
[----:B------:R1:W5:Y:S01]  /*29d0*/  @!P0 LDG.E R3, desc[UR22][R4.64] ;  /* 0x0000001604038981 */ /* 0x000362000c1e1900 */
[----:B--2---:R-:W-:Y:S01]  /*29e0*/  @!P5 IADD3 R10, P6, R25, R10, RZ ;  /* 0x0000000a190ad210 */ /* 0x004fe20007fde0ff */
[----:B------:R-:W2:Y:S02]  /*29f0*/  @!P3 LDC.64 R18, c[0x0][0x228] ;  /* 0x00008a00ff12bb82 */ /* 0x000ea40000000a00 */
[----:B------:R3:W5:Y:S01]  /*2a00*/  @!P0 LDG.E R68, desc[UR22][R22.64] ;  /* 0x0000001616448981 */ /* 0x000762000c1e1900 */
[----:B------:R-:W-:-:S05]  /*2a10*/  @!P5 IADD3.X R11, R26, R11, RZ, P6, !PT ;  /* 0x0000000b1a0bd210 */ /* 0x000fca00037fe4ff */
[----:B-1----:R-:W1:Y:S01]  /*2a20*/  @!P2 LDC.64 R4, c[0x0][0x288] ;  /* 0x0000a200ff04ab82 */ /* 0x002e620000000a00 */
[----:B------:R-:W-:Y:S01]  /*2a30*/  @!P5 IADD3 R6, P0, R25, R6, RZ ;  /* 0x000000061906d210 */ /* 0x000fe20007f1e0ff */
[----:B------:R3:W5:Y:S02]  /*2a40*/  @!P5 LDG.E R13, desc[UR22][R10.64] ;  /* 0x000000160a0dd981 */ /* 0x000764000c1e1900 */
[----:B---3--:R-:W-:Y:S01]  /*2a50*/  @!P3 IMAD R22, R27, R8, RZ ;  /* 0x000000081b16b224 */ /* 0x008fe200078e02ff */
[----:B------:R-:W-:Y:S02]  /*2a60*/  IADD3 R27, R2, 0x1a0, RZ ;  /* 0x000001a0021b7810 */ /* 0x000fe40007ffe0ff */
[----:B------:R-:W-:Y:S02]  /*2a70*/  @!P5 IADD3.X R7, R26, R7, RZ, P0, !PT ;  /* 0x000000071a07d210 */ /* 0x000fe400007fe4ff */
[----:B------:R-:W-:Y:S02]  /*2a80*/  ISETP.GE.U32.AND P0, PT, R27, UR16, PT ;  /* 0x000000101b007c0c */ /* 0x000fe4000bf06070 */
[----:B------:R-:W-:-:S02]  /*2a90*/  @!P3 MOV R10, R14 ;  /* 0x0000000e000ab202 */ /* 0x000fc40000000f00 */
[----:B------:R-:W-:Y:S01]  /*2aa0*/  @!P3 MOV R11, R17 ;  /* 0x00000011000bb202 */ /* 0x000fe20000000f00 */
[C---:B------:R-:W-:Y:S01]  /*2ab0*/  @!P3 IMAD R22, R24.reuse, R9, R22 ;  /* 0x000000091816b224 */ /* 0x040fe200078e0216 */
[----:B------:R-:W-:Y:S01]  /*2ac0*/  SHF.R.S32.HI R30, RZ, 0x1f, R27 ;  /* 0x0000001fff1e7819 */ /* 0x000fe2000001141b */
[----:B------:R3:W5:Y:S01]  /*2ad0*/  @!P5 LDG.E R67, desc[UR22][R6.64] ;  /* 0x000000160643d981 */ /* 0x000762000c1e1900 */
[----:B------:R-:W-:Y:S02]  /*2ae0*/  @!P3 IMAD.WIDE.U32 R10, R24, R8, R10 ;  /* 0x00000008180ab225 */ /* 0x000fe400078e000a */
[----:B------:R-:W-:Y:S01]  /*2af0*/  ISETP.GE.AND.EX P5, PT, R30, UR17, PT, P0 ;  /* 0x000000111e007c0c */ /* 0x000fe2000bfa6300 */
[----:B------:R-:W2:Y:S02]  /*2b00*/  @!P2 LDC.64 R8, c[0x0][0x230] ;  /* 0x00008c00ff08ab82 */ /* 0x000ea40000000a00 */
[----:B------:R-:W-:Y:S02]  /*2b10*/  @!P3 IADD3 R22, R11, R22, RZ ;  /* 0x000000160b16b210 */ /* 0x000fe40007ffe0ff */
[----:B------:R-:W-:-:S02]  /*2b20*/  ISETP.GT.U32.OR P5, PT, R0, 0x2ff, P5 ;  /* 0x000002ff0000780c */ /* 0x000fc40002fa4470 */
[C---:B---3--:R-:W-:Y:S02]  /*2b30*/  @!P3 SHF.L.U32 R6, R10.reuse, 0x1, RZ ;  /* 0x000000010a06b819 */ /* 0x048fe400000006ff */
[----:B------:R-:W-:Y:S02]  /*2b40*/  @!P3 SHF.L.U64.HI R22, R10, 0x1, R22 ;  /* 0x000000010a16b819 */ /* 0x000fe40000010216 */
[----:B------:R-:W-:Y:S01]  /*2b50*/  IADD3 R26, R2, 0x1c0, RZ ;  /* 0x000001c0021a7810 */ /* 0x000fe20007ffe0ff */
[----:B------:R-:W3:Y:S01]  /*2b60*/  @!P2 LDC.64 R10, c[0x0][0x228] ;  /* 0x00008a00ff0aab82 */ /* 0x000ee20000000a00 */
[----:B0-----:R-:W-:Y:S01]  /*2b70*/  @!P3 IADD3 R20, P0, R6, R20, RZ ;  /* 0x000000140614b210 */ /* 0x001fe20007f1e0ff */
[----:B-1----:R-:W-:Y:S01]  /*2b80*/  @!P2 IMAD R23, R28, R4, RZ ;  /* 0x000000041c17a224 */ /* 0x002fe200078e02ff */
[----:B--2---:R-:W-:Y:S02]  /*2b90*/  @!P3 IADD3 R18, P6, R6, R18, RZ ;  /* 0x000000120612b210 */ /* 0x004fe40007fde0ff */
[----:B------:R-:W-:-:S02]  /*2ba0*/  @!P2 MOV R6, R14 ;  /* 0x0000000e0006a202 */ /* 0x000fc40000000f00 */
[----:B------:R-:W-:Y:S01]  /*2bb0*/  @!P2 MOV R7, R17 ;  /* 0x000000110007a202 */ /* 0x000fe20000000f00 */
[----:B------:R-:W0:Y:S01]  /*2bc0*/  @!P5 LDC.64 R24, c[0x0][0x230] ;  /* 0x00008c00ff18db82 */ /* 0x000e220000000a00 */
[----:B------:R-:W-:Y:S02]  /*2bd0*/  ISETP.GE.U32.AND P4, PT, R26, UR16, PT ;  /* 0x000000101a007c0c */ /* 0x000fe4000bf86070 */
[----:B------:R-:W-:Y:S01]  /*2be0*/  SHF.R.S32.HI R29, RZ, 0x1f, R26 ;  /* 0x0000001fff1d7819 */ /* 0x000fe2000001141a */
[C---:B------:R-:W-:Y:S02]  /*2bf0*/  @!P2 IMAD R23, R12.reuse, R5, R23 ;  /* 0x000000050c17a224 */ /* 0x040fe400078e0217 */
[----:B------:R-:W-:Y:S01]  /*2c00*/  @!P2 IMAD.WIDE.U32 R4, R12, R4, R6 ;  /* 0x000000040c04a225 */ /* 0x000fe200078e0006 */
[----:B------:R-:W-:Y:S01]  /*2c10*/  ISETP.GE.AND.EX P4, PT, R29, UR17, PT, P4 ;  /* 0x000000111d007c0c */ /* 0x000fe2000bf86340 */
[----:B------:R-:W1:Y:S03]  /*2c20*/  @!P5 LDC.64 R6, c[0x0][0x288] ;  /* 0x0000a200ff06db82 */ /* 0x000e660000000a00 */
[----:B------:R-:W-:-:S02]  /*2c30*/  @!P2 IADD3 R23, R5, R23, RZ ;  /* 0x000000170517a210 */ /* 0x000fc40007ffe0ff */
[----:B------:R-:W-:Y:S02]  /*2c40*/  ISETP.GT.U32.OR P4, PT, R0, 0x2ff, P4 ;  /* 0x000002ff0000780c */ /* 0x000fe40002784470 */
[C---:B------:R-:W-:Y:S02]  /*2c50*/  @!P3 IADD3.X R21, R22.reuse, R21, RZ, P0, !PT ;  /* 0x000000151615b210 */ /* 0x040fe400007fe4ff */
[----:B------:R-:W-:Y:S02]  /*2c60*/  @!P3 IADD3.X R19, R22, R19, RZ, P6, !PT ;  /* 0x000000131613b210 */ /* 0x000fe400037fe4ff */
[C---:B------:R-:W-:Y:S02]  /*2c70*/  @!P2 SHF.L.U32 R22, R4.reuse, 0x1, RZ ;  /* 0x000000010416a819 */ /* 0x040fe400000006ff */
[----:B------:R-:W-:Y:S02]  /*2c80*/  @!P2 SHF.L.U64.HI R28, R4, 0x1, R23 ;  /* 0x00000001041ca819 */ /* 0x000fe40000010217 */
[----:B------:R-:W-:-:S02]  /*2c90*/  CS2R R4, SRZ ;  /* 0x0000000000047805 */ /* 0x000fc4000001ff00 */
[----:B------:R-:W-:Y:S01]  /*2ca0*/  @!P2 IADD3 R8, P0, R22, R8, RZ ;  /* 0x000000081608a210 */ /* 0x000fe20007f1e0ff */
[----:B------:R-:W5:Y:S01]  /*2cb0*/  @!P3 LDG.E R64, desc[UR22][R18.64] ;  /* 0x000000161240b981 */ /* 0x000f62000c1e1900 */
[----:B------:R-:W-:Y:S02]  /*2cc0*/  IADD3 R12, R2, 0x1d0, RZ ;  /* 0x000001d0020c7810 */ /* 0x000fe40007ffe0ff */
[----:B------:R-:W-:Y:S01]  /*2cd0*/  @!P2 IADD3.X R9, R28, R9, RZ, P0, !PT ;  /* 0x000000091c09a210 */ /* 0x000fe200007fe4ff */
[----:B------:R2:W5:Y:S01]  /*2ce0*/  @!P3 LDG.E R4, desc[UR22][R20.64] ;  /* 0x000000161404b981 */ /* 0x000562000c1e1900 */
[----:B---3--:R-:W-:Y:S02]  /*2cf0*/  @!P2 IADD3 R10, P3, R22, R10, RZ ;  /* 0x0000000a160aa210 */ /* 0x008fe40007f7e0ff */
[----:B------:R-:W-:Y:S01]  /*2d00*/  ISETP.GE.U32.AND P0, PT, R12, UR16, PT ;  /* 0x000000100c007c0c */ /* 0x000fe2000bf06070 */
[----:B------:R-:W3:Y:S01]  /*2d10*/  @!P4 LDC.64 R22, c[0x0][0x288] ;  /* 0x0000a200ff16cb82 */ /* 0x000ee20000000a00 */
[----:B------:R-:W-:Y:S01]  /*2d20*/  SHF.R.S32.HI R49, RZ, 0x1f, R12 ;  /* 0x0000001fff317819 */ /* 0x000fe2000001140c */
[----:B------:R1:W5:Y:S06]  /*2d30*/  @!P2 LDG.E R5, desc[UR22][R8.64] ;  /* 0x000000160805a981 */ /* 0x00036c000c1e1900 */
[----:B--2---:R-:W2:Y:S01]  /*2d40*/  @!P5 LDC.64 R20, c[0x0][0x228] ;  /* 0x00008a00ff14db82 */ /* 0x004ea20000000a00 */
[----:B------:R-:W-:Y:S01]  /*2d50*/  ISETP.GE.AND.EX P0, PT, R49, UR17, PT, P0 ;  /* 0x0000001131007c0c */ /* 0x000fe2000bf06300 */
[----:B-1----:R-:W-:Y:S01]  /*2d60*/  @!P5 IMAD R18, R30, R6, RZ ;  /* 0x000000061e12d224 */ /* 0x002fe200078e02ff */
[----:B------:R-:W-:-:S02]  /*2d70*/  @!P5 MOV R8, R14 ;  /* 0x0000000e0008d202 */ /* 0x000fc40000000f00 */
[----:B------:R-:W-:Y:S02]  /*2d80*/  ISETP.GT.U32.OR P0, PT, R0, 0x2ff, P0 ;  /* 0x000002ff0000780c */ /* 0x000fe40000704470 */
[----:B------:R-:W-:Y:S01]  /*2d90*/  @!P5 MOV R9, R17 ;  /* 0x000000110009d202 */ /* 0x000fe20000000f00 */
[----:B------:R-:W-:Y:S01]  /*2da0*/  @!P5 IMAD R18, R27, R7, R18 ;  /* 0x000000071b12d224 */ /* 0x000fe200078e0212 */
[----:B------:R-:W-:Y:S02]  /*2db0*/  @!P2 IADD3.X R11, R28, R11, RZ, P3, !PT ;  /* 0x0000000b1c0ba210 */ /* 0x000fe40001ffe4ff */
[----:B------:R-:W-:Y:S01]  /*2dc0*/  ISETP.GE.U32.AND P3, PT, R31, UR16, PT ;  /* 0x000000101f007c0c */ /* 0x000fe2000bf66070 */
[----:B------:R-:W-:Y:S02]  /*2dd0*/  @!P5 IMAD.WIDE.U32 R6, R27, R6, R8 ;  /* 0x000000061b06d225 */ /* 0x000fe400078e0008 */
[----:B------:R-:W1:Y:S01]  /*2de0*/  @!P4 LDC.64 R8, c[0x0][0x230] ;  /* 0x00008c00ff08cb82 */ /* 0x000e620000000a00 */
[----:B------:R-:W-:Y:S01]  /*2df0*/  ISETP.GE.AND.EX P3, PT, R33, UR17, PT, P3 ;  /* 0x0000001121007c0c */ /* 0x000fe2000bf66330 */
[----:B------:R2:W5:Y:S01]  /*2e00*/  @!P2 LDG.E R63, desc[UR22][R10.64] ;  /* 0x000000160a3fa981 */ /* 0x000562000c1e1900 */
[----:B------:R-:W-:-:S02]  /*2e10*/  @!P5 IADD3 R28, R7, R18, RZ ;  /* 0x00000012071cd210 */ /* 0x000fc40007ffe0ff */
[----:B------:R-:W-:Y:S02]  /*2e20*/  @!P5 SHF.L.U32 R7, R6, 0x1, RZ ;  /* 0x000000010607d819 */ /* 0x000fe400000006ff */
[----:B------:R-:W-:Y:S01]  /*2e30*/  ISETP.GT.U32.OR P2, PT, R0, 0x2ff, P3 ;  /* 0x000002ff0000780c */ /* 0x000fe20001f44470 */
[----:B------:R-:W1:Y:S01]  /*2e40*/  @!P0 LDC.64 R18, c[0x0][0x288] ;  /* 0x0000a200ff128b82 */ /* 0x000e620000000a00 */
[----:B------:R-:W-:Y:S01]  /*2e50*/  @!P5 SHF.L.U64.HI R28, R6, 0x1, R28 ;  /* 0x00000001061cd819 */ /* 0x000fe2000001021c */
[----:B---3--:R-:W-:Y:S01]  /*2e60*/  @!P4 IMAD R27, R29, R22, RZ ;  /* 0x000000161d1bc224 */ /* 0x008fe200078e02ff */
[C---:B0-----:R-:W-:Y:S02]  /*2e70*/  @!P5 IADD3 R24, P3, R7.reuse, R24, RZ ;  /* 0x000000180718d210 */ /* 0x041fe40007f7e0ff */
[----:B--2---:R-:W-:-:S03]  /*2e80*/  @!P5 IADD3 R20, P6, R7, R20, RZ ;  /* 0x000000140714d210 */ /* 0x004fc60007fde0ff */
[----:B------:R-:W0:Y:S01]  /*2e90*/  @!P4 LDC.64 R10, c[0x0][0x228] ;  /* 0x00008a00ff0acb82 */ /* 0x000e220000000a00 */
[----:B------:R-:W-:Y:S02]  /*2ea0*/  @!P4 MOV R6, R14 ;  /* 0x0000000e0006c202 */ /* 0x000fe40000000f00 */
[----:B------:R-:W-:Y:S01]  /*2eb0*/  @!P4 MOV R7, R17 ;  /* 0x000000110007c202 */ /* 0x000fe20000000f00 */
[----:B------:R-:W-:Y:S01]  /*2ec0*/  @!P4 IMAD R27, R26, R23, R27 ;  /* 0x000000171a1bc224 */ /* 0x000fe200078e021b */
[----:B------:R-:W-:Y:S01]  /*2ed0*/  @!P5 IADD3.X R25, R28, R25, RZ, P3, !PT ;  /* 0x000000191c19d210 */ /* 0x000fe20001ffe4ff */
[----:B------:R-:W-:Y:S01]  /*2ee0*/  @!P4 IMAD.WIDE.U32 R22, R26, R22, R6 ;  /* 0x000000161a16c225 */ /* 0x000fe200078e0006 */
[----:B------:R-:W-:Y:S01]  /*2ef0*/  @!P5 IADD3.X R21, R28, R21, RZ, P6, !PT ;  /* 0x000000151c15d210 */ /* 0x000fe200037fe4ff */
[----:B------:R-:W-:Y:S01]  /*2f00*/  HFMA2.MMA R6, -RZ, RZ, 0, 0 ;  /* 0x00000000ff067435 */ /* 0x000fe200000001ff */
[----:B------:R-:W2:Y:S02]  /*2f10*/  @!P2 LDC.64 R28, c[0x0][0x288] ;  /* 0x0000a200ff1cab82 */ /* 0x000ea40000000a00 */
[----:B------:R-:W-:Y:S01]  /*2f20*/  @!P4 IADD3 R27, R23, R27, RZ ;  /* 0x0000001b171bc210 */ /* 0x000fe20007ffe0ff */
[----:B------:R3:W5:Y:S01]  /*2f30*/  @!P5 LDG.E R61, desc[UR22][R20.64] ;  /* 0x00000016143dd981 */ /* 0x000762000c1e1900 */
[----:B------:R-:W-:-:S02]  /*2f40*/  @!P4 SHF.L.U32 R7, R22, 0x1, RZ ;  /* 0x000000011607c819 */ /* 0x000fc400000006ff */
[----:B------:R-:W-:Y:S02]  /*2f50*/  @!P4 SHF.L.U64.HI R22, R22, 0x1, R27 ;  /* 0x000000011616c819 */ /* 0x000fe4000001021b */
[----:B-1----:R-:W-:Y:S01]  /*2f60*/  @!P4 IADD3 R8, P3, R7, R8, RZ ;  /* 0x000000080708c210 */ /* 0x002fe20007f7e0ff */
[----:B------:R1:W5:Y:S01]  /*2f70*/  @!P5 LDG.E R6, desc[UR22][R24.64] ;  /* 0x000000161806d981 */ /* 0x000362000c1e1900 */
[----:B------:R-:W-:Y:S01]  /*2f80*/  IADD3 R30, R2, 0x150, RZ ;  /* 0x00000150021e7810 */ /* 0x000fe20007ffe0ff */
[----:B------:R-:W4:Y:S01]  /*2f90*/  @!P0 LDC.64 R26, c[0x0][0x228] ;  /* 0x00008a00ff1a8b82 */ /* 0x000f220000000a00 */
[----:B------:R-:W-:Y:S02]  /*2fa0*/  @!P4 IADD3.X R9, R22, R9, RZ, P3, !PT ;  /* 0x000000091609c210 */ /* 0x000fe40001ffe4ff */
[----:B------:R-:W-:Y:S02]  /*2fb0*/  ISETP.GE.U32.AND P3, PT, R30, UR16, PT ;  /* 0x000000101e007c0c */ /* 0x000fe4000bf66070 */
[----:B------:R-:W-:-:S02]  /*2fc0*/  SHF.R.S32.HI R54, RZ, 0x1f, R30 ;  /* 0x0000001fff367819 */ /* 0x000fc4000001141e */
[----:B0-----:R-:W-:Y:S01]  /*2fd0*/  @!P4 IADD3 R10, P5, R7, R10, RZ ;  /* 0x0000000a070ac210 */ /* 0x001fe20007fbe0ff */
[----:B------:R-:W-:Y:S01]  /*2fe0*/  @!P0 IMAD R7, R49, R18, RZ ;  /* 0x0000001231078224 */ /* 0x000fe200078e02ff */
[----:B---3--:R-:W-:Y:S02]  /*2ff0*/  @!P0 MOV R20, R14 ;  /* 0x0000000e00148202 */ /* 0x008fe40000000f00 */
[----:B------:R-:W-:Y:S02]  /*3000*/  @!P0 MOV R21, R17 ;  /* 0x0000001100158202 */ /* 0x000fe40000000f00 */
[----:B------:R-:W-:Y:S02]  /*3010*/  ISETP.GE.AND.EX P3, PT, R54, UR17, PT, P3 ;  /* 0x0000001136007c0c */ /* 0x000fe4000bf66330 */
[----:B------:R-:W-:Y:S01]  /*3020*/  @!P4 IADD3.X R11, R22, R11, RZ, P5, !PT ;  /* 0x0000000b160bc210 */ /* 0x000fe20002ffe4ff */
[C---:B------:R-:W-:Y:S02]  /*3030*/  @!P0 IMAD R22, R12.reuse, R19, R7 ;  /* 0x000000130c168224 */ /* 0x040fe400078e0207 */
[----:B------:R-:W-:Y:S01]  /*3040*/  @!P0 IMAD.WIDE.U32 R20, R12, R18, R20 ;  /* 0x000000120c148225 */ /* 0x000fe200078e0014 */
[----:B------:R-:W-:Y:S01]  /*3050*/  ISETP.GT.U32.OR P3, PT, R0, 0x2ff, P3 ;  /* 0x000002ff0000780c */ /* 0x000fe20001f64470 */
[----:B------:R-:W0:Y:S01]  /*3060*/  @!P0 LDC.64 R18, c[0x0][0x230] ;  /* 0x00008c00ff128b82 */ /* 0x000e220000000a00 */
[----:B------:R-:W-:Y:S01]  /*3070*/  HFMA2.MMA R7, -RZ, RZ, 0, 0 ;  /* 0x00000000ff077435 */ /* 0x000fe200000001ff */
[----:B--2---:R-:W-:Y:S01]  /*3080*/  @!P2 IMAD R50, R33, R28, RZ ;  /* 0x0000001c2132a224 */ /* 0x004fe200078e02ff */
[----:B------:R-:W-:Y:S01]  /*3090*/  @!P0 IADD3 R22, R21, R22, RZ ;  /* 0x0000001615168210 */ /* 0x000fe20007ffe0ff */
[----:B------:R-:W5:Y:S01]  /*30a0*/  @!P4 LDG.E R59, desc[UR22][R10.64] ;  /* 0x000000160a3bc981 */ /* 0x000f62000c1e1900 */
[----:B------:R-:W-:-:S02]  /*30b0*/  @!P0 SHF.L.U32 R51, R20, 0x1, RZ ;  /* 0x0000000114338819 */ /* 0x000fc400000006ff */
[----:B------:R-:W-:Y:S02]  /*30c0*/  @!P0 SHF.L.U64.HI R33, R20, 0x1, R22 ;  /* 0x0000000114218819 */ /* 0x000fe40000010216 */
[----:B------:R-:W-:Y:S02]  /*30d0*/  MOV R20, UR6 ;  /* 0x0000000600147c02 */ /* 0x000fe40008000f00 */
[----:B------:R2:W5:Y:S01]  /*30e0*/  @!P4 LDG.E R7, desc[UR22][R8.64] ;  /* 0x000000160807c981 */ /* 0x000562000c1e1900 */
[----:B------:R-:W-:Y:S01]  /*30f0*/  MOV R21, UR7 ;  /* 0x0000000700157c02 */ /* 0x000fe20008000f00 */
[----:B-1----:R-:W1:Y:S01]  /*3100*/  @!P3 LDC.64 R24, c[0x0][0x288] ;  /* 0x0000a200ff18bb82 */ /* 0x002e620000000a00 */
[----:B------:R-:W-:-:S04]  /*3110*/  IADD3 R49, R2, 0x1b0, RZ ;  /* 0x000001b002317810 */ /* 0x000fc80007ffe0ff */
[----:B------:R-:W3:Y:S01]  /*3120*/  LDG.E.64 R20, desc[UR22][R20.64] ;  /* 0x0000001614147981 */ /* 0x000ee2000c1e1b00 */
[----:B--2---:R-:W-:Y:S01]  /*3130*/  @!P2 MOV R8, R14 ;  /* 0x0000000e0008a202 */ /* 0x004fe20000000f00 */
[----:B------:R-:W-:Y:S01]  /*3140*/  @!P2 IMAD R50, R31, R29, R50 ;  /* 0x0000001d1f32a224 */ /* 0x000fe200078e0232 */
[----:B------:R-:W-:Y:S01]  /*3150*/  @!P2 MOV R9, R17 ;  /* 0x000000110009a202 */ /* 0x000fe20000000f00 */
[----:B------:R-:W2:Y:S01]  /*3160*/  @!P2 LDC.64 R10, c[0x0][0x230] ;  /* 0x00008c00ff0aab82 */ /* 0x000ea20000000a00 */
[----:B------:R-:W-:Y:S02]  /*3170*/  IADD3 R12, R2, 0x1f0, RZ ;  /* 0x000001f0020c7810 */ /* 0x000fe40007ffe0ff */
[----:B------:R-:W-:Y:S01]  /*3180*/  ISETP.GE.U32.AND P4, PT, R49, UR16, PT ;  /* 0x0000001031007c0c */ /* 0x000fe2000bf86070 */
[----:B------:R-:W-:Y:S01]  /*3190*/  @!P2 IMAD.WIDE.U32 R28, R31, R28, R8 ;  /* 0x0000001c1f1ca225 */ /* 0x000fe200078e0008 */
[----:B------:R-:W-:Y:S01]  /*31a0*/  SHF.R.S32.HI R71, RZ, 0x1f, R49 ;  /* 0x0000001fff477819 */ /* 0x000fe20000011431 */
[----:B------:R-:W-:Y:S01]  /*31b0*/  HFMA2.MMA R8, -RZ, RZ, 0, 0 ;  /* 0x00000000ff087435 */ /* 0x000fe200000001ff */
[----:B------:R-:W-:Y:S01]  /*31c0*/  ISETP.GE.U32.AND P5, PT, R12, UR16, PT ;  /* 0x000000100c007c0c */ /* 0x000fe2000bfa6070 */
[----:B------:R-:W2:Y:S01]  /*31d0*/  @!P2 LDC.64 R22, c[0x0][0x228] ;  /* 0x00008a00ff16ab82 */ /* 0x000ea20000000a00 */
[----:B------:R-:W-:-:S02]  /*31e0*/  SHF.R.S32.HI R75, RZ, 0x1f, R12 ;  /* 0x0000001fff4b7819 */ /* 0x000fc4000001140c */
[----:B0-----:R-:W-:Y:S02]  /*31f0*/  @!P0 IADD3 R18, P6, R51, R18, RZ ;  /* 0x0000001233128210 */ /* 0x001fe40007fde0ff */
[----:B------:R-:W-:Y:S02]  /*3200*/  ISETP.GE.AND.EX P4, PT, R71, UR17, PT, P4 ;  /* 0x0000001147007c0c */ /* 0x000fe4000bf86340 */
[----:B------:R-:W-:Y:S02]  /*3210*/  ISETP.GE.AND.EX P5, PT, R75, UR17, PT, P5 ;  /* 0x000000114b007c0c */ /* 0x000fe4000bfa6350 */
[----:B------:R-:W-:Y:S02]  /*3220*/  @!P0 IADD3.X R19, R33, R19, RZ, P6, !PT ;  /* 0x0000001321138210 */ /* 0x000fe400037fe4ff */
[C---:B------:R-:W-:Y:S02]  /*3230*/  ISETP.GT.U32.OR P4, PT, R0.reuse, 0x2ff, P4 ;  /* 0x000002ff0000780c */ /* 0x040fe40002784470 */
[----:B------:R-:W-:Y:S01]  /*3240*/  ISETP.GT.U32.OR P5, PT, R0, 0x2ff, P5 ;  /* 0x000002ff0000780c */ /* 0x000fe20002fa4470 */
[----:B------:R0:W5:Y:S01]  /*3250*/  @!P0 LDG.E R8, desc[UR22][R18.64] ;  /* 0x0000001612088981 */ /* 0x000162000c1e1900 */
[----:B----4-:R-:W-:-:S02]  /*3260*/  @!P0 IADD3 R26, P6, R51, R26, RZ ;  /* 0x0000001a331a8210 */ /* 0x010fc40007fde0ff */
[----:B------:R-:W-:Y:S02]  /*3270*/  @!P2 IADD3 R9, R29, R50, RZ ;  /* 0x000000321d09a210 */ /* 0x000fe40007ffe0ff */
[----:B------:R-:W-:Y:S01]  /*3280*/  @!P0 IADD3.X R27, R33, R27, RZ, P6, !PT ;  /* 0x0000001b211b8210 */ /* 0x000fe200037fe4ff */
[----:B-1----:R-:W-:Y:S01]  /*3290*/  @!P3 IMAD R51, R54, R24, RZ ;  /* 0x000000183633b224 */ /* 0x002fe200078e02ff */
[C---:B------:R-:W-:Y:S01]  /*32a0*/  @!P2 SHF.L.U32 R50, R28.reuse, 0x1, RZ ;  /* 0x000000011c32a819 */ /* 0x040fe200000006ff */
[----:B0-----:R-:W0:Y:S01]  /*32b0*/  @!P3 LDC.64 R18, c[0x0][0x230] ;  /* 0x00008c00ff12bb82 */ /* 0x001e220000000a00 */
[----:B------:R-:W-:Y:S01]  /*32c0*/  @!P2 SHF.L.U64.HI R33, R28, 0x1, R9 ;  /* 0x000000011c21a819 */ /* 0x000fe20000010209 */
[----:B------:R1:W5:Y:S01]  /*32d0*/  @!P0 LDG.E R56, desc[UR22][R26.64] ;  /* 0x000000161a388981 */ /* 0x000362000c1e1900 */
[----:B------:R-:W-:Y:S02]  /*32e0*/  @!P3 MOV R28, R14 ;  /* 0x0000000e001cb202 */ /* 0x000fe40000000f00 */
[----:B------:R-:W-:Y:S01]  /*32f0*/  @!P3 MOV R29, R17 ;  /* 0x00000011001db202 */ /* 0x000fe20000000f00 */
[----:B------:R-:W-:-:S02]  /*3300*/  @!P3 IMAD R51, R30, R25, R51 ;  /* 0x000000191e33b224 */ /* 0x000fc400078e0233 */
[----:B------:R-:W-:Y:S02]  /*3310*/  @!P3 IMAD.WIDE.U32 R24, R30, R24, R28 ;  /* 0x000000181e18b225 */ /* 0x000fe400078e001c */
[----:B------:R-:W4:Y:S01]  /*3320*/  @!P4 LDC.64 R30, c[0x0][0x288] ;  /* 0x0000a200ff1ecb82 */ /* 0x000f220000000a00 */
[----:B--2---:R-:W-:Y:S01]  /*3330*/  @!P2 IADD3 R10, P6, R50, R10, RZ ;  /* 0x0000000a320aa210 */ /* 0x004fe20007fde0ff */
[----:B------:R-:W-:-:S06]  /*3340*/  HFMA2.MMA R9, -RZ, RZ, 0, 0 ;  /* 0x00000000ff097435 */ /* 0x000fcc00000001ff */
[----:B------:R-:W2:Y:S01]  /*3350*/  @!P5 LDC.64 R28, c[0x0][0x288] ;  /* 0x0000a200ff1cdb82 */ /* 0x000ea20000000a00 */
[----:B------:R-:W-:Y:S02]  /*3360*/  @!P2 IADD3.X R11, R33, R11, RZ, P6, !PT ;  /* 0x0000000b210ba210 */ /* 0x000fe400037fe4ff */
[----:B------:R-:W-:Y:S02]  /*3370*/  @!P2 IADD3 R22, P6, R50, R22, RZ ;  /* 0x000000163216a210 */ /* 0x000fe40007fde0ff */
[----:B------:R-:W-:Y:S01]  /*3380*/  @!P3 IADD3 R51, R25, R51, RZ ;  /* 0x000000331933b210 */ /* 0x000fe20007ffe0ff */
[----:B------:R0:W5:Y:S01]  /*3390*/  @!P2 LDG.E R9, desc[UR22][R10.64] ;  /* 0x000000160a09a981 */ /* 0x000162000c1e1900 */
[C---:B------:R-:W-:Y:S01]  /*33a0*/  @!P3 SHF.L.U32 R50, R24.reuse, 0x1, RZ ;  /* 0x000000011832b819 */ /* 0x040fe200000006ff */
[----:B-1----:R-:W1:Y:S01]  /*33b0*/  @!P4 LDC.64 R26, c[0x0][0x230] ;  /* 0x00008c00ff1acb82 */ /* 0x002e620000000a00 */
[----:B------:R-:W-:Y:S01]  /*33c0*/  @!P2 IADD3.X R23, R33, R23, RZ, P6, !PT ;  /* 0x000000172117a210 */ /* 0x000fe200037fe4ff */
[----:B------:R-:W-:Y:S01]  /*33d0*/  HFMA2.MMA R33, -RZ, RZ, 0, 0 ;  /* 0x00000000ff217435 */ /* 0x000fe200000001ff */
[----:B------:R-:W-:-:S02]  /*33e0*/  @!P3 SHF.L.U64.HI R51, R24, 0x1, R51 ;  /* 0x000000011833b819 */ /* 0x000fc40000010233 */
[----:B0-----:R-:W-:Y:S02]  /*33f0*/  @!P3 IADD3 R18, P0, R50, R18, RZ ;  /* 0x000000123212b210 */ /* 0x001fe40007f1e0ff */
[----:B------:R-:W-:Y:S01]  /*3400*/  MOV R54, RZ ;  /* 0x000000ff00367202 */ /* 0x000fe20000000f00 */
[----:B------:R-:W0:Y:S01]  /*3410*/  @!P3 LDC.64 R10, c[0x0][0x228] ;  /* 0x00008a00ff0abb82 */ /* 0x000e220000000a00 */
[----:B------:R-:W-:Y:S01]  /*3420*/  @!P3 IADD3.X R19, R51, R19, RZ, P0, !PT ;  /* 0x000000133313b210 */ /* 0x000fe200007fe4ff */
[----:B----4-:R-:W-:-:S03]  /*3430*/  @!P4 IMAD R71, R71, R30, RZ ;  /* 0x0000001e4747c224 */ /* 0x010fc600078e02ff */
[----:B------:R2:W5:Y:S03]  /*3440*/  @!P2 LDG.E R54, desc[UR22][R22.64] ;  /* 0x000000161636a981 */ /* 0x000566000c1e1900 */
[----:B------:R-:W4:Y:S01]  /*3450*/  @!P5 LDC.64 R24, c[0x0][0x230] ;  /* 0x00008c00ff18db82 */ /* 0x000f220000000a00 */
[----:B------:R1:W5:Y:S01]  /*3460*/  @!P3 LDG.E R33, desc[UR22][R18.64] ;  /* 0x000000161221b981 */ /* 0x000362000c1e1900 */
[----:B------:R-:W-:Y:S02]  /*3470*/  @!P4 IMAD R71, R49, R31, R71 ;  /* 0x0000001f3147c224 */ /* 0x000fe400078e0247 */
[----:B--2---:R-:W-:Y:S01]  /*3480*/  @!P5 IMAD R22, R75, R28, RZ ;  /* 0x0000001c4b16d224 */ /* 0x004fe200078e02ff */
[----:B-1----:R-:W-:Y:S02]  /*3490*/  @!P4 MOV R18, R14 ;  /* 0x0000000e0012c202 */ /* 0x002fe40000000f00 */
[----:B------:R-:W-:-:S03]  /*34a0*/  @!P4 MOV R19, R17 ;  /* 0x000000110013c202 */ /* 0x000fc60000000f00 */
[----:B------:R-:W-:-:S04]  /*34b0*/  @!P4 IMAD.WIDE.U32 R30, R49, R30, R18 ;  /* 0x0000001e311ec225 */ /* 0x000fc800078e0012 */
[----:B------:R-:W-:Y:S02]  /*34c0*/  @!P5 IMAD R49, R12, R29, R22 ;  /* 0x0000001d0c31d224 */ /* 0x000fe400078e0216 */
[----:B------:R-:W1:Y:S01]  /*34d0*/  @!P4 LDC.64 R22, c[0x0][0x228] ;  /* 0x00008a00ff16cb82 */ /* 0x000e620000000a00 */
[----:B------:R-:W-:Y:S02]  /*34e0*/  @!P5 MOV R18, R14 ;  /* 0x0000000e0012d202 */ /* 0x000fe40000000f00 */
[----:B------:R-:W-:Y:S02]  /*34f0*/  @!P5 MOV R19, R17 ;  /* 0x000000110013d202 */ /* 0x000fe40000000f00 */
[----:B0-----:R-:W-:Y:S01]  /*3500*/  @!P3 IADD3 R10, P0, R50, R10, RZ ;  /* 0x0000000a320ab210 */ /* 0x001fe20007f1e0ff */
[----:B------:R-:W-:Y:S01]  /*3510*/  @!P5 IMAD.WIDE.U32 R28, R12, R28, R18 ;  /* 0x0000001c0c1cd225 */ /* 0x000fe200078e0012 */
[----:B------:R-:W-:Y:S02]  /*3520*/  @!P4 IADD3 R12, R31, R71, RZ ;  /* 0x000000471f0cc210 */ /* 0x000fe40007ffe0ff */
[----:B------:R-:W0:Y:S01]  /*3530*/  @!P5 LDC.64 R18, c[0x0][0x228] ;  /* 0x00008a00ff12db82 */ /* 0x000e220000000a00 */
[----:B------:R-:W-:-:S02]  /*3540*/  @!P3 IADD3.X R11, R51, R11, RZ, P0, !PT ;  /* 0x0000000b330bb210 */ /* 0x000fc400007fe4ff */
[C---:B------:R-:W-:Y:S02]  /*3550*/  @!P4 SHF.L.U64.HI R12, R30.reuse, 0x1, R12 ;  /* 0x000000011e0cc819 */ /* 0x040fe4000001020c */
[----:B------:R-:W-:Y:S02]  /*3560*/  CS2R R50, SRZ ;  /* 0x0000000000327805 */ /* 0x000fe4000001ff00 */
[----:B------:R-:W-:-:S04]  /*3570*/  @!P4 SHF.L.U32 R30, R30, 0x1, RZ ;  /* 0x000000011e1ec819 */ /* 0x000fc800000006ff */
[----:B------:R-:W-:Y:S01]  /*3580*/  @!P4 IADD3 R26, P0, R30, R26, RZ ;  /* 0x0000001a1e1ac210 */ /* 0x000fe20007f1e0ff */
[----:B------:R2:W5:Y:S03]  /*3590*/  @!P3 LDG.E R51, desc[UR22][R10.64] ;  /* 0x000000160a33b981 */ /* 0x000566000c1e1900 */
[----:B------:R-:W-:Y:S02]  /*35a0*/  @!P4 IADD3.X R27, R12, R27, RZ, P0, !PT ;  /* 0x0000001b0c1bc210 */ /* 0x000fe400007fe4ff */
[----:B-1----:R-:W-:Y:S01]  /*35b0*/  @!P4 IADD3 R22, P0, R30, R22, RZ ;  /* 0x000000161e16c210 */ /* 0x002fe20007f1e0ff */
[----:B--2---:R-:W-:-:S03]  /*35c0*/  HFMA2.MMA R10, -RZ, RZ, 0, 0 ;  /* 0x00000000ff0a7435 */ /* 0x004fc600000001ff */
[----:B------:R-:W-:-:S05]  /*35d0*/  @!P4 IADD3.X R23, R12, R23, RZ, P0, !PT ;  /* 0x000000170c17c210 */ /* 0x000fca00007fe4ff */
[----:B------:R-:W5:Y:S04]  /*35e0*/  @!P4 LDG.E R50, desc[UR22][R22.64] ;  /* 0x000000161632c981 */ /* 0x000f68000c1e1900 */
[----:B------:R-:W5:Y:S04]  /*35f0*/  @!P4 LDG.E R10, desc[UR22][R26.64] ;  /* 0x000000161a0ac981 */ /* 0x000f68000c1e1900 */
[----:B------:R1:W-:Y:S04]  /*3600*/  STL [R1+0x8], R74 ;  /* 0x0000084a01007387 */ /* 0x0003e80000100800 */
[----:B------:R1:W-:Y:S01]  /*3610*/  STL [R1+0x4], R73 ;  /* 0x0000044901007387 */ /* 0x0003e20000100800 */
[----:B------:R-:W-:-:S02]  /*3620*/  @!P5 IADD3 R49, R29, R49, RZ ;  /* 0x000000311d31d210 */ /* 0x000fc40007ffe0ff */
[C---:B------:R-:W-:Y:S02]  /*3630*/  @!P5 SHF.L.U32 R11, R28.reuse, 0x1, RZ ;  /* 0x000000011c0bd819 */ /* 0x040fe400000006ff */
[----:B------:R-:W-:Y:S01]  /*3640*/  @!P5 SHF.L.U64.HI R28, R28, 0x1, R49 ;  /* 0x000000011c1cd819 */ /* 0x000fe20000010231 */
[----:B------:R-:W-:Y:S01]  /*3650*/  HFMA2.MMA R49, -RZ, RZ, 0, 0 ;  /* 0x00000000ff317435 */ /* 0x000fe200000001ff */
[C---:B----4-:R-:W-:Y:S02]  /*3660*/  @!P5 IADD3 R24, P2, R11.reuse, R24, RZ ;  /* 0x000000180b18d210 */ /* 0x050fe40007f5e0ff */
[----:B0-----:R-:W-:Y:S02]  /*3670*/  @!P5 IADD3 R18, P3, R11, R18, RZ ;  /* 0x000000120b12d210 */ /* 0x001fe40007f7e0ff */
[----:B------:R-:W-:Y:S02]  /*3680*/  MOV R11, RZ ;  /* 0x000000ff000b7202 */ /* 0x000fe40000000f00 */
[----:B------:R-:W-:-:S02]  /*3690*/  @!P5 IADD3.X R25, R28, R25, RZ, P2, !PT ;  /* 0x000000191c19d210 */ /* 0x000fc400017fe4ff */
[----:B------:R-:W-:Y:S01]  /*36a0*/  @!P5 IADD3.X R19, R28, R19, RZ, P3, !PT ;  /* 0x000000131c13d210 */ /* 0x000fe20001ffe4ff */
[----:B------:R-:W-:Y:S01]  /*36b0*/  UMOV UR27, 0x3f800000 ;  /* 0x3f800000001b7882 */ /* 0x000fe20000000000 */
[----:B------:R-:W-:Y:S01]  /*36c0*/  BSSY B0, `(.L_x_1224) ;  /* 0x000001f000007945 */ /* 0x000fe20003800000 */
[----:B------:R0:W5:Y:S01]  /*36d0*/  @!P5 LDG.E R11, desc[UR22][R24.64] ;  /* 0x00000016180bd981 */ /* 0x000162000c1e1900 */
[----:B------:R-:W-:-:S03]  /*36e0*/  ISETP.NE.AND P3, PT, RZ, UR25, PT ;  /* 0x00000019ff007c0c */ /* 0x000fc6000bf65270 */
[----:B------:R2:W5:Y:S01]  /*36f0*/  @!P5 LDG.E R49, desc[UR22][R18.64] ;  /* 0x000000161231d981 */ /* 0x000562000c1e1900 */
[----:B0-----:R-:W-:Y:S01]  /*3700*/  HADD2.F32 R24, -RZ, R53.H1_H1 ;  /* 0x30000035ff187230 */ /* 0x001fe20000004100 */
[----:B--2---:R-:W-:Y:S02]  /*3710*/  CS2R R18, SRZ ;  /* 0x0000000000127805 */ /* 0x004fe4000001ff00 */
        /* <DEDUP_REMOVED lines=9> */
[----:B------:R-:W-:Y:S02]  /*37b0*/  CS2R R20, SRZ ;  /* 0x0000000000147805 */ /* 0x000fe4000001ff00 */
[----:B0-----:R-:W-:Y:S02]  /*37c0*/  @P0 R2UR UR5, R12 ;  /* 0x000000000c0502ca */ /* 0x001fe400000e0000 */
[----:B------:R-:W-:Y:S01]  /*37d0*/  ISETP.GT.U32.AND P0, PT, R0, 0x2ff, PT ;  /* 0x000002ff0000780c */ /* 0x000fe20003f04070 */
[----:B------:R-:W-:-:S10]  /*37e0*/  HADD2.F32 R12, -RZ, R53.H0_H0 ;  /* 0x20000035ff0c7230 */ /* 0x000fd40000004100 */
[----:B------:R-:W-:Y:S02]  /*37f0*/  @UP0 UMOV UR27, UR5 ;  /* 0x00000005001b0c82 */ /* 0x000fe40008000000 */
[----:B-1----:R-:W-:Y:S05]  /*3800*/  @P0 BRA `(.L_x_1225) ;  /* 0x0000000000280947 */ /* 0x002fea0003800000 */
[----:B------:R-:W-:Y:S01]  /*3810*/  ISETP.NE.AND P0, PT, RZ, UR25, PT ;  /* 0x00000019ff007c0c */ /* 0x000fe2000bf05270 */
[----:B------:R-:W0:Y:S01]  /*3820*/  LDC.64 R22, c[0x0][0x238] ;  /* 0x00008e00ff167b82 */ /* 0x000e220000000a00 */
[----:B------:R-:W-:-:S04]  /*3830*/  IADD3 R25, R72, UR15, RZ ;  /* 0x0000000f48197c10 */ /* 0x000fc8000fffe0ff */
[----:B------:R-:W-:-:S07]  /*3840*/  SHF.R.S32.HI R26, RZ, 0x1f, R25 ;  /* 0x0000001fff1a7819 */ /* 0x000fce0000011419 */
[----:B------:R-:W1:Y:S01]  /*3850*/  @P0 LDC.64 R18, c[0x0][0x240] ;  /* 0x00009000ff120b82 */ /* 0x000e620000000a00 */
[C---:B0-----:R-:W-:Y:S01]  /*3860*/  IMAD.WIDE R22, R25.reuse, 0x4, R22 ;  /* 0x0000000419167825 */ /* 0x041fe200078e0216 */
[----:B-1----:R-:W-:-:S04]  /*3870*/  @P0 LEA R18, P2, R25, R18, 0x2 ;  /* 0x0000001219120211 */ /* 0x002fc800078410ff */
[----:B------:R-:W-:-:S05]  /*3880*/  @P0 LEA.HI.X R19, R25, R19, R26, 0x2, P2 ;  /* 0x0000001319130211 */ /* 0x000fca00010f141a */
[----:B------:R0:W5:Y:S04]  /*3890*/  @P0 LDG.E.64 R20, desc[UR22][R18.64] ;  /* 0x0000001612140981 */ /* 0x000168000c1e1b00 */
[----:B------:R0:W5:Y:S02]  /*38a0*/  LDG.E.64 R18, desc[UR22][R22.64] ;  /* 0x0000001616127981 */ /* 0x000164000c1e1b00 */
.L_x_1225:
[----:B------:R-:W-:Y:S05]  /*38b0*/  BSYNC B0 ;  /* 0x0000000000007941 */ /* 0x000fea0003800000 */
.L_x_1224:
[----:B------:R-:W-:Y:S01]  /*38c0*/  FADD.FTZ R12, R12, -UR26 ;  /* 0x8000001a0c0c7e21 */ /* 0x000fe20008010000 */
[----:B------:R-:W-:Y:S01]  /*38d0*/  FADD.FTZ R24, R24, -UR26 ;  /* 0x8000001a18187e21 */ /* 0x000fe20008010000 */
[--C-:B-----5:R-:W-:Y:S02]  /*38e0*/  HADD2.F32 R28, -RZ, R52.reuse.H0_H0 ;  /* 0x20000034ff1c7230 */ /* 0x120fe40000004100 */
[----:B------:R-:W-:Y:S01]  /*38f0*/  FMUL.FTZ R72, R12, UR27 ;  /* 0x0000001b0c487c20 */ /* 0x000fe20008410000 */
[----:B0-----:R-:W-:Y:S02]  /*3900*/  HADD2.F32 R23, -RZ, R52.H1_H1 ;  /* 0x30000034ff177230 */ /* 0x001fe40000004100 */
        /* <DEDUP_REMOVED lines=20> */
.L_x_1226:
        /* <DEDUP_REMOVED lines=11> */
[----:B------:R-:W-:Y:S01]  /*3b00*/  FMUL.FTZ R27, R27, UR27 ;  /* 0x0000001b1b1b7c20 */ /* 0x000fe20008410000 */
[----:B------:R-:W-:Y:S01]  /*3b10*/  FMUL.FTZ R24, R24, UR27 ;  /* 0x0000001b18187c20 */ /* 0x000fe20008410000 */
[----:B------:R-:W-:Y:S01]  /*3b20*/  FFMA.FTZ R72, R72, R28, RZ ;  /* 0x0000001c48487223 */ /* 0x000fe200000100ff */
[----:B------:R-:W-:Y:S01]  /*3b30*/  HADD2.F32 R22, -RZ, R55.H1_H1 ;  /* 0x30000037ff167230 */ /* 0x000fe20000004100 */
        /* <DEDUP_REMOVED lines=19> */
.L_x_1227:
[----:B------:R-:W-:Y:S01]  /*3c70*/  FADD.FTZ R29, RZ, R28 ;  /* 0x0000001cff1d7221 */ /* 0x000fe20000010000 */
[----:B------:R-:W-:Y:S01]  /*3c80*/  FFMA.FTZ R75, R12, R23, RZ ;  /* 0x000000170c4b7223 */ /* 0x000fe200000100ff */
[----:B------:R-:W-:Y:S01]  /*3c90*/  FADD.FTZ R76, RZ, R23 ;  /* 0x00000017ff4c7221 */ /* 0x000fe20000010000 */
[----:B------:R-:W-:Y:S01]  /*3ca0*/  FMUL.FTZ R28, R71, R18 ;  /* 0x00000012471c7220 */ /* 0x000fe20000410000 */
[--C-:B------:R-:W-:Y:S02]  /*3cb0*/  HADD2.F32 R12, -RZ, R47.reuse.H0_H0 ;  /* 0x2000002fff0c7230 */ /* 0x100fe40000004100 */
[----:B------:R-:W-:Y:S01]  /*3cc0*/  FFMA.FTZ R75, R24, R22, R75 ;  /* 0x00000016184b7223 */ /* 0x000fe2000001004b */
[----:B------:R-:W-:Y:S02]  /*3cd0*/  HADD2.F32 R23, -RZ, R47.H1_H1 ;  /* 0x3000002fff177230 */ /* 0x000fe40000004100 */
[----:B------:R-:W-:Y:S01]  /*3ce0*/  FADD.FTZ R76, R76, R22 ;  /* 0x000000164c4c7221 */ /* 0x000fe20000010000 */
[----:B------:R-:W-:Y:S01]  /*3cf0*/  FFMA.FTZ R25, R27, R28, R25 ;  /* 0x0000001c1b197223 */ /* 0x000fe20000010019 */
[----:B------:R-:W-:Y:S01]  /*3d00*/  FMUL.FTZ R22, R22, R19 ;  /* 0x0000001316167220 */ /* 0x000fe20000410000 */
[----:B------:R-:W-:Y:S01]  /*3d10*/  FADD.FTZ R12, R12, -UR26 ;  /* 0x8000001a0c0c7e21 */ /* 0x000fe20008010000 */
[----:B------:R-:W-:Y:S01]  /*3d20*/  FADD.FTZ R26, R26, R28 ;  /* 0x0000001c1a1a7221 */ /* 0x000fe20000010000 */
[----:B------:R-:W-:Y:S01]  /*3d30*/  FADD.FTZ R23, R23, -UR26 ;  /* 0x8000001a17177e21 */ /* 0x000fe20008010000 */
[----:B------:R-:W-:Y:S01]  /*3d40*/  FFMA.FTZ R24, R24, R22, R25 ;  /* 0x0000001618187223 */ /* 0x000fe20000010019 */
[----:B------:R-:W-:Y:S01]  /*3d50*/  FFMA.FTZ R72, R27, R71, R72 ;  /* 0x000000471b487223 */ /* 0x000fe20000010048 */
[----:B------:R-:W-:Y:S01]  /*3d60*/  FMUL.FTZ R25, R12, UR27 ;  /* 0x0000001b0c197c20 */ /* 0x000fe20008410000 */
[----:B------:R-:W-:Y:S01]  /*3d70*/  FADD.FTZ R71, R29, R71 ;  /* 0x000000471d477221 */ /* 0x000fe20000010000 */
[----:B------:R-:W-:Y:S01]  /*3d80*/  FADD.FTZ R22, R22, R26 ;  /* 0x0000001a16167221 */ /* 0x000fe20000010000 */
[----:B------:R-:W-:-:S02]  /*3d90*/  HADD2.F32 R27, -RZ, R58.H0_H0 ;  /* 0x2000003aff1b7230 */ /* 0x000fc40000004100 */
[----:B------:R-:W-:Y:S01]  /*3da0*/  FMUL.FTZ R23, R23, UR27 ;  /* 0x0000001b17177c20 */ /* 0x000fe20008410000 */
        /* <DEDUP_REMOVED lines=20> */
.L_x_1228:
[----:B------:R-:W-:Y:S01]  /*3ef0*/  FMUL.FTZ R26, R27, R18 ;  /* 0x000000121b1a7220 */ /* 0x000fe20000410000 */
[----:B------:R-:W-:Y:S01]  /*3f00*/  FADD.FTZ R76, R76, R12 ;  /* 0x0000000c4c4c7221 */ /* 0x000fe20000010000 */
[----:B------:R-:W-:Y:S01]  /*3f10*/  FFMA.FTZ R75, R23, R12, R75 ;  /* 0x0000000c174b7223 */ /* 0x000fe2000001004b */
[C---:B------:R-:W-:Y:S01]  /*3f20*/  FFMA.FTZ R72, R25.reuse, R27, R72 ;  /* 0x0000001b19487223 */ /* 0x040fe20000010048 */
[----:B------:R-:W-:Y:S01]  /*3f30*/  FFMA.FTZ R24, R25, R26, R24 ;  /* 0x0000001a19187223 */ /* 0x000fe20000010018 */
[----:B------:R-:W-:Y:S01]  /*3f40*/  FADD.FTZ R26, R22, R26 ;  /* 0x0000001a161a7221 */ /* 0x000fe20000010000 */
[--C-:B------:R-:W-:Y:S02]  /*3f50*/  HADD2.F32 R22, -RZ, R57.reuse.H0_H0 ;  /* 0x20000039ff167230 */ /* 0x100fe40000004100 */
[----:B------:R-:W-:Y:S01]  /*3f60*/  FMUL.FTZ R12, R12, R19 ;  /* 0x000000130c0c7220 */ /* 0x000fe20000410000 */
[----:B------:R-:W-:Y:S02]  /*3f70*/  HADD2.F32 R25, -RZ, R57.H1_H1 ;  /* 0x30000039ff197230 */ /* 0x000fe40000004100 */
[----:B------:R-:W-:Y:S01]  /*3f80*/  FADD.FTZ R71, R71, R27 ;  /* 0x0000001b47477221 */ /* 0x000fe20000010000 */
[----:B------:R-:W-:-:S02]  /*3f90*/  HADD2.F32 R27, -RZ, R60.H0_H0 ;  /* 0x2000003cff1b7230 */ /* 0x000fc40000004100 */
[----:B------:R-:W-:Y:S01]  /*3fa0*/  FFMA.FTZ R23, R23, R12, R24 ;  /* 0x0000000c17177223 */ /* 0x000fe20000010018 */
[----:B------:R-:W-:Y:S01]  /*3fb0*/  FADD.FTZ R24, R22, -UR26 ;  /* 0x8000001a16187e21 */ /* 0x000fe20008010000 */
[----:B------:R-:W-:Y:S01]  /*3fc0*/  FADD.FTZ R28, R25, -UR26 ;  /* 0x8000001a191c7e21 */ /* 0x000fe20008010000 */
[----:B------:R-:W-:Y:S01]  /*3fd0*/  FADD.FTZ R22, R12, R26 ;  /* 0x0000001a0c167221 */ /* 0x000fe20000010000 */
[----:B------:R-:W-:Y:S02]  /*3fe0*/  HADD2.F32 R12, -RZ, R60.H1_H1 ;  /* 0x3000003cff0c7230 */ /* 0x000fe40000004100 */
        /* <DEDUP_REMOVED lines=21> */
.L_x_1229:
        /* <DEDUP_REMOVED lines=37> */
.L_x_1230:
        /* <DEDUP_REMOVED lines=37> */
.L_x_1231:
        /* <DEDUP_REMOVED lines=37> */
.L_x_1232:
        /* <DEDUP_REMOVED lines=37> */
.L_x_1233:
[----:B------:R-:W2:Y:S01]  /*4a80*/  LDL R29, [R1] ;  /* 0x00000000011d7983 */ /* 0x000ea20000100800 */
        /* <DEDUP_REMOVED lines=8> */
[----:B------:R-:W-:-:S02]  /*4b10*/  HADD2.F32 R25, -RZ, R41.H1_H1 ;  /* 0x30000029ff197230 */ /* 0x000fc40000004100 */
[----:B------:R-:W-:Y:S01]  /*4b20*/  FADD.FTZ R71, R71, R27 ;  /* 0x0000001b47477221 */ /* 0x000fe20000010000 */
[----:B------:R-:W-:Y:S01]  /*4b30*/  FFMA.FTZ R24, R24, R12, R23 ;  /* 0x0000000c18187223 */ /* 0x000fe20000010017 */
[----:B------:R-:W-:Y:S01]  /*4b40*/  FADD.FTZ R23, R22, -UR26 ;  /* 0x8000001a16177e21 */ /* 0x000fe20008010000 */
[----:B------:R-:W-:Y:S01]  /*4b50*/  FADD.FTZ R28, R25, -UR26 ;  /* 0x8000001a191c7e21 */ /* 0x000fe20008010000 */
[----:B------:R-:W-:Y:S02]  /*4b60*/  FADD.FTZ R22, R12, R26 ;  /* 0x0000001a0c167221 */ /* 0x000fe40000010000 */
[----:B------:R-:W-:Y:S01]  /*4b70*/  FMUL.FTZ R25, R23, UR27 ;  /* 0x0000001b17197c20 */ /* 0x000fe20008410000 */
[----:B------:R-:W-:Y:S01]  /*4b80*/  FMUL.FTZ R23, R28, UR27 ;  /* 0x0000001b1c177c20 */ /* 0x000fe20008410000 */
[--C-:B--2---:R-:W-:Y:S02]  /*4b90*/  HADD2.F32 R27, -RZ, R29.reuse.H0_H0 ;  /* 0x2000001dff1b7230 */ /* 0x104fe40000004100 */
        /* <DEDUP_REMOVED lines=20> */
.L_x_1234:
[----:B------:R-:W2:Y:S01]  /*4ce0*/  LDL R29, [R1+0x1c] ;  /* 0x00001c00011d7983 */ /* 0x000ea20000100800 */
        /* <DEDUP_REMOVED lines=37> */
.L_x_1235:
        /* <DEDUP_REMOVED lines=38> */
.L_x_1236:
        /* <DEDUP_REMOVED lines=38> */
.L_x_1237:
        /* <DEDUP_REMOVED lines=38> */
.L_x_1238:
[----:B------:R-:W2:Y:S04]  /*5660*/  LDL R28, [R1+0xc] ;  /* 0x00000c00011c7983 */ /* 0x000ea80000100800 */
[----:B------:R-:W3:Y:S01]  /*5670*/  LDL R29, [R1+0x14] ;  /* 0x00001400011d7983 */ /* 0x000ee20000100800 */
[----:B------:R-:W-:Y:S01]  /*5680*/  FMUL.FTZ R26, R27, R18 ;  /* 0x000000121b1a7220 */ /* 0x000fe20000410000 */
[----:B------:R-:W-:Y:S01]  /*5690*/  FADD.FTZ R76, R76, R12 ;  /* 0x0000000c4c4c7221 */ /* 0x000fe20000010000 */
[----:B------:R-:W-:Y:S01]  /*56a0*/  FFMA.FTZ R75, R23, R12, R75 ;  /* 0x0000000c174b7223 */ /* 0x000fe2000001004b */
[C---:B------:R-:W-:Y:S01]  /*56b0*/  FFMA.FTZ R72, R25.reuse, R27, R72 ;  /* 0x0000001b19487223 */ /* 0x040fe20000010048 */
[----:B------:R-:W-:Y:S01]  /*56c0*/  FFMA.FTZ R24, R25, R26, R24 ;  /* 0x0000001a19187223 */ /* 0x000fe20000010018 */
[----:B------:R-:W-:Y:S01]  /*56d0*/  FADD.FTZ R26, R22, R26 ;  /* 0x0000001a161a7221 */ /* 0x000fe20000010000 */
[----:B------:R-:W-:Y:S01]  /*56e0*/  FMUL.FTZ R12, R12, R19 ;  /* 0x000000130c0c7220 */ /* 0x000fe20000410000 */
[----:B------:R-:W-:-:S03]  /*56f0*/  FADD.FTZ R71, R71, R27 ;  /* 0x0000001b47477221 */ /* 0x000fc60000010000 */
[----:B------:R-:W-:Y:S01]  /*5700*/  FFMA.FTZ R23, R23, R12, R24 ;  /* 0x0000000c17177223 */ /* 0x000fe20000010018 */
[--C-:B--2---:R-:W-:Y:S02]  /*5710*/  HADD2.F32 R22, -RZ, R28.reuse.H0_H0 ;  /* 0x2000001cff167230 */ /* 0x104fe40000004100 */
[----:B------:R-:W-:Y:S02]  /*5720*/  HADD2.F32 R25, -RZ, R28.H1_H1 ;  /* 0x3000001cff197230 */ /* 0x000fe40000004100 */
[--C-:B---3--:R-:W-:Y:S02]  /*5730*/  HADD2.F32 R27, -RZ, R29.reuse.H0_H0 ;  /* 0x2000001dff1b7230 */ /* 0x108fe40000004100 */
[----:B------:R-:W-:Y:S01]  /*5740*/  FADD.FTZ R24, R22, -UR26 ;  /* 0x8000001a16187e21 */ /* 0x000fe20008010000 */
[----:B------:R-:W-:Y:S01]  /*5750*/  FADD.FTZ R22, R12, R26 ;  /* 0x0000001a0c167221 */ /* 0x000fe20000010000 */
[----:B------:R-:W-:Y:S01]  /*5760*/  FADD.FTZ R28, R25, -UR26 ;  /* 0x8000001a191c7e21 */ /* 0x000fe20008010000 */
[----:B------:R-:W-:-:S02]  /*5770*/  HADD2.F32 R12, -RZ, R29.H1_H1 ;  /* 0x3000001dff0c7230 */ /* 0x000fc40000004100 */
        /* <DEDUP_REMOVED lines=21> */
.L_x_1239:
        /* <DEDUP_REMOVED lines=38> */
.L_x_1240:
        /* <DEDUP_REMOVED lines=39> */
.L_x_1241:
        /* <DEDUP_REMOVED lines=38> */
.L_x_1242:
        /* <DEDUP_REMOVED lines=38> */
.L_x_1243:
        /* <DEDUP_REMOVED lines=37> */
.L_x_1244:
        /* <DEDUP_REMOVED lines=37> */
.L_x_1245:
        /* <DEDUP_REMOVED lines=37> */
.L_x_1246:
        /* <DEDUP_REMOVED lines=37> */
.L_x_1247:
        /* <DEDUP_REMOVED lines=37> */
.L_x_1248:
        /* <DEDUP_REMOVED lines=37> */
.L_x_1249:
        /* <DEDUP_REMOVED lines=37> */
.L_x_1250:
        /* <DEDUP_REMOVED lines=37> */
.L_x_1251:
        /* <DEDUP_REMOVED lines=37> */
.L_x_1252:
        /* <DEDUP_REMOVED lines=37> */
.L_x_1253:
[----:B------:R-:W-:Y:S01]  /*7980*/  FMUL.FTZ R26, R27, R18 ;  /* 0x000000121b1a7220 */ /* 0x000fe20000410000 */
[C---:B------:R-:W-:Y:S01]  /*7990*/  FFMA.FTZ R72, R25.reuse, R27, R72 ;  /* 0x0000001b19487223 */ /* 0x040fe20000010048 */
[----:B------:R-:W-:Y:S01]  /*79a0*/  FADD.FTZ R76, R76, R12 ;  /* 0x0000000c4c4c7221 */ /* 0x000fe20000010000 */
[----:B------:R-:W-:Y:S01]  /*79b0*/  FFMA.FTZ R75, R24, R12, R75 ;  /* 0x0000000c184b7223 */ /* 0x000fe2000001004b */
[----:B------:R-:W-:Y:S01]  /*79c0*/  FFMA.FTZ R23, R25, R26, R23 ;  /* 0x0000001a19177223 */ /* 0x000fe20000010017 */
[----:B------:R-:W-:Y:S01]  /*79d0*/  FADD.FTZ R26, R22, R26 ;  /* 0x0000001a161a7221 */ /* 0x000fe20000010000 */
[--C-:B------:R-:W-:Y:S02]  /*79e0*/  HADD2.F32 R22, -RZ, R7.reuse.H0_H0 ;  /* 0x20000007ff167230 */ /* 0x100fe40000004100 */
[----:B------:R-:W-:Y:S01]  /*79f0*/  FMUL.FTZ R12, R12, R19 ;  /* 0x000000130c0c7220 */ /* 0x000fe20000410000 */
[----:B------:R-:W-:Y:S02]  /*7a00*/  HADD2.F32 R25, -RZ, R7.H1_H1 ;  /* 0x30000007ff197230 */ /* 0x000fe40000004100 */
[----:B------:R-:W-:Y:S01]  /*7a10*/  FADD.FTZ R71, R71, R27 ;  /* 0x0000001b47477221 */ /* 0x000fe20000010000 */
[----:B------:R-:W-:-:S02]  /*7a20*/  HADD2.F32 R27, -RZ, R59.H0_H0 ;  /* 0x2000003bff1b7230 */ /* 0x000fc40000004100 */
[----:B------:R-:W-:Y:S01]  /*7a30*/  FADD.FTZ R22, R22, -UR26 ;  /* 0x8000001a16167e21 */ /* 0x000fe20008010000 */
[----:B------:R-:W-:Y:S01]  /*7a40*/  FFMA.FTZ R24, R24, R12, R23 ;  /* 0x0000000c18187223 */ /* 0x000fe20000010017 */
[----:B------:R-:W-:Y:S01]  /*7a50*/  FADD.FTZ R28, R25, -UR26 ;  /* 0x8000001a191c7e21 */ /* 0x000fe20008010000 */
[----:B------:R-:W-:Y:S01]  /*7a60*/  FADD.FTZ R23, R12, R26 ;  /* 0x0000001a0c177221 */ /* 0x000fe20000010000 */
[----:B------:R-:W-:Y:S01]  /*7a70*/  FMUL.FTZ R25, R22, UR27 ;  /* 0x0000001b16197c20 */ /* 0x000fe20008410000 */
[----:B------:R-:W-:Y:S02]  /*7a80*/  HADD2.F32 R22, -RZ, R59.H1_H1 ;  /* 0x3000003bff167230 */ /* 0x000fe40000004100 */
        /* <DEDUP_REMOVED lines=20> */
.L_x_1254:
        /* <DEDUP_REMOVED lines=10> */
[----:B------:R-:W-:-:S02]  /*7c70*/  HADD2.F32 R73, -RZ, R56.H1_H1 ;  /* 0x30000038ff497230 */ /* 0x000fc40000004100 */
[----:B------:R-:W-:Y:S01]  /*7c80*/  FADD.FTZ R23, R23, -UR26 ;  /* 0x8000001a17177e21 */ /* 0x000fe20008010000 */
[----:B------:R-:W-:Y:S01]  /*7c90*/  FFMA.FTZ R12, R12, R22, R24 ;  /* 0x000000160c0c7223 */ /* 0x000fe20000010018 */
[----:B------:R-:W-:Y:S01]  /*7ca0*/  FADD.FTZ R25, R25, -UR26 ;  /* 0x8000001a19197e21 */ /* 0x000fe20008010000 */
        /* <DEDUP_REMOVED lines=23> */
.L_x_1255:
[----:B------:R-:W-:Y:S01]  /*7e20*/  FMUL.FTZ R25, R24, R18 ;  /* 0x0000001218197220 */ /* 0x000fe20000410000 */
[--C-:B------:R-:W-:Y:S02]  /*7e30*/  HADD2.F32 R31, -RZ, R9.reuse.H0_H0 ;  /* 0x20000009ff1f7230 */ /* 0x100fe40000004100 */
[C---:B------:R-:W-:Y:S01]  /*7e40*/  FFMA.FTZ R72, R23.reuse, R24, R72 ;  /* 0x0000001817487223 */ /* 0x040fe20000010048 */
[----:B------:R-:W-:Y:S02]  /*7e50*/  HADD2.F32 R30, -RZ, R9.H1_H1 ;  /* 0x30000009ff1e7230 */ /* 0x000fe40000004100 */
[----:B------:R-:W-:Y:S01]  /*7e60*/  FFMA.FTZ R12, R23, R25, R12 ;  /* 0x00000019170c7223 */ /* 0x000fe2000001000c */
[----:B------:R-:W-:Y:S01]  /*7e70*/  FADD.FTZ R22, R22, R25 ;  /* 0x0000001916167221 */ /* 0x000fe20000010000 */
[----:B------:R-:W-:Y:S01]  /*7e80*/  FMUL.FTZ R23, R73, R19 ;  /* 0x0000001349177220 */ /* 0x000fe20000410000 */
[----:B------:R-:W-:Y:S01]  /*7e90*/  FADD.FTZ R31, R31, -UR26 ;  /* 0x8000001a1f1f7e21 */ /* 0x000fe20008010000 */
[----:B------:R-:W-:Y:S01]  /*7ea0*/  FADD.FTZ R30, R30, -UR26 ;  /* 0x8000001a1e1e7e21 */ /* 0x000fe20008010000 */
[----:B------:R-:W-:Y:S01]  /*7eb0*/  FADD.FTZ R71, R71, R24 ;  /* 0x0000001847477221 */ /* 0x000fe20000010000 */
[----:B------:R-:W-:Y:S01]  /*7ec0*/  FFMA.FTZ R12, R74, R23, R12 ;  /* 0x000000174a0c7223 */ /* 0x000fe2000001000c */
[----:B------:R-:W-:Y:S01]  /*7ed0*/  FADD.FTZ R22, R23, R22 ;  /* 0x0000001617167221 */ /* 0x000fe20000010000 */
[----:B------:R-:W-:Y:S01]  /*7ee0*/  FMUL.FTZ R31, R31, UR27 ;  /* 0x0000001b1f1f7c20 */ /* 0x000fe20008410000 */
[----:B------:R-:W-:Y:S01]  /*7ef0*/  FMUL.FTZ R30, R30, UR27 ;  /* 0x0000001b1e1e7c20 */ /* 0x000fe20008410000 */
[----:B------:R-:W-:-:S02]  /*7f00*/  HADD2.F32 R29, -RZ, R54.H0_H0 ;  /* 0x20000036ff1d7230 */ /* 0x000fc40000004100 */
        /* <DEDUP_REMOVED lines=20> */
.L_x_1256:
[----:B------:R-:W-:Y:S01]  /*8050*/  FMUL.FTZ R23, R29, R18 ;  /* 0x000000121d177220 */ /* 0x000fe20000410000 */
[--C-:B------:R-:W-:Y:S02]  /*8060*/  HADD2.F32 R77, -RZ, R11.reuse.H0_H0 ;  /* 0x2000000bff4d7230 */ /* 0x100fe40000004100 */
[----:B------:R-:W-:Y:S02]  /*8070*/  HADD2.F32 R25, -RZ, R11.H1_H1 ;  /* 0x3000000bff197230 */ /* 0x000fe40000004100 */
[----:B------:R-:W-:Y:S01]  /*8080*/  FFMA.FTZ R12, R31, R23, R12 ;  /* 0x000000171f0c7223 */ /* 0x000fe2000001000c */
[----:B------:R-:W-:Y:S01]  /*8090*/  FADD.FTZ R22, R22, R23 ;  /* 0x0000001716167221 */ /* 0x000fe20000010000 */
[----:B------:R-:W-:Y:S01]  /*80a0*/  FMUL.FTZ R23, R24, R19 ;  /* 0x0000001318177220 */ /* 0x000fe20000410000 */
[----:B------:R-:W-:Y:S01]  /*80b0*/  FADD.FTZ R77, R77, -UR26 ;  /* 0x8000001a4d4d7e21 */ /* 0x000fe20008010000 */
[----:B------:R-:W-:Y:S01]  /*80c0*/  FADD.FTZ R25, R25, -UR26 ;  /* 0x8000001a19197e21 */ /* 0x000fe20008010000 */
[----:B------:R-:W-:-:S02]  /*80d0*/  HADD2.F32 R26, -RZ, R49.H0_H0 ;  /* 0x20000031ff1a7230 */ /* 0x000fc40000004100 */
[----:B------:R-:W-:Y:S01]  /*80e0*/  FFMA.FTZ R12, R30, R23, R12 ;  /* 0x000000171e0c7223 */ /* 0x000fe2000001000c */
[----:B------:R-:W-:Y:S01]  /*80f0*/  FADD.FTZ R22, R23, R22 ;  /* 0x0000001617167221 */ /* 0x000fe20000010000 */
[----:B------:R-:W-:Y:S01]  /*8100*/  FMUL.FTZ R77, R77, UR27 ;  /* 0x0000001b4d4d7c20 */ /* 0x000fe20008410000 */
        /* <DEDUP_REMOVED lines=21> */
.L_x_1257:
[----:B------:R0:W-:Y:S01]  /*8260*/  STL [R1+0x44], R2 ;  /* 0x0000440201007387 */ /* 0x0001e20000100800 */
[----:B------:R-:W-:Y:S01]  /*8270*/  FMUL.FTZ R23, R26, R18 ;  /* 0x000000121a177220 */ /* 0x000fe20000410000 */
[----:B------:R-:W-:Y:S01]  /*8280*/  FMUL.FTZ R28, R27, R19 ;  /* 0x000000131b1c7220 */ /* 0x000fe20000410000 */
[----:B------:R-:W1:Y:S02]  /*8290*/  S2UR UR7, SR_CgaCtaId ;  /* 0x00000000000779c3 */ /* 0x000e640000008800 */
[----:B------:R-:W-:Y:S01]  /*82a0*/  FFMA.FTZ R12, R77, R23, R12 ;  /* 0x000000174d0c7223 */ /* 0x000fe2000001000c */
[----:B------:R-:W-:-:S03]  /*82b0*/  FADD.FTZ R23, R22, R23 ;  /* 0x0000001716177221 */ /* 0x000fc60000010000 */
[----:B------:R-:W-:Y:S01]  /*82c0*/  FFMA.FTZ R22, R25, R28, R12 ;  /* 0x0000001c19167223 */ /* 0x000fe2000001000c */
[----:B0-----:R-:W0:Y:S01]  /*82d0*/  S2R R2, SR_LANEID ;  /* 0x0000000000027919 */ /* 0x001e220000000000 */
[----:B------:R-:W-:-:S03]  /*82e0*/  FADD.FTZ R23, R28, R23 ;  /* 0x000000171c177221 */ /* 0x000fc60000010000 */
[----:B------:R-:W2:Y:S04]  /*82f0*/  SHFL.DOWN PT, R12, R22, 0x1, 0x1f ;  /* 0x08201f00160c7f89 */ /* 0x000ea800000e0000 */
[----:B------:R-:W3:Y:S01]  /*8300*/  SHFL.DOWN PT, R28, R23, 0x1, 0x1f ;  /* 0x08201f00171c7f89 */ /* 0x000ee200000e0000 */
[----:B0-----:R-:W-:-:S13]  /*8310*/  ISETP.GT.AND P0, PT, R2, 0x1e, PT ;  /* 0x0000001e0200780c */ /* 0x001fda0003f04270 */
[----:B--2---:R-:W-:Y:S01]  /*8320*/  @!P0 FADD.FTZ R22, R22, R12 ;  /* 0x0000000c16168221 */ /* 0x004fe20000010000 */
[----:B---3--:R-:W-:Y:S01]  /*8330*/  @!P0 FADD.FTZ R23, R23, R28 ;  /* 0x0000001c17178221 */ /* 0x008fe20000010000 */
[----:B------:R-:W-:-:S03]  /*8340*/  ISETP.GT.AND P0, PT, R2, 0x1d, PT ;  /* 0x0000001d0200780c */ /* 0x000fc60003f04270 */
[----:B------:R-:W0:Y:S04]  /*8350*/  SHFL.DOWN PT, R12, R22, 0x2, 0x1f ;  /* 0x08401f00160c7f89 */ /* 0x000e2800000e0000 */
[----:B------:R-:W2:Y:S06]  /*8360*/  SHFL.DOWN PT, R28, R23, 0x2, 0x1f ;  /* 0x08401f00171c7f89 */ /* 0x000eac00000e0000 */
[----:B0-----:R-:W-:Y:S01]  /*8370*/  @!P0 FADD.FTZ R22, R22, R12 ;  /* 0x0000000c16168221 */ /* 0x001fe20000010000 */
[----:B--2---:R-:W-:-:S04]  /*8380*/  @!P0 FADD.FTZ R23, R23, R28 ;  /* 0x0000001c17178221 */ /* 0x004fc80000010000 */
[----:B------:R-:W0:Y:S01]  /*8390*/  SHFL.DOWN PT, R12, R22, 0x4, 0x1f ;  /* 0x08801f00160c7f89 */ /* 0x000e2200000e0000 */
[----:B------:R-:W-:-:S03]  /*83a0*/  ISETP.GT.AND P0, PT, R2, 0x1b, PT ;  /* 0x0000001b0200780c */ /* 0x000fc60003f04270 */
[----:B------:R-:W2:Y:S10]  /*83b0*/  SHFL.DOWN PT, R28, R23, 0x4, 0x1f ;  /* 0x08801f00171c7f89 */ /* 0x000eb400000e0000 */
[----:B0-----:R-:W-:Y:S01]  /*83c0*/  @!P0 FADD.FTZ R22, R22, R12 ;  /* 0x0000000c16168221 */ /* 0x001fe20000010000 */
[----:B--2---:R-:W-:-:S04]  /*83d0*/  @!P0 FADD.FTZ R23, R23, R28 ;  /* 0x0000001c17178221 */ /* 0x004fc80000010000 */
[----:B------:R-:W0:Y:S01]  /*83e0*/  SHFL.DOWN PT, R12, R22, 0x8, 0x1f ;  /* 0x09001f00160c7f89 */ /* 0x000e2200000e0000 */
[----:B------:R-:W-:-:S03]  /*83f0*/  ISETP.GT.AND P0, PT, R2, 0x17, PT ;  /* 0x000000170200780c */ /* 0x000fc60003f04270 */
[----:B------:R-:W2:Y:S01]  /*8400*/  SHFL.DOWN PT, R28, R23, 0x8, 0x1f ;  /* 0x09001f00171c7f89 */ /* 0x000ea200000e0000 */
[----:B------:R-:W-:-:S09]  /*8410*/  FFMA.FTZ R75, R74, R73, R75 ;  /* 0x000000494a4b7223 */ /* 0x000fd2000001004b */
[----:B0-----:R-:W-:Y:S01]  /*8420*/  @!P0 FADD.FTZ R22, R22, R12 ;  /* 0x0000000c16168221 */ /* 0x001fe20000010000 */
[----:B--2---:R-:W-:Y:S01]  /*8430*/  @!P0 FADD.FTZ R23, R23, R28 ;  /* 0x0000001c17178221 */ /* 0x004fe20000010000 */
[----:B------:R-:W-:Y:S01]  /*8440*/  ISETP.GT.AND P0, PT, R2, 0xf, PT ;  /* 0x0000000f0200780c */ /* 0x000fe20003f04270 */
[----:B------:R-:W-:Y:S01]  /*8450*/  FADD.FTZ R76, R76, R73 ;  /* 0x000000494c4c7221 */ /* 0x000fe20000010000 */
[----:B------:R0:W5:Y:S04]  /*8460*/  LDL.LU R2, [R1+0x44] ;  /* 0x0000440001027983 */ /* 0x0001680000300800 */
[----:B------:R-:W2:Y:S01]  /*8470*/  LDL R74, [R1+0x40] ;  /* 0x00004000014a7983 */ /* 0x000ea20000100800 */
[----:B------:R-:W3:Y:S03]  /*8480*/  S2R R73, SR_LANEID ;  /* 0x0000000000497919 */ /* 0x000ee60000000000 */
[----:B------:R-:W4:Y:S04]  /*8490*/  SHFL.DOWN PT, R12, R22, 0x10, 0x1f ;  /* 0x0a001f00160c7f89 */ /* 0x000f2800000e0000 */
[----:B------:R-:W0:Y:S01]  /*84a0*/  SHFL.DOWN PT, R28, R23, 0x10, 0x1f ;  /* 0x0a001f00171c7f89 */ /* 0x000e2200000e0000 */
[----:B------:R-:W-:-:S02]  /*84b0*/  UMOV UR6, 0x400 ;  /* 0x0000040000067882 */ /* 0x000fc40000000000 */
[----:B------:R-:W-:Y:S01]  /*84c0*/  UIADD3 UR5, UR6, 0xf0, URZ ;  /* 0x000000f006057890 */ /* 0x000fe2000fffe03f */
[----:B------:R-:W-:Y:S01]  /*84d0*/  FFMA.FTZ R72, R31, R29, R72 ;  /* 0x0000001d1f487223 */ /* 0x000fe20000010048 */
[----:B------:R-:W-:Y:S01]  /*84e0*/  FFMA.FTZ R75, R30, R24, R75 ;  /* 0x000000181e4b7223 */ /* 0x000fe2000001004b */
[----:B------:R-:W-:Y:S01]  /*84f0*/  ISETP.NE.AND P2, PT, R0, RZ, PT ;  /* 0x000000ff0000720c */ /* 0x000fe20003f45270 */
[----:B-1----:R-:W-:Y:S01]  /*8500*/  ULEA UR5, UR7, UR5, 0x18 ;  /* 0x0000000507057291 */ /* 0x002fe2000f8ec03f */
[----:B------:R-:W-:Y:S01]  /*8510*/  FADD.FTZ R71, R71, R29 ;  /* 0x0000001d47477221 */ /* 0x000fe20000010000 */
[----:B------:R-:W-:Y:S01]  /*8520*/  FADD.FTZ R76, R76, R24 ;  /* 0x000000184c4c7221 */ /* 0x000fe20000010000 */
[----:B------:R-:W-:Y:S01]  /*8530*/  FFMA.FTZ R24, R77, R26, R72 ;  /* 0x0000001a4d187223 */ /* 0x000fe20000010048 */
[----:B------:R-:W-:Y:S01]  /*8540*/  FFMA.FTZ R25, R25, R27, R75 ;  /* 0x0000001b19197223 */ /* 0x000fe2000001004b */
[----:B------:R-:W-:Y:S01]  /*8550*/  FADD.FTZ R26, R71, R26 ;  /* 0x0000001a471a7221 */ /* 0x000fe20000010000 */
[----:B----4-:R-:W-:Y:S01]  /*8560*/  @!P0 FADD.FTZ R22, R22, R12 ;  /* 0x0000000c16168221 */ /* 0x010fe20000010000 */
[----:B0-----:R-:W-:Y:S01]  /*8570*/  @!P0 FADD.FTZ R23, R23, R28 ;  /* 0x0000001c17178221 */ /* 0x001fe20000010000 */
[----:B---3--:R-:W-:Y:S01]  /*8580*/  ISETP.NE.AND P0, PT, R73, RZ, PT ;  /* 0x000000ff4900720c */ /* 0x008fe20003f05270 */
[----:B------:R-:W-:Y:S01]  /*8590*/  FADD.FTZ R27, R76, R27 ;  /* 0x0000001b4c1b7221 */ /* 0x000fe20000010000 */
[C---:B------:R-:W-:Y:S01]  /*85a0*/  LEA R12, R0.reuse, UR5, 0x4 ;  /* 0x00000005000c7c11 */ /* 0x040fe2000f8e20ff */
[----:B------:R-:W-:Y:S04]  /*85b0*/  BSSY B0, `(.L_x_1258) ;  /* 0x0000041000007945 */ /* 0x000fe80003800000 */
[----:B------:R0:W-:Y:S01]  /*85c0*/  STS.128 [R12], R24 ;  /* 0x000000180c007388 */ /* 0x0001e20000000c00 */
[----:B------:R-:W-:-:S05]  /*85d0*/  ISETP.GT.U32.AND P4, PT, R0, 0x2f, PT ;  /* 0x0000002f0000780c */ /* 0x000fca0003f84070 */
[----:B--2---:R0:W-:Y:S01]  /*85e0*/  @!P0 STS.64 [R74+0x18], R22 ;  /* 0x000018164a008388 */ /* 0x0041e20000000a00 */
[----:B------:R-:W-:Y:S06]  /*85f0*/  BAR.SYNC.DEFER_BLOCKING 0x0 ;  /* 0x0000000000007b1d */ /* 0x000fec0000010000 */
[----:B------:R-:W-:Y:S05]  /*8600*/  @P2 BRA `(.L_x_1259) ;  /* 0x0000000000ec2947 */ /* 0x000fea0003800000 */
[----:B------:R-:W-:-:S09]  /*8610*/  ULEA UR5, UR7, UR6, 0x18 ;  /* 0x0000000607057291 */ /* 0x000fd2000f8ec03f */
        /* <DEDUP_REMOVED lines=58> */
.L_x_1259:
[----:B------:R-:W-:Y:S05]  /*89c0*/  BSYNC B0 ;  /* 0x0000000000007941 */ /* 0x000fea0003800000 */
.L_x_1258:
[----:B------:R-:W-:Y:S06]  /*89d0*/  BAR.SYNC.DEFER_BLOCKING 0x0 ;  /* 0x0000000000007b1d */ /* 0x000fec0000010000 */
[----:B------:R-:W-:Y:S04]  /*89e0*/  BSSY B0, `(.L_x_1260) ;  /* 0x000004d000007945 */ /* 0x000fe80003800000 */
[----:B------:R-:W-:Y:S05]  /*89f0*/  @P4 BRA `(.L_x_1261) ;  /* 0x00000004002c4947 */ /* 0x000fea0003800000 */
[----:B------:R-:W1:Y:S02]  /*8a00*/  LDS.128 R28, [R12+0x300] ;  /* 0x000300000c1c7984 */ /* 0x000e640000000c00 */
[----:B-1----:R-:W-:Y:S01]  /*8a10*/  FADD.FTZ R28, R24, R28 ;  /* 0x0000001c181c7221 */ /* 0x002fe20000010000 */
[----:B------:R-:W-:Y:S01]  /*8a20*/  FADD.FTZ R29, R25, R29 ;  /* 0x0000001d191d7221 */ /* 0x000fe20000010000 */
[----:B------:R-:W-:Y:S01]  /*8a30*/  FADD.FTZ R30, R26, R30 ;  /* 0x0000001e1a1e7221 */ /* 0x000fe20000010000 */
[----:B------:R-:W-:Y:S02]  /*8a40*/  FADD.FTZ R31, R27, R31 ;  /* 0x0000001f1b1f7221 */ /* 0x000fe40000010000 */
[----:B0-----:R-:W0:Y:S02]  /*8a50*/  LDS.128 R24, [R12+0x600] ;  /* 0x000600000c187984 */ /* 0x001e240000000c00 */
        /* <DEDUP_REMOVED lines=69> */
.L_x_1261:
[----:B------:R-:W-:Y:S05]  /*8eb0*/  BSYNC B0 ;  /* 0x0000000000007941 */ /* 0x000fea0003800000 */
.L_x_1260:
[----:B------:R-:W1:Y:S01]  /*8ec0*/  LDC.64 R28, c[0x0][0x268] ;  /* 0x00009a00ff1c7b82 */ /* 0x000e620000000a00 */
[----:B0-----:R-:W-:Y:S01]  /*8ed0*/  MOV R12, UR14 ;  /* 0x0000000e000c7c02 */ /* 0x001fe20008000f00 */
[----:B------:R-:W-:Y:S01]  /*8ee0*/  ULDC UR15, c[0x0][0xc] ;  /* 0x00000300000f7ab9 */ /* 0x000fe20000000800 */
[----:B------:R-:W-:Y:S03]  /*8ef0*/  BSSY B0, `(.L_x_1262) ;  /* 0x0000011000007945 */ /* 0x000fe60003800000 */
[----:B------:R-:W-:-:S04]  /*8f00*/  IMAD R12, R12, 0x30, R0 ;  /* 0x000000300c0c7824 */ /* 0x000fc800078e0200 */
[----:B-1----:R-:W-:Y:S01]  /*8f10*/  IMAD.WIDE R28, R12, 0x4, R28 ;  /* 0x000000040c1c7825 */ /* 0x002fe200078e021c */
[----:B------:R-:W-:Y:S06]  /*8f20*/  @P4 BRA `(.L_x_1263) ;  /* 0x0000000000344947 */ /* 0x000fec0003800000 */
[----:B------:R-:W-:Y:S01]  /*8f30*/  MOV R30, UR9 ;  /* 0x00000009001e7c02 */ /* 0x000fe20008000f00 */
[----:B------:R-:W-:Y:S03]  /*8f40*/  REDG.E.ADD.F32.FTZ.RN.STRONG.GPU desc[UR22][R28.64], R24 ;  /* 0x000000181c0079a6 */ /* 0x000fe6000c10f396 */
[----:B------:R-:W-:-:S04]  /*8f50*/  LEA R30, P0, R30, R28, 0x2 ;  /* 0x0000001c1e1e7211 */ /* 0x000fc800078010ff */
[----:B------:R-:W-:-:S05]  /*8f60*/  IADD3.X R31, R29, UR11, RZ, P0, !PT ;  /* 0x0000000b1d1f7c10 */ /* 0x000fca00087fe4ff */
[----:B------:R0:W-:Y:S02]  /*8f70*/  REDG.E.ADD.F32.FTZ.RN.STRONG.GPU desc[UR22][R30.64], R25 ;  /* 0x000000191e0079a6 */ /* 0x0001e4000c10f396 */
[----:B0-----:R-:W0:Y:S01]  /*8f80*/  LDC.64 R30, c[0x0][0x288] ;  /* 0x0000a200ff1e7b82 */ /* 0x001e220000000a00 */
[----:B------:R-:W-:Y:S02]  /*8f90*/  MOV R12, UR10 ;  /* 0x0000000a000c7c02 */ /* 0x000fe40008000f00 */
[-C--:B0-----:R-:W-:Y:S02]  /*8fa0*/  LEA R24, P0, R30, R28.reuse, 0x2 ;  /* 0x0000001c1e187211 */ /* 0x081fe400078010ff */
[----:B------:R-:W-:Y:S02]  /*8fb0*/  LEA R28, P4, R12, R28, 0x2 ;  /* 0x0000001c0c1c7211 */ /* 0x000fe400078810ff */
[----:B------:R-:W-:Y:S02]  /*8fc0*/  LEA.HI.X R25, R30, R29, R31, 0x2, P0 ;  /* 0x0000001d1e197211 */ /* 0x000fe400000f141f */
[----:B------:R-:W-:-:S03]  /*8fd0*/  IADD3.X R29, R29, UR12, RZ, P4, !PT ;  /* 0x0000000c1d1d7c10 */ /* 0x000fc6000a7fe4ff */
[----:B------:R0:W-:Y:S04]  /*8fe0*/  REDG.E.ADD.F32.FTZ.RN.STRONG.GPU desc[UR22][R24.64], R26 ;  /* 0x0000001a180079a6 */ /* 0x0001e8000c10f396 */
[----:B------:R0:W-:Y:S02]  /*8ff0*/  REDG.E.ADD.F32.FTZ.RN.STRONG.GPU desc[UR22][R28.64], R27 ;  /* 0x0000001b1c0079a6 */ /* 0x0001e4000c10f396 */
.L_x_1263:
[----:B------:R-:W-:Y:S05]  /*9000*/  BSYNC B0 ;  /* 0x0000000000007941 */ /* 0x000fea0003800000 */
.L_x_1262:
[----:B------:R-:W-:-:S06]  /*9010*/  UISETP.GE.U32.AND UP0, UPT, UR15, 0x2, UPT ;  /* 0x000000020f00788c */ /* 0x000fcc000bf06070 */
[----:B------:R-:W-:-:S13]  /*9020*/  PLOP3.LUT P0, PT, PT, PT, UP0, 0x80, 0x0 ;  /* 0x000000000000781c */ /* 0x000fda0003f0f008 */
[----:B------:R-:W-:Y:S05]  /*9030*/  @!P0 BRA `(.L_x_1264) ;  /* 0x0000001800448947 */ /* 0x000fea0003800000 */
[----:B------:R-:W1:Y:S01]  /*9040*/  S2UR UR13, SR_CTAID.Y ;  /* 0x00000000000d79c3 */ /* 0x000e620000002600 */
[----:B------:R-:W-:Y:S01]  /*9050*/  ULOP3.LUT UR5, UR4, 0x1, URZ, 0xc0, !UPT ;  /* 0x0000000104057892 */ /* 0x000fe2000f8ec03f */
[----:B------:R-:W-:Y:S01]  /*9060*/  ULDC UR14, c[0x0][0x10] ;  /* 0x00000400000e7ab9 */ /* 0x000fe20000000800 */
[----:B------:R-:W-:Y:S02]  /*9070*/  ULDC.64 UR16, c[0x0][0x260] ;  /* 0x0000980000107ab9 */ /* 0x000fe40000000a00 */
[----:B------:R-:W-:-:S04]  /*9080*/  UIMAD UR5, UR5, UR14, URZ ;  /* 0x0000000e050572a4 */ /* 0x000fc8000f8e023f */
[----:B------:R-:W-:Y:S02]  /*9090*/  UIMAD UR6, UR5, UR15, URZ ;  /* 0x0000000f050672a4 */ /* 0x000fe4000f8e023f */
[----:B-1----:R-:W-:Y:S02]  /*90a0*/  UIADD3 UR18, UR5, UR13, URZ ;  /* 0x0000000d05127290 */ /* 0x002fe4000fffe03f */
[----:B------:R-:W-:-:S03]  /*90b0*/  USHF.L.U32 UR5, UR6, 0x1, URZ ;  /* 0x0000000106057899 */ /* 0x000fc6000800063f */
[----:B------:R-:W-:Y:S02]  /*90c0*/  ULDC.64 UR6, c[0x0][0x258] ;  /* 0x0000960000067ab9 */ /* 0x000fe40000000a00 */
[----:B------:R-:W-:Y:S02]  /*90d0*/  UIMAD.WIDE.U32 UR18, UR18, 0x4, UR6 ;  /* 0x00000004121278a5 */ /* 0x000fe4000f8e0006 */
[----:B------:R-:W-:Y:S01]  /*90e0*/  UIMAD.WIDE UR6, UR5, 0x4, UR16 ;  /* 0x00000004050678a5 */ /* 0x000fe2000f8e0210 */
[----:B------:R-:W-:Y:S11]  /*90f0*/  @P2 BRA `(.L_x_1265) ;  /* 0x0000000000802947 */ /* 0x000ff60003800000 */
[----:B------:R-:W1:Y:S01]  /*9100*/  S2R R12, SR_LANEID ;  /* 0x00000000000c7919 */ /* 0x000e620000000000 */
[----:B------:R-:W-:Y:S02]  /*9110*/  UIMAD UR16, UR24, UR14, UR13 ;  /* 0x0000000e181072a4 */ /* 0x000fe4000f8e020d */
[----:B------:R-:W-:Y:S02]  /*9120*/  ULOP3.LUT UP0, URZ, UR4, 0x2, URZ, 0xc0, !UPT ;  /* 0x00000002043f7892 */ /* 0x000fe4000f80c03f */
[----:B------:R-:W-:Y:S01]  /*9130*/  UIMAD.WIDE.U32 UR16, UR16, 0x8, UR6 ;  /* 0x00000008101078a5 */ /* 0x000fe2000f8e0006 */
[----:B------:R-:W-:Y:S02]  /*9140*/  UMOV UR5, 0x1 ;  /* 0x0000000100057882 */ /* 0x000fe40000000000 */
[----:B------:R-:W-:-:S03]  /*9150*/  USEL UR5, UR5, 0xffffffff, !UP0 ;  /* 0xffffffff05057887 */ /* 0x000fc6000c000000 */
[----:B0-----:R-:W-:Y:S01]  /*9160*/  MOV R24, UR16 ;  /* 0x0000001000187c02 */ /* 0x001fe20008000f00 */
[----:B------:R-:W-:Y:S01]  /*9170*/  VOTEU.ANY UR16, UPT, PT ;  /* 0x0000000000107886 */ /* 0x000fe200038e0100 */
[----:B------:R-:W-:Y:S01]  /*9180*/  MOV R25, UR17 ;  /* 0x0000001100197c02 */ /* 0x000fe20008000f00 */
[----:B------:R-:W-:Y:S02]  /*9190*/  UFLO.U32 UR17, UR16 ;  /* 0x00000010001172bd */ /* 0x000fe400080e0000 */
[----:B------:R-:W-:Y:S02]  /*91a0*/  UPOPC UR16, UR16 ;  /* 0x00000010001072bf */ /* 0x000fe40008000000 */
[----:B------:R0:W-:Y:S02]  /*91b0*/  STG.E.64 desc[UR22][R24.64], R22 ;  /* 0x0000001618007986 */ /* 0x0001e4000c101b16 */
[----:B------:R-:W-:Y:S01]  /*91c0*/  UIMAD UR5, UR5, UR16, URZ ;  /* 0x00000010050572a4 */ /* 0x000fe2000f8e023f */
[----:B-1----:R-:W-:-:S05]  /*91d0*/  ISETP.EQ.U32.AND P0, PT, R12, UR17, PT ;  /* 0x000000110c007c0c */ /* 0x002fca000bf02070 */
[----:B------:R-:W-:Y:S02]  /*91e0*/  MOV R12, UR5 ;  /* 0x00000005000c7c02 */ /* 0x000fe40008000f00 */
[----:B0-----:R-:W-:Y:S02]  /*91f0*/  MOV R24, UR18 ;  /* 0x0000001200187c02 */ /* 0x001fe40008000f00 */
[----:B------:R-:W-:-:S04]  /*9200*/  MOV R25, UR19 ;  /* 0x0000001300197c02 */ /* 0x000fc80008000f00 */
        /* <DEDUP_REMOVED lines=8> */
.L_x_1266:
[----:B------:R-:W-:Y:S02]  /*9290*/  MOV R24, UR18 ;  /* 0x0000001200187c02 */ /* 0x000fe40008000f00 */
[----:B------:R-:W-:-:S05]  /*92a0*/  MOV R25, UR19 ;  /* 0x0000001300197c02 */ /* 0x000fca0008000f00 */
[----:B------:R-:W2:Y:S04]  /*92b0*/  LDG.E.STRONG.GPU R24, desc[UR22][R24.64] ;  /* 0x0000001618187981 */ /* 0x000ea8000c1ef900 */
[----:B--2---:R-:W-:Y:S01]  /*92c0*/  CCTL.IVALL ;  /* 0x00000000ff00798f */ /* 0x004fe20002000000 */
[----:B------:R-:W-:Y:S05]  /*92d0*/  YIELD ;  /* 0x0000000000007946 */ /* 0x000fea0003800000 */
[----:B------:R-:W-:-:S13]  /*92e0*/  ISETP.NE.AND P0, PT, R24, R12, PT ;  /* 0x0000000c1800720c */ /* 0x000fda0003f05270 */
[----:B------:R-:W-:Y:S05]  /*92f0*/  @P0 BRA `(.L_x_1266) ;  /* 0xfffffffc00e40947 */ /* 0x000fea000383ffff */
.L_x_1265:
        /* <DEDUP_REMOVED lines=19> */
.L_x_1270:
[----:B------:R-:W1:Y:S02]  /*9430*/  S2R R12, SR_CTAID.X ;  /* 0x00000000000c7919 */ /* 0x000e640000002500 */
[----:B-1----:R-:W-:-:S13]  /*9440*/  ISETP.EQ.OR P6, PT, R12, UR5, P2 ;  /* 0x000000050c007c0c */ /* 0x002fda00097c2670 */
[----:B------:R-:W-:-:S05]  /*9450*/  VOTEU.ALL UP0, P6 ;  /* 0x00000000003f7886 */ /* 0x000fca0003000000 */
[----:B------:R-:W-:-:S04]  /*9460*/  @!UP0 UIMAD UR18, UR14, UR5, UR13 ;  /* 0x000000050e1282a4 */ /* 0x000fc8000f8e020d */
[----:B------:R-:W-:-:S06]  /*9470*/  @!UP0 UIMAD.WIDE.U32 UR18, UR18, 0x8, UR6 ;  /* 0x00000008121288a5 */ /* 0x000fcc000f8e0006 */
[----:B0-----:R-:W-:Y:S02]  /*9480*/  MOV R24, UR18 ;  /* 0x0000001200187c02 */ /* 0x001fe40008000f00 */
        /* <DEDUP_REMOVED lines=16> */
[----:B--2---:R-:W-:Y:S01]  /*9590*/  @!P6 FADD.FTZ R22, R22, R24 ;  /* 0x000000181616e221 */ /* 0x004fe20000010000 */
[----:B------:R-:W-:Y:S01]  /*95a0*/  @!P6 FADD.FTZ R23, R23, R25 ;  /* 0x000000191717e221 */ /* 0x000fe20000010000 */
[----:B------:R-:W-:Y:S02]  /*95b0*/  ISETP.EQ.OR P6, PT, R12, UR17, P2 ;  /* 0x000000110c007c0c */ /* 0x000fe400097c2670 */
[----:B------:R-:W-:Y:S02]  /*95c0*/  MOV R24, UR20 ;  /* 0x0000001400187c02 */ /* 0x000fe40008000f00 */
[----:B------:R-:W-:-:S06]  /*95d0*/  MOV R25, UR21 ;  /* 0x0000001500197c02 */ /* 0x000fcc0008000f00 */
[----:B------:R-:W2:Y:S03]  /*95e0*/  @!P5 LDG.E.64 R24, desc[UR22][R24.64] ;  /* 0x000000161818d981 */ /* 0x000ea6000c1e1b00 */
[----:B------:R-:W-:-:S05]  /*95f0*/  VOTEU.ALL UP2, P6 ;  /* 0x00000000003f7886 */ /* 0x000fca0003040000 */
[----:B------:R-:W-:-:S04]  /*9600*/  @!UP2 UIMAD UR17, UR14, UR17, UR13 ;  /* 0x000000110e11a2a4 */ /* 0x000fc8000f8e020d */
[----:B------:R-:W-:-:S06]  /*9610*/  @!UP2 UIMAD.WIDE.U32 UR18, UR17, 0x8, UR6 ;  /* 0x000000081112a8a5 */ /* 0x000fcc000f8e0006 */
[----:B------:R-:W-:Y:S02]  /*9620*/  MOV R28, UR18 ;  /* 0x00000012001c7c02 */ /* 0x000fe40008000f00 */
[----:B------:R-:W-:-:S06]  /*9630*/  MOV R29, UR19 ;  /* 0x00000013001d7c02 */ /* 0x000fcc0008000f00 */
[----:B------:R-:W4:Y:S01]  /*9640*/  @!P6 LDG.E.64 R28, desc[UR22][R28.64] ;  /* 0x000000161c1ce981 */ /* 0x000f22000c1e1b00 */
[----:B------:R-:W-:Y:S02]  /*9650*/  UIADD3 UR18, UR5, 0x4, URZ ;  /* 0x0000000405127890 */ /* 0x000fe4000fffe03f */
[----:B------:R-:W-:Y:S01]  /*9660*/  UIADD3 UR20, UR5, 0x5, URZ ;  /* 0x0000000505147890 */ /* 0x000fe2000fffe03f */
[----:B---3--:R-:W-:Y:S01]  /*9670*/  @!P4 FADD.FTZ R22, R22, R26 ;  /* 0x0000001a1616c221 */ /* 0x008fe20000010000 */
[----:B------:R-:W-:Y:S02]  /*9680*/  @!P4 FADD.FTZ R23, R23, R27 ;  /* 0x0000001b1717c221 */ /* 0x000fe40000010000 */
[----:B------:R-:W-:Y:S01]  /*9690*/  ISETP.EQ.OR P4, PT, R12, UR18, P2 ;  /* 0x000000120c007c0c */ /* 0x000fe20009782670 */
[----:B------:R-:W-:-:S12]  /*96a0*/  UIADD3 UR17, UR5, 0x6, URZ ;  /* 0x0000000605117890 */ /* 0x000fd8000fffe03f */
        /* <DEDUP_REMOVED lines=8> */
[----:B------:R-:W-:-:S13]  /*9730*/  ISETP.EQ.OR P5, PT, R12, UR20, P2 ;  /* 0x000000140c007c0c */ /* 0x000fda00097a2670 */
[----:B------:R-:W-:-:S05]  /*9740*/  VOTEU.ALL UP1, P5 ;  /* 0x00000000003f7886 */ /* 0x000fca0002820000 */
[----:B------:R-:W-:-:S04]  /*9750*/  @!UP1 UIMAD UR20, UR14, UR20, UR13 ;  /* 0x000000140e1492a4 */ /* 0x000fc8000f8e020d */
[----:B------:R-:W-:Y:S01]  /*9760*/  @!UP1 UIMAD.WIDE.U32 UR20, UR20, 0x8, UR6 ;  /* 0x00000008141498a5 */ /* 0x000fe2000f8e0006 */
[----:B----4-:R-:W-:Y:S01]  /*9770*/  @!P6 FADD.FTZ R22, R22, R28 ;  /* 0x0000001c1616e221 */ /* 0x010fe20000010000 */
[----:B------:R-:W-:Y:S01]  /*9780*/  @!P6 FADD.FTZ R23, R23, R29 ;  /* 0x0000001d1717e221 */ /* 0x000fe20000010000 */
[----:B------:R-:W-:-:S03]  /*9790*/  ISETP.EQ.OR P6, PT, R12, UR17, P2 ;  /* 0x000000110c007c0c */ /* 0x000fc600097c2670 */
[----:B------:R-:W-:Y:S02]  /*97a0*/  MOV R24, UR20 ;  /* 0x0000001400187c02 */ /* 0x000fe40008000f00 */
[----:B------:R-:W-:-:S06]  /*97b0*/  MOV R25, UR21 ;  /* 0x0000001500197c02 */ /* 0x000fcc0008000f00 */
[----:B------:R-:W2:Y:S02]  /*97c0*/  @!P5 LDG.E.64 R24, desc[UR22][R24.64] ;  /* 0x000000161818d981 */ /* 0x000ea4000c1e1b00 */
        /* <DEDUP_REMOVED lines=36> */
[----:B------:R-:W-:Y:S01]  /*9a10*/  UIADD3 UR18, UR5, 0xa, URZ ;  /* 0x0000000a05127890 */ /* 0x000fe2000fffe03f */
[----:B---3--:R-:W-:Y:S01]  /*9a20*/  @!P4 FADD.FTZ R22, R22, R26 ;  /* 0x0000001a1616c221 */ /* 0x008fe20000010000 */
[----:B------:R-:W-:Y:S01]  /*9a30*/  @!P4 FADD.FTZ R23, R23, R27 ;  /* 0x0000001b1717c221 */ /* 0x000fe20000010000 */
[----:B------:R-:W-:-:S06]  /*9a40*/  UIADD3 UR20, UR5, 0xb, URZ ;  /* 0x0000000b05147890 */ /* 0x000fcc000fffe03f */
[----:B------:R-:W-:Y:S01]  /*9a50*/  ISETP.EQ.OR P4, PT, R12, UR20, P2 ;  /* 0x000000140c007c0c */ /* 0x000fe20009782670 */
[----:B------:R-:W-:-:S12]  /*9a60*/  UIADD3 UR17, UR5, 0xc, URZ ;  /* 0x0000000c05117890 */ /* 0x000fd8000fffe03f */
[----:B------:R-:W-:-:S05]  /*9a70*/  VOTEU.ALL UP1, P4 ;  /* 0x00000000003f7886 */ /* 0x000fca0002020000 */
[----:B------:R-:W-:-:S04]  /*9a80*/  @!UP1 UIMAD UR20, UR14, UR20, UR13 ;  /* 0x000000140e1492a4 */ /* 0x000fc8000f8e020d */
[----:B------:R-:W-:Y:S01]  /*9a90*/  @!UP1 UIMAD.WIDE.U32 UR20, UR20, 0x8, UR6 ;  /* 0x00000008141498a5 */ /* 0x000fe2000f8e0006 */
        /* <DEDUP_REMOVED lines=10> */
[----:B------:R-:W-:Y:S02]  /*9b40*/  MOV R27, UR19 ;  /* 0x00000013001b7c02 */ /* 0x000fe40008000f00 */
[----:B------:R-:W-:Y:S02]  /*9b50*/  MOV R24, UR20 ;  /* 0x0000001400187c02 */ /* 0x000fe40008000f00 */
[----:B------:R-:W-:Y:S02]  /*9b60*/  MOV R25, UR21 ;  /* 0x0000001500197c02 */ /* 0x000fe40008000f00 */
[----:B------:R-:W2:Y:S02]  /*9b70*/  @!P5 LDG.E.64 R26, desc[UR22][R26.64] ;  /* 0x000000161a1ad981 */ /* 0x000ea4000c1e1b00 */
[----:B------:R-:W-:-:S02]  /*9b80*/  VOTEU.ALL UP2, P6 ;  /* 0x00000000003f7886 */ /* 0x000fc40003040000 */
[----:B------:R-:W3:Y:S03]  /*9b90*/  @!P4 LDG.E.64 R24, desc[UR22][R24.64] ;  /* 0x000000161818c981 */ /* 0x000ee6000c1e1b00 */
[----:B------:R-:W-:-:S04]  /*9ba0*/  @!UP2 UIMAD UR17, UR14, UR17, UR13 ;  /* 0x000000110e11a2a4 */ /* 0x000fc8000f8e020d */
[----:B------:R-:W-:-:S06]  /*9bb0*/  @!UP2 UIMAD.WIDE.U32 UR18, UR17, 0x8, UR6 ;  /* 0x000000081112a8a5 */ /* 0x000fcc000f8e0006 */
[----:B------:R-:W-:Y:S02]  /*9bc0*/  MOV R28, UR18 ;  /* 0x00000012001c7c02 */ /* 0x000fe40008000f00 */
[----:B------:R-:W-:-:S06]  /*9bd0*/  MOV R29, UR19 ;  /* 0x00000013001d7c02 */ /* 0x000fcc0008000f00 */
[----:B------:R-:W4:Y:S01]  /*9be0*/  @!P6 LDG.E.64 R28, desc[UR22][R28.64] ;  /* 0x000000161c1ce981 */ /* 0x000f22000c1e1b00 */
[----:B------:R-:W-:Y:S02]  /*9bf0*/  UIADD3 UR18, UR5, 0xd, URZ ;  /* 0x0000000d05127890 */ /* 0x000fe4000fffe03f */
[----:B------:R-:W-:Y:S02]  /*9c00*/  UIADD3 UR17, UR5, 0xe, URZ ;  /* 0x0000000e05117890 */ /* 0x000fe4000fffe03f */
[----:B------:R-:W-:Y:S01]  /*9c10*/  UIADD3 UR20, UR5, 0xf, URZ ;  /* 0x0000000f05147890 */ /* 0x000fe2000fffe03f */
[----:B--2---:R-:W-:Y:S01]  /*9c20*/  @!P5 FADD.FTZ R22, R22, R26 ;  /* 0x0000001a1616d221 */ /* 0x004fe20000010000 */
[----:B------:R-:W-:Y:S01]  /*9c30*/  @!P5 FADD.FTZ R23, R23, R27 ;  /* 0x0000001b1717d221 */ /* 0x000fe20000010000 */
[----:B------:R-:W-:Y:S02]  /*9c40*/  ISETP.EQ.OR P5, PT, R12, UR18, P2 ;  /* 0x000000120c007c0c */ /* 0x000fe400097a2670 */
[----:B---3--:R-:W-:Y:S01]  /*9c50*/  @!P4 FADD.FTZ R22, R22, R24 ;  /* 0x000000181616c221 */ /* 0x008fe20000010000 */
[----:B------:R-:W-:Y:S01]  /*9c60*/  @!P4 FADD.FTZ R23, R23, R25 ;  /* 0x000000191717c221 */ /* 0x000fe20000010000 */
[----:B------:R-:W-:-:S09]  /*9c70*/  ISETP.EQ.OR P4, PT, R12, UR17, P2 ;  /* 0x000000110c007c0c */ /* 0x000fd20009782670 */
[----:B------:R-:W-:-:S05]  /*9c80*/  VOTEU.ALL UP0, P5 ;  /* 0x00000000003f7886 */ /* 0x000fca0002800000 */
[----:B------:R-:W-:Y:S01]  /*9c90*/  @!UP0 UIMAD UR18, UR14, UR18, UR13 ;  /* 0x000000120e1282a4 */ /* 0x000fe2000f8e020d */
[----:B------:R-:W-:-:S03]  /*9ca0*/  VOTEU.ALL UP1, P4 ;  /* 0x00000000003f7886 */ /* 0x000fc60002020000 */
[----:B------:R-:W-:Y:S01]  /*9cb0*/  @!UP0 UIMAD.WIDE.U32 UR18, UR18, 0x8, UR6 ;  /* 0x00000008121288a5 */ /* 0x000fe2000f8e0006 */
[----:B----4-:R-:W-:Y:S01]  /*9cc0*/  @!P6 FADD.FTZ R22, R22, R28 ;  /* 0x0000001c1616e221 */ /* 0x010fe20000010000 */
[----:B------:R-:W-:Y:S01]  /*9cd0*/  @!P6 FADD.FTZ R23, R23, R29 ;  /* 0x0000001d1717e221 */ /* 0x000fe20000010000 */
[----:B------:R-:W-:Y:S01]  /*9ce0*/  ISETP.EQ.OR P6, PT, R12, UR20, P2 ;  /* 0x000000140c007c0c */ /* 0x000fe200097c2670 */
[----:B------:R-:W-:Y:S02]  /*9cf0*/  @!UP1 UIMAD UR17, UR14, UR17, UR13 ;  /* 0x000000110e1192a4 */ /* 0x000fe4000f8e020d */
[----:B------:R-:W-:Y:S02]  /*9d00*/  MOV R26, UR18 ;  /* 0x00000012001a7c02 */ /* 0x000fe40008000f00 */
[----:B------:R-:W-:Y:S01]  /*9d10*/  MOV R27, UR19 ;  /* 0x00000013001b7c02 */ /* 0x000fe20008000f00 */
[----:B------:R-:W-:-:S05]  /*9d20*/  @!UP1 UIMAD.WIDE.U32 UR18, UR17, 0x8, UR6 ;  /* 0x00000008111298a5 */ /* 0x000fca000f8e0006 */
[----:B------:R-:W2:Y:S01]  /*9d30*/  @!P5 LDG.E.64 R26, desc[UR22][R26.64] ;  /* 0x000000161a1ad981 */ /* 0x000ea2000c1e1b00 */
[----:B------:R-:W-:Y:S02]  /*9d40*/  MOV R24, UR18 ;  /* 0x0000001200187c02 */ /* 0x000fe40008000f00 */
[----:B------:R-:W-:Y:S01]  /*9d50*/  MOV R25, UR19 ;  /* 0x0000001300197c02 */ /* 0x000fe20008000f00 */
[----:B------:R-:W-:-:S05]  /*9d60*/  VOTEU.ALL UP0, P6 ;  /* 0x00000000003f7886 */ /* 0x000fca0003000000 */
[----:B------:R-:W-:Y:S01]  /*9d70*/  @!UP0 UIMAD UR20, UR14, UR20, UR13 ;  /* 0x000000140e1482a4 */ /* 0x000fe2000f8e020d */
[----:B------:R-:W3:Y:S03]  /*9d80*/  @!P4 LDG.E.64 R24, desc[UR22][R24.64] ;  /* 0x000000161818c981 */ /* 0x000ee6000c1e1b00 */
[----:B------:R-:W-:-:S06]  /*9d90*/  @!UP0 UIMAD.WIDE.U32 UR20, UR20, 0x8, UR6 ;  /* 0x00000008141488a5 */ /* 0x000fcc000f8e0006 */
[----:B------:R-:W-:Y:S02]  /*9da0*/  MOV R28, UR20 ;  /* 0x00000014001c7c02 */ /* 0x000fe40008000f00 */
[----:B------:R-:W-:-:S06]  /*9db0*/  MOV R29, UR21 ;  /* 0x00000015001d7c02 */ /* 0x000fcc0008000f00 */
[----:B------:R-:W4:Y:S01]  /*9dc0*/  @!P6 LDG.E.64 R28, desc[UR22][R28.64] ;  /* 0x000000161c1ce981 */ /* 0x000f22000c1e1b00 */
[----:B------:R-:W-:-:S04]  /*9dd0*/  UIADD3 UR16, UR16, -0x10, URZ ;  /* 0xfffffff010107890 */ /* 0x000fc8000fffe03f */
[----:B------:R-:W-:Y:S02]  /*9de0*/  UISETP.GT.AND UP0, UPT, UR16, 0xc, UPT ;  /* 0x0000000c1000788c */ /* 0x000fe4000bf04270 */
[----:B------:R-:W-:Y:S01]  /*9df0*/  UIADD3 UR5, UR5, 0x10, URZ ;  /* 0x0000001005057890 */ /* 0x000fe2000fffe03f */
[----:B--2---:R-:W-:Y:S01]  /*9e00*/  @!P5 FADD.FTZ R22, R22, R26 ;  /* 0x0000001a1616d221 */ /* 0x004fe20000010000 */
[----:B------:R-:W-:-:S03]  /*9e10*/  @!P5 FADD.FTZ R23, R23, R27 ;  /* 0x0000001b1717d221 */ /* 0x000fc60000010000 */
[----:B---3--:R-:W-:Y:S01]  /*9e20*/  @!P4 FADD.FTZ R22, R22, R24 ;  /* 0x000000181616c221 */ /* 0x008fe20000010000 */
[----:B------:R-:W-:Y:S01]  /*9e30*/  @!P4 FADD.FTZ R23, R23, R25 ;  /* 0x000000191717c221 */ /* 0x000fe20000010000 */
[----:B------:R-:W-:Y:S02]  /*9e40*/  PLOP3.LUT P4, PT, PT, PT, UP0, 0x80, 0x0 ;  /* 0x000000000000781c */ /* 0x000fe40003f8f008 */
[----:B----4-:R-:W-:Y:S01]  /*9e50*/  @!P6 FADD.FTZ R22, R22, R28 ;  /* 0x0000001c1616e221 */ /* 0x010fe20000010000 */
[----:B------:R-:W-:-:S10]  /*9e60*/  @!P6 FADD.FTZ R23, R23, R29 ;  /* 0x0000001d1717e221 */ /* 0x000fd40000010000 */
[----:B------:R-:W-:Y:S05]  /*9e70*/  @P4 BRA `(.L_x_1270) ;  /* 0xfffffff4006c4947 */ /* 0x000fea000383ffff */
.L_x_1269:
[----:B------:R-:W-:-:S06]  /*9e80*/  UISETP.GT.AND UP0, UPT, UR16, 0x4, UPT ;  /* 0x000000041000788c */ /* 0x000fcc000bf04270 */
[----:B------:R-:W-:-:S13]  /*9e90*/  PLOP3.LUT P4, PT, PT, PT, UP0, 0x80, 0x0 ;  /* 0x000000000000781c */ /* 0x000fda0003f8f008 */
[----:B------:R-:W-:Y:S05]  /*9ea0*/  @!P4 BRA `(.L_x_1271) ;  /* 0x000000040050c947 */ /* 0x000fea0003800000 */
[----:B------:R-:W1:Y:S02]  /*9eb0*/  S2R R12, SR_CTAID.X ;  /* 0x00000000000c7919 */ /* 0x000e640000002500 */
[----:B-1----:R-:W-:-:S13]  /*9ec0*/  ISETP.EQ.OR P0, PT, R12, UR5, P2 ;  /* 0x000000050c007c0c */ /* 0x002fda0009702670 */
[----:B------:R-:W-:-:S05]  /*9ed0*/  VOTEU.ALL UP0, P0 ;  /* 0x00000000003f7886 */ /* 0x000fca0000000000 */
[----:B------:R-:W-:-:S04]  /*9ee0*/  @!UP0 UIMAD UR18, UR5, UR14, UR13 ;  /* 0x0000000e051282a4 */ /* 0x000fc8000f8e020d */
[----:B------:R-:W-:-:S06]  /*9ef0*/  @!UP0 UIMAD.WIDE.U32 UR18, UR18, 0x8, UR6 ;  /* 0x00000008121288a5 */ /* 0x000fcc000f8e0006 */
[----:B0-----:R-:W-:Y:S01]  /*9f00*/  MOV R24, UR18 ;  /* 0x0000001200187c02 */ /* 0x001fe20008000f00 */
        /* <DEDUP_REMOVED lines=30> */
[----:B--2---:R-:W-:Y:S01]  /*a0f0*/  @!P0 FADD.FTZ R22, R22, R24 ;  /* 0x0000001816168221 */ /* 0x004fe20000010000 */
        /* <DEDUP_REMOVED lines=47> */
.L_x_1271:
[----:B------:R-:W-:-:S13]  /*a3f0*/  ISETP.NE.OR P0, PT, RZ, UR16, P0 ;  /* 0x00000010ff007c0c */ /* 0x000fda0008705670 */
[----:B------:R-:W-:Y:S05]  /*a400*/  @!P0 BRA `(.L_x_1267) ;  /* 0x0000000000b08947 */ /* 0x000fea0003800000 */
.L_x_1268:
[----:B------:R-:W1:Y:S02]  /*a410*/  S2R R12, SR_CTAID.X ;  /* 0x00000000000c7919 */ /* 0x000e640000002500 */
[----:B-1----:R-:W-:-:S13]  /*a420*/  ISETP.EQ.OR P4, PT, R12, UR5, P2 ;  /* 0x000000050c007c0c */ /* 0x002fda0009782670 */
[----:B------:R-:W-:-:S05]  /*a430*/  VOTEU.ALL UP0, P4 ;  /* 0x00000000003f7886 */ /* 0x000fca0002000000 */
[----:B------:R-:W-:-:S04]  /*a440*/  @!UP0 UIMAD UR18, UR14, UR5, UR13 ;  /* 0x000000050e1282a4 */ /* 0x000fc8000f8e020d */
[----:B------:R-:W-:-:S06]  /*a450*/  @!UP0 UIMAD.WIDE.U32 UR18, UR18, 0x8, UR6 ;  /* 0x00000008121288a5 */ /* 0x000fcc000f8e0006 */
[----:B0-----:R-:W-:Y:S01]  /*a460*/  MOV R26, UR18 ;  /* 0x00000012001a7c02 */ /* 0x001fe20008000f00 */
        /* <DEDUP_REMOVED lines=18> */
[----:B--2---:R-:W-:-:S04]  /*a590*/  @!P4 FADD.FTZ R22, R22, R26 ;  /* 0x0000001a1616c221 */ /* 0x004fc80000010000 */
        /* <DEDUP_REMOVED lines=19> */
.L_x_1267:
[----:B------:R-:W-:-:S06]  /*a6d0*/  ULOP3.LUT UP0, UR15, UR15, 0x3, URZ, 0xc0, !UPT ;  /* 0x000000030f0f7892 */ /* 0x000fcc000f80c03f */
[----:B------:R-:W-:-:S13]  /*a6e0*/  PLOP3.LUT P0, PT, PT, PT, UP0, 0x80, 0x0 ;  /* 0x000000000000781c */ /* 0x000fda0003f0f008 */
[----:B------:R-:W-:Y:S05]  /*a6f0*/  @!P0 BRA `(.L_x_1264) ;  /* 0x0000000000948947 */ /* 0x000fea0003800000 */
[----:B------:R-:W1:Y:S01]  /*a700*/  S2R R12, SR_CTAID.X ;  /* 0x00000000000c7919 */ /* 0x000e620000002500 */
[----:B------:R-:W-:Y:S01]  /*a710*/  BSSY B0, `(.L_x_1272) ;  /* 0x000000a000007945 */ /* 0x000fe20003800000 */
[----:B-1----:R-:W-:-:S13]  /*a720*/  ISETP.EQ.OR P0, PT, R12, UR5, P2 ;  /* 0x000000050c007c0c */ /* 0x002fda0009702670 */
[----:B------:R-:W-:Y:S05]  /*a730*/  @P0 BRA `(.L_x_1273) ;  /* 0x00000000001c0947 */ /* 0x000fea0003800000 */
[----:B------:R-:W-:-:S04]  /*a740*/  UIMAD UR16, UR14, UR5, UR13 ;  /* 0x000000050e1072a4 */ /* 0x000fc8000f8e020d */
[----:B------:R-:W-:-:S06]  /*a750*/  UIMAD.WIDE.U32 UR16, UR16, 0x8, UR6 ;  /* 0x00000008101078a5 */ /* 0x000fcc000f8e0006 */
[----:B0-----:R-:W-:Y:S02]  /*a760*/  MOV R24, UR16 ;  /* 0x0000001000187c02 */ /* 0x001fe40008000f00 */
[----:B------:R-:W-:-:S06]  /*a770*/  MOV R25, UR17 ;  /* 0x0000001100197c02 */ /* 0x000fcc0008000f00 */
[----:B------:R-:W2:Y:S02]  /*a780*/  LDG.E.64 R24, desc[UR22][R24.64] ;  /* 0x0000001618187981 */ /* 0x000ea4000c1e1b00 */
[----:B--2---:R-:W-:Y:S01]  /*a790*/  FADD.FTZ R22, R22, R24 ;  /* 0x0000001816167221 */ /* 0x004fe20000010000 */
[----:B------:R-:W-:-:S07]  /*a7a0*/  FADD.FTZ R23, R23, R25 ;  /* 0x0000001917177221 */ /* 0x000fce0000010000 */
.L_x_1273:
[----:B------:R-:W-:Y:S05]  /*a7b0*/  BSYNC B0 ;  /* 0x0000000000007941 */ /* 0x000fea0003800000 */
.L_x_1272:
        /* <DEDUP_REMOVED lines=10> */
[----:B0-----:R-:W-:Y:S02]  /*a860*/  MOV R24, UR16 ;  /* 0x0000001000187c02 */ /* 0x001fe40008000f00 */
[----:B------:R-:W-:-:S06]  /*a870*/  MOV R25, UR17 ;  /* 0x0000001100197c02 */ /* 0x000fcc0008000f00 */
[----:B------:R-:W2:Y:S01]  /*a880*/  @!P4 LDG.E.64 R24, desc[UR22][R24.64] ;  /* 0x000000161818c981 */ /* 0x000ea2000c1e1b00 */
[----:B------:R-:W-:-:S04]  /*a890*/  MOV R12, UR15 ;  /* 0x0000000f000c7c02 */ /* 0x000fc80008000f00 */
[----:B------:R-:W-:-:S13]  /*a8a0*/  ISETP.EQ.OR P0, PT, R12, 0x2, P0 ;  /* 0x000000020c00780c */ /* 0x000fda0000702670 */
[----:B------:R-:W-:-:S05]  /*a8b0*/  VOTEU.ALL UP0, P0 ;  /* 0x00000000003f7886 */ /* 0x000fca0000000000 */
[----:B------:R-:W-:-:S04]  /*a8c0*/  @!UP0 UIMAD UR13, UR5, UR14, UR13 ;  /* 0x0000000e050d82a4 */ /* 0x000fc8000f8e020d */
[----:B------:R-:W-:Y:S01]  /*a8d0*/  @!UP0 UIMAD.WIDE.U32 UR6, UR13, 0x8, UR6 ;  /* 0x000000080d0688a5 */ /* 0x000fe2000f8e0006 */
[----:B--2---:R-:W-:Y:S01]  /*a8e0*/  @!P4 FADD.FTZ R22, R22, R24 ;  /* 0x000000181616c221 */ /* 0x004fe20000010000 */
[----:B------:R-:W-:-:S04]  /*a8f0*/  @!P4 FADD.FTZ R23, R23, R25 ;  /* 0x000000191717c221 */ /* 0x000fc80000010000 */
[----:B------:R-:W-:Y:S02]  /*a900*/  MOV R24, UR6 ;  /* 0x0000000600187c02 */ /* 0x000fe40008000f00 */
[----:B------:R-:W-:-:S06]  /*a910*/  MOV R25, UR7 ;  /* 0x0000000700197c02 */ /* 0x000fcc0008000f00 */
[----:B------:R-:W2:Y:S02]  /*a920*/  @!P0 LDG.E.64 R24, desc[UR22][R24.64] ;  /* 0x0000001618188981 */ /* 0x000ea4000c1e1b00 */
[----:B--2---:R-:W-:Y:S01]  /*a930*/  @!P0 FADD.FTZ R22, R22, R24 ;  /* 0x0000001816168221 */ /* 0x004fe20000010000 */
[----:B------:R-:W-:-:S07]  /*a940*/  @!P0 FADD.FTZ R23, R23, R25 ;  /* 0x0000001917178221 */ /* 0x000fce0000010000 */
.L_x_1264:
[----:B------:R-:W1:Y:S01]  /*a950*/  S2UR UR6, SR_CgaCtaId ;  /* 0x00000000000679c3 */ /* 0x000e620000008800 */
[----:B------:R-:W-:Y:S01]  /*a960*/  UMOV UR5, 0x400 ;  /* 0x0000040000057882 */ /* 0x000fe20000000000 */
[--C-:B------:R-:W-:Y:S02]  /*a970*/  HADD2.F32 R12, -RZ, R52.reuse.H0_H0 ;  /* 0x20000034ff0c7230 */ /* 0x100fe40000004100 */
[----:B------:R-:W-:Y:S01]  /*a980*/  HADD2.F32 R52, -RZ, R52.H1_H1 ;  /* 0x30000034ff347230 */ /* 0x000fe20000004100 */
[----:B-1----:R-:W-:-:S03]  /*a990*/  ULEA UR5, UR6, UR5, 0x18 ;  /* 0x0000000506057291 */ /* 0x002fc6000f8ec03f */
[----:B------:R-:W-:-:S06]  /*a9a0*/  ULDC UR6, c[0x0][0x2bc] ;  /* 0x0000af0000067ab9 */ /* 0x000fcc0000000800 */
[----:B------:R-:W-:Y:S01]  /*a9b0*/  @!P2 STS.64 [UR5+0xe0], R22 ;  /* 0x0000e016ff00a988 */ /* 0x000fe20008000a05 */
[----:B------:R-:W-:Y:S06]  /*a9c0*/  BAR.SYNC.DEFER_BLOCKING 0x0 ;  /* 0x0000000000007b1d */ /* 0x000fec0000010000 */
[----:B------:R-:W1:Y:S02]  /*a9d0*/  LDS.64 R22, [UR5+0xe0] ;  /* 0x0000e005ff167984 */ /* 0x000e640008000a00 */
[----:B-1----:R-:W-:Y:S01]  /*a9e0*/  FMUL.FTZ R22, R22, UR6 ;  /* 0x0000000616167c20 */ /* 0x002fe20008410000 */
[----:B------:R-:W-:-:S04]  /*a9f0*/  FMUL.FTZ R23, R23, UR6 ;  /* 0x0000000617177c20 */ /* 0x000fc80008410000 */
[----:B------:R-:W-:Y:S01]  /*aa00*/  R2UR UR5, R22 ;  /* 0x00000000160572ca */ /* 0x000fe200000e0000 */
[--C-:B------:R-:W-:Y:S01]  /*aa10*/  HADD2.F32 R22, -RZ, R53.reuse.H1_H1 ;  /* 0x30000035ff167230 */ /* 0x100fe20000004100 */
[----:B------:R-:W-:Y:S01]  /*aa20*/  R2UR UR13, R23 ;  /* 0x00000000170d72ca */ /* 0x000fe200000e0000 */
[----:B------:R-:W-:-:S03]  /*aa30*/  HADD2.F32 R23, -RZ, R53.H0_H0 ;  /* 0x20000035ff177230 */ /* 0x000fc60000004100 */
[----:B------:R-:W-:Y:S02]  /*aa40*/  FADD.FTZ R22, R22, -UR26 ;  /* 0x8000001a16167e21 */ /* 0x000fe40008010000 */
[----:B------:R-:W-:Y:S02]  /*aa50*/  FADD.FTZ R23, R23, -UR26 ;  /* 0x8000001a17177e21 */ /* 0x000fe40008010000 */
[----:B------:R-:W-:Y:S02]  /*aa60*/  FMUL.FTZ R22, R22, UR27 ;  /* 0x0000001b16167c20 */ /* 0x000fe40008410000 */
[----:B------:R-:W-:Y:S01]  /*aa70*/  FMUL.FTZ R23, R23, UR27 ;  /* 0x0000001b17177c20 */ /* 0x000fe20008410000 */
        /* <DEDUP_REMOVED lines=19> */
.L_x_1274:
[----:B------:R-:W-:Y:S04]  /*abb0*/  BSSY B0, `(.L_x_1275) ;  /* 0x0000017000007945 */ /* 0x000fe80003800000 */
[----:B------:R-:W-:Y:S05]  /*abc0*/  @!P1 BRA `(.L_x_1276) ;  /* 0x0000000000549947 */ /* 0x000fea0003800000 */
[----:B0-----:R-:W-:Y:S01]  /*abd0*/  MOV R24, UR5 ;  /* 0x0000000500187c02 */ /* 0x001fe20008000f00 */
[----:B------:R-:W-:Y:S01]  /*abe0*/  ULDC.64 UR6, c[0x0][0x288] ;  /* 0x0000a20000067ab9 */ /* 0x000fe20000000a00 */
[----:B-----5:R-:W-:-:S03]  /*abf0*/  SHF.R.S32.HI R25, RZ, 0x1f, R2 ;  /* 0x0000001fff197819 */ /* 0x020fc60000011402 */
        /* <DEDUP_REMOVED lines=10> */
[----:B------:R-:W-:Y:S01]  /*aca0*/  F2FP.F16.F32.PACK_AB R12, R12, R24 ;  /* 0x000000180c0c723e */ /* 0x000fe200000000ff */
[----:B------:R-:W-:-:S04]  /*acb0*/  IMAD R24, R25, UR6, RZ ;  /* 0x0000000619187c24 */ /* 0x000fc8000f8e02ff */
[----:B------:R-:W-:Y:S01]  /*acc0*/  IMAD R24, R2, UR7, R24 ;  /* 0x0000000702187c24 */ /* 0x000fe2000f8e0218 */
[----:B------:R-:W-:-:S04]  /*acd0*/  ULDC.64 UR6, c[0x0][0x210] ;  /* 0x0000840000067ab9 */ /* 0x000fc80000000a00 */
[----:B------:R-:W-:Y:S02]  /*ace0*/  IADD3 R23, R23, R24, RZ ;  /* 0x0000001817177210 */ /* 0x000fe40007ffe0ff */
[----:B------:R-:W-:-:S04]  /*acf0*/  LEA R24, P0, R22, UR6, 0x1 ;  /* 0x0000000616187c11 */ /* 0x000fc8000f8008ff */
[----:B------:R-:W-:-:S05]  /*ad00*/  LEA.HI.X R25, R22, UR7, R23, 0x1, P0 ;  /* 0x0000000716197c11 */ /* 0x000fca00080f0c17 */
[----:B------:R1:W-:Y:S04]  /*ad10*/  STG.E desc[UR22][R24.64], R12 ;  /* 0x0000000c18007986 */ /* 0x0003e8000c101916 */
.L_x_1276:
[----:B------:R-:W-:Y:S05]  /*ad20*/  BSYNC B0 ;  /* 0x0000000000007941 */ /* 0x000fea0003800000 */
.L_x_1275:
[C---:B0----5:R-:W-:Y:S01]  /*ad30*/  IADD3 R27, R2.reuse, 0x10, RZ ;  /* 0x00000010021b7810 */ /* 0x061fe20007ffe0ff */
[----:B------:R-:W-:Y:S01]  /*ad40*/  ULDC.64 UR6, c[0x0][0x290] ;  /* 0x0000a40000067ab9 */ /* 0x000fe20000000a00 */
[----:B------:R-:W-:Y:S01]  /*ad50*/  IADD3 R26, R2, 0x10, RZ ;  /* 0x00000010021a7810 */ /* 0x000fe20007ffe0ff */
[--C-:B------:R-:W-:Y:S01]  /*ad60*/  HADD2.F32 R23, -RZ, R48.reuse.H0_H0 ;  /* 0x20000030ff177230 */ /* 0x100fe20000004100 */
[----:B------:R-:W-:Y:S01]  /*ad70*/  SHF.R.S32.HI R27, RZ, 0x1f, R27 ;  /* 0x0000001fff1b7819 */ /* 0x000fe2000001141b */
[----:B------:R-:W-:Y:S01]  /*ad80*/  HADD2.F32 R22, -RZ, R48.H1_H1 ;  /* 0x30000030ff167230 */ /* 0x000fe20000004100 */
[----:B------:R-:W-:Y:S01]  /*ad90*/  ISETP.GE.U32.AND P0, PT, R26, UR6, PT ;  /* 0x000000061a007c0c */ /* 0x000fe2000bf06070 */
[--C-:B-1----:R-:W-:Y:S02]  /*ada0*/  HADD2.F32 R12, -RZ, R55.reuse.H0_H0 ;  /* 0x20000037ff0c7230 */ /* 0x102fe40000004100 */
[----:B------:R-:W-:Y:S01]  /*adb0*/  FADD.FTZ R23, R23, -UR26 ;  /* 0x8000001a17177e21 */ /* 0x000fe20008010000 */
[----:B------:R-:W-:Y:S01]  /*adc0*/  HADD2.F32 R55, -RZ, R55.H1_H1 ;  /* 0x30000037ff377230 */ /* 0x000fe20000004100 */
[----:B------:R-:W-:Y:S01]  /*add0*/  ISETP.GE.AND.EX P0, PT, R27, UR7, PT, P0 ;  /* 0x000000071b007c0c */ /* 0x000fe2000bf06300 */
[----:B------:R-:W-:Y:S01]  /*ade0*/  FADD.FTZ R22, R22, -UR26 ;  /* 0x8000001a16167e21 */ /* 0x000fe20008010000 */
[----:B------:R-:W-:-:S02]  /*adf0*/  FMUL.FTZ R23, R23, UR27 ;  /* 0x0000001b17177c20 */ /* 0x000fc40008410000 */
[----:B------:R-:W-:Y:S01]  /*ae00*/  ISETP.GT.U32.OR P0, PT, R0, 0x2ff, P0 ;  /* 0x000002ff0000780c */ /* 0x000fe20000704470 */
[----:B------:R-:W-:Y:S01]  /*ae10*/  FMUL.FTZ R22, R22, UR27 ;  /* 0x0000001b16167c20 */ /* 0x000fe20008410000 */
[----:B------:R-:W-:Y:S11]  /*ae20*/  @!P3 BRA `(.L_x_1277) ;  /* 0x000000000048b947 */ /* 0x000ff60003800000 */
        /* <DEDUP_REMOVED lines=18> */
.L_x_1277:
        /* <DEDUP_REMOVED lines=22> */
.L_x_1279:
[----:B------:R-:W-:Y:S05]  /*b0b0*/  BSYNC B0 ;  /* 0x0000000000007941 */ /* 0x000fea0003800000 */
.L_x_1278:
[C---:B------:R-:W-:Y:S01]  /*b0c0*/  IADD3 R27, R2.reuse, 0x20, RZ ;  /* 0x00000020021b7810 */ /* 0x040fe20007ffe0ff */
[--C-:B------:R-:W-:Y:S01]  /*b0d0*/  HADD2.F32 R23, -RZ, R47.reuse.H0_H0 ;  /* 0x2000002fff177230 */ /* 0x100fe20000004100 */
[----:B------:R-:W-:Y:S01]  /*b0e0*/  IADD3 R26, R2, 0x20, RZ ;  /* 0x00000020021a7810 */ /* 0x000fe20007ffe0ff */
[----:B------:R-:W-:Y:S01]  /*b0f0*/  HADD2.F32 R22, -RZ, R47.H1_H1 ;  /* 0x3000002fff167230 */ /* 0x000fe20000004100 */
[----:B------:R-:W-:Y:S01]  /*b100*/  SHF.R.S32.HI R27, RZ, 0x1f, R27 ;  /* 0x0000001fff1b7819 */ /* 0x000fe2000001141b */
[--C-:B0-----:R-:W-:Y:S01]  /*b110*/  HADD2.F32 R12, -RZ, R58.reuse.H0_H0 ;  /* 0x2000003aff0c7230 */ /* 0x101fe20000004100 */
[----:B------:R-:W-:Y:S01]  /*b120*/  ISETP.GE.U32.AND P0, PT, R26, UR6, PT ;  /* 0x000000061a007c0c */ /* 0x000fe2000bf06070 */
[----:B------:R-:W-:Y:S01]  /*b130*/  FADD.FTZ R23, R23, -UR26 ;  /* 0x8000001a17177e21 */ /* 0x000fe20008010000 */
[----:B------:R-:W-:Y:S01]  /*b140*/  FADD.FTZ R22, R22, -UR26 ;  /* 0x8000001a16167e21 */ /* 0x000fe20008010000 */
[----:B------:R-:W-:Y:S01]  /*b150*/  HADD2.F32 R58, -RZ, R58.H1_H1 ;  /* 0x3000003aff3a7230 */ /* 0x000fe20000004100 */
[----:B------:R-:W-:Y:S01]  /*b160*/  ISETP.GE.AND.EX P0, PT, R27, UR7, PT, P0 ;  /* 0x000000071b007c0c */ /* 0x000fe2000bf06300 */
[----:B------:R-:W-:Y:S01]  /*b170*/  FMUL.FTZ R23, R23, UR27 ;  /* 0x0000001b17177c20 */ /* 0x000fe20008410000 */
[----:B------:R-:W-:-:S02]  /*b180*/  FMUL.FTZ R22, R22, UR27 ;  /* 0x0000001b16167c20 */ /* 0x000fc40008410000 */
[----:B------:R-:W-:Y:S01]  /*b190*/  ISETP.GT.U32.OR P0, PT, R0, 0x2ff, P0 ;  /* 0x000002ff0000780c */ /* 0x000fe20000704470 */
[----:B------:R-:W-:-:S12]  /*b1a0*/  @!P3 BRA `(.L_x_1280) ;  /* 0x000000000048b947 */ /* 0x000fd80003800000 */
        /* <DEDUP_REMOVED lines=18> */
.L_x_1280:
        /* <DEDUP_REMOVED lines=22> */
.L_x_1282:
[----:B------:R-:W-:Y:S05]  /*b430*/  BSYNC B0 ;  /* 0x0000000000007941 */ /* 0x000fea0003800000 */
.L_x_1281:
        /* <DEDUP_REMOVED lines=33> */
.L_x_1283:
        /* <DEDUP_REMOVED lines=22> */
.L_x_1285:
[----:B------:R-:W-:Y:S05]  /*b7b0*/  BSYNC B0 ;  /* 0x0000000000007941 */ /* 0x000fea0003800000 */
.L_x_1284:
        /* <DEDUP_REMOVED lines=33> */
.L_x_1286:
        /* <DEDUP_REMOVED lines=22> */
.L_x_1288:
[----:B------:R-:W-:Y:S05]  /*bb30*/  BSYNC B0 ;  /* 0x0000000000007941 */ /* 0x000fea0003800000 */
.L_x_1287:
[C---:B------:R-:W-:Y:S01]  /*bb40*/  IADD3 R45, R2.reuse, 0x50, RZ ;  /* 0x00000050022d7810 */ /* 0x040fe20007ffe0ff */
[--C-:B0-----:R-:W-:Y:S01]  /*bb50*/  HADD2.F32 R24, -RZ, R46.reuse.H0_H0 ;  /* 0x2000002eff187230 */ /* 0x101fe20000004100 */
[C---:B------:R-:W-:Y:S01]  /*bb60*/  IADD3 R29, R2.reuse, 0x60, RZ ;  /* 0x00000060021d7810 */ /* 0x040fe20007ffe0ff */
[----:B------:R-:W-:Y:S01]  /*bb70*/  HADD2.F32 R23, -RZ, R46.H1_H1 ;  /* 0x3000002eff177230 */ /* 0x000fe20000004100 */
[C---:B------:R-:W-:Y:S01]  /*bb80*/  IADD3 R31, R2.reuse, 0x60, RZ ;  /* 0x00000060021f7810 */ /* 0x040fe20007ffe0ff */
[----:B------:R-:W-:Y:S01]  /*bb90*/  HADD2.F32 R22, -RZ, R65.H0_H0 ;  /* 0x20000041ff167230 */ /* 0x000fe20000004100 */
[----:B------:R-:W-:Y:S01]  /*bba0*/  IADD3 R47, R2, 0x50, RZ ;  /* 0x00000050022f7810 */ /* 0x000fe20007ffe0ff */
[----:B------:R-:W-:Y:S01]  /*bbb0*/  FADD.FTZ R24, R24, -UR26 ;  /* 0x8000001a18187e21 */ /* 0x000fe20008010000 */
[----:B------:R-:W-:Y:S01]  /*bbc0*/  ISETP.GE.U32.AND P5, PT, R45, UR6, PT ;  /* 0x000000062d007c0c */ /* 0x000fe2000bfa6070 */
[----:B------:R-:W-:Y:S01]  /*bbd0*/  FADD.FTZ R23, R23, -UR26 ;  /* 0x8000001a17177e21 */ /* 0x000fe20008010000 */
[----:B------:R-:W-:Y:S01]  /*bbe0*/  IADD3 R27, R2, 0x70, RZ ;  /* 0x00000070021b7810 */ /* 0x000fe20007ffe0ff */
[----:B------:R-:W-:Y:S01]  /*bbf0*/  HADD2.F32 R12, -RZ, R43.H0_H0 ;  /* 0x2000002bff0c7230 */ /* 0x000fe20000004100 */
[----:B------:R-:W-:Y:S01]  /*bc00*/  ISETP.GE.U32.AND P2, PT, R29, UR6, PT ;  /* 0x000000061d007c0c */ /* 0x000fe2000bf46070 */
[----:B------:R-:W-:Y:S01]  /*bc10*/  HADD2.F32 R65, -RZ, R65.H1_H1 ;  /* 0x30000041ff417230 */ /* 0x000fe20000004100 */
[----:B------:R-:W-:Y:S01]  /*bc20*/  SHF.R.S32.HI R47, RZ, 0x1f, R47 ;  /* 0x0000001fff2f7819 */ /* 0x000fe2000001142f */
[----:B------:R-:W-:Y:S01]  /*bc30*/  HADD2.F32 R43, -RZ, R43.H1_H1 ;  /* 0x3000002bff2b7230 */ /* 0x000fe20000004100 */
[----:B------:R-:W-:Y:S01]  /*bc40*/  SHF.R.S32.HI R31, RZ, 0x1f, R31 ;  /* 0x0000001fff1f7819 */ /* 0x000fe2000001141f */
[----:B------:R-:W-:Y:S01]  /*bc50*/  FMUL.FTZ R24, R24, UR27 ;  /* 0x0000001b18187c20 */ /* 0x000fe20008410000 */
[C---:B------:R-:W-:Y:S01]  /*bc60*/  IADD3 R30, R2.reuse, 0x70, RZ ;  /* 0x00000070021e7810 */ /* 0x040fe20007ffe0ff */
[----:B------:R-:W-:Y:S01]  /*bc70*/  FMUL.FTZ R23, R23, UR27 ;  /* 0x0000001b17177c20 */ /* 0x000fe20008410000 */
        /* <DEDUP_REMOVED lines=28> */
.L_x_1289:
        /* <DEDUP_REMOVED lines=14> */
[----:B------:R-:W-:Y:S02]  /*bf20*/  F2FP.F16.F32.PACK_AB R26, R22, R25 ;  /* 0x00000019161a723e */ /* 0x000fe400000000ff */
[----:B------:R-:W-:-:S05]  /*bf30*/  MOV R22, R14 ;  /* 0x0000000e00167202 */ /* 0x000fca0000000f00 */
[----:B------:R-:W-:Y:S01]  /*bf40*/  IMAD.WIDE.U32 R22, R45, UR14, R22 ;  /* 0x0000000e2d167c25 */ /* 0x000fe2000f8e0016 */
[----:B------:R-:W-:-:S04]  /*bf50*/  ULDC.64 UR14, c[0x0][0x210] ;  /* 0x00008400000e7ab9 */ /* 0x000fc80000000a00 */
[----:B------:R-:W-:Y:S02]  /*bf60*/  IADD3 R23, R23, R24, RZ ;  /* 0x0000001817177210 */ /* 0x000fe40007ffe0ff */
[----:B------:R-:W-:-:S04]  /*bf70*/  LEA R24, P5, R22, UR14, 0x1 ;  /* 0x0000000e16187c11 */ /* 0x000fc8000f8a08ff */
[----:B------:R-:W-:-:S05]  /*bf80*/  LEA.HI.X R25, R22, UR15, R23, 0x1, P5 ;  /* 0x0000000f16197c11 */ /* 0x000fca000a8f0c17 */
[----:B------:R0:W-:Y:S04]  /*bf90*/  STG.E desc[UR22][R24.64], R26 ;  /* 0x0000001a18007986 */ /* 0x0001e8000c101916 */
.L_x_1291:
[----:B------:R-:W-:Y:S05]  /*bfa0*/  BSYNC B0 ;  /* 0x0000000000007941 */ /* 0x000fea0003800000 */
.L_x_1290:
[----:B------:R-:W-:Y:S01]  /*bfb0*/  FADD.FTZ R23, R12, -UR26 ;  /* 0x8000001a0c177e21 */ /* 0x000fe20008010000 */
[----:B------:R-:W-:Y:S01]  /*bfc0*/  FADD.FTZ R22, R43, -UR26 ;  /* 0x8000001a2b167e21 */ /* 0x000fe20008010000 */
[--C-:B------:R-:W-:Y:S02]  /*bfd0*/  HADD2.F32 R12, -RZ, R66.reuse.H0_H0 ;  /* 0x20000042ff0c7230 */ /* 0x100fe40000004100 */
[----:B------:R-:W-:Y:S02]  /*bfe0*/  HADD2.F32 R66, -RZ, R66.H1_H1 ;  /* 0x30000042ff427230 */ /* 0x000fe40000004100 */
[----:B------:R-:W-:Y:S01]  /*bff0*/  FMUL.FTZ R23, R23, UR27 ;  /* 0x0000001b17177c20 */ /* 0x000fe20008410000 */
        /* <DEDUP_REMOVED lines=20> */
.L_x_1292:
[----:B------:R-:W-:Y:S04]  /*c140*/  BSSY B0, `(.L_x_1293) ;  /* 0x0000016000007945 */ /* 0x000fe80003800000 */
[----:B------:R-:W-:Y:S05]  /*c150*/  @P2 BRA `(.L_x_1294) ;  /* 0x0000000000502947 */ /* 0x000fea0003800000 */
[----:B0-----:R-:W-:Y:S01]  /*c160*/  MOV R24, UR5 ;  /* 0x0000000500187c02 */ /* 0x001fe20008000f00 */
        /* <DEDUP_REMOVED lines=19> */
.L_x_1294:
[----:B------:R-:W-:Y:S05]  /*c2a0*/  BSYNC B0 ;  /* 0x0000000000007941 */ /* 0x000fea0003800000 */
.L_x_1293:
[--C-:B01----:R-:W-:Y:S01]  /*c2b0*/  HADD2.F32 R24, -RZ, R44.reuse.H0_H0 ;  /* 0x2000002cff187230 */ /* 0x103fe20000004100 */
[----:B------:R-:W-:Y:S01]  /*c2c0*/  IADD3 R29, R2, 0x80, RZ ;  /* 0x00000080021d7810 */ /* 0x000fe20007ffe0ff */
[----:B------:R-:W-:Y:S01]  /*c2d0*/  HADD2.F32 R23, -RZ, R44.H1_H1 ;  /* 0x3000002cff177230 */ /* 0x000fe20000004100 */
[----:B------:R-:W-:Y:S01]  /*c2e0*/  ISETP.GT.U32.OR P4, PT, R0, 0x2ff, P4 ;  /* 0x000002ff0000780c */ /* 0x000fe20002784470 */
[--C-:B------:R-:W-:Y:S01]  /*c2f0*/  HADD2.F32 R22, -RZ, R70.reuse.H0_H0 ;  /* 0x20000046ff167230 */ /* 0x100fe20000004100 */
[----:B------:R-:W-:Y:S01]  /*c300*/  SHF.R.S32.HI R29, RZ, 0x1f, R29 ;  /* 0x0000001fff1d7819 */ /* 0x000fe2000001141d */
[----:B------:R-:W-:Y:S01]  /*c310*/  FADD.FTZ R24, R24, -UR26 ;  /* 0x8000001a18187e21 */ /* 0x000fe20008010000 */
[----:B------:R-:W-:Y:S01]  /*c320*/  FADD.FTZ R23, R23, -UR26 ;  /* 0x8000001a17177e21 */ /* 0x000fe20008010000 */
[----:B------:R-:W-:Y:S01]  /*c330*/  HADD2.F32 R70, -RZ, R70.H1_H1 ;  /* 0x30000046ff467230 */ /* 0x000fe20000004100 */
[----:B------:R-:W-:Y:S01]  /*c340*/  ISETP.GE.AND.EX P0, PT, R29, UR7, PT, P0 ;  /* 0x000000071d007c0c */ /* 0x000fe2000bf06300 */
[----:B------:R-:W-:-:S02]  /*c350*/  HADD2.F32 R12, -RZ, R41.H0_H0 ;  /* 0x20000029ff0c7230 */ /* 0x000fc40000004100 */
[----:B------:R-:W-:Y:S01]  /*c360*/  FMUL.FTZ R24, R24, UR27 ;  /* 0x0000001b18187c20 */ /* 0x000fe20008410000 */
[----:B------:R-:W-:Y:S01]  /*c370*/  FMUL.FTZ R23, R23, UR27 ;  /* 0x0000001b17177c20 */ /* 0x000fe20008410000 */
[----:B------:R-:W-:Y:S08]  /*c380*/  @!P3 BRA `(.L_x_1295) ;  /* 0x000000000048b947 */ /* 0x000ff00003800000 */
        /* <DEDUP_REMOVED lines=18> */
.L_x_1295:
        /* <DEDUP_REMOVED lines=22> */
.L_x_1297:
[----:B------:R-:W-:Y:S05]  /*c610*/  BSYNC B0 ;  /* 0x0000000000007941 */ /* 0x000fea0003800000 */
.L_x_1296:
[----:B------:R-:W2:Y:S01]  /*c620*/  LDL.LU R23, [R1] ;  /* 0x0000000001177983 */ /* 0x000ea20000300800 */
[----:B0-----:R-:W-:Y:S02]  /*c630*/  HADD2.F32 R24, -RZ, R41.H1_H1 ;  /* 0x30000029ff187230 */ /* 0x001fe40000004100 */
[----:B------:R-:W-:Y:S01]  /*c640*/  FADD.FTZ R25, R12, -UR26 ;  /* 0x8000001a0c197e21 */ /* 0x000fe20008010000 */
[--C-:B------:R-:W-:Y:S01]  /*c650*/  HADD2.F32 R12, -RZ, R42.reuse.H0_H0 ;  /* 0x2000002aff0c7230 */ /* 0x100fe20000004100 */
[----:B------:R-:W-:Y:S01]  /*c660*/  ISETP.GT.U32.OR P0, PT, R0, 0x2ff, P0 ;  /* 0x000002ff0000780c */ /* 0x000fe20000704470 */
[----:B------:R-:W-:Y:S02]  /*c670*/  HADD2.F32 R42, -RZ, R42.H1_H1 ;  /* 0x3000002aff2a7230 */ /* 0x000fe40000004100 */
[----:B------:R-:W-:Y:S01]  /*c680*/  FADD.FTZ R24, R24, -UR26 ;  /* 0x8000001a18187e21 */ /* 0x000fe20008010000 */
[----:B------:R-:W-:-:S03]  /*c690*/  FMUL.FTZ R25, R25, UR27 ;  /* 0x0000001b19197c20 */ /* 0x000fc60008410000 */
        /* <DEDUP_REMOVED lines=22> */
.L_x_1298:
        /* <DEDUP_REMOVED lines=22> */
.L_x_1300:
[----:B------:R-:W-:Y:S05]  /*c960*/  BSYNC B0 ;  /* 0x0000000000007941 */ /* 0x000fea0003800000 */
.L_x_1299:
[----:B------:R-:W2:Y:S01]  /*c970*/  LDL.LU R23, [R1+0x1c] ;  /* 0x00001c0001177983 */ /* 0x000ea20000300800 */
[----:B------:R-:W-:Y:S01]  /*c980*/  IADD3 R43, R2, 0x90, RZ ;  /* 0x00000090022b7810 */ /* 0x000fe20007ffe0ff */
[----:B0-----:R-:W-:Y:S01]  /*c990*/  FADD.FTZ R25, R12, -UR26 ;  /* 0x8000001a0c197e21 */ /* 0x001fe20008010000 */
[----:B------:R-:W-:Y:S01]  /*c9a0*/  IADD3 R31, R2, 0xa0, RZ ;  /* 0x000000a0021f7810 */ /* 0x000fe20007ffe0ff */
[----:B------:R-:W-:Y:S01]  /*c9b0*/  FADD.FTZ R24, R42, -UR26 ;  /* 0x8000001a2a187e21 */ /* 0x000fe20008010000 */
[C---:B------:R-:W-:Y:S01]  /*c9c0*/  IADD3 R41, R2.reuse, 0xa0, RZ ;  /* 0x000000a002297810 */ /* 0x040fe20007ffe0ff */
[--C-:B------:R-:W-:Y:S01]  /*c9d0*/  HADD2.F32 R12, -RZ, R40.reuse.H0_H0 ;  /* 0x20000028ff0c7230 */ /* 0x100fe20000004100 */
[C---:B------:R-:W-:Y:S01]  /*c9e0*/  IADD3 R44, R2.reuse, 0x90, RZ ;  /* 0x00000090022c7810 */ /* 0x040fe20007ffe0ff */
[----:B------:R-:W-:Y:S01]  /*c9f0*/  HADD2.F32 R40, -RZ, R40.H1_H1 ;  /* 0x30000028ff287230 */ /* 0x000fe20000004100 */
[----:B------:R-:W-:Y:S01]  /*ca00*/  ISETP.GE.U32.AND P5, PT, R43, UR6, PT ;  /* 0x000000062b007c0c */ /* 0x000fe2000bfa6070 */
[----:B------:R-:W-:Y:S01]  /*ca10*/  FMUL.FTZ R25, R25, UR27 ;  /* 0x0000001b19197c20 */ /* 0x000fe20008410000 */
[----:B------:R-:W-:Y:S01]  /*ca20*/  IADD3 R28, R2, 0xb0, RZ ;  /* 0x000000b0021c7810 */ /* 0x000fe20007ffe0ff */
[----:B------:R-:W-:Y:S01]  /*ca30*/  FMUL.FTZ R24, R24, UR27 ;  /* 0x0000001b18187c20 */ /* 0x000fe20008410000 */
[----:B------:R-:W-:-:S02]  /*ca40*/  ISETP.GE.U32.AND P2, PT, R31, UR6, PT ;  /* 0x000000061f007c0c */ /* 0x000fc4000bf46070 */
[----:B------:R-:W-:Y:S02]  /*ca50*/  SHF.R.S32.HI R44, RZ, 0x1f, R44 ;  /* 0x0000001fff2c7819 */ /* 0x000fe4000001142c */
[----:B------:R-:W-:Y:S02]  /*ca60*/  SHF.R.S32.HI R41, RZ, 0x1f, R41 ;  /* 0x0000001fff297819 */ /* 0x000fe40000011429 */
[C---:B------:R-:W-:Y:S02]  /*ca70*/  IADD3 R30, R2.reuse, 0xb0, RZ ;  /* 0x000000b0021e7810 */ /* 0x040fe40007ffe0ff */
[----:B------:R-:W-:Y:S02]  /*ca80*/  IADD3 R29, R2, 0xc0, RZ ;  /* 0x000000c0021d7810 */ /* 0x000fe40007ffe0ff */
[----:B------:R-:W-:Y:S02]  /*ca90*/  ISETP.GE.U32.AND P4, PT, R28, UR6, PT ;  /* 0x000000061c007c0c */ /* 0x000fe4000bf86070 */
[----:B------:R-:W-:-:S02]  /*caa0*/  SHF.R.S32.HI R30, RZ, 0x1f, R30 ;  /* 0x0000001fff1e7819 */ /* 0x000fc4000001141e */
[----:B------:R-:W-:Y:S02]  /*cab0*/  ISETP.GE.AND.EX P5, PT, R44, UR7, PT, P5 ;  /* 0x000000072c007c0c */ /* 0x000fe4000bfa6350 */
[----:B------:R-:W-:Y:S02]  /*cac0*/  ISETP.GE.AND.EX P2, PT, R41, UR7, PT, P2 ;  /* 0x0000000729007c0c */ /* 0x000fe4000bf46320 */
[----:B------:R-:W-:Y:S02]  /*cad0*/  ISETP.GE.U32.AND P0, PT, R29, UR6, PT ;  /* 0x000000061d007c0c */ /* 0x000fe4000bf06070 */
[----:B------:R-:W-:Y:S02]  /*cae0*/  ISETP.GE.AND.EX P4, PT, R30, UR7, PT, P4 ;  /* 0x000000071e007c0c */ /* 0x000fe4000bf86340 */
[C---:B------:R-:W-:Y:S02]  /*caf0*/  ISETP.GT.U32.OR P5, PT, R0.reuse, 0x2ff, P5 ;  /* 0x000002ff0000780c */ /* 0x040fe40002fa4470 */
[----:B------:R-:W-:Y:S01]  /*cb00*/  ISETP.GT.U32.OR P2, PT, R0, 0x2ff, P2 ;  /* 0x000002ff0000780c */ /* 0x000fe20001744470 */
[----:B--2---:R-:W-:-:S02]  /*cb10*/  HADD2.F32 R22, -RZ, R23.H0_H0 ;  /* 0x20000017ff167230 */ /* 0x004fc40000004100 */
[----:B------:R-:W-:Y:S01]  /*cb20*/  HADD2.F32 R23, -RZ, R23.H1_H1 ;  /* 0x30000017ff177230 */ /* 0x000fe20000004100 */
[----:B------:R-:W-:Y:S09]  /*cb30*/  @!P3 BRA `(.L_x_1301) ;  /* 0x000000000048b947 */ /* 0x000ff20003800000 */
        /* <DEDUP_REMOVED lines=18> */
.L_x_1301:
        /* <DEDUP_REMOVED lines=22> */
.L_x_1303:
[----:B------:R-:W-:Y:S05]  /*cdc0*/  BSYNC B0 ;  /* 0x0000000000007941 */ /* 0x000fea0003800000 */
.L_x_1302:
[----:B0-----:R-:W2:Y:S01]  /*cdd0*/  LDL.LU R24, [R1+0x24] ;  /* 0x0000240001187983 */ /* 0x001ea20000300800 */
[----:B------:R-:W-:Y:S01]  /*cde0*/  FADD.FTZ R23, R12, -UR26 ;  /* 0x8000001a0c177e21 */ /* 0x000fe20008010000 */
[----:B------:R-:W-:-:S03]  /*cdf0*/  FADD.FTZ R22, R40, -UR26 ;  /* 0x8000001a28167e21 */ /* 0x000fc60008010000 */
        /* <DEDUP_REMOVED lines=23> */
.L_x_1304:
        /* <DEDUP_REMOVED lines=11> */
[----:B------:R-:W-:Y:S01]  /*d020*/  FFMA.FTZ R12, R24, R19, -R12 ;  /* 0x00000013180c7223 */ /* 0x000fe2000001080c */
[----:B------:R-:W-:Y:S02]  /*d030*/  IMAD R24, R41, UR14, RZ ;  /* 0x0000000e29187c24 */ /* 0x000fe4000f8e02ff */
[----:B------:R-:W-:-:S04]  /*d040*/  IMAD.WIDE.U32 R22, R31, UR14, R22 ;  /* 0x0000000e1f167c25 */ /* 0x000fc8000f8e0016 */
[----:B------:R-:W-:Y:S01]  /*d050*/  FMUL.FTZ R12, R12, UR27 ;  /* 0x0000001b0c0c7c20 */ /* 0x000fe20008410000 */
[----:B------:R-:W-:Y:S01]  /*d060*/  IMAD R24, R31, UR15, R24 ;  /* 0x0000000f1f187c24 */ /* 0x000fe2000f8e0218 */
[----:B------:R-:W-:-:S03]  /*d070*/  ULDC.64 UR14, c[0x0][0x210] ;  /* 0x00008400000e7ab9 */ /* 0x000fc60000000a00 */
[----:B------:R-:W-:Y:S02]  /*d080*/  F2FP.F16.F32.PACK_AB R12, R12, R25 ;  /* 0x000000190c0c723e */ /* 0x000fe400000000ff */
[----:B------:R-:W-:Y:S02]  /*d090*/  IADD3 R23, R23, R24, RZ ;  /* 0x0000001817177210 */ /* 0x000fe40007ffe0ff */
[----:B------:R-:W-:-:S04]  /*d0a0*/  LEA R24, P2, R22, UR14, 0x1 ;  /* 0x0000000e16187c11 */ /* 0x000fc8000f8408ff */
[----:B------:R-:W-:-:S05]  /*d0b0*/  LEA.HI.X R25, R22, UR15, R23, 0x1, P2 ;  /* 0x0000000f16197c11 */ /* 0x000fca00090f0c17 */
[----:B------:R0:W-:Y:S04]  /*d0c0*/  STG.E desc[UR22][R24.64], R12 ;  /* 0x0000000c18007986 */ /* 0x0001e8000c101916 */
.L_x_1306:
[----:B------:R-:W-:Y:S05]  /*d0d0*/  BSYNC B0 ;  /* 0x0000000000007941 */ /* 0x000fea0003800000 */
.L_x_1305:
[----:B0-----:R-:W2:Y:S01]  /*d0e0*/  LDL.LU R12, [R1+0x20] ;  /* 0x00002000010c7983 */ /* 0x001ea20000300800 */
[--C-:B------:R-:W-:Y:S01]  /*d0f0*/  HADD2.F32 R24, -RZ, R69.reuse.H0_H0 ;  /* 0x20000045ff187230 */ /* 0x100fe20000004100 */
[----:B------:R-:W-:Y:S01]  /*d100*/  IADD3 R31, R2, 0xc0, RZ ;  /* 0x000000c0021f7810 */ /* 0x000fe20007ffe0ff */
[----:B------:R-:W-:Y:S01]  /*d110*/  HADD2.F32 R23, -RZ, R69.H1_H1 ;  /* 0x30000045ff177230 */ /* 0x000fe20000004100 */
[----:B------:R-:W-:Y:S02]  /*d120*/  ISETP.GT.U32.OR P4, PT, R0, 0x2ff, P4 ;  /* 0x000002ff0000780c */ /* 0x000fe40002784470 */
[----:B------:R-:W-:Y:S01]  /*d130*/  SHF.R.S32.HI R31, RZ, 0x1f, R31 ;  /* 0x0000001fff1f7819 */ /* 0x000fe2000001141f */
[----:B------:R-:W-:Y:S01]  /*d140*/  FADD.FTZ R24, R24, -UR26 ;  /* 0x8000001a18187e21 */ /* 0x000fe20008010000 */
[----:B------:R-:W-:Y:S02]  /*d150*/  FADD.FTZ R23, R23, -UR26 ;  /* 0x8000001a17177e21 */ /* 0x000fe40008010000 */
[----:B------:R-:W-:Y:S01]  /*d160*/  ISETP.GE.AND.EX P0, PT, R31, UR7, PT, P0 ;  /* 0x000000071f007c0c */ /* 0x000fe2000bf06300 */
[----:B------:R-:W-:Y:S01]  /*d170*/  FMUL.FTZ R24, R24, UR27 ;  /* 0x0000001b18187c20 */ /* 0x000fe20008410000 */
[----:B------:R-:W-:Y:S01]  /*d180*/  FMUL.FTZ R23, R23, UR27 ;  /* 0x0000001b17177c20 */ /* 0x000fe20008410000 */
[----:B--2---:R-:W-:-:S02]  /*d190*/  HADD2.F32 R22, -RZ, R12.H0_H0 ;  /* 0x2000000cff167230 */ /* 0x004fc40000004100 */
[----:B------:R-:W-:Y:S02]  /*d1a0*/  HADD2.F32 R25, -RZ, R12.H1_H1 ;  /* 0x3000000cff197230 */ /* 0x000fe40000004100 */
        /* <DEDUP_REMOVED lines=20> */
.L_x_1307:
        /* <DEDUP_REMOVED lines=22> */
.L_x_1309:
[----:B------:R-:W-:Y:S05]  /*d450*/  BSYNC B0 ;  /* 0x0000000000007941 */ /* 0x000fea0003800000 */
.L_x_1308:
[----:B0-----:R-:W2:Y:S04]  /*d460*/  LDL.LU R25, [R1+0x18] ;  /* 0x0000180001197983 */ /* 0x001ea80000300800 */
[----:B------:R-:W3:Y:S01]  /*d470*/  LDL R28, [R1+0xc] ;  /* 0x00000c00011c7983 */ /* 0x000ee20000100800 */
[----:B------:R-:W-:Y:S01]  /*d480*/  HADD2.F32 R23, -RZ, R39.H1_H1 ;  /* 0x30000027ff177230 */ /* 0x000fe20000004100 */
[----:B------:R-:W-:Y:S01]  /*d490*/  IADD3 R30, R2, 0xd0, RZ ;  /* 0x000000d0021e7810 */ /* 0x000fe20007ffe0ff */
[----:B------:R-:W-:Y:S01]  /*d4a0*/  FADD.FTZ R24, R12, -UR26 ;  /* 0x8000001a0c187e21 */ /* 0x000fe20008010000 */
[----:B------:R-:W-:Y:S02]  /*d4b0*/  ISETP.GT.U32.OR P0, PT, R0, 0x2ff, P0 ;  /* 0x000002ff0000780c */ /* 0x000fe40000704470 */
[----:B------:R-:W-:Y:S01]  /*d4c0*/  FADD.FTZ R23, R23, -UR26 ;  /* 0x8000001a17177e21 */ /* 0x000fe20008010000 */
[----:B------:R-:W-:Y:S01]  /*d4d0*/  ISETP.GE.U32.AND P2, PT, R30, UR6, PT ;  /* 0x000000061e007c0c */ /* 0x000fe2000bf46070 */
[----:B------:R-:W-:-:S02]  /*d4e0*/  FMUL.FTZ R24, R24, UR27 ;  /* 0x0000001b18187c20 */ /* 0x000fc40008410000 */
[----:B------:R-:W-:Y:S01]  /*d4f0*/  FMUL.FTZ R23, R23, UR27 ;  /* 0x0000001b17177c20 */ /* 0x000fe20008410000 */
[--C-:B--2---:R-:W-:Y:S02]  /*d500*/  HADD2.F32 R22, -RZ, R25.reuse.H0_H0 ;  /* 0x20000019ff167230 */ /* 0x104fe40000004100 */
[----:B------:R-:W-:Y:S02]  /*d510*/  HADD2.F32 R25, -RZ, R25.H1_H1 ;  /* 0x30000019ff197230 */ /* 0x000fe40000004100 */
[----:B---3--:R-:W-:Y:S01]  /*d520*/  HADD2.F32 R12, -RZ, R28.H0_H0 ;  /* 0x2000001cff0c7230 */ /* 0x008fe20000004100 */
        /* <DEDUP_REMOVED lines=19> */
.L_x_1310:
        /* <DEDUP_REMOVED lines=22> */
.L_x_1312:
[----:B------:R-:W-:Y:S05]  /*d7c0*/  BSYNC B0 ;  /* 0x0000000000007941 */ /* 0x000fea0003800000 */
.L_x_1311:
[----:B------:R-:W2:Y:S01]  /*d7d0*/  LDL.LU R23, [R1+0x14] ;  /* 0x0000140001177983 */ /* 0x000ea20000300800 */
[C---:B------:R-:W-:Y:S01]  /*d7e0*/  IADD3 R31, R2.reuse, 0xd0, RZ ;  /* 0x000000d0021f7810 */ /* 0x040fe20007ffe0ff */
[----:B0-----:R-:W-:Y:S01]  /*d7f0*/  HADD2.F32 R24, -RZ, R28.H1_H1 ;  /* 0x3000001cff187230 */ /* 0x001fe20000004100 */
[----:B------:R-:W-:Y:S01]  /*d800*/  IADD3 R26, R2, 0xe0, RZ ;  /* 0x000000e0021a7810 */ /* 0x000fe20007ffe0ff */
[----:B------:R-:W-:Y:S01]  /*d810*/  FADD.FTZ R25, R12, -UR26 ;  /* 0x8000001a0c197e21 */ /* 0x000fe20008010000 */
[----:B------:R-:W-:Y:S02]  /*d820*/  SHF.R.S32.HI R31, RZ, 0x1f, R31 ;  /* 0x0000001fff1f7819 */ /* 0x000fe4000001141f */
[----:B------:R-:W-:Y:S01]  /*d830*/  FADD.FTZ R24, R24, -UR26 ;  /* 0x8000001a18187e21 */ /* 0x000fe20008010000 */
[----:B------:R-:W-:Y:S01]  /*d840*/  ISETP.GE.U32.AND P0, PT, R26, UR6, PT ;  /* 0x000000061a007c0c */ /* 0x000fe2000bf06070 */
[----:B------:R-:W-:Y:S01]  /*d850*/  FMUL.FTZ R25, R25, UR27 ;  /* 0x0000001b19197c20 */ /* 0x000fe20008410000 */
[----:B------:R-:W-:Y:S01]  /*d860*/  ISETP.GE.AND.EX P2, PT, R31, UR7, PT, P2 ;  /* 0x000000071f007c0c */ /* 0x000fe2000bf46320 */
[----:B------:R-:W-:Y:S01]  /*d870*/  FMUL.FTZ R24, R24, UR27 ;  /* 0x0000001b18187c20 */ /* 0x000fe20008410000 */
[----:B------:R-:W-:-:S02]  /*d880*/  IADD3 R12, R2, 0xf0, RZ ;  /* 0x000000f0020c7810 */ /* 0x000fc40007ffe0ff */
[----:B------:R-:W-:Y:S02]  /*d890*/  ISETP.GT.U32.OR P2, PT, R0, 0x2ff, P2 ;  /* 0x000002ff0000780c */ /* 0x000fe40001744470 */
[----:B------:R-:W-:Y:S01]  /*d8a0*/  SHF.R.S32.HI R27, RZ, 0x1f, R26 ;  /* 0x0000001fff1b7819 */ /* 0x000fe2000001141a */
[--C-:B--2---:R-:W-:Y:S02]  /*d8b0*/  HADD2.F32 R22, -RZ, R23.reuse.H0_H0 ;  /* 0x20000017ff167230 */ /* 0x104fe40000004100 */
[----:B------:R-:W-:Y:S01]  /*d8c0*/  HADD2.F32 R23, -RZ, R23.H1_H1 ;  /* 0x30000017ff177230 */ /* 0x000fe20000004100 */
[----:B------:R-:W-:Y:S07]  /*d8d0*/  @!P3 BRA `(.L_x_1313) ;  /* 0x000000000048b947 */ /* 0x000fee0003800000 */
        /* <DEDUP_REMOVED lines=18> */
.L_x_1313:
        /* <DEDUP_REMOVED lines=22> */
.L_x_1315:
[----:B------:R-:W-:Y:S05]  /*db60*/  BSYNC B0 ;  /* 0x0000000000007941 */ /* 0x000fea0003800000 */
.L_x_1314:
[----:B0-----:R-:W2:Y:S04]  /*db70*/  LDL.LU R25, [R1+0x28] ;  /* 0x0000280001197983 */ /* 0x001ea80000300800 */
[----:B------:R-:W3:Y:S01]  /*db80*/  LDL R39, [R1+0x10] ;  /* 0x0000100001277983 */ /* 0x000ee20000100800 */
[--C-:B------:R-:W-:Y:S01]  /*db90*/  HADD2.F32 R24, -RZ, R38.reuse.H0_H0 ;  /* 0x20000026ff187230 */ /* 0x100fe20000004100 */
[----:B------:R-:W-:Y:S01]  /*dba0*/  ISETP.GE.U32.AND P2, PT, R12, UR6, PT ;  /* 0x000000060c007c0c */ /* 0x000fe2000bf46070 */
[----:B------:R-:W-:Y:S01]  /*dbb0*/  HADD2.F32 R23, -RZ, R38.H1_H1 ;  /* 0x30000026ff177230 */ /* 0x000fe20000004100 */
[----:B------:R-:W-:Y:S02]  /*dbc0*/  SHF.R.S32.HI R28, RZ, 0x1f, R12 ;  /* 0x0000001fff1c7819 */ /* 0x000fe4000001140c */
[----:B------:R-:W-:Y:S01]  /*dbd0*/  ISETP.GE.AND.EX P0, PT, R27, UR7, PT, P0 ;  /* 0x000000071b007c0c */ /* 0x000fe2000bf06300 */
[----:B------:R-:W-:Y:S01]  /*dbe0*/  FADD.FTZ R24, R24, -UR26 ;  /* 0x8000001a18187e21 */ /* 0x000fe20008010000 */
[----:B------:R-:W-:Y:S01]  /*dbf0*/  FADD.FTZ R23, R23, -UR26 ;  /* 0x8000001a17177e21 */ /* 0x000fe20008010000 */
[----:B------:R-:W-:-:S02]  /*dc00*/  ISETP.GE.AND.EX P2, PT, R28, UR7, PT, P2 ;  /* 0x000000071c007c0c */ /* 0x000fc4000bf46320 */
[----:B------:R-:W-:Y:S01]  /*dc10*/  ISETP.GT.U32.OR P0, PT, R0, 0x2ff, P0 ;  /* 0x000002ff0000780c */ /* 0x000fe20000704470 */
[----:B------:R-:W-:Y:S01]  /*dc20*/  FMUL.FTZ R24, R24, UR27 ;  /* 0x0000001b18187c20 */ /* 0x000fe20008410000 */
        /* <DEDUP_REMOVED lines=23> */
.L_x_1316:
        /* <DEDUP_REMOVED lines=22> */
.L_x_1318:
[----:B------:R-:W-:Y:S05]  /*df00*/  BSYNC B0 ;  /* 0x0000000000007941 */ /* 0x000fea0003800000 */
.L_x_1317:
[----:B------:R-:W2:Y:S01]  /*df10*/  LDL.LU R23, [R1+0x30] ;  /* 0x0000300001177983 */ /* 0x000ea20000300800 */
[----:B0-----:R-:W-:Y:S02]  /*df20*/  HADD2.F32 R24, -RZ, R39.H1_H1 ;  /* 0x30000027ff187230 */ /* 0x001fe40000004100 */
[----:B------:R-:W-:Y:S01]  /*df30*/  FADD.FTZ R25, R29, -UR26 ;  /* 0x8000001a1d197e21 */ /* 0x000fe20008010000 */
[----:B------:R-:W-:Y:S01]  /*df40*/  ISETP.GT.U32.OR P2, PT, R0, 0x2ff, P2 ;  /* 0x000002ff0000780c */ /* 0x000fe20001744470 */
[----:B------:R-:W-:Y:S01]  /*df50*/  HADD2.F32 R29, -RZ, R36.H0_H0 ;  /* 0x20000024ff1d7230 */ /* 0x000fe20000004100 */
[----:B------:R-:W-:Y:S01]  /*df60*/  IADD3 R27, R2, 0x100, RZ ;  /* 0x00000100021b7810 */ /* 0x000fe20007ffe0ff */
        /* <DEDUP_REMOVED lines=24> */
.L_x_1319:
        /* <DEDUP_REMOVED lines=22> */
.L_x_1321:
[----:B------:R-:W-:Y:S05]  /*e250*/  BSYNC B0 ;  /* 0x0000000000007941 */ /* 0x000fea0003800000 */
.L_x_1320:
[----:B0-----:R-:W2:Y:S01]  /*e260*/  LDL.LU R24, [R1+0x38] ;  /* 0x0000380001187983 */ /* 0x001ea20000300800 */
[----:B------:R-:W-:Y:S01]  /*e270*/  IADD3 R28, R2, 0x110, RZ ;  /* 0x00000110021c7810 */ /* 0x000fe20007ffe0ff */
[----:B------:R-:W-:Y:S01]  /*e280*/  HADD2.F32 R25, -RZ, R36.H1_H1 ;  /* 0x30000024ff197230 */ /* 0x000fe20000004100 */
[----:B------:R-:W-:Y:S01]  /*e290*/  ISETP.GE.U32.AND P0, PT, R27, UR6, PT ;  /* 0x000000061b007c0c */ /* 0x000fe2000bf06070 */
[----:B------:R-:W-:Y:S01]  /*e2a0*/  FADD.FTZ R31, R29, -UR26 ;  /* 0x8000001a1d1f7e21 */ /* 0x000fe20008010000 */
[----:B------:R-:W-:Y:S01]  /*e2b0*/  ISETP.GE.U32.AND P2, PT, R28, UR6, PT ;  /* 0x000000061c007c0c */ /* 0x000fe2000bf46070 */
[--C-:B------:R-:W-:Y:S01]  /*e2c0*/  HADD2.F32 R29, -RZ, R37.reuse.H0_H0 ;  /* 0x20000025ff1d7230 */ /* 0x100fe20000004100 */
[----:B------:R-:W-:Y:S01]  /*e2d0*/  SHF.R.S32.HI R22, RZ, 0x1f, R27 ;  /* 0x0000001fff167819 */ /* 0x000fe2000001141b */
[----:B------:R-:W-:Y:S01]  /*e2e0*/  FADD.FTZ R25, R25, -UR26 ;  /* 0x8000001a19197e21 */ /* 0x000fe20008010000 */
[----:B------:R-:W-:Y:S01]  /*e2f0*/  SHF.R.S32.HI R30, RZ, 0x1f, R28 ;  /* 0x0000001fff1e7819 */ /* 0x000fe2000001141c */
[----:B------:R-:W-:Y:S01]  /*e300*/  HADD2.F32 R37, -RZ, R37.H1_H1 ;  /* 0x30000025ff257230 */ /* 0x000fe20000004100 */
[C---:B------:R-:W-:Y:S01]  /*e310*/  IADD3 R26, R2.reuse, 0x120, RZ ;  /* 0x00000120021a7810 */ /* 0x040fe20007ffe0ff */
[----:B------:R-:W-:Y:S01]  /*e320*/  FMUL.FTZ R31, R31, UR27 ;  /* 0x0000001b1f1f7c20 */ /* 0x000fe20008410000 */
[----:B------:R-:W-:Y:S01]  /*e330*/  IADD3 R12, R2, 0x130, RZ ;  /* 0x00000130020c7810 */ /* 0x000fe20007ffe0ff */
[----:B------:R-:W-:Y:S01]  /*e340*/  FMUL.FTZ R25, R25, UR27 ;  /* 0x0000001b19197c20 */ /* 0x000fe20008410000 */
[----:B------:R-:W-:-:S02]  /*e350*/  ISETP.GE.AND.EX P4, PT, R22, UR7, PT, P0 ;  /* 0x0000000716007c0c */ /* 0x000fc4000bf86300 */
[----:B------:R-:W-:Y:S02]  /*e360*/  ISETP.GE.AND.EX P5, PT, R30, UR7, PT, P2 ;  /* 0x000000071e007c0c */ /* 0x000fe4000bfa6320 */
[----:B------:R-:W-:Y:S02]  /*e370*/  ISETP.GE.U32.AND P2, PT, R26, UR6, PT ;  /* 0x000000061a007c0c */ /* 0x000fe4000bf46070 */
[----:B------:R-:W-:Y:S02]  /*e380*/  ISETP.GE.U32.AND P0, PT, R12, UR6, PT ;  /* 0x000000060c007c0c */ /* 0x000fe4000bf06070 */
[C---:B------:R-:W-:Y:S02]  /*e390*/  ISETP.GT.U32.OR P4, PT, R0.reuse, 0x2ff, P4 ;  /* 0x000002ff0000780c */ /* 0x040fe40002784470 */
[----:B------:R-:W-:Y:S01]  /*e3a0*/  ISETP.GT.U32.OR P5, PT, R0, 0x2ff, P5 ;  /* 0x000002ff0000780c */ /* 0x000fe20002fa4470 */
[--C-:B--2---:R-:W-:Y:S02]  /*e3b0*/  HADD2.F32 R23, -RZ, R24.reuse.H0_H0 ;  /* 0x20000018ff177230 */ /* 0x104fe40000004100 */
        /* <DEDUP_REMOVED lines=20> */
.L_x_1322:
        /* <DEDUP_REMOVED lines=8> */
[----:B------:R-:W-:-:S04]  /*e580*/  FFMA.FTZ R23, R25, R23, UR13 ;  /* 0x0000000d19177e23 */ /* 0x000fc80008010017 */
[----:B------:R-:W-:Y:S01]  /*e590*/  FFMA.FTZ R23, R24, R19, -R23 ;  /* 0x0000001318177223 */ /* 0x000fe20000010817 */
[----:B------:R-:W-:Y:S01]  /*e5a0*/  IMAD R24, R22, UR14, RZ ;  /* 0x0000000e16187c24 */ /* 0x000fe2000f8e02ff */
[----:B------:R-:W-:Y:S02]  /*e5b0*/  MOV R22, R14 ;  /* 0x0000000e00167202 */ /* 0x000fe40000000f00 */
[----:B------:R-:W-:Y:S01]  /*e5c0*/  FMUL.FTZ R23, R23, UR27 ;  /* 0x0000001b17177c20 */ /* 0x000fe20008410000 */
[----:B------:R-:W-:-:S04]  /*e5d0*/  IMAD R24, R27, UR15, R24 ;  /* 0x0000000f1b187c24 */ /* 0x000fc8000f8e0218 */
[----:B------:R-:W-:Y:S02]  /*e5e0*/  F2FP.F16.F32.PACK_AB R31, R23, R31 ;  /* 0x0000001f171f723e */ /* 0x000fe400000000ff */
[----:B------:R-:W-:-:S03]  /*e5f0*/  MOV R23, R17 ;  /* 0x0000001100177202 */ /* 0x000fc60000000f00 */
[----:B------:R-:W-:Y:S01]  /*e600*/  IMAD.WIDE.U32 R22, R27, UR14, R22 ;  /* 0x0000000e1b167c25 */ /* 0x000fe2000f8e0016 */
[----:B------:R-:W-:-:S04]  /*e610*/  ULDC.64 UR14, c[0x0][0x210] ;  /* 0x00008400000e7ab9 */ /* 0x000fc80000000a00 */
[----:B------:R-:W-:Y:S02]  /*e620*/  IADD3 R23, R23, R24, RZ ;  /* 0x0000001817177210 */ /* 0x000fe40007ffe0ff */
[----:B------:R-:W-:-:S04]  /*e630*/  LEA R24, P4, R22, UR14, 0x1 ;  /* 0x0000000e16187c11 */ /* 0x000fc8000f8808ff */
[----:B------:R-:W-:-:S05]  /*e640*/  LEA.HI.X R25, R22, UR15, R23, 0x1, P4 ;  /* 0x0000000f16197c11 */ /* 0x000fca000a0f0c17 */
[----:B------:R0:W-:Y:S04]  /*e650*/  STG.E desc[UR22][R24.64], R31 ;  /* 0x0000001f18007986 */ /* 0x0001e8000c101916 */
.L_x_1324:
[----:B------:R-:W-:Y:S05]  /*e660*/  BSYNC B0 ;  /* 0x0000000000007941 */ /* 0x000fea0003800000 */
.L_x_1323:
[----:B------:R-:W2:Y:S01]  /*e670*/  LDL.LU R22, [R1+0x34] ;  /* 0x0000340001167983 */ /* 0x000ea20000300800 */
[----:B------:R-:W-:Y:S01]  /*e680*/  FADD.FTZ R23, R29, -UR26 ;  /* 0x8000001a1d177e21 */ /* 0x000fe20008010000 */
[----:B0-----:R-:W-:-:S03]  /*e690*/  FADD.FTZ R24, R37, -UR26 ;  /* 0x8000001a25187e21 */ /* 0x001fc60008010000 */
        /* <DEDUP_REMOVED lines=23> */
.L_x_1325:
        /* <DEDUP_REMOVED lines=11> */
[----:B------:R-:W-:-:S03]  /*e8c0*/  MOV R23, R17 ;  /* 0x0000001100177202 */ /* 0x000fc60000000f00 */
[----:B------:R-:W-:-:S04]  /*e8d0*/  IMAD.WIDE.U32 R22, R28, UR14, R22 ;  /* 0x0000000e1c167c25 */ /* 0x000fc8000f8e0016 */
[----:B------:R-:W-:Y:S01]  /*e8e0*/  FFMA.FTZ R28, R25, R19, -R24 ;  /* 0x00000013191c7223 */ /* 0x000fe20000010818 */
[----:B------:R-:W-:Y:S01]  /*e8f0*/  ULDC.64 UR14, c[0x0][0x210] ;  /* 0x00008400000e7ab9 */ /* 0x000fe20000000a00 */
[----:B------:R-:W-:Y:S01]  /*e900*/  IADD3 R29, R23, R29, RZ ;  /* 0x0000001d171d7210 */ /* 0x000fe20007ffe0ff */
[----:B------:R-:W-:Y:S01]  /*e910*/  FMUL.FTZ R23, R27, UR27 ;  /* 0x0000001b1b177c20 */ /* 0x000fe20008410000 */
[----:B------:R-:W-:Y:S01]  /*e920*/  FMUL.FTZ R28, R28, UR27 ;  /* 0x0000001b1c1c7c20 */ /* 0x000fe20008410000 */
[----:B------:R-:W-:-:S04]  /*e930*/  LEA R24, P4, R22, UR14, 0x1 ;  /* 0x0000000e16187c11 */ /* 0x000fc8000f8808ff */
[----:B------:R-:W-:Y:S02]  /*e940*/  LEA.HI.X R25, R22, UR15, R29, 0x1, P4 ;  /* 0x0000000f16197c11 */ /* 0x000fe4000a0f0c1d */
[----:B------:R-:W-:-:S05]  /*e950*/  F2FP.F16.F32.PACK_AB R23, R28, R23 ;  /* 0x000000171c17723e */ /* 0x000fca00000000ff */
[----:B------:R0:W-:Y:S02]  /*e960*/  STG.E desc[UR22][R24.64], R23 ;  /* 0x0000001718007986 */ /* 0x0001e4000c101916 */
.L_x_1327:
[----:B------:R-:W-:Y:S05]  /*e970*/  BSYNC B0 ;  /* 0x0000000000007941 */ /* 0x000fea0003800000 */
.L_x_1326:
[----:B0-----:R-:W2:Y:S01]  /*e980*/  LDL.LU R23, [R1+0x2c] ;  /* 0x00002c0001177983 */ /* 0x001ea20000300800 */
[----:B------:R-:W-:Y:S01]  /*e990*/  IADD3 R38, R2, 0x120, RZ ;  /* 0x0000012002267810 */ /* 0x000fe20007ffe0ff */
[--C-:B------:R-:W-:Y:S01]  /*e9a0*/  HADD2.F32 R22, -RZ, R34.reuse.H0_H0 ;  /* 0x20000022ff167230 */ /* 0x100fe20000004100 */
[----:B------:R-:W-:Y:S01]  /*e9b0*/  SHF.R.S32.HI R27, RZ, 0x1f, R12 ;  /* 0x0000001fff1b7819 */ /* 0x000fe2000001140c */
[----:B------:R-:W-:Y:S01]  /*e9c0*/  HADD2.F32 R34, -RZ, R34.H1_H1 ;  /* 0x30000022ff227230 */ /* 0x000fe20000004100 */
[----:B------:R-:W-:Y:S01]  /*e9d0*/  SHF.R.S32.HI R38, RZ, 0x1f, R38 ;  /* 0x0000001fff267819 */ /* 0x000fe20000011426 */
[----:B------:R-:W-:Y:S02]  /*e9e0*/  HADD2.F32 R28, -RZ, R35.H0_H0 ;  /* 0x20000023ff1c7230 */ /* 0x000fe40000004100 */
[----:B------:R-:W-:Y:S01]  /*e9f0*/  FADD.FTZ R22, R22, -UR26 ;  /* 0x8000001a16167e21 */ /* 0x000fe20008010000 */
[----:B------:R-:W-:Y:S01]  /*ea00*/  ISETP.GE.AND.EX P0, PT, R27, UR7, PT, P0 ;  /* 0x000000071b007c0c */ /* 0x000fe2000bf06300 */
[----:B------:R-:W-:Y:S01]  /*ea10*/  FADD.FTZ R34, R34, -UR26 ;  /* 0x8000001a22227e21 */ /* 0x000fe20008010000 */
[----:B------:R-:W-:-:S04]  /*ea20*/  ISETP.GE.AND.EX P2, PT, R38, UR7, PT, P2 ;  /* 0x0000000726007c0c */ /* 0x000fc8000bf46320 */
[----:B------:R-:W-:Y:S01]  /*ea30*/  ISETP.GT.U32.OR P2, PT, R0, 0x2ff, P2 ;  /* 0x000002ff0000780c */ /* 0x000fe20001744470 */
[--C-:B--2---:R-:W-:Y:S02]  /*ea40*/  HADD2.F32 R25, -RZ, R23.reuse.H0_H0 ;  /* 0x20000017ff197230 */ /* 0x104fe40000004100 */
        /* <DEDUP_REMOVED lines=22> */
.L_x_1328:
        /* <DEDUP_REMOVED lines=14> */
[----:B------:R-:W-:-:S04]  /*ec90*/  ULDC.64 UR14, c[0x0][0x210] ;  /* 0x00008400000e7ab9 */ /* 0x000fc80000000a00 */
[----:B------:R-:W-:Y:S01]  /*eca0*/  IADD3 R29, R23, R29, RZ ;  /* 0x0000001d171d7210 */ /* 0x000fe20007ffe0ff */
[----:B------:R-:W-:Y:S01]  /*ecb0*/  FMUL.FTZ R23, R30, UR27 ;  /* 0x0000001b1e177c20 */ /* 0x000fe20008410000 */
[----:B------:R-:W-:-:S04]  /*ecc0*/  LEA R24, P2, R22, UR14, 0x1 ;  /* 0x0000000e16187c11 */ /* 0x000fc8000f8408ff */
[----:B------:R-:W-:Y:S01]  /*ecd0*/  LEA.HI.X R25, R22, UR15, R29, 0x1, P2 ;  /* 0x0000000f16197c11 */ /* 0x000fe200090f0c1d */
[----:B------:R-:W-:-:S05]  /*ece0*/  FMUL.FTZ R22, R31, UR27 ;  /* 0x0000001b1f167c20 */ /* 0x000fca0008410000 */
[----:B------:R-:W-:-:S05]  /*ecf0*/  F2FP.F16.F32.PACK_AB R23, R22, R23 ;  /* 0x000000171617723e */ /* 0x000fca00000000ff */
[----:B------:R0:W-:Y:S02]  /*ed00*/  STG.E desc[UR22][R24.64], R23 ;  /* 0x0000001718007986 */ /* 0x0001e4000c101916 */
.L_x_1330:
[----:B------:R-:W-:Y:S05]  /*ed10*/  BSYNC B0 ;  /* 0x0000000000007941 */ /* 0x000fea0003800000 */
.L_x_1329:
[----:B------:R-:W2:Y:S01]  /*ed20*/  LDL.LU R22, [R1+0x8] ;  /* 0x0000080001167983 */ /* 0x000ea20000300800 */
[----:B------:R-:W-:Y:S02]  /*ed30*/  HADD2.F32 R35, -RZ, R35.H1_H1 ;  /* 0x30000023ff237230 */ /* 0x000fe40000004100 */
[----:B0-----:R-:W-:Y:S01]  /*ed40*/  FADD.FTZ R25, R28, -UR26 ;  /* 0x8000001a1c197e21 */ /* 0x001fe20008010000 */
[--C-:B------:R-:W-:Y:S01]  /*ed50*/  HADD2.F32 R28, -RZ, R32.reuse.H0_H0 ;  /* 0x20000020ff1c7230 */ /* 0x100fe20000004100 */
[----:B------:R-:W-:Y:S01]  /*ed60*/  ISETP.GT.U32.OR P0, PT, R0, 0x2ff, P0 ;  /* 0x000002ff0000780c */ /* 0x000fe20000704470 */
[----:B------:R-:W-:Y:S02]  /*ed70*/  HADD2.F32 R32, -RZ, R32.H1_H1 ;  /* 0x30000020ff207230 */ /* 0x000fe40000004100 */
[----:B------:R-:W-:Y:S01]  /*ed80*/  FMUL.FTZ R25, R25, UR27 ;  /* 0x0000001b19197c20 */ /* 0x000fe20008410000 */
[--C-:B--2---:R-:W-:Y:S02]  /*ed90*/  HADD2.F32 R23, -RZ, R22.reuse.H0_H0 ;  /* 0x20000016ff177230 */ /* 0x104fe40000004100 */
[----:B------:R-:W-:-:S02]  /*eda0*/  HADD2.F32 R24, -RZ, R22.H1_H1 ;  /* 0x30000016ff187230 */ /* 0x000fc40000004100 */
[----:B------:R-:W-:-:S04]  /*edb0*/  FADD.FTZ R22, R35, -UR26 ;  /* 0x8000001a23167e21 */ /* 0x000fc80008010000 */
        /* <DEDUP_REMOVED lines=20> */
.L_x_1331:
        /* <DEDUP_REMOVED lines=22> */
.L_x_1333:
[----:B------:R-:W-:Y:S05]  /*f060*/  BSYNC B0 ;  /* 0x0000000000007941 */ /* 0x000fea0003800000 */
.L_x_1332:
[----:B0-----:R-:W2:Y:S01]  /*f070*/  LDL.LU R24, [R1+0x4] ;  /* 0x0000040001187983 */ /* 0x001ea20000300800 */
[----:B------:R-:W-:Y:S01]  /*f080*/  IADD3 R25, R2, 0x140, RZ ;  /* 0x0000014002197810 */ /* 0x000fe20007ffe0ff */
[----:B------:R-:W-:Y:S01]  /*f090*/  FADD.FTZ R29, R28, -UR26 ;  /* 0x8000001a1c1d7e21 */ /* 0x000fe20008010000 */
[----:B------:R-:W-:Y:S01]  /*f0a0*/  IADD3 R27, R2, 0x150, RZ ;  /* 0x00000150021b7810 */ /* 0x000fe20007ffe0ff */
[----:B------:R-:W-:Y:S01]  /*f0b0*/  FADD.FTZ R30, R32, -UR26 ;  /* 0x8000001a201e7e21 */ /* 0x000fe20008010000 */
[C---:B------:R-:W-:Y:S01]  /*f0c0*/  IADD3 R41, R2.reuse, 0x150, RZ ;  /* 0x0000015002297810 */ /* 0x040fe20007ffe0ff */
[--C-:B------:R-:W-:Y:S01]  /*f0d0*/  HADD2.F32 R28, -RZ, R33.reuse.H0_H0 ;  /* 0x20000021ff1c7230 */ /* 0x100fe20000004100 */
[----:B------:R-:W-:Y:S01]  /*f0e0*/  IADD3 R12, R2, 0x160, RZ ;  /* 0x00000160020c7810 */ /* 0x000fe20007ffe0ff */
[----:B------:R-:W-:Y:S01]  /*f0f0*/  HADD2.F32 R33, -RZ, R33.H1_H1 ;  /* 0x30000021ff217230 */ /* 0x000fe20000004100 */
[----:B------:R-:W-:Y:S01]  /*f100*/  ISETP.GE.U32.AND P5, PT, R25, UR6, PT ;  /* 0x0000000619007c0c */ /* 0x000fe2000bfa6070 */
[----:B------:R-:W-:Y:S01]  /*f110*/  FMUL.FTZ R29, R29, UR27 ;  /* 0x0000001b1d1d7c20 */ /* 0x000fe20008410000 */
[----:B------:R-:W-:Y:S01]  /*f120*/  SHF.R.S32.HI R22, RZ, 0x1f, R25 ;  /* 0x0000001fff167819 */ /* 0x000fe20000011419 */
[----:B------:R-:W-:Y:S01]  /*f130*/  FMUL.FTZ R30, R30, UR27 ;  /* 0x0000001b1e1e7c20 */ /* 0x000fe20008410000 */
[----:B------:R-:W-:-:S02]  /*f140*/  ISETP.GE.U32.AND P2, PT, R27, UR6, PT ;  /* 0x000000061b007c0c */ /* 0x000fc4000bf46070 */
[----:B------:R-:W-:Y:S02]  /*f150*/  SHF.R.S32.HI R41, RZ, 0x1f, R41 ;  /* 0x0000001fff297819 */ /* 0x000fe40000011429 */
[C---:B------:R-:W-:Y:S02]  /*f160*/  IADD3 R40, R2.reuse, 0x160, RZ ;  /* 0x0000016002287810 */ /* 0x040fe40007ffe0ff */
[----:B------:R-:W-:Y:S02]  /*f170*/  IADD3 R26, R2, 0x170, RZ ;  /* 0x00000170021a7810 */ /* 0x000fe40007ffe0ff */
[----:B------:R-:W-:Y:S02]  /*f180*/  ISETP.GE.U32.AND P4, PT, R12, UR6, PT ;  /* 0x000000060c007c0c */ /* 0x000fe4000bf86070 */
[----:B------:R-:W-:Y:S02]  /*f190*/  SHF.R.S32.HI R40, RZ, 0x1f, R40 ;  /* 0x0000001fff287819 */ /* 0x000fe40000011428 */
[----:B------:R-:W-:-:S02]  /*f1a0*/  ISETP.GE.AND.EX P5, PT, R22, UR7, PT, P5 ;  /* 0x0000000716007c0c */ /* 0x000fc4000bfa6350 */
[----:B------:R-:W-:Y:S02]  /*f1b0*/  ISETP.GE.AND.EX P2, PT, R41, UR7, PT, P2 ;  /* 0x0000000729007c0c */ /* 0x000fe4000bf46320 */
[----:B------:R-:W-:Y:S02]  /*f1c0*/  ISETP.GE.U32.AND P0, PT, R26, UR6, PT ;  /* 0x000000061a007c0c */ /* 0x000fe4000bf06070 */
[----:B------:R-:W-:Y:S02]  /*f1d0*/  ISETP.GE.AND.EX P4, PT, R40, UR7, PT, P4 ;  /* 0x0000000728007c0c */ /* 0x000fe4000bf86340 */
[C---:B------:R-:W-:Y:S02]  /*f1e0*/  ISETP.GT.U32.OR P5, PT, R0.reuse, 0x2ff, P5 ;  /* 0x000002ff0000780c */ /* 0x040fe40002fa4470 */
[----:B------:R-:W-:Y:S01]  /*f1f0*/  ISETP.GT.U32.OR P2, PT, R0, 0x2ff, P2 ;  /* 0x000002ff0000780c */ /* 0x000fe20001744470 */
[--C-:B--2---:R-:W-:Y:S02]  /*f200*/  HADD2.F32 R23, -RZ, R24.reuse.H0_H0 ;  /* 0x20000018ff177230 */ /* 0x104fe40000004100 */
[----:B------:R-:W-:Y:S01]  /*f210*/  HADD2.F32 R24, -RZ, R24.H1_H1 ;  /* 0x30000018ff187230 */ /* 0x000fe20000004100 */
[----:B------:R-:W-:Y:S09]  /*f220*/  @!P3 BRA `(.L_x_1334) ;  /* 0x000000000048b947 */ /* 0x000ff20003800000 */
        /* <DEDUP_REMOVED lines=18> */
.L_x_1334:
        /* <DEDUP_REMOVED lines=15> */
[----:B------:R-:W-:Y:S01]  /*f440*/  F2FP.F16.F32.PACK_AB R29, R29, R32 ;  /* 0x000000201d1d723e */ /* 0x000fe200000000ff */
[----:B------:R-:W-:Y:S01]  /*f450*/  IMAD R25, R25, UR15, R30 ;  /* 0x0000000f19197c24 */ /* 0x000fe2000f8e021e */
[----:B------:R-:W-:Y:S02]  /*f460*/  ULDC.64 UR14, c[0x0][0x210] ;  /* 0x00008400000e7ab9 */ /* 0x000fe40000000a00 */
[----:B------:R-:W-:Y:S02]  /*f470*/  LEA R24, P5, R22, UR14, 0x1 ;  /* 0x0000000e16187c11 */ /* 0x000fe4000f8a08ff */
[----:B------:R-:W-:-:S04]  /*f480*/  IADD3 R25, R23, R25, RZ ;  /* 0x0000001917197210 */ /* 0x000fc80007ffe0ff */
[----:B------:R-:W-:-:S05]  /*f490*/  LEA.HI.X R25, R22, UR15, R25, 0x1, P5 ;  /* 0x0000000f16197c11 */ /* 0x000fca000a8f0c19 */
[----:B------:R0:W-:Y:S02]  /*f4a0*/  STG.E desc[UR22][R24.64], R29 ;  /* 0x0000001d18007986 */ /* 0x0001e4000c101916 */
.L_x_1336:
[----:B------:R-:W-:Y:S05]  /*f4b0*/  BSYNC B0 ;  /* 0x0000000000007941 */ /* 0x000fea0003800000 */
.L_x_1335:
        /* <DEDUP_REMOVED lines=25> */
.L_x_1337:
        /* <DEDUP_REMOVED lines=17> */
[C---:B------:R-:W-:Y:S02]  /*f760*/  LEA R24, P2, R22.reuse, UR14, 0x1 ;  /* 0x0000000e16187c11 */ /* 0x040fe4000f8408ff */
[----:B------:R-:W-:Y:S02]  /*f770*/  IADD3 R29, R23, R29, RZ ;  /* 0x0000001d171d7210 */ /* 0x000fe40007ffe0ff */
[----:B------:R-:W-:Y:S02]  /*f780*/  F2FP.F16.F32.PACK_AB R27, R27, R28 ;  /* 0x0000001c1b1b723e */ /* 0x000fe400000000ff */
[----:B------:R-:W-:-:S05]  /*f790*/  LEA.HI.X R25, R22, UR15, R29, 0x1, P2 ;  /* 0x0000000f16197c11 */ /* 0x000fca00090f0c1d */
[----:B------:R0:W-:Y:S02]  /*f7a0*/  STG.E desc[UR22][R24.64], R27 ;  /* 0x0000001b18007986 */ /* 0x0001e4000c101916 */
.L_x_1339:
[----:B------:R-:W-:Y:S05]  /*f7b0*/  BSYNC B0 ;  /* 0x0000000000007941 */ /* 0x000fea0003800000 */
.L_x_1338:
[--C-:B------:R-:W-:Y:S01]  /*f7c0*/  HADD2.F32 R22, -RZ, R3.reuse.H0_H0 ;  /* 0x20000003ff167230 */ /* 0x100fe20000004100 */
[----:B------:R-:W-:Y:S01]  /*f7d0*/  IADD3 R36, R2, 0x170, RZ ;  /* 0x0000017002247810 */ /* 0x000fe20007ffe0ff */
[----:B------:R-:W-:Y:S01]  /*f7e0*/  HADD2.F32 R3, -RZ, R3.H1_H1 ;  /* 0x30000003ff037230 */ /* 0x000fe20000004100 */
[----:B------:R-:W-:Y:S01]  /*f7f0*/  ISETP.GT.U32.OR P4, PT, R0, 0x2ff, P4 ;  /* 0x000002ff0000780c */ /* 0x000fe20002784470 */
[--C-:B0-----:R-:W-:Y:S02]  /*f800*/  HADD2.F32 R25, -RZ, R68.reuse.H0_H0 ;  /* 0x20000044ff197230 */ /* 0x101fe40000004100 */
[----:B------:R-:W-:Y:S01]  /*f810*/  FADD.FTZ R22, R22, -UR26 ;  /* 0x8000001a16167e21 */ /* 0x000fe20008010000 */
[----:B------:R-:W-:Y:S01]  /*f820*/  SHF.R.S32.HI R36, RZ, 0x1f, R36 ;  /* 0x0000001fff247819 */ /* 0x000fe20000011424 */
[----:B------:R-:W-:Y:S01]  /*f830*/  FADD.FTZ R24, R3, -UR26 ;  /* 0x8000001a03187e21 */ /* 0x000fe20008010000 */
[----:B------:R-:W-:Y:S02]  /*f840*/  HADD2.F32 R68, -RZ, R68.H1_H1 ;  /* 0x30000044ff447230 */ /* 0x000fe40000004100 */
[----:B------:R-:W-:Y:S01]  /*f850*/  FMUL.FTZ R23, R22, UR27 ;  /* 0x0000001b16177c20 */ /* 0x000fe20008410000 */
[----:B------:R-:W-:Y:S01]  /*f860*/  ISETP.GE.AND.EX P0, PT, R36, UR7, PT, P0 ;  /* 0x0000000724007c0c */ /* 0x000fe2000bf06300 */
[----:B------:R-:W-:-:S02]  /*f870*/  HADD2.F32 R3, -RZ, R13.H0_H0 ;  /* 0x2000000dff037230 */ /* 0x000fc40000004100 */
[----:B------:R-:W-:Y:S01]  /*f880*/  FMUL.FTZ R22, R24, UR27 ;  /* 0x0000001b18167c20 */ /* 0x000fe20008410000 */
        /* <DEDUP_REMOVED lines=19> */
.L_x_1340:
        /* <DEDUP_REMOVED lines=17> */
[----:B------:R-:W-:Y:S02]  /*fad0*/  LEA R24, P2, R22, UR14, 0x1 ;  /* 0x0000000e16187c11 */ /* 0x000fe4000f8408ff */
[----:B------:R-:W-:Y:S02]  /*fae0*/  IADD3 R29, R23, R29, RZ ;  /* 0x0000001d171d7210 */ /* 0x000fe40007ffe0ff */
[----:B------:R-:W-:Y:S02]  /*faf0*/  F2FP.F16.F32.PACK_AB R23, R12, R27 ;  /* 0x0000001b0c17723e */ /* 0x000fe400000000ff */
[----:B------:R-:W-:-:S05]  /*fb00*/  LEA.HI.X R25, R22, UR15, R29, 0x1, P2 ;  /* 0x0000000f16197c11 */ /* 0x000fca00090f0c1d */
[----:B------:R0:W-:Y:S02]  /*fb10*/  STG.E desc[UR22][R24.64], R23 ;  /* 0x0000001718007986 */ /* 0x0001e4000c101916 */
.L_x_1342:
[----:B------:R-:W-:Y:S05]  /*fb20*/  BSYNC B0 ;  /* 0x0000000000007941 */ /* 0x000fea0003800000 */
.L_x_1341:
[----:B------:R-:W-:Y:S02]  /*fb30*/  HADD2.F32 R12, -RZ, R13.H1_H1 ;  /* 0x3000000dff0c7230 */ /* 0x000fe40000004100 */
[----:B------:R-:W-:Y:S01]  /*fb40*/  FADD.FTZ R3, R3, -UR26 ;  /* 0x8000001a03037e21 */ /* 0x000fe20008010000 */
[--C-:B0-----:R-:W-:Y:S01]  /*fb50*/  HADD2.F32 R24, -RZ, R4.reuse.H0_H0 ;  /* 0x20000004ff187230 */ /* 0x101fe20000004100 */
        /* <DEDUP_REMOVED lines=26> */
.L_x_1343:
        /* <DEDUP_REMOVED lines=8> */
[----:B------:R-:W-:Y:S02]  /*fd80*/  IMAD R25, R26, UR15, R25 ;  /* 0x0000000f1a197c24 */ /* 0x000fe4000f8e0219 */
[----:B------:R-:W-:Y:S01]  /*fd90*/  FFMA.FTZ R3, R13, R18, -R12 ;  /* 0x000000120d037223 */ /* 0x000fe2000001080c */
[----:B------:R-:W-:Y:S01]  /*fda0*/  MOV R12, R14 ;  /* 0x0000000e000c7202 */ /* 0x000fe20000000f00 */
[----:B------:R-:W-:Y:S01]  /*fdb0*/  FFMA.FTZ R23, R22, R19, -R23 ;  /* 0x0000001316177223 */ /* 0x000fe20000010817 */
[----:B------:R-:W-:-:S03]  /*fdc0*/  MOV R13, R17 ;  /* 0x00000011000d7202 */ /* 0x000fc60000000f00 */
        /* <DEDUP_REMOVED lines=9> */
.L_x_1345:
[----:B------:R-:W-:Y:S05]  /*fe60*/  BSYNC B0 ;  /* 0x0000000000007941 */ /* 0x000fea0003800000 */
.L_x_1344:
[----:B------:R-:W-:Y:S01]  /*fe70*/  IADD3 R13, R2, 0x180, RZ ;  /* 0x00000180020d7810 */ /* 0x000fe20007ffe0ff */
[----:B------:R-:W-:Y:S01]  /*fe80*/  FADD.FTZ R12, R24, -UR26 ;  /* 0x8000001a180c7e21 */ /* 0x000fe20008010000 */
[----:B------:R-:W-:Y:S01]  /*fe90*/  IADD3 R25, R2, 0x190, RZ ;  /* 0x0000019002197810 */ /* 0x000fe20007ffe0ff */
[----:B------:R-:W-:Y:S01]  /*fea0*/  FADD.FTZ R4, R4, -UR26 ;  /* 0x8000001a04047e21 */ /* 0x000fe20008010000 */
[C---:B------:R-:W-:Y:S01]  /*feb0*/  IADD3 R35, R2.reuse, 0x190, RZ ;  /* 0x0000019002237810 */ /* 0x040fe20007ffe0ff */
[--C-:B------:R-:W-:Y:S01]  /*fec0*/  HADD2.F32 R27, -RZ, R64.reuse.H0_H0 ;  /* 0x20000040ff1b7230 */ /* 0x100fe20000004100 */
[C---:B------:R-:W-:Y:S01]  /*fed0*/  IADD3 R36, R2.reuse, 0x180, RZ ;  /* 0x0000018002247810 */ /* 0x040fe20007ffe0ff */
[----:B------:R-:W-:Y:S01]  /*fee0*/  HADD2.F32 R64, -RZ, R64.H1_H1 ;  /* 0x30000040ff407230 */ /* 0x000fe20000004100 */
[----:B0-----:R-:W-:Y:S01]  /*fef0*/  IADD3 R23, R2, 0x1a0, RZ ;  /* 0x000001a002177810 */ /* 0x001fe20007ffe0ff */
[--C-:B------:R-:W-:Y:S01]  /*ff00*/  HADD2.F32 R22, -RZ, R5.reuse.H0_H0 ;  /* 0x20000005ff167230 */ /* 0x100fe20000004100 */
[----:B------:R-:W-:Y:S01]  /*ff10*/  ISETP.GE.U32.AND P5, PT, R13, UR6, PT ;  /* 0x000000060d007c0c */ /* 0x000fe2000bfa6070 */
[----:B------:R-:W-:Y:S01]  /*ff20*/  HADD2.F32 R24, -RZ, R5.H1_H1 ;  /* 0x30000005ff187230 */ /* 0x000fe20000004100 */
[----:B------:R-:W-:Y:S01]  /*ff30*/  ISETP.GE.U32.AND P2, PT, R25, UR6, PT ;  /* 0x0000000619007c0c */ /* 0x000fe2000bf46070 */
[----:B------:R-:W-:Y:S01]  /*ff40*/  FMUL.FTZ R33, R12, UR27 ;  /* 0x0000001b0c217c20 */ /* 0x000fe20008410000 */
[----:B------:R-:W-:Y:S01]  /*ff50*/  SHF.R.S32.HI R36, RZ, 0x1f, R36 ;  /* 0x0000001fff247819 */ /* 0x000fe20000011424 */
[----:B------:R-:W-:Y:S01]  /*ff60*/  FMUL.FTZ R32, R4, UR27 ;  /* 0x0000001b04207c20 */ /* 0x000fe20008410000 */
[----:B------:R-:W-:-:S02]  /*ff70*/  SHF.R.S32.HI R35, RZ, 0x1f, R35 ;  /* 0x0000001fff237819 */ /* 0x000fc40000011423 */
[C---:B------:R-:W-:Y:S02]  /*ff80*/  IADD3 R34, R2.reuse, 0x1a0, RZ ;  /* 0x000001a002227810 */ /* 0x040fe40007ffe0ff */
[----:B------:R-:W-:Y:S02]  /*ff90*/  IADD3 R3, R2, 0x1b0, RZ ;  /* 0x000001b002037810 */ /* 0x000fe40007ffe0ff */
[----:B------:R-:W-:Y:S02]  /*ffa0*/  ISETP.GE.U32.AND P4, PT, R23, UR6, PT ;  /* 0x0000000617007c0c */ /* 0x000fe4000bf86070 */
[----:B------:R-:W-:Y:S02]  /*ffb0*/  SHF.R.S32.HI R34, RZ, 0x1f, R34 ;  /* 0x0000001fff227819 */ /* 0x000fe40000011422 */
[----:B------:R-:W-:Y:S02]  /*ffc0*/  ISETP.GE.AND.EX P5, PT, R36, UR7, PT, P5 ;  /* 0x0000000724007c0c */ /* 0x000fe4000bfa6350 */
[----:B------:R-:W-:-:S02]  /*ffd0*/  ISETP.GE.AND.EX P2, PT, R35, UR7, PT, P2 ;  /* 0x0000000723007c0c */ /* 0x000fc4000bf46320 */
[----:B------:R-:W-:Y:S02]  /*ffe0*/  ISETP.GE.U32.AND P0, PT, R3, UR6, PT ;  /* 0x0000000603007c0c */ /* 0x000fe4000bf06070 */
        /* <DEDUP_REMOVED lines=22> */
.L_x_1346:
        /* <DEDUP_REMOVED lines=8> */
[----:B------:R-:W-:Y:S02]  /*101d0*/  FFMA.FTZ R29, R32, R29, UR13 ;  /* 0x0000000d201d7e23 */ /* 0x000fe4000801001d */
[----:B------:R-:W-:Y:S01]  /*101e0*/  FFMA.FTZ R27, R27, R18, -R4 ;  /* 0x000000121b1b7223 */ /* 0x000fe20000010804 */
[----:B------:R-:W-:Y:S01]  /*101f0*/  MOV R4, R14 ;  /* 0x0000000e00047202 */ /* 0x000fe20000000f00 */
[----:B------:R-:W-:-:S02]  /*10200*/  FFMA.FTZ R26, R64, R19, -R29 ;  /* 0x00000013401a7223 */ /* 0x000fc4000001081d */
[----:B------:R-:W-:Y:S02]  /*10210*/  FMUL.FTZ R27, R27, UR27 ;  /* 0x0000001b1b1b7c20 */ /* 0x000fe40008410000 */
        /* <DEDUP_REMOVED lines=9> */
.L_x_1348:
[----:B------:R-:W-:Y:S05]  /*102b0*/  BSYNC B0 ;  /* 0x0000000000007941 */ /* 0x000fea0003800000 */
.L_x_1347:
        /* <DEDUP_REMOVED lines=25> */
.L_x_1349:
[----:B------:R-:W-:Y:S04]  /*10450*/  BSSY B0, `(.L_x_1350) ;  /* 0x0000016000007945 */ /* 0x000fe80003800000 */
[----:B------:R-:W-:Y:S05]  /*10460*/  @P2 BRA `(.L_x_1351) ;  /* 0x0000000000502947 */ /* 0x000fea0003800000 */
[----:B------:R-:W-:Y:S01]  /*10470*/  MOV R4, UR5 ;  /* 0x0000000500047c02 */ /* 0x000fe20008000f00 */
[----:B------:R-:W-:Y:S01]  /*10480*/  ULDC.64 UR14, c[0x0][0x288] ;  /* 0x0000a200000e7ab9 */ /* 0x000fe20000000a00 */
[----:B------:R-:W-:Y:S01]  /*10490*/  MOV R27, UR5 ;  /* 0x00000005001b7c02 */ /* 0x000fe20008000f00 */
[----:B------:R-:W-:Y:S02]  /*104a0*/  IMAD R24, R35, UR14, RZ ;  /* 0x0000000e23187c24 */ /* 0x000fe4000f8e02ff */
[----:B------:R-:W-:Y:S02]  /*104b0*/  FFMA.FTZ R4, R31, R4, UR13 ;  /* 0x0000000d1f047e23 */ /* 0x000fe40008010004 */
[----:B------:R-:W-:Y:S02]  /*104c0*/  FFMA.FTZ R27, R30, R27, UR13 ;  /* 0x0000000d1e1b7e23 */ /* 0x000fe4000801001b */
[----:B------:R-:W-:Y:S01]  /*104d0*/  FFMA.FTZ R13, R5, R18, -R4 ;  /* 0x00000012050d7223 */ /* 0x000fe20000010804 */
[----:B------:R-:W-:Y:S01]  /*104e0*/  MOV R4, R14 ;  /* 0x0000000e00047202 */ /* 0x000fe20000000f00 */
[----:B------:R-:W-:Y:S01]  /*104f0*/  FFMA.FTZ R22, R12, R19, -R27 ;  /* 0x000000130c167223 */ /* 0x000fe2000001081b */
[----:B------:R-:W-:Y:S01]  /*10500*/  MOV R5, R17 ;  /* 0x0000001100057202 */ /* 0x000fe20000000f00 */
        /* <DEDUP_REMOVED lines=10> */
.L_x_1351:
[----:B------:R-:W-:Y:S05]  /*105b0*/  BSYNC B0 ;  /* 0x0000000000007941 */ /* 0x000fea0003800000 */
.L_x_1350:
[--C-:B------:R-:W-:Y:S01]  /*105c0*/  HADD2.F32 R4, -RZ, R6.reuse.H0_H0 ;  /* 0x20000006ff047230 */ /* 0x100fe20000004100 */
[----:B------:R-:W-:Y:S01]  /*105d0*/  IADD3 R32, R2, 0x1b0, RZ ;  /* 0x000001b002207810 */ /* 0x000fe20007ffe0ff */
[----:B------:R-:W-:Y:S01]  /*105e0*/  HADD2.F32 R6, -RZ, R6.H1_H1 ;  /* 0x30000006ff067230 */ /* 0x000fe20000004100 */
[----:B------:R-:W-:Y:S01]  /*105f0*/  ISETP.GT.U32.OR P4, PT, R0, 0x2ff, P4 ;  /* 0x000002ff0000780c */ /* 0x000fe20002784470 */
[--C-:B0-----:R-:W-:Y:S01]  /*10600*/  HADD2.F32 R5, -RZ, R61.reuse.H0_H0 ;  /* 0x2000003dff057230 */ /* 0x101fe20000004100 */
        /* <DEDUP_REMOVED lines=27> */
.L_x_1352:
        /* <DEDUP_REMOVED lines=22> */
.L_x_1354:
[----:B------:R-:W-:Y:S05]  /*10920*/  BSYNC B0 ;  /* 0x0000000000007941 */ /* 0x000fea0003800000 */
.L_x_1353:
[----:B------:R-:W-:Y:S02]  /*10930*/  HADD2.F32 R10, -RZ, R10.H1_H1 ;  /* 0x3000000aff0a7230 */ /* 0x000fe40000004100 */
[----:B------:R-:W-:Y:S01]  /*10940*/  FADD.FTZ R4, R6, -UR26 ;  /* 0x8000001a06047e21 */ /* 0x000fe20008010000 */
[--C-:B0-----:R-:W-:Y:S01]  /*10950*/  HADD2.F32 R5, -RZ, R50.reuse.H0_H0 ;  /* 0x20000032ff057230 */ /* 0x101fe20000004100 */
[----:B------:R-:W-:Y:S01]  /*10960*/  ISETP.GT.U32.OR P0, PT, R0, 0x2ff, P0 ;  /* 0x000002ff0000780c */ /* 0x000fe20000704470 */
[----:B------:R-:W-:Y:S02]  /*10970*/  HADD2.F32 R50, -RZ, R50.H1_H1 ;  /* 0x30000032ff327230 */ /* 0x000fe40000004100 */
[----:B------:R-:W-:Y:S01]  /*10980*/  FADD.FTZ R12, R10, -UR26 ;  /* 0x8000001a0a0c7e21 */ /* 0x000fe20008010000 */
[----:B------:R-:W-:Y:S01]  /*10990*/  IADD3 R10, R2, 0x1c0, RZ ;  /* 0x000001c0020a7810 */ /* 0x000fe20007ffe0ff */
[----:B------:R-:W-:Y:S01]  /*109a0*/  FMUL.FTZ R31, R4, UR27 ;  /* 0x0000001b041f7c20 */ /* 0x000fe20008410000 */
[----:B------:R-:W-:Y:S01]  /*109b0*/  IADD3 R6, R2, 0x1d0, RZ ;  /* 0x000001d002067810 */ /* 0x000fe20007ffe0ff */
        /* <DEDUP_REMOVED lines=20> */
.L_x_1355:
        /* <DEDUP_REMOVED lines=12> */
[----:B------:R-:W-:Y:S01]  /*10bc0*/  MOV R5, R17 ;  /* 0x0000001100057202 */ /* 0x000fe20000000f00 */
[----:B------:R-:W-:-:S02]  /*10bd0*/  FMUL.FTZ R22, R13, UR27 ;  /* 0x0000001b0d167c20 */ /* 0x000fc40008410000 */
        /* <DEDUP_REMOVED lines=8> */
.L_x_1357:
[----:B------:R-:W-:Y:S05]  /*10c60*/  BSYNC B0 ;  /* 0x0000000000007941 */ /* 0x000fea0003800000 */
.L_x_1356:
[C---:B------:R-:W-:Y:S01]  /*10c70*/  IADD3 R34, R2.reuse, 0x1d0, RZ ;  /* 0x000001d002227810 */ /* 0x040fe20007ffe0ff */
[--C-:B------:R-:W-:Y:S01]  /*10c80*/  HADD2.F32 R4, -RZ, R7.reuse.H0_H0 ;  /* 0x20000007ff047230 */ /* 0x100fe20000004100 */
[C---:B------:R-:W-:Y:S01]  /*10c90*/  IADD3 R35, R2.reuse, 0x1c0, RZ ;  /* 0x000001c002237810 */ /* 0x040fe20007ffe0ff */
[----:B------:R-:W-:Y:S01]  /*10ca0*/  HADD2.F32 R7, -RZ, R7.H1_H1 ;  /* 0x30000007ff077230 */ /* 0x000fe20000004100 */
[C---:B0-----:R-:W-:Y:S01]  /*10cb0*/  IADD3 R12, R2.reuse, 0x1e0, RZ ;  /* 0x000001e0020c7810 */ /* 0x041fe20007ffe0ff */
[--C-:B------:R-:W-:Y:S01]  /*10cc0*/  HADD2.F32 R5, -RZ, R59.reuse.H0_H0 ;  /* 0x2000003bff057230 */ /* 0x100fe20000004100 */
[----:B------:R-:W-:Y:S01]  /*10cd0*/  IADD3 R3, R2, 0x1f0, RZ ;  /* 0x000001f002037810 */ /* 0x000fe20007ffe0ff */
[----:B------:R-:W-:Y:S01]  /*10ce0*/  FADD.FTZ R4, R4, -UR26 ;  /* 0x8000001a04047e21 */ /* 0x000fe20008010000 */
[----:B------:R-:W-:Y:S01]  /*10cf0*/  ISETP.GE.U32.AND P0, PT, R10, UR6, PT ;  /* 0x000000060a007c0c */ /* 0x000fe2000bf06070 */
[----:B------:R-:W-:Y:S01]  /*10d00*/  FADD.FTZ R13, R7, -UR26 ;  /* 0x8000001a070d7e21 */ /* 0x000fe20008010000 */
[----:B------:R-:W-:Y:S01]  /*10d10*/  ISETP.GE.U32.AND P2, PT, R6, UR6, PT ;  /* 0x0000000606007c0c */ /* 0x000fe2000bf46070 */
[--C-:B------:R-:W-:Y:S01]  /*10d20*/  HADD2.F32 R7, -RZ, R8.reuse.H0_H0 ;  /* 0x20000008ff077230 */ /* 0x100fe20000004100 */
[C---:B------:R-:W-:Y:S01]  /*10d30*/  IADD3 R32, R2.reuse, 0x1f0, RZ ;  /* 0x000001f002207810 */ /* 0x040fe20007ffe0ff */
[----:B------:R-:W-:Y:S01]  /*10d40*/  HADD2.F32 R22, -RZ, R59.H1_H1 ;  /* 0x3000003bff167230 */ /* 0x000fe20000004100 */
[----:B------:R-:W-:Y:S01]  /*10d50*/  IADD3 R33, R2, 0x1e0, RZ ;  /* 0x000001e002217810 */ /* 0x000fe20007ffe0ff */
[----:B------:R-:W-:Y:S01]  /*10d60*/  HADD2.F32 R8, -RZ, R8.H1_H1 ;  /* 0x30000008ff087230 */ /* 0x000fe20000004100 */
[----:B------:R-:W-:Y:S01]  /*10d70*/  SHF.R.S32.HI R35, RZ, 0x1f, R35 ;  /* 0x0000001fff237819 */ /* 0x000fe20000011423 */
[----:B------:R-:W-:Y:S01]  /*10d80*/  FMUL.FTZ R31, R4, UR27 ;  /* 0x0000001b041f7c20 */ /* 0x000fe20008410000 */
[----:B------:R-:W-:Y:S01]  /*10d90*/  SHF.R.S32.HI R34, RZ, 0x1f, R34 ;  /* 0x0000001fff227819 */ /* 0x000fe20000011422 */
[----:B------:R-:W-:Y:S01]  /*10da0*/  FMUL.FTZ R30, R13, UR27 ;  /* 0x0000001b0d1e7c20 */ /* 0x000fe20008410000 */
[----:B------:R-:W-:-:S02]  /*10db0*/  ISETP.GE.U32.AND P5, PT, R12, UR6, PT ;  /* 0x000000060c007c0c */ /* 0x000fc4000bfa6070 */
[----:B------:R-:W-:Y:S02]  /*10dc0*/  ISETP.GE.U32.AND P4, PT, R3, UR6, PT ;  /* 0x0000000603007c0c */ /* 0x000fe4000bf86070 */
[----:B------:R-:W-:Y:S02]  /*10dd0*/  SHF.R.S32.HI R33, RZ, 0x1f, R33 ;  /* 0x0000001fff217819 */ /* 0x000fe40000011421 */
[----:B------:R-:W-:Y:S02]  /*10de0*/  SHF.R.S32.HI R32, RZ, 0x1f, R32 ;  /* 0x0000001fff207819 */ /* 0x000fe40000011420 */
[----:B------:R-:W-:Y:S02]  /*10df0*/  ISETP.GE.AND.EX P0, PT, R35, UR7, PT, P0 ;  /* 0x0000000723007c0c */ /* 0x000fe4000bf06300 */
[----:B------:R-:W-:Y:S02]  /*10e00*/  ISETP.GE.AND.EX P2, PT, R34, UR7, PT, P2 ;  /* 0x0000000722007c0c */ /* 0x000fe4000bf46320 */
[----:B------:R-:W-:-:S02]  /*10e10*/  ISETP.GE.AND.EX P5, PT, R33, UR7, PT, P5 ;  /* 0x0000000721007c0c */ /* 0x000fc4000bfa6350 */
        /* <DEDUP_REMOVED lines=22> */
.L_x_1358:
        /* <DEDUP_REMOVED lines=22> */
.L_x_1360:
[----:B------:R-:W-:Y:S05]  /*110e0*/  BSYNC B0 ;  /* 0x0000000000007941 */ /* 0x000fea0003800000 */
.L_x_1359:
        /* <DEDUP_REMOVED lines=25> */
.L_x_1361:
        /* <DEDUP_REMOVED lines=14> */
[----:B------:R-:W-:Y:S01]  /*11360*/  FMUL.FTZ R8, R8, UR27 ;  /* 0x0000001b08087c20 */ /* 0x000fe20008410000 */
[----:B------:R-:W-:Y:S01]  /*11370*/  IMAD.WIDE.U32 R4, R6, UR6, R4 ;  /* 0x0000000606047c25 */ /* 0x000fe2000f8e0004 */
[----:B------:R-:W-:Y:S02]  /*11380*/  ULDC.64 UR6, c[0x0][0x210] ;  /* 0x0000840000067ab9 */ /* 0x000fe40000000a00 */
[----:B------:R-:W-:Y:S02]  /*11390*/  LEA R6, P0, R4, UR6, 0x1 ;  /* 0x0000000604067c11 */ /* 0x000fe4000f8008ff */
[----:B------:R-:W-:Y:S02]  /*113a0*/  IADD3 R23, R5, R23, RZ ;  /* 0x0000001705177210 */ /* 0x000fe40007ffe0ff */
[----:B------:R-:W-:Y:S02]  /*113b0*/  F2FP.F16.F32.PACK_AB R5, R8, R13 ;  /* 0x0000000d0805723e */ /* 0x000fe400000000ff */
[----:B------:R-:W-:-:S05]  /*113c0*/  LEA.HI.X R7, R4, UR7, R23, 0x1, P0 ;  /* 0x0000000704077c11 */ /* 0x000fca00080f0c17 */
[----:B------:R0:W-:Y:S02]  /*113d0*/  STG.E desc[UR22][R6.64], R5 ;  /* 0x0000000506007986 */ /* 0x0001e4000c101916 */
.L_x_1363:
[----:B------:R-:W-:Y:S05]  /*113e0*/  BSYNC B0 ;  /* 0x0000000000007941 */ /* 0x000fea0003800000 */
.L_x_1362:
[--C-:B------:R-:W-:Y:S01]  /*113f0*/  HADD2.F32 R4, -RZ, R9.reuse.H0_H0 ;  /* 0x20000009ff047230 */ /* 0x100fe20000004100 */
[C---:B------:R-:W-:Y:S01]  /*11400*/  ISETP.GT.U32.OR P5, PT, R0.reuse, 0x2ff, P5 ;  /* 0x000002ff0000780c */ /* 0x040fe20002fa4470 */
[----:B------:R-:W-:Y:S01]  /*11410*/  HADD2.F32 R9, -RZ, R9.H1_H1 ;  /* 0x30000009ff097230 */ /* 0x000fe20000004100 */
[----:B------:R-:W-:Y:S01]  /*11420*/  ISETP.GT.U32.OR P4, PT, R0, 0x2ff, P4 ;  /* 0x000002ff0000780c */ /* 0x000fe20002784470 */
[--C-:B0-----:R-:W-:Y:S02]  /*11430*/  HADD2.F32 R5, -RZ, R54.reuse.H0_H0 ;  /* 0x20000036ff057230 */ /* 0x101fe40000004100 */
[----:B------:R-:W-:Y:S01]  /*11440*/  FADD.FTZ R4, R4, -UR26 ;  /* 0x8000001a04047e21 */ /* 0x000fe20008010000 */
[----:B------:R-:W-:Y:S02]  /*11450*/  HADD2.F32 R54, -RZ, R54.H1_H1 ;  /* 0x30000036ff367230 */ /* 0x000fe40000004100 */
[----:B------:R-:W-:Y:S01]  /*11460*/  FADD.FTZ R9, R9, -UR26 ;  /* 0x8000001a09097e21 */ /* 0x000fe20008010000 */
        /* <DEDUP_REMOVED lines=23> */
.L_x_1364:
        /* <DEDUP_REMOVED lines=22> */
.L_x_1366:
[----:B------:R-:W-:Y:S05]  /*11740*/  BSYNC B0 ;  /* 0x0000000000007941 */ /* 0x000fea0003800000 */
.L_x_1365:
        /* <DEDUP_REMOVED lines=25> */
.L_x_1367:
        /* <DEDUP_REMOVED lines=10> */
[----:B------:R-:W-:-:S04]  /*11980*/  IMAD.WIDE.U32 R14, R3, UR6, R14 ;  /* 0x00000006030e7c25 */ /* 0x000fc8000f8e000e */
[----:B------:R-:W-:Y:S01]  /*11990*/  FFMA.FTZ R7, R4, R19, -R7 ;  /* 0x0000001304077223 */ /* 0x000fe20000010807 */
        /* <DEDUP_REMOVED lines=9> */
.L_x_1369:
[----:B------:R-:W-:Y:S05]  /*11a30*/  BSYNC B0 ;  /* 0x0000000000007941 */ /* 0x000fea0003800000 */
.L_x_1368:
        /* <DEDUP_REMOVED lines=9> */
.L_x_1223:
        /* <DEDUP_REMOVED lines=19> */
.L_x_1372:
[----:B------:R-:W-:Y:S05]  /*11c00*/  BSYNC B0 ;  /* 0x0000000000007941 */ /* 0x000fea0003800000 */
.L_x_1371:
        /* <DEDUP_REMOVED lines=11> */
.L_x_1374:
[----:B------:R-:W2:Y:S04]  /*11cc0*/  LDG.E.STRONG.GPU R5, desc[UR22][R2.64] ;  /* 0x0000001602057981 */ /* 0x000ea8000c1ef900 */
[----:B--2---:R-:W-:Y:S01]  /*11cd0*/  CCTL.IVALL ;  /* 0x00000000ff00798f */ /* 0x004fe20002000000 */
[----:B------:R-:W-:Y:S05]  /*11ce0*/  YIELD ;  /* 0x0000000000007946 */ /* 0x000fea0003800000 */
[----:B------:R-:W-:-:S13]  /*11cf0*/  ISETP.NE.AND P0, PT, R5, R4, PT ;  /* 0x000000040500720c */ /* 0x000fda0003f05270 */
[----:B------:R-:W-:Y:S05]  /*11d00*/  @P0 BRA `(.L_x_1374) ;  /* 0xfffffffc00ec0947 */ /* 0x000fea000383ffff */
.L_x_1373:
        /* <DEDUP_REMOVED lines=25> */
.L_x_1375:
        /* <DEDUP_REMOVED lines=23> */
.L_x_1376:
        /* <DEDUP_REMOVED lines=15> */
.L_x_5129:


//--------------------- .text._Z35group_norm_nhwc_bwd_one_pass_kernelI11Fp16IOBf16WLi64ELi96ELi768EEv26Group_norm_nhwc_bwd_params --------------------------
	.section	.text._Z35group_norm_nhwc_bwd_one_pass_kernelI11Fp16IOBf16WLi64ELi96ELi768EEv26Group_norm_nhwc_bwd_params,"ax",@progbits
	.align	128
        .global         _Z35group_norm_nhwc_bwd_one_pass_kernelI11Fp16IOBf16WLi64ELi96ELi768EEv26Group_norm_nhwc_bwd_params
        .type           _Z35group_norm_nhwc_bwd_one_pass_kernelI11Fp16IOBf16WLi64ELi96ELi768EEv26Group_norm_nhwc_bwd_params,@function
        .size           _Z35group_norm_nhwc_bwd_one_pass_kernelI11Fp16IOBf16WLi64ELi96ELi768EEv26Group_norm_nhwc_bwd_params,(.L_x_5130 - _Z35group_norm_nhwc_bwd_one_pass_kernelI11Fp16IOBf16WLi64ELi96ELi768EEv26Group_norm_nhwc_bwd_params)
        .other          _Z35group_norm_nhwc_bwd_one_pass_kernelI11Fp16IOBf16WLi64ELi96ELi768EEv26Group_norm_nhwc_bwd_params,@"STO_CUDA_ENTRY STV_DEFAULT"
_Z35group_norm_nhwc_bwd_one_pass_kernelI11Fp16IOBf16WLi64ELi96ELi768EEv26Group_norm_nhwc_bwd_params:
.text._Z35group_norm_nhwc_bwd_one_pass_kernelI11Fp16IOBf16WLi64ELi96ELi768EEv26Group_norm_nhwc_bwd_params:
        /* <DEDUP_REMOVED lines=50> */
.L_x_1412:
        /* <DEDUP_REMOVED lines=11> */
[----:B------:R-:W-:-:S03]  /*03d0*/  MOV R11, UR13 ;  /* 0x0000000d000b7c02 */ /* 0x000fc60008000f00 */
[----:B------:R-:W2:Y:S03]  /*03e0*/  @P1 LDC.64 R16, c[0x0][0x230] ;  /* 0x00008c00ff101b82 */ /* 0x000ea60000000a00 */
[----:B------:R-:W3:Y:S01]  /*03f0*/  LDG.E.64 R10, desc[UR14][R10.64] ;  /* 0x0000000e0a0a7981 */ /* 0x000ee2000c1e1b00 */
[----:B0-----:R-:W-:-:S04]  /*0400*/  IABS R5, R6 ;  /* 0x0000000600057213 */ /* 0x001fc80000000000 */
[----:B------:R-:W0:Y:S01]  /*0410*/  @P1 LDC.64 R12, c[0x0][0x228] ;  /* 0x00008a00ff0c1b82 */ /* 0x000e220000000a00 */
[----:B------:R-:W4:Y:S08]  /*0420*/  I2F.RP R0, R5 ;  /* 0x0000000500007306 */ /* 0x000f300000209400 */
[----:B----4-:R-:W4:Y:S02]  /*0430*/  MUFU.RCP R0, R0 ;  /* 0x0000000000007308 */ /* 0x010f240000001000 */
[----:B----4-:R-:W-:-:S06]  /*0440*/  IADD3 R2, R0, 0xffffffe, RZ ;  /* 0x0ffffffe00027810 */ /* 0x010fcc0007ffe0ff */
[----:B------:R4:W1:Y:S02]  /*0450*/  F2I.FTZ.U32.TRUNC.NTZ R3, R2 ;  /* 0x0000000200037305 */ /* 0x000864000021f000 */
[----:B----4-:R-:W-:Y:S01]  /*0460*/  HFMA2.MMA R2, -RZ, RZ, 0, 0 ;  /* 0x00000000ff027435 */ /* 0x010fe200000001ff */
[----:B-1---5:R-:W-:-:S05]  /*0470*/  IADD3 R4, RZ, -R3, RZ ;  /* 0x80000003ff047210 */ /* 0x022fca0007ffe0ff */
        /* <DEDUP_REMOVED lines=22> */
[----:B------:R-:W-:Y:S02]  /*05e0*/  @!P3 IADD3 R2, -R2, RZ, RZ ;  /* 0x000000ff0202b210 */ /* 0x000fe40007ffe1ff */
[C---:B------:R-:W-:Y:S02]  /*05f0*/  SEL R34, R3.reuse, R0, !P4 ;  /* 0x0000000003227207 */ /* 0x040fe40006000000 */
[----:B------:R-:W-:Y:S02]  /*0600*/  ISETP.GT.U32.OR P0, PT, R22, 0x2ff, P0 ;  /* 0x000002ff1600780c */ /* 0x000fe40000704470 */
[----:B------:R-:W-:Y:S01]  /*0610*/  SEL R7, R3, R2, !P4 ;  /* 0x0000000203077207 */ /* 0x000fe20006000000 */
[----:B------:R-:W-:Y:S01]  /*0620*/  IMAD R3, R34, 0x60, RZ ;  /* 0x0000006022037824 */ /* 0x000fe200078e02ff */
        /* <DEDUP_REMOVED lines=9> */
[----:B------:R-:W-:Y:S01]  /*06c0*/  SHF.R.S32.HI R8, RZ, 0x1f, R25 ;  /* 0x0000001fff087819 */ /* 0x000fe20000011419 */
[----:B------:R-:W-:-:S02]  /*06d0*/  IMAD R9, R7, UR21, R0 ;  /* 0x0000001507097c24 */ /* 0x000fc4000f8e0200 */
[----:B------:R-:W-:-:S04]  /*06e0*/  IMAD.WIDE.U32 R4, R7, UR20, R4 ;  /* 0x0000001407047c25 */ /* 0x000fc8000f8e0004 */
[----:B------:R-:W-:Y:S01]  /*06f0*/  @P1 IMAD R0, R8, R18, RZ ;  /* 0x0000001208001224 */ /* 0x000fe200078e02ff */
[----:B------:R-:W-:Y:S02]  /*0700*/  IADD3 R7, R5, R9, RZ ;  /* 0x0000000905077210 */ /* 0x000fe40007ffe0ff */
[----:B------:R-:W-:Y:S01]  /*0710*/  @P1 MOV R6, R4 ;  /* 0x0000000400061202 */ /* 0x000fe20000000f00 */
[C---:B------:R-:W-:Y:S01]  /*0720*/  @P1 IMAD R21, R25.reuse, R19, R0 ;  /* 0x0000001319151224 */ /* 0x040fe200078e0200 */
[----:B------:R-:W4:Y:S01]  /*0730*/  @!P2 LDC.64 R26, c[0x0][0x288] ;  /* 0x0000a200ff1aab82 */ /* 0x000f220000000a00 */
[----:B------:R-:W-:Y:S02]  /*0740*/  SHF.R.S32.HI R30, RZ, 0x1f, R29 ;  /* 0x0000001fff1e7819 */ /* 0x000fe4000001141d */
[----:B------:R-:W-:Y:S01]  /*0750*/  @P1 IMAD.WIDE.U32 R18, R25, R18, R6 ;  /* 0x0000001219121225 */ /* 0x000fe200078e0006 */
[----:B------:R-:W-:-:S04]  /*0760*/  ISETP.GE.U32.AND P3, PT, R29, UR22, PT ;  /* 0x000000161d007c0c */ /* 0x000fc8000bf66070 */
[----:B------:R-:W-:Y:S01]  /*0770*/  @P1 IADD3 R19, R19, R21, RZ ;  /* 0x0000001513131210 */ /* 0x000fe20007ffe0ff */
[----:B-1----:R-:W-:Y:S01]  /*0780*/  @!P0 IMAD R2, R20, R14, RZ ;  /* 0x0000000e14028224 */ /* 0x002fe200078e02ff */
[----:B------:R-:W-:Y:S01]  /*0790*/  ISETP.GE.AND.EX P3, PT, R30, UR23, PT, P3 ;  /* 0x000000171e007c0c */ /* 0x000fe2000bf66330 */
[----:B------:R-:W1:Y:S01]  /*07a0*/  @!P0 LDC.64 R8, c[0x0][0x230] ;  /* 0x00008c00ff088b82 */ /* 0x000e620000000a00 */
[C---:B------:R-:W-:Y:S02]  /*07b0*/  @P1 SHF.L.U32 R23, R18.reuse, 0x1, RZ ;  /* 0x0000000112171819 */ /* 0x040fe400000006ff */
[----:B------:R-:W-:Y:S02]  /*07c0*/  @P1 SHF.L.U64.HI R0, R18, 0x1, R19 ;  /* 0x0000000112001819 */ /* 0x000fe40000010213 */
[----:B------:R-:W-:Y:S02]  /*07d0*/  ISETP.GT.U32.OR P3, PT, R22, 0x2ff, P3 ;  /* 0x000002ff1600780c */ /* 0x000fe40001f64470 */
[----:B--2---:R-:W-:-:S02]  /*07e0*/  @P1 IADD3 R16, P4, R23, R16, RZ ;  /* 0x0000001017101210 */ /* 0x004fc40007f9e0ff */
[----:B------:R-:W-:Y:S02]  /*07f0*/  CS2R R32, SRZ ;  /* 0x0000000000207805 */ /* 0x000fe4000001ff00 */
[----:B------:R-:W-:Y:S01]  /*0800*/  @!P0 MOV R18, R4 ;  /* 0x0000000400128202 */ /* 0x000fe20000000f00 */
[----:B------:R-:W2:Y:S01]  /*0810*/  @!P0 LDC.64 R20, c[0x0][0x228] ;  /* 0x00008a00ff148b82 */ /* 0x000ea20000000a00 */
[----:B------:R-:W-:Y:S01]  /*0820*/  @!P0 MOV R19, R7 ;  /* 0x0000000700138202 */ /* 0x000fe20000000f00 */
[----:B------:R-:W-:Y:S01]  /*0830*/  @!P0 IMAD R2, R37, R15, R2 ;  /* 0x0000000f25028224 */ /* 0x000fe200078e0202 */
[C---:B------:R-:W-:Y:S02]  /*0840*/  @P1 IADD3.X R17, R0.reuse, R17, RZ, P4, !PT ;  /* 0x0000001100111210 */ /* 0x040fe400027fe4ff */
[----:B0-----:R-:W-:Y:S01]  /*0850*/  @P1 IADD3 R12, P4, R23, R12, RZ ;  /* 0x0000000c170c1210 */ /* 0x001fe20007f9e0ff */
[----:B------:R-:W-:Y:S02]  /*0860*/  @!P0 IMAD.WIDE.U32 R14, R37, R14, R18 ;  /* 0x0000000e250e8225 */ /* 0x000fe400078e0012 */
[----:B------:R-:W0:Y:S01]  /*0870*/  @!P3 LDC.64 R18, c[0x0][0x288] ;  /* 0x0000a200ff12bb82 */ /* 0x000e220000000a00 */
[----:B------:R-:W-:Y:S01]  /*0880*/  @P1 IADD3.X R13, R0, R13, RZ, P4, !PT ;  /* 0x0000000d000d1210 */ /* 0x000fe200027fe4ff */
[----:B------:R-:W-:Y:S01]  /*0890*/  HFMA2.MMA R28, -RZ, RZ, 0, 0 ;  /* 0x00000000ff1c7435 */ /* 0x000fe200000001ff */
[----:B------:R-:W-:Y:S01]  /*08a0*/  @!P0 IADD3 R2, R15, R2, RZ ;  /* 0x000000020f028210 */ /* 0x000fe20007ffe0ff */
[----:B------:R4:W3:Y:S03]  /*08b0*/  @P1 LDG.E R33, desc[UR14][R16.64] ;  /* 0x0000000e10211981 */ /* 0x0008e6000c1e1900 */
[----:B------:R-:W-:Y:S01]  /*08c0*/  @!P0 SHF.L.U64.HI R0, R14, 0x1, R2 ;  /* 0x000000010e008819 */ /* 0x000fe20000010202 */
[----:B------:R4:W5:Y:S02]  /*08d0*/  @P1 LDG.E R32, desc[UR14][R12.64] ;  /* 0x0000000e0c201981 */ /* 0x000964000c1e1900 */
[----:B----4-:R-:W-:-:S04]  /*08e0*/  @!P2 IMAD R2, R24, R26, RZ ;  /* 0x0000001a1802a224 */ /* 0x010fc800078e02ff */
[----:B------:R-:W-:Y:S01]  /*08f0*/  @!P2 IMAD R2, R36, R27, R2 ;  /* 0x0000001b2402a224 */ /* 0x000fe200078e0202 */
[----:B------:R-:W-:Y:S01]  /*0900*/  @!P0 SHF.L.U32 R23, R14, 0x1, RZ ;  /* 0x000000010e178819 */ /* 0x000fe200000006ff */
[----:B------:R-:W4:Y:S01]  /*0910*/  @!P2 LDC.64 R16, c[0x0][0x230] ;  /* 0x00008c00ff10ab82 */ /* 0x000f220000000a00 */
[----:B------:R-:W-:Y:S02]  /*0920*/  @!P2 MOV R12, R4 ;  /* 0x00000004000ca202 */ /* 0x000fe40000000f00 */
[----:B------:R-:W-:-:S05]  /*0930*/  @!P2 MOV R13, R7 ;  /* 0x00000007000da202 */ /* 0x000fca0000000f00 */
[----:B------:R-:W3:Y:S01]  /*0940*/  @!P3 LDC.64 R14, c[0x0][0x230] ;  /* 0x00008c00ff0ebb82 */ /* 0x000ee20000000a00 */
[----:B------:R-:W-:-:S07]  /*0950*/  @!P2 IMAD.WIDE.U32 R26, R36, R26, R12 ;  /* 0x0000001a241aa225 */ /* 0x000fce00078e000c */
[----:B------:R-:W4:Y:S01]  /*0960*/  @!P2 LDC.64 R12, c[0x0][0x228] ;  /* 0x00008a00ff0cab82 */ /* 0x000f220000000a00 */
[----:B-1----:R-:W-:-:S04]  /*0970*/  @!P0 IADD3 R8, P4, R23, R8, RZ ;  /* 0x0000000817088210 */ /* 0x002fc80007f9e0ff */
[----:B------:R-:W-:Y:S02]  /*0980*/  @!P0 IADD3.X R9, R0, R9, RZ, P4, !PT ;  /* 0x0000000900098210 */ /* 0x000fe400027fe4ff */
[----:B--2---:R-:W-:Y:S01]  /*0990*/  @!P0 IADD3 R20, P4, R23, R20, RZ ;  /* 0x0000001417148210 */ /* 0x004fe20007f9e0ff */
[----:B0-----:R-:W-:Y:S01]  /*09a0*/  @!P3 IMAD R23, R30, R18, RZ ;  /* 0x000000121e17b224 */ /* 0x001fe200078e02ff */
[----:B------:R-:W-:Y:S02]  /*09b0*/  CS2R R30, SRZ ;  /* 0x00000000001e7805 */ /* 0x000fe4000001ff00 */
[----:B------:R-:W-:Y:S01]  /*09c0*/  @!P2 IADD3 R24, R27, R2, RZ ;  /* 0x000000021b18a210 */ /* 0x000fe20007ffe0ff */
[----:B------:R0:W5:Y:S01]  /*09d0*/  @!P0 LDG.E R28, desc[UR14][R8.64] ;  /* 0x0000000e081c8981 */ /* 0x000162000c1e1900 */
[----:B------:R-:W-:Y:S02]  /*09e0*/  @!P0 IADD3.X R21, R0, R21, RZ, P4, !PT ;  /* 0x0000001500158210 */ /* 0x000fe400027fe4ff */
[----:B------:R-:W-:-:S02]  /*09f0*/  @!P2 SHF.L.U32 R2, R26, 0x1, RZ ;  /* 0x000000011a02a819 */ /* 0x000fc400000006ff */
[----:B------:R-:W-:Y:S01]  /*0a00*/  @!P2 SHF.L.U64.HI R0, R26, 0x1, R24 ;  /* 0x000000011a00a819 */ /* 0x000fe20000010218 */
[----:B------:R-:W5:Y:S01]  /*0a10*/  @!P0 LDG.E R31, desc[UR14][R20.64] ;  /* 0x0000000e141f8981 */ /* 0x000f62000c1e1900 */
[----:B------:R-:W-:Y:S01]  /*0a20*/  @!P3 MOV R27, R7 ;  /* 0x00000007001bb202 */ /* 0x000fe20000000f00 */
[----:B------:R-:W-:Y:S01]  /*0a30*/  @!P3 IMAD R23, R29, R19, R23 ;  /* 0x000000131d17b224 */ /* 0x000fe200078e0217 */
[----:B0-----:R-:W0:Y:S01]  /*0a40*/  @!P3 LDC.64 R8, c[0x0][0x228] ;  /* 0x00008a00ff08bb82 */ /* 0x001e220000000a00 */
[----:B----4-:R-:W-:-:S04]  /*0a50*/  @!P2 IADD3 R12, P0, R2, R12, RZ ;  /* 0x0000000c020ca210 */ /* 0x010fc80007f1e0ff */
[----:B------:R-:W-:-:S05]  /*0a60*/  @!P2 IADD3.X R13, R0, R13, RZ, P0, !PT ;  /* 0x0000000d000da210 */ /* 0x000fca00007fe4ff */
[----:B------:R-:W5:Y:S01]  /*0a70*/  @!P2 LDG.E R30, desc[UR14][R12.64] ;  /* 0x0000000e0c1ea981 */ /* 0x000f62000c1e1900 */
[----:B------:R-:W-:-:S04]  /*0a80*/  @!P2 IADD3 R16, P4, R2, R16, RZ ;  /* 0x000000100210a210 */ /* 0x000fc80007f9e0ff */
[----:B------:R-:W-:Y:S02]  /*0a90*/  @!P2 IADD3.X R17, R0, R17, RZ, P4, !PT ;  /* 0x000000110011a210 */ /* 0x000fe400027fe4ff */
[----:B---3--:R-:W-:-:S13]  /*0aa0*/  R2UR UR19, R10 ;  /* 0x000000000a1372ca */ /* 0x008fda00000e0000 */
[----:B------:R-:W-:-:S05]  /*0ab0*/  MOV R0, UR19 ;  /* 0x0000001300007c02 */ /* 0x000fca0008000f00 */
[----:B------:R-:W-:-:S05]  /*0ac0*/  FFMA.FTZ R11, -R0, UR19, R11 ;  /* 0x00000013000b7c23 */ /* 0x000fca000801010b */
[----:B------:R-:W-:Y:S02]  /*0ad0*/  FSETP.GTU.FTZ.AND P0, PT, R11, RZ, PT ;  /* 0x000000ff0b00720b */ /* 0x000fe40003f1c000 */
[----:B------:R-:W-:-:S05]  /*0ae0*/  @!P3 MOV R26, R4 ;  /* 0x00000004001ab202 */ /* 0x000fca0000000f00 */
[----:B------:R-:W-:-:S06]  /*0af0*/  @!P3 IMAD.WIDE.U32 R18, R29, R18, R26 ;  /* 0x000000121d12b225 */ /* 0x000fcc00078e001a */
[----:B------:R-:W-:Y:S01]  /*0b00*/  VOTEU.ANY UP0, P0 ;  /* 0x00000000003f7886 */ /* 0x000fe20000000100 */
[----:B------:R-:W-:Y:S02]  /*0b10*/  PLOP3.LUT P0, PT, PT, PT, UP0, 0x80, 0x0 ;  /* 0x000000000000781c */ /* 0x000fe40003f0f008 */
[----:B------:R-:W-:Y:S02]  /*0b20*/  CS2R R26, SRZ ;  /* 0x00000000001a7805 */ /* 0x000fe4000001ff00 */
[----:B------:R-:W-:-:S04]  /*0b30*/  @UP0 ULDC UR11, c[0x0][0x250] ;  /* 0x00009400000b0ab9 */ /* 0x000fc80000000800 */
[----:B------:R1:W5:Y:S05]  /*0b40*/  @!P2 LDG.E R26, desc[UR14][R16.64] ;  /* 0x0000000e101aa981 */ /* 0x00036a000c1e1900 */
[----:B-1----:R-:W-:-:S06]  /*0b50*/  @P0 FADD.FTZ R16, R11, UR11 ;  /* 0x0000000b0b100e21 */ /* 0x002fcc0008010000 */
[----:B------:R-:W1:Y:S01]  /*0b60*/  @P0 MUFU.RSQ R16, R16 ;  /* 0x0000001000100308 */ /* 0x000e620000001400 */
[----:B------:R-:W-:Y:S02]  /*0b70*/  @!P3 IADD3 R23, R19, R23, RZ ;  /* 0x000000171317b210 */ /* 0x000fe40007ffe0ff */
[C---:B------:R-:W-:Y:S01]  /*0b80*/  @!P3 SHF.L.U32 R19, R18.reuse, 0x1, RZ ;  /* 0x000000011213b819 */ /* 0x040fe200000006ff */
[----:B------:R-:W-:Y:S01]  /*0b90*/  HFMA2.MMA R29, -RZ, RZ, 0, 0 ;  /* 0x00000000ff1d7435 */ /* 0x000fe200000001ff */
[----:B------:R-:W-:Y:S02]  /*0ba0*/  @!P3 SHF.L.U64.HI R18, R18, 0x1, R23 ;  /* 0x000000011212b819 */ /* 0x000fe40000010217 */
[C---:B------:R-:W-:Y:S02]  /*0bb0*/  @!P3 IADD3 R14, P4, R19.reuse, R14, RZ ;  /* 0x0000000e130eb210 */ /* 0x040fe40007f9e0ff */
[----:B0-----:R-:W-:Y:S02]  /*0bc0*/  @!P3 IADD3 R8, P5, R19, R8, RZ ;  /* 0x000000081308b210 */ /* 0x001fe40007fbe0ff */
[----:B-1----:R-:W-:-:S02]  /*0bd0*/  @P0 R2UR UR11, R16 ;  /* 0x00000000100b02ca */ /* 0x002fc400000e0000 */
[----:B------:R-:W-:Y:S02]  /*0be0*/  ISETP.GT.U32.AND P0, PT, R22, 0x2ff, PT ;  /* 0x000002ff1600780c */ /* 0x000fe40003f04070 */
[C---:B------:R-:W-:Y:S02]  /*0bf0*/  @!P3 IADD3.X R15, R18.reuse, R15, RZ, P4, !PT ;  /* 0x0000000f120fb210 */ /* 0x040fe400027fe4ff */
[----:B------:R-:W-:Y:S01]  /*0c00*/  @!P3 IADD3.X R9, R18, R9, RZ, P5, !PT ;  /* 0x000000091209b210 */ /* 0x000fe20002ffe4ff */
[----:B------:R-:W-:Y:S01]  /*0c10*/  UMOV UR13, 0x3f800000 ;  /* 0x3f800000000d7882 */ /* 0x000fe20000000000 */
[----:B------:R-:W-:Y:S01]  /*0c20*/  BSSY B0, `(.L_x_1378) ;  /* 0x000001c000007945 */ /* 0x000fe20003800000 */
[----:B------:R-:W-:Y:S01]  /*0c30*/  HFMA2.MMA R0, -RZ, RZ, 0, 0 ;  /* 0x00000000ff007435 */ /* 0x000fe200000001ff */
[----:B------:R0:W5:Y:S01]  /*0c40*/  @!P3 LDG.E R27, desc[UR14][R14.64] ;  /* 0x0000000e0e1bb981 */ /* 0x000162000c1e1900 */
[----:B------:R-:W-:Y:S02]  /*0c50*/  HFMA2.MMA R23, -RZ, RZ, 0, 0 ;  /* 0x00000000ff177435 */ /* 0x000fe400000001ff */
[----:B------:R-:W-:Y:S01]  /*0c60*/  @UP0 UMOV UR13, UR11 ;  /* 0x0000000b000d0c82 */ /* 0x000fe20008000000 */
[----:B------:R0:W5:Y:S01]  /*0c70*/  @!P3 LDG.E R29, desc[UR14][R8.64] ;  /* 0x0000000e081db981 */ /* 0x000162000c1e1900 */
[----:B------:R-:W-:-:S02]  /*0c80*/  ISETP.NE.AND P3, PT, RZ, UR18, PT ;  /* 0x00000012ff007c0c */ /* 0x000fc4000bf65270 */
[----:B------:R-:W-:Y:S02]  /*0c90*/  MOV R24, RZ ;  /* 0x000000ff00187202 */ /* 0x000fe40000000f00 */
[----:B------:R-:W-:Y:S01]  /*0ca0*/  MOV R2, RZ ;  /* 0x000000ff00027202 */ /* 0x000fe20000000f00 */
[--C-:B------:R-:W-:Y:S02]  /*0cb0*/  HADD2.F32 R11, -RZ, R33.reuse.H0_H0 ;  /* 0x20000021ff0b7230 */ /* 0x100fe40000004100 */
[----:B------:R-:W-:Y:S01]  /*0cc0*/  HADD2.F32 R10, -RZ, R33.H1_H1 ;  /* 0x30000021ff0a7230 */ /* 0x000fe20000004100 */
[----:B0-----:R-:W-:Y:S06]  /*0cd0*/  @P0 BRA `(.L_x_1379) ;  /* 0x0000000000400947 */ /* 0x001fec0003800000 */
[----:B------:R-:W-:Y:S01]  /*0ce0*/  ISETP.NE.AND P0, PT, RZ, UR18, PT ;  /* 0x00000012ff007c0c */ /* 0x000fe2000bf05270 */
[----:B------:R-:W0:Y:S01]  /*0cf0*/  LDC.64 R12, c[0x0][0x238] ;  /* 0x00008e00ff0c7b82 */ /* 0x000e220000000a00 */
[----:B------:R-:W-:-:S04]  /*0d00*/  IADD3 R3, R35, R3, RZ ;  /* 0x0000000323037210 */ /* 0x000fc80007ffe0ff */
[----:B------:R-:W-:-:S07]  /*0d10*/  SHF.R.S32.HI R0, RZ, 0x1f, R3 ;  /* 0x0000001fff007819 */ /* 0x000fce0000011403 */
[----:B------:R-:W1:Y:S02]  /*0d20*/  @P0 LDC.64 R8, c[0x0][0x240] ;  /* 0x00009000ff080b82 */ /* 0x000e640000000a00 */
[----:B-1----:R-:W-:-:S04]  /*0d30*/  @P0 LEA R8, P2, R3, R8, 0x1 ;  /* 0x0000000803080211 */ /* 0x002fc800078408ff */
[C---:B------:R-:W-:Y:S01]  /*0d40*/  @P0 LEA.HI.X R9, R3.reuse, R9, R0, 0x1, P2 ;  /* 0x0000000903090211 */ /* 0x040fe200010f0c00 */
[----:B0-----:R-:W-:-:S04]  /*0d50*/  IMAD.WIDE R2, R3, 0x2, R12 ;  /* 0x0000000203027825 */ /* 0x001fc800078e020c */
[----:B------:R-:W2:Y:S04]  /*0d60*/  @P0 LDG.E.U16 R14, desc[UR14][R8.64] ;  /* 0x0000000e080e0981 */ /* 0x000ea8000c1e1500 */
[----:B------:R-:W3:Y:S04]  /*0d70*/  @P0 LDG.E.U16 R13, desc[UR14][R8.64+0x2] ;  /* 0x0000020e080d0981 */ /* 0x000ee8000c1e1500 */
[----:B------:R-:W4:Y:S04]  /*0d80*/  LDG.E.U16 R0, desc[UR14][R2.64] ;  /* 0x0000000e02007981 */ /* 0x000f28000c1e1500 */
[----:B------:R-:W4:Y:S01]  /*0d90*/  LDG.E.U16 R12, desc[UR14][R2.64+0x2] ;  /* 0x0000020e020c7981 */ /* 0x000f22000c1e1500 */
[----:B--2---:R-:W-:-:S02]  /*0da0*/  @P0 SHF.L.U32 R24, R14, 0x10, RZ ;  /* 0x000000100e180819 */ /* 0x004fc400000006ff */
[----:B---3--:R-:W-:Y:S02]  /*0db0*/  @P0 SHF.L.U32 R23, R13, 0x10, RZ ;  /* 0x000000100d170819 */ /* 0x008fe400000006ff */
[----:B----4-:R-:W-:Y:S02]  /*0dc0*/  SHF.L.U32 R0, R0, 0x10, RZ ;  /* 0x0000001000007819 */ /* 0x010fe400000006ff */
[----:B------:R-:W-:-:S07]  /*0dd0*/  SHF.L.U32 R2, R12, 0x10, RZ ;  /* 0x000000100c027819 */ /* 0x000fce00000006ff */
.L_x_1379:
[----:B------:R-:W-:Y:S05]  /*0de0*/  BSYNC B0 ;  /* 0x0000000000007941 */ /* 0x000fea0003800000 */
.L_x_1378:
[----:B------:R-:W-:Y:S01]  /*0df0*/  FADD.FTZ R11, R11, -UR19 ;  /* 0x800000130b0b7e21 */ /* 0x000fe20008010000 */
[----:B------:R-:W-:Y:S01]  /*0e00*/  FADD.FTZ R3, R10, -UR19 ;  /* 0x800000130a037e21 */ /* 0x000fe20008010000 */
[--C-:B-----5:R-:W-:Y:S02]  /*0e10*/  HADD2.F32 R8, -RZ, R32.reuse.H0_H0 ;  /* 0x20000020ff087230 */ /* 0x120fe40000004100 */
        /* <DEDUP_REMOVED lines=22> */
.L_x_1380:
        /* <DEDUP_REMOVED lines=34> */
.L_x_1381:
        /* <DEDUP_REMOVED lines=40> */
.L_x_1382:
        /* <DEDUP_REMOVED lines=35> */
.L_x_1383:
[----:B------:R0:W-:Y:S01]  /*1650*/  STL [R1+0x4], R4 ;  /* 0x0000040401007387 */ /* 0x0001e20000100800 */
[----:B------:R-:W-:Y:S01]  /*1660*/  FMUL.FTZ R17, R10, R0 ;  /* 0x000000000a117220 */ /* 0x000fe20000410000 */
[----:B------:R-:W-:-:S03]  /*1670*/  FMUL.FTZ R21, R11, R2 ;  /* 0x000000020b157220 */ /* 0x000fc60000410000 */
[----:B------:R-:W-:Y:S01]  /*1680*/  FFMA.FTZ R13, R8, R17, R13 ;  /* 0x00000011080d7223 */ /* 0x000fe2000001000d */
[----:B------:R-:W-:Y:S02]  /*1690*/  FADD.FTZ R15, R15, R17 ;  /* 0x000000110f0f7221 */ /* 0x000fe40000010000 */
[----:B------:R-:W2:Y:S01]  /*16a0*/  LDL R17, [R1] ;  /* 0x0000000001117983 */ /* 0x000ea20000100800 */
[----:B------:R-:W-:Y:S01]  /*16b0*/  FFMA.FTZ R20, R12, R21, R13 ;  /* 0x000000150c147223 */ /* 0x000fe2000001000d */
[----:B------:R-:W-:Y:S01]  /*16c0*/  FADD.FTZ R21, R21, R15 ;  /* 0x0000000f15157221 */ /* 0x000fe20000010000 */
[----:B------:R-:W1:Y:S01]  /*16d0*/  S2UR UR17, SR_CgaCtaId ;  /* 0x00000000001179c3 */ /* 0x000e620000008800 */
[----:B0-----:R-:W0:Y:S02]  /*16e0*/  S2R R4, SR_LANEID ;  /* 0x0000000000047919 */ /* 0x001e240000000000 */
        /* <DEDUP_REMOVED lines=32> */
[----:B------:R-:W-:Y:S01]  /*18f0*/  FADD.FTZ R10, R19, R10 ;  /* 0x0000000a130a7221 */ /* 0x000fe20000010000 */
[----:B----4-:R-:W-:Y:S01]  /*1900*/  @!P0 FADD.FTZ R20, R20, R15 ;  /* 0x0000000f14148221 */ /* 0x010fe20000010000 */
[----:B0-----:R-:W-:Y:S01]  /*1910*/  @!P0 FADD.FTZ R21, R21, R13 ;  /* 0x0000000d15158221 */ /* 0x001fe20000010000 */
[----:B---3--:R-:W-:Y:S01]  /*1920*/  ISETP.NE.AND P0, PT, R9, RZ, PT ;  /* 0x000000ff0900720c */ /* 0x008fe20003f05270 */
[----:B------:R-:W-:Y:S01]  /*1930*/  FFMA.FTZ R9, R12, R11, R3 ;  /* 0x0000000b0c097223 */ /* 0x000fe20000010003 */
[----:B------:R-:W-:Y:S01]  /*1940*/  FADD.FTZ R11, R18, R11 ;  /* 0x0000000b120b7221 */ /* 0x000fe20000010000 */
[C---:B------:R-:W-:Y:S01]  /*1950*/  LEA R3, R22.reuse, UR11, 0x4 ;  /* 0x0000000b16037c11 */ /* 0x040fe2000f8e20ff */
[----:B------:R-:W-:Y:S04]  /*1960*/  BSSY B0, `(.L_x_1384) ;  /* 0x0000041000007945 */ /* 0x000fe80003800000 */
[----:B------:R0:W-:Y:S01]  /*1970*/  STS.128 [R3], R8 ;  /* 0x0000000803007388 */ /* 0x0001e20000000c00 */
[----:B------:R-:W-:-:S04]  /*1980*/  ISETP.GT.U32.AND P4, PT, R22, 0x2f, PT ;  /* 0x0000002f1600780c */ /* 0x000fc80003f84070 */
        /* <DEDUP_REMOVED lines=62> */
.L_x_1385:
[----:B------:R-:W-:Y:S05]  /*1d70*/  BSYNC B0 ;  /* 0x0000000000007941 */ /* 0x000fea0003800000 */
.L_x_1384:
        /* <DEDUP_REMOVED lines=78> */
.L_x_1387:
[----:B------:R-:W-:Y:S05]  /*2260*/  BSYNC B0 ;  /* 0x0000000000007941 */ /* 0x000fea0003800000 */
.L_x_1386:
        /* <DEDUP_REMOVED lines=20> */
.L_x_1389:
[----:B------:R-:W-:Y:S05]  /*23b0*/  BSYNC B0 ;  /* 0x0000000000007941 */ /* 0x000fea0003800000 */
.L_x_1388:
        /* <DEDUP_REMOVED lines=34> */
.L_x_1392:
[----:B------:R-:W2:Y:S04]  /*25e0*/  LDG.E.STRONG.GPU R15, desc[UR14][R10.64] ;  /* 0x0000000e0a0f7981 */ /* 0x000ea8000c1ef900 */
[----:B--2---:R-:W-:Y:S01]  /*25f0*/  CCTL.IVALL ;  /* 0x00000000ff00798f */ /* 0x004fe20002000000 */
[----:B------:R-:W-:Y:S05]  /*2600*/  YIELD ;  /* 0x0000000000007946 */ /* 0x000fea0003800000 */
[----:B------:R-:W-:-:S13]  /*2610*/  ISETP.NE.AND P0, PT, R15, R14, PT ;  /* 0x0000000e0f00720c */ /* 0x000fda0003f05270 */
[----:B------:R-:W-:Y:S05]  /*2620*/  @P0 BRA `(.L_x_1392) ;  /* 0xfffffffc00ec0947 */ /* 0x000fea000383ffff */
.L_x_1391:
        /* <DEDUP_REMOVED lines=17> */
.L_x_1396:
        /* <DEDUP_REMOVED lines=115> */
.L_x_1395:
        /* <DEDUP_REMOVED lines=61> */
.L_x_1397:
[----:B------:R-:W-:-:S13]  /*3240*/  ISETP.NE.OR P0, PT, R10, RZ, P0 ;  /* 0x000000ff0a00720c */ /* 0x000fda0000705670 */
[----:B------:R-:W-:Y:S05]  /*3250*/  @!P0 BRA `(.L_x_1393) ;  /* 0x00000000007c8947 */ /* 0x000fea0003800000 */
.L_x_1394:
        /* <DEDUP_REMOVED lines=31> */
.L_x_1393:
        /* <DEDUP_REMOVED lines=11> */
.L_x_1399:
[----:B------:R-:W-:Y:S05]  /*3500*/  BSYNC B0 ;  /* 0x0000000000007941 */ /* 0x000fea0003800000 */
.L_x_1398:
        /* <DEDUP_REMOVED lines=16> */
.L_x_1390:
        /* <DEDUP_REMOVED lines=9> */
[----:B------:R-:W-:-:S02]  /*36a0*/  ISETP.GE.U32.AND P5, PT, R34, UR20, PT ;  /* 0x0000001422007c0c */ /* 0x000fc4000bfa6070 */
[----:B------:R-:W-:Y:S01]  /*36b0*/  SHF.R.S32.HI R3, RZ, 0x1f, R3 ;  /* 0x0000001fff037819 */ /* 0x000fe20000011403 */
[----:B0-----:R-:W-:-:S09]  /*36c0*/  ULEA UR11, UR12, UR11, 0x18 ;  /* 0x0000000b0c0b7291 */ /* 0x001fd2000f8ec03f */
[----:B------:R0:W-:Y:S01]  /*36d0*/  @!P2 STS.64 [UR11+0xe0], R20 ;  /* 0x0000e014ff00a988 */ /* 0x0001e20008000a0b */
[----:B------:R-:W-:Y:S01]  /*36e0*/  BAR.SYNC.DEFER_BLOCKING 0x0 ;  /* 0x0000000000007b1d */ /* 0x000fe20000010000 */
[----:B------:R-:W-:Y:S02]  /*36f0*/  ISETP.GE.U32.AND P2, PT, R36, UR20, PT ;  /* 0x0000001424007c0c */ /* 0x000fe4000bf46070 */
[----:B0-----:R-:W-:-:S04]  /*3700*/  SHF.R.S32.HI R21, RZ, 0x1f, R37 ;  /* 0x0000001fff157819 */ /* 0x001fc80000011425 */
[----:B------:R-:W-:Y:S02]  /*3710*/  ISETP.GE.AND.EX P4, PT, R21, UR21, PT, P0 ;  /* 0x0000001515007c0c */ /* 0x000fe4000bf86300 */
[----:B------:R-:W-:Y:S02]  /*3720*/  ISETP.GE.AND.EX P0, PT, R10, UR21, PT, P2 ;  /* 0x000000150a007c0c */ /* 0x000fe4000bf06320 */
[----:B------:R-:W-:Y:S02]  /*3730*/  ISETP.GE.AND.EX P2, PT, R3, UR21, PT, P5 ;  /* 0x0000001503007c0c */ /* 0x000fe4000bf46350 */
[----:B------:R-:W-:Y:S01]  /*3740*/  ISETP.GT.U32.OR P4, PT, R22, 0x2ff, P4 ;  /* 0x000002ff1600780c */ /* 0x000fe20002784470 */
[----:B------:R-:W0:Y:S01]  /*3750*/  LDS.64 R8, [UR11+0xe0] ;  /* 0x0000e00bff087984 */ /* 0x000e220008000a00 */
[----:B------:R-:W-:Y:S02]  /*3760*/  ULDC UR11, c[0x0][0x2bc] ;  /* 0x0000af00000b7ab9 */ /* 0x000fe40000000800 */
[----:B0-----:R-:W-:Y:S01]  /*3770*/  FMUL.FTZ R12, R9, UR11 ;  /* 0x0000000b090c7c20 */ /* 0x001fe20008410000 */
[----:B------:R-:W-:-:S02]  /*3780*/  HADD2.F32 R9, -RZ, R33.H0_H0 ;  /* 0x20000021ff097230 */ /* 0x000fc40000004100 */
[----:B------:R-:W-:Y:S01]  /*3790*/  FMUL.FTZ R3, R8, UR11 ;  /* 0x0000000b08037c20 */ /* 0x000fe20008410000 */
[----:B------:R-:W-:Y:S02]  /*37a0*/  HADD2.F32 R33, -RZ, R33.H1_H1 ;  /* 0x30000021ff217230 */ /* 0x000fe40000004100 */
        /* <DEDUP_REMOVED lines=25> */
.L_x_1400:
        /* <DEDUP_REMOVED lines=21> */
.L_x_1402:
[----:B------:R-:W-:Y:S05]  /*3a90*/  BSYNC B0 ;  /* 0x0000000000007941 */ /* 0x000fea0003800000 */
.L_x_1401:
        /* <DEDUP_REMOVED lines=25> */
.L_x_1403:
[----:B------:R-:W-:Y:S04]  /*3c30*/  BSSY B0, `(.L_x_1404) ;  /* 0x0000014000007945 */ /* 0x000fe80003800000 */
[----:B------:R-:W-:Y:S05]  /*3c40*/  @P4 BRA `(.L_x_1405) ;  /* 0x0000000000484947 */ /* 0x000fea0003800000 */
[C-C-:B------:R-:W-:Y:S01]  /*3c50*/  FFMA.FTZ R8, R3.reuse, R8, R12.reuse ;  /* 0x0000000803087223 */ /* 0x140fe2000001000c */
[----:B------:R-:W-:Y:S01]  /*3c60*/  FFMA.FTZ R10, R3, R9, R12 ;  /* 0x00000009030a7223 */ /* 0x000fe2000001000c */
[----:B------:R-:W-:Y:S01]  /*3c70*/  ULDC.64 UR20, c[0x0][0x288] ;  /* 0x0000a20000147ab9 */ /* 0x000fe20000000a00 */
[----:B------:R-:W-:Y:S01]  /*3c80*/  MOV R9, R7 ;  /* 0x0000000700097202 */ /* 0x000fe20000000f00 */
[----:B------:R-:W-:Y:S01]  /*3c90*/  FFMA.FTZ R13, R31, R2, -R8 ;  /* 0x000000021f0d7223 */ /* 0x000fe20000010808 */
[----:B-----5:R-:W-:Y:S01]  /*3ca0*/  MOV R8, R4 ;  /* 0x0000000400087202 */ /* 0x020fe20000000f00 */
[----:B------:R-:W-:Y:S02]  /*3cb0*/  IMAD R14, R21, UR20, RZ ;  /* 0x00000014150e7c24 */ /* 0x000fe4000f8e02ff */
[----:B------:R-:W-:Y:S01]  /*3cc0*/  FFMA.FTZ R10, R11, R0, -R10 ;  /* 0x000000000b0a7223 */ /* 0x000fe2000001080a */
[----:B------:R-:W-:Y:S01]  /*3cd0*/  FMUL.FTZ R13, R13, UR13 ;  /* 0x0000000d0d0d7c20 */ /* 0x000fe20008410000 */
[----:B------:R-:W-:-:S04]  /*3ce0*/  IMAD.WIDE.U32 R8, R37, UR20, R8 ;  /* 0x0000001425087c25 */ /* 0x000fc8000f8e0008 */
        /* <DEDUP_REMOVED lines=8> */
.L_x_1405:
[----:B------:R-:W-:Y:S05]  /*3d70*/  BSYNC B0 ;  /* 0x0000000000007941 */ /* 0x000fea0003800000 */
.L_x_1404:
[--C-:B------:R-:W-:Y:S01]  /*3d80*/  HADD2.F32 R8, -RZ, R26.reuse.H0_H0 ;  /* 0x2000001aff087230 */ /* 0x100fe20000004100 */
[C---:B------:R-:W-:Y:S01]  /*3d90*/  ISETP.GT.U32.OR P0, PT, R22.reuse, 0x2ff, P0 ;  /* 0x000002ff1600780c */ /* 0x040fe20000704470 */
[----:B------:R-:W-:Y:S01]  /*3da0*/  HADD2.F32 R26, -RZ, R26.H1_H1 ;  /* 0x3000001aff1a7230 */ /* 0x000fe20000004100 */
[----:B------:R-:W-:Y:S01]  /*3db0*/  ISETP.GT.U32.OR P2, PT, R22, 0x2ff, P2 ;  /* 0x000002ff1600780c */ /* 0x000fe20001744470 */
[----:B0-----:R-:W-:Y:S02]  /*3dc0*/  HADD2.F32 R13, -RZ, R27.H0_H0 ;  /* 0x2000001bff0d7230 */ /* 0x001fe40000004100 */
[----:B------:R-:W-:Y:S01]  /*3dd0*/  FADD.FTZ R8, R8, -UR19 ;  /* 0x8000001308087e21 */ /* 0x000fe20008010000 */
[--C-:B------:R-:W-:Y:S02]  /*3de0*/  HADD2.F32 R9, -RZ, R30.reuse.H0_H0 ;  /* 0x2000001eff097230 */ /* 0x100fe40000004100 */
        /* <DEDUP_REMOVED lines=24> */
.L_x_1406:
[----:B------:R-:W-:Y:S04]  /*3f70*/  BSSY B0, `(.L_x_1407) ;  /* 0x0000015000007945 */ /* 0x000fe80003800000 */
[----:B------:R-:W-:Y:S05]  /*3f80*/  @P0 BRA `(.L_x_1408) ;  /* 0x00000000004c0947 */ /* 0x000fea0003800000 */
[----:B------:R-:W-:Y:S01]  /*3f90*/  SHF.R.S32.HI R14, RZ, 0x1f, R36 ;  /* 0x0000001fff0e7819 */ /* 0x000fe20000011424 */
[C-C-:B------:R-:W-:Y:S01]  /*3fa0*/  FFMA.FTZ R10, R3.reuse, R15, R12.reuse ;  /* 0x0000000f030a7223 */ /* 0x140fe2000001000c */
[----:B------:R-:W-:Y:S01]  /*3fb0*/  FFMA.FTZ R8, R3, R8, R12 ;  /* 0x0000000803087223 */ /* 0x000fe2000001000c */
[----:B------:R-:W-:Y:S02]  /*3fc0*/  ULDC.64 UR20, c[0x0][0x288] ;  /* 0x0000a20000147ab9 */ /* 0x000fe40000000a00 */
[----:B------:R-:W-:Y:S02]  /*3fd0*/  IMAD R15, R14, UR20, RZ ;  /* 0x000000140e0f7c24 */ /* 0x000fe4000f8e02ff */
[----:B------:R-:W-:Y:S01]  /*3fe0*/  FFMA.FTZ R10, R9, R0, -R10 ;  /* 0x00000000090a7223 */ /* 0x000fe2000001080a */
[----:B------:R-:W-:Y:S01]  /*3ff0*/  FFMA.FTZ R14, R11, R2, -R8 ;  /* 0x000000020b0e7223 */ /* 0x000fe20000010808 */
[----:B-----5:R-:W-:Y:S01]  /*4000*/  MOV R8, R4 ;  /* 0x0000000400087202 */ /* 0x020fe20000000f00 */
        /* <DEDUP_REMOVED lines=11> */
.L_x_1408:
[----:B------:R-:W-:Y:S05]  /*40c0*/  BSYNC B0 ;  /* 0x0000000000007941 */ /* 0x000fea0003800000 */
.L_x_1407:
        /* <DEDUP_REMOVED lines=25> */
.L_x_1409:
[----:B------:R-:W-:Y:S04]  /*4260*/  BSSY B0, `(.L_x_1410) ;  /* 0x0000015000007945 */ /* 0x000fe80003800000 */
[----:B------:R-:W-:Y:S05]  /*4270*/  @P2 BRA `(.L_x_1411) ;  /* 0x00000000004c2947 */ /* 0x000fea0003800000 */
[----:B------:R-:W-:Y:S01]  /*4280*/  IADD3 R10, R25, 0x30, RZ ;  /* 0x00000030190a7810 */ /* 0x000fe20007ffe0ff */
[----:B------:R-:W-:Y:S01]  /*4290*/  ULDC.64 UR20, c[0x0][0x288] ;  /* 0x0000a20000147ab9 */ /* 0x000fe20000000a00 */
[C-C-:B------:R-:W-:Y:S01]  /*42a0*/  FFMA.FTZ R6, R3.reuse, R11, R12.reuse ;  /* 0x0000000b03067223 */ /* 0x140fe2000001000c */
[----:B------:R-:W-:Y:S01]  /*42b0*/  FFMA.FTZ R8, R3, R8, R12 ;  /* 0x0000000803087223 */ /* 0x000fe2000001000c */
[----:B------:R-:W-:Y:S02]  /*42c0*/  SHF.R.S32.HI R10, RZ, 0x1f, R10 ;  /* 0x0000001fff0a7819 */ /* 0x000fe4000001140a */
[----:B------:R-:W-:Y:S01]  /*42d0*/  MOV R5, R7 ;  /* 0x0000000700057202 */ /* 0x000fe20000000f00 */
[----:B------:R-:W-:Y:S01]  /*42e0*/  FFMA.FTZ R6, R9, R0, -R6 ;  /* 0x0000000009067223 */ /* 0x000fe20000010806 */
[----:B------:R-:W-:Y:S01]  /*42f0*/  FFMA.FTZ R8, R29, R2, -R8 ;  /* 0x000000021d087223 */ /* 0x000fe20000010808 */
[----:B------:R-:W-:Y:S02]  /*4300*/  IMAD R3, R10, UR20, RZ ;  /* 0x000000140a037c24 */ /* 0x000fe4000f8e02ff */
[----:B-----5:R-:W-:-:S04]  /*4310*/  IMAD.WIDE.U32 R4, R34, UR20, R4 ;  /* 0x0000001422047c25 */ /* 0x020fc8000f8e0004 */
[----:B------:R-:W-:Y:S01]  /*4320*/  FMUL.FTZ R6, R6, UR13 ;  /* 0x0000000d06067c20 */ /* 0x000fe20008410000 */
[----:B------:R-:W-:Y:S01]  /*4330*/  FMUL.FTZ R7, R8, UR13 ;  /* 0x0000000d08077c20 */ /* 0x000fe20008410000 */
[----:B------:R-:W-:Y:S01]  /*4340*/  IMAD R3, R34, UR21, R3 ;  /* 0x0000001522037c24 */ /* 0x000fe2000f8e0203 */
[----:B------:R-:W-:Y:S02]  /*4350*/  ULDC.64 UR20, c[0x0][0x210] ;  /* 0x0000840000147ab9 */ /* 0x000fe40000000a00 */
[C---:B------:R-:W-:Y:S02]  /*4360*/  LEA R2, P0, R4.reuse, UR20, 0x1 ;  /* 0x0000001404027c11 */ /* 0x040fe4000f8008ff */
[----:B------:R-:W-:Y:S02]  /*4370*/  IADD3 R3, R5, R3, RZ ;  /* 0x0000000305037210 */ /* 0x000fe40007ffe0ff */
[----:B------:R-:W-:Y:S02]  /*4380*/  F2FP.F16.F32.PACK_AB R5, R7, R6 ;  /* 0x000000060705723e */ /* 0x000fe400000000ff */
[----:B------:R-:W-:-:S05]  /*4390*/  LEA.HI.X R3, R4, UR21, R3, 0x1, P0 ;  /* 0x0000001504037c11 */ /* 0x000fca00080f0c03 */
[----:B------:R0:W-:Y:S02]  /*43a0*/  STG.E desc[UR14][R2.64], R5 ;  /* 0x0000000502007986 */ /* 0x0001e4000c10190e */
.L_x_1411:
[----:B------:R-:W-:Y:S05]  /*43b0*/  BSYNC B0 ;  /* 0x0000000000007941 */ /* 0x000fea0003800000 */
.L_x_1410:
[----:B------:R-:W-:Y:S01]  /*43c0*/  ULDC UR11, c[0x0][0x10] ;  /* 0x00000400000b7ab9 */ /* 0x000fe20000000800 */
[----:B------:R-:W-:Y:S02]  /*43d0*/  UIADD3 UR4, UR4, 0x1, URZ ;  /* 0x0000000104047890 */ /* 0x000fe4000fffe03f */
[----:B------:R-:W-:-:S04]  /*43e0*/  UIADD3 UR6, UR11, UR6, URZ ;  /* 0x000000060b067290 */ /* 0x000fc8000fffe03f */
[----:B------:R-:W-:-:S06]  /*43f0*/  UISETP.GE.AND UP0, UPT, UR6, UR5, UPT ;  /* 0x000000050600728c */ /* 0x000fcc000bf06270 */
[----:B------:R-:W-:-:S13]  /*4400*/  PLOP3.LUT P0, PT, PT, PT, UP0, 0x80, 0x0 ;  /* 0x000000000000781c */ /* 0x000fda0003f0f008 */
[----:B------:R-:W-:Y:S05]  /*4410*/  @!P0 BRA `(.L_x_1412) ;  /* 0xffffffbc00c08947 */ /* 0x000fea000383ffff */
.L_x_1377:
[----:B-----5:R-:W1:Y:S01]  /*4420*/  LDC R4, c[0x0][0xc] ;  /* 0x00000300ff047b82 */ /* 0x020e620000000800 */
        /* <DEDUP_REMOVED lines=18> */
.L_x_1414:
[----:B------:R-:W-:Y:S05]  /*4550*/  BSYNC B0 ;  /* 0x0000000000007941 */ /* 0x000fea0003800000 */
.L_x_1413:
        /* <DEDUP_REMOVED lines=11> */
.L_x_1416:
[----:B------:R-:W2:Y:S04]  /*4610*/  LDG.E.STRONG.GPU R5, desc[UR14][R2.64] ;  /* 0x0000000e02057981 */ /* 0x000ea8000c1ef900 */
[----:B--2---:R-:W-:Y:S01]  /*4620*/  CCTL.IVALL ;  /* 0x00000000ff00798f */ /* 0x004fe20002000000 */
[----:B------:R-:W-:Y:S05]  /*4630*/  YIELD ;  /* 0x0000000000007946 */ /* 0x000fea0003800000 */
[----:B------:R-:W-:-:S13]  /*4640*/  ISETP.NE.AND P0, PT, R5, R0, PT ;  /* 0x000000000500720c */ /* 0x000fda0003f05270 */
[----:B------:R-:W-:Y:S05]  /*4650*/  @P0 BRA `(.L_x_1416) ;  /* 0xfffffffc00ec0947 */ /* 0x000fea000383ffff */
.L_x_1415:
        /* <DEDUP_REMOVED lines=25> */
.L_x_1417:
        /* <DEDUP_REMOVED lines=25> */
.L_x_1418:
        /* <DEDUP_REMOVED lines=16> */
.L_x_5130:


//--------------------- .text._Z35group_norm_nhwc_bwd_one_pass_kernelI11Fp16IOBf16WLi128ELi96ELi768EEv26Group_norm_nhwc_bwd_params --------------------------
	.section	.text._Z35group_norm_nhwc_bwd_one_pass_kernelI11Fp16IOBf16WLi128ELi96ELi768EEv26Group_norm_nhwc_bwd_params,"ax",@progbits
	.align	128
        .global         _Z35group_norm_nhwc_bwd_one_pass_kernelI11Fp16IOBf16WLi128ELi96ELi768EEv26Group_norm_nhwc_bwd_params
        .type           _Z35group_norm_nhwc_bwd_one_pass_kernelI11Fp16IOBf16WLi128ELi96ELi768EEv26Group_norm_nhwc_bwd_params,@function
        .size           _Z35group_norm_nhwc_bwd_one_pass_kernelI11Fp16IOBf16WLi128ELi96ELi768EEv26Group_norm_nhwc_bwd_params,(.L_x_5131 - _Z35group_norm_nhwc_bwd_one_pass_kernelI11Fp16IOBf16WLi128ELi96ELi768EEv26Group_norm_nhwc_bwd_params)
        .other          _Z35group_norm_nhwc_bwd_one_pass_kernelI11Fp16IOBf16WLi128ELi96ELi768EEv26Group_norm_nhwc_bwd_params,@"STO_CUDA_ENTRY STV_DEFAULT"
_Z35group_norm_nhwc_bwd_one_pass_kernelI11Fp16IOBf16WLi128ELi96ELi768EEv26Group_norm_nhwc_bwd_params:
.text._Z35group_norm_nhwc_bwd_one_pass_kernelI11Fp16IOBf16WLi128ELi96ELi768EEv26Group_norm_nhwc_bwd_params:
        /* <DEDUP_REMOVED lines=36> */
[----:B------:R-:W-:Y:S02]  /*0240*/  SHF.R.S64 R5, R5, 0x1, R8 ;  /* 0x0000000105057819 */ /* 0x000fe40000001008 */
[----:B------:R-:W-:Y:S02]  /*0250*/  ISETP.GE.AND.EX P1, PT, R3, UR11, PT, P1 ;  /* 0x0000000b03007c0c */ /* 0x000fe4000bf26310 */
[----:B------:R-:W-:Y:S02]  /*0260*/  SHF.R.S32.HI R2, RZ, 0x5, R2 ;  /* 0x00000005ff027819 */ /* 0x000fe40000011402 */
[----:B------:R-:W-:Y:S02]  /*0270*/  SHF.R.S32.HI R9, RZ, 0x1, R9 ;  /* 0x00000001ff097819 */ /* 0x000fe40000011409 */
[----:B------:R-:W-:-:S02]  /*0280*/  SHF.R.S32.HI R8, RZ, 0x1, R8 ;  /* 0x00000001ff087819 */ /* 0x000fc40000011408 */
[----:B------:R-:W-:Y:S02]  /*0290*/  LEA R2, R2, UR5, 0x3 ;  /* 0x0000000502027c11 */ /* 0x000fe4000f8e18ff */
[C---:B------:R-:W-:Y:S02]  /*02a0*/  IADD3 R46, R47.reuse, 0x10, RZ ;  /* 0x000000102f2e7810 */ /* 0x040fe40007ffe0ff */
[C---:B------:R-:W-:Y:S02]  /*02b0*/  IADD3 R45, R47.reuse, 0x20, RZ ;  /* 0x000000202f2d7810 */ /* 0x040fe40007ffe0ff */
[C---:B------:R-:W-:Y:S02]  /*02c0*/  IADD3 R44, R47.reuse, 0x30, RZ ;  /* 0x000000302f2c7810 */ /* 0x040fe40007ffe0ff */
[C---:B------:R-:W-:Y:S02]  /*02d0*/  IADD3 R43, R47.reuse, 0x40, RZ ;  /* 0x000000402f2b7810 */ /* 0x040fe40007ffe0ff */
[----:B------:R-:W-:-:S02]  /*02e0*/  IADD3 R42, R47, 0x50, RZ ;  /* 0x000000502f2a7810 */ /* 0x000fc40007ffe0ff */
[----:B------:R-:W-:Y:S02]  /*02f0*/  ISETP.LT.U32.AND P1, PT, R49, 0x300, !P1 ;  /* 0x000003003100780c */ /* 0x000fe40004f21070 */
[C---:B------:R-:W-:Y:S02]  /*0300*/  IADD3 R41, R47.reuse, 0x60, RZ ;  /* 0x000000602f297810 */ /* 0x040fe40007ffe0ff */
[----:B------:R-:W-:Y:S02]  /*0310*/  IADD3 R40, R47, 0x70, RZ ;  /* 0x000000702f287810 */ /* 0x000fe40007ffe0ff */
[----:B------:R-:W-:Y:S02]  /*0320*/  SHF.L.U64.HI R6, R4, 0x2, R9 ;  /* 0x0000000204067819 */ /* 0x000fe40000010209 */
[----:B-1----:R-:W-:-:S07]  /*0330*/  SHF.L.U64.HI R7, R5, 0x2, R8 ;  /* 0x0000000205077819 */ /* 0x002fce0000010208 */
.L_x_1470:
[----:B------:R-:W0:Y:S01]  /*0340*/  LDC R15, c[0x0][0x2a0] ;  /* 0x0000a800ff0f7b82 */ /* 0x000e220000000800 */
[----:B------:R-:W-:Y:S01]  /*0350*/  ULDC.64 UR14, c[0x0][0x290] ;  /* 0x0000a400000e7ab9 */ /* 0x000fe20000000a00 */
[----:B------:R-:W-:Y:S01]  /*0360*/  ISETP.GE.AND P4, PT, R48, RZ, PT ;  /* 0x000000ff3000720c */ /* 0x000fe20003f86270 */
[----:B------:R-:W-:Y:S01]  /*0370*/  ULDC.64 UR12, c[0x0][0x298] ;  /* 0x0000a600000c7ab9 */ /* 0x000fe20000000a00 */
[----:B------:R-:W-:-:S04]  /*0380*/  ISETP.GE.U32.AND P2, PT, R46, UR14, PT ;  /* 0x0000000e2e007c0c */ /* 0x000fc8000bf46070 */
        /* <DEDUP_REMOVED lines=12> */
[----:B------:R-:W-:-:S04]  /*0450*/  LOP3.LUT R8, R48, R15, RZ, 0x3c, !PT ;  /* 0x0000000f30087212 */ /* 0x000fc800078e3cff */
[----:B------:R-:W-:Y:S01]  /*0460*/  ISETP.GE.AND P6, PT, R8, RZ, PT ;  /* 0x000000ff0800720c */ /* 0x000fe20003fc6270 */
[----:B------:R-:W-:Y:S01]  /*0470*/  IMAD.HI.U32 R11, R9, R12, RZ ;  /* 0x0000000c090b7227 */ /* 0x000fe200078e00ff */
[----:B------:R-:W-:-:S04]  /*0480*/  SHF.R.S32.HI R9, RZ, 0x1f, R46 ;  /* 0x0000001fff097819 */ /* 0x000fc8000001142e */
[----:B------:R-:W-:Y:S02]  /*0490*/  IADD3 R10, -R11, RZ, RZ ;  /* 0x000000ff0b0a7210 */ /* 0x000fe40007ffe1ff */
[----:B------:R-:W-:-:S03]  /*04a0*/  ISETP.GE.AND.EX P2, PT, R9, UR15, PT, P2 ;  /* 0x0000000f09007c0c */ /* 0x000fc6000bf46320 */
[----:B------:R-:W-:Y:S01]  /*04b0*/  IMAD R10, R13, R10, R12 ;  /* 0x0000000a0d0a7224 */ /* 0x000fe200078e020c */
[----:B------:R-:W-:-:S04]  /*04c0*/  ISETP.GT.U32.OR P2, PT, R49, 0x2ff, P2 ;  /* 0x000002ff3100780c */ /* 0x000fc80001744470 */
[----:B------:R-:W-:-:S09]  /*04d0*/  ISETP.GT.U32.AND P0, PT, R13, R10, PT ;  /* 0x0000000a0d00720c */ /* 0x000fd20003f04070 */
[----:B------:R-:W0:Y:S04]  /*04e0*/  @!P2 LDC.64 R24, c[0x0][0x288] ;  /* 0x0000a200ff18ab82 */ /* 0x000e280000000a00 */
[-C--:B------:R-:W-:Y:S02]  /*04f0*/  @!P0 IADD3 R10, R10, -R13.reuse, RZ ;  /* 0x8000000d0a0a8210 */ /* 0x080fe40007ffe0ff */
[----:B------:R-:W-:Y:S02]  /*0500*/  @!P0 IADD3 R11, R11, 0x1, RZ ;  /* 0x000000010b0b8810 */ /* 0x000fe40007ffe0ff */
[----:B------:R-:W-:Y:S01]  /*0510*/  ISETP.GE.U32.AND P3, PT, R10, R13, PT ;  /* 0x0000000d0a00720c */ /* 0x000fe20003f66070 */
[----:B------:R-:W3:Y:S01]  /*0520*/  @!P2 LDC.64 R16, c[0x0][0x230] ;  /* 0x00008c00ff10ab82 */ /* 0x000ee20000000a00 */
[----:B------:R-:W-:-:S02]  /*0530*/  ISETP.GT.U32.AND P5, PT, R13, R10, PT ;  /* 0x0000000a0d00720c */ /* 0x000fc40003fa4070 */
[----:B------:R-:W-:Y:S02]  /*0540*/  IADD3 R13, R10, -R13, RZ ;  /* 0x8000000d0a0d7210 */ /* 0x000fe40007ffe0ff */
[----:B------:R-:W-:Y:S02]  /*0550*/  ISETP.NE.AND P0, PT, R15, RZ, PT ;  /* 0x000000ff0f00720c */ /* 0x000fe40003f05270 */
[----:B------:R-:W-:Y:S01]  /*0560*/  SEL R10, R13, R10, !P5 ;  /* 0x0000000a0d0a7207 */ /* 0x000fe20006800000 */
[----:B------:R-:W4:Y:S01]  /*0570*/  @!P2 LDC.64 R22, c[0x0][0x228] ;  /* 0x00008a00ff16ab82 */ /* 0x000f220000000a00 */
[----:B------:R-:W-:Y:S02]  /*0580*/  LOP3.LUT R13, RZ, R15, RZ, 0x33, !PT ;  /* 0x0000000fff0d7212 */ /* 0x000fe400078e33ff */
[----:B------:R-:W-:Y:S02]  /*0590*/  @!P4 IADD3 R10, -R10, RZ, RZ ;  /* 0x000000ff0a0ac210 */ /* 0x000fe40007ffe1ff */
[----:B------:R-:W-:-:S02]  /*05a0*/  @P3 IADD3 R11, R11, 0x1, RZ ;  /* 0x000000010b0b3810 */ /* 0x000fc40007ffe0ff */
[----:B------:R-:W-:Y:S01]  /*05b0*/  SEL R66, R13, R10, !P0 ;  /* 0x0000000a0d427207 */ /* 0x000fe20004000000 */
[----:B------:R-:W1:Y:S01]  /*05c0*/  @P1 LDC.64 R14, c[0x0][0x288] ;  /* 0x0000a200ff0e1b82 */ /* 0x000e620000000a00 */
[----:B------:R-:W-:Y:S02]  /*05d0*/  @!P6 IADD3 R11, -R11, RZ, RZ ;  /* 0x000000ff0b0be210 */ /* 0x000fe40007ffe1ff */
[----:B------:R-:W-:Y:S01]  /*05e0*/  SHF.R.S32.HI R10, RZ, 0x1f, R50 ;  /* 0x0000001fff0a7819 */ /* 0x000fe20000011432 */
[----:B------:R-:W-:Y:S01]  /*05f0*/  IMAD R37, R66, 0x60, RZ ;  /* 0x0000006042257824 */ /* 0x000fe200078e02ff */
[----:B------:R-:W-:Y:S02]  /*0600*/  SEL R13, R13, R11, !P0 ;  /* 0x0000000b0d0d7207 */ /* 0x000fe40004000000 */
[----:B------:R-:W-:Y:S02]  /*0610*/  SHF.R.S32.HI R11, RZ, 0x1f, R45 ;  /* 0x0000001fff0b7819 */ /* 0x000fe4000001142d */
[----:B------:R-:W-:-:S02]  /*0620*/  IADD3 R68, P0, R50, R37, RZ ;  /* 0x0000002532447210 */ /* 0x000fc40007f1e0ff */
[----:B------:R-:W-:Y:S02]  /*0630*/  SHF.R.S32.HI R8, RZ, 0x1f, R13 ;  /* 0x0000001fff087819 */ /* 0x000fe4000001140d */
[----:B------:R-:W-:Y:S02]  /*0640*/  ISETP.GE.U32.AND P3, PT, R45, UR14, PT ;  /* 0x0000000e2d007c0c */ /* 0x000fe4000bf66070 */
[----:B------:R-:W-:Y:S01]  /*0650*/  LEA.HI.X.SX32 R69, R37, R10, 0x1, P0 ;  /* 0x0000000a25457211 */ /* 0x000fe200000f0eff */
[----:B------:R-:W-:Y:S01]  /*0660*/  IMAD R8, R8, UR12, RZ ;  /* 0x0000000c08087c24 */ /* 0x000fe2000f8e02ff */
[----:B------:R-:W-:Y:S02]  /*0670*/  ISETP.GE.AND.EX P3, PT, R11, UR15, PT, P3 ;  /* 0x0000000f0b007c0c */ /* 0x000fe4000bf66330 */
[----:B------:R-:W-:Y:S01]  /*0680*/  ISETP.GE.U32.AND P0, PT, R44, UR14, PT ;  /* 0x0000000e2c007c0c */ /* 0x000fe2000bf06070 */
[----:B------:R-:W-:Y:S01]  /*0690*/  IMAD R71, R13, UR13, R8 ;  /* 0x0000000d0d477c24 */ /* 0x000fe2000f8e0208 */
[----:B------:R-:W-:Y:S01]  /*06a0*/  ISETP.GT.U32.OR P3, PT, R49, 0x2ff, P3 ;  /* 0x000002ff3100780c */ /* 0x000fe20001f64470 */
[----:B------:R-:W-:Y:S01]  /*06b0*/  IMAD.WIDE.U32 R68, R13, UR12, R68 ;  /* 0x0000000c0d447c25 */ /* 0x000fe2000f8e0044 */
[----:B------:R-:W-:-:S03]  /*06c0*/  SHF.R.S32.HI R13, RZ, 0x1f, R44 ;  /* 0x0000001fff0d7819 */ /* 0x000fc6000001142c */
[----:B-1----:R-:W-:Y:S01]  /*06d0*/  @P1 IMAD R8, R3, R14, RZ ;  /* 0x0000000e03081224 */ /* 0x002fe200078e02ff */
[----:B------:R-:W-:Y:S02]  /*06e0*/  IADD3 R71, R69, R71, RZ ;  /* 0x0000004745477210 */ /* 0x000fe40007ffe0ff */
[----:B------:R-:W-:Y:S01]  /*06f0*/  @P1 MOV R70, R68 ;  /* 0x0000004400461202 */ /* 0x000fe20000000f00 */
[----:B------:R-:W-:Y:S01]  /*0700*/  @P1 IMAD R29, R47, R15, R8 ;  /* 0x0000000f2f1d1224 */ /* 0x000fe200078e0208 */
[----:B------:R-:W-:Y:S01]  /*0710*/  ISETP.GE.AND.EX P0, PT, R13, UR15, PT, P0 ;  /* 0x0000000f0d007c0c */ /* 0x000fe2000bf06300 */
[----:B0-----:R-:W-:Y:S01]  /*0720*/  @!P2 IMAD R8, R9, R24, RZ ;  /* 0x000000180908a224 */ /* 0x001fe200078e02ff */
[----:B------:R-:W-:Y:S01]  /*0730*/  @!P2 MOV R28, R68 ;  /* 0x00000044001ca202 */ /* 0x000fe20000000f00 */
[----:B------:R-:W-:Y:S01]  /*0740*/  @P1 IMAD.WIDE.U32 R26, R47, R14, R70 ;  /* 0x0000000e2f1a1225 */ /* 0x000fe200078e0046 */
[----:B------:R-:W-:Y:S01]  /*0750*/  ISETP.GT.U32.OR P0, PT, R49, 0x2ff, P0 ;  /* 0x000002ff3100780c */ /* 0x000fe20000704470 */
[----:B------:R-:W0:Y:S02]  /*0760*/  @!P3 LDC.64 R14, c[0x0][0x288] ;  /* 0x0000a200ff0ebb82 */ /* 0x000e240000000a00 */
[----:B------:R-:W-:Y:S01]  /*0770*/  @!P2 IMAD R31, R46, R25, R8 ;  /* 0x000000192e1fa224 */ /* 0x000fe200078e0208 */
[----:B------:R-:W-:-:S02]  /*0780*/  @P1 IADD3 R25, R27, R29, RZ ;  /* 0x0000001d1b191210 */ /* 0x000fc40007ffe0ff */
[----:B------:R-:W-:Y:S02]  /*0790*/  @!P2 MOV R29, R71 ;  /* 0x00000047001da202 */ /* 0x000fe40000000f00 */
[C---:B------:R-:W-:Y:S01]  /*07a0*/  @P1 SHF.L.U32 R27, R26.reuse, 0x1, RZ ;  /* 0x000000011a1b1819 */ /* 0x040fe200000006ff */
[----:B------:R-:W1:Y:S01]  /*07b0*/  @!P3 LDC.64 R34, c[0x0][0x230] ;  /* 0x00008c00ff22bb82 */ /* 0x000e620000000a00 */
[----:B------:R-:W-:Y:S01]  /*07c0*/  @P1 SHF.L.U64.HI R8, R26, 0x1, R25 ;  /* 0x000000011a081819 */ /* 0x000fe20000010219 */
[----:B------:R-:W-:Y:S01]  /*07d0*/  @!P2 IMAD.WIDE.U32 R28, R46, R24, R28 ;  /* 0x000000182e1ca225 */ /* 0x000fe200078e001c */
[C---:B------:R-:W-:Y:S02]  /*07e0*/  @P1 IADD3 R24, P4, R27.reuse, R18, RZ ;  /* 0x000000121b181210 */ /* 0x040fe40007f9e0ff */
[----:B--2---:R-:W-:Y:S02]  /*07f0*/  @P1 IADD3 R26, P5, R27, R20, RZ ;  /* 0x000000141b1a1210 */ /* 0x004fe40007fbe0ff */
[----:B------:R-:W-:Y:S01]  /*0800*/  @P1 IADD3.X R25, R8, R19, RZ, P4, !PT ;  /* 0x0000001308191210 */ /* 0x000fe200027fe4ff */
[----:B------:R-:W2:Y:S01]  /*0810*/  @!P0 LDC.64 R32, c[0x0][0x288] ;  /* 0x0000a200ff208b82 */ /* 0x000ea20000000a00 */
[----:B------:R-:W-:-:S02]  /*0820*/  @!P2 IADD3 R29, R29, R31, RZ ;  /* 0x0000001f1d1da210 */ /* 0x000fc40007ffe0ff */
[C---:B------:R-:W-:Y:S02]  /*0830*/  @!P2 SHF.L.U32 R19, R28.reuse, 0x1, RZ ;  /* 0x000000011c13a819 */ /* 0x040fe400000006ff */
[----:B------:R-:W-:Y:S02]  /*0840*/  @!P2 SHF.L.U64.HI R28, R28, 0x1, R29 ;  /* 0x000000011c1ca819 */ /* 0x000fe4000001021d */
[----:B------:R-:W-:Y:S02]  /*0850*/  MOV R18, RZ ;  /* 0x000000ff00127202 */ /* 0x000fe40000000f00 */
[----:B---3--:R-:W-:Y:S02]  /*0860*/  @!P2 IADD3 R30, P4, R19, R16, RZ ;  /* 0x00000010131ea210 */ /* 0x008fe40007f9e0ff */
[----:B------:R-:W-:Y:S01]  /*0870*/  @P1 IADD3.X R27, R8, R21, RZ, P5, !PT ;  /* 0x00000015081b1210 */ /* 0x000fe20002ffe4ff */
[----:B0-----:R-:W-:Y:S01]  /*0880*/  @!P3 IMAD R8, R11, R14, RZ ;  /* 0x0000000e0b08b224 */ /* 0x001fe200078e02ff */
[----:B------:R-:W-:-:S02]  /*0890*/  @!P2 IADD3.X R31, R28, R17, RZ, P4, !PT ;  /* 0x000000111c1fa210 */ /* 0x000fc400027fe4ff */
[----:B------:R-:W-:Y:S01]  /*08a0*/  MOV R20, RZ ;  /* 0x000000ff00147202 */ /* 0x000fe20000000f00 */
[----:B------:R0:W5:Y:S01]  /*08b0*/  @P1 LDG.E R18, desc[UR8][R26.64] ;  /* 0x000000081a121981 */ /* 0x000162000c1e1900 */
[----:B----4-:R-:W-:Y:S01]  /*08c0*/  @!P2 IADD3 R22, P4, R19, R22, RZ ;  /* 0x000000161316a210 */ /* 0x010fe20007f9e0ff */
[----:B------:R-:W-:Y:S01]  /*08d0*/  @!P3 IMAD R17, R45, R15, R8 ;  /* 0x0000000f2d11b224 */ /* 0x000fe200078e0208 */
[----:B------:R-:W-:Y:S02]  /*08e0*/  SHF.R.S32.HI R15, RZ, 0x1f, R43 ;  /* 0x0000001fff0f7819 */ /* 0x000fe4000001142b */
[----:B------:R-:W-:Y:S01]  /*08f0*/  @!P2 IADD3.X R23, R28, R23, RZ, P4, !PT ;  /* 0x000000171c17a210 */ /* 0x000fe200027fe4ff */
[----:B------:R3:W4:Y:S01]  /*0900*/  @P1 LDG.E R20, desc[UR8][R24.64] ;  /* 0x0000000818141981 */ /* 0x000722000c1e1900 */
[----:B------:R-:W-:Y:S01]  /*0910*/  ISETP.GE.U32.AND P4, PT, R43, UR14, PT ;  /* 0x0000000e2b007c0c */ /* 0x000fe2000bf86070 */
[----:B0-----:R-:W0:Y:S01]  /*0920*/  @!P3 LDC.64 R26, c[0x0][0x228] ;  /* 0x00008a00ff1abb82 */ /* 0x001e220000000a00 */
[----:B------:R-:W-:-:S02]  /*0930*/  MOV R38, RZ ;  /* 0x000000ff00267202 */ /* 0x000fc40000000f00 */
[----:B------:R-:W-:Y:S02]  /*0940*/  MOV R16, RZ ;  /* 0x000000ff00107202 */ /* 0x000fe40000000f00 */
[----:B---3--:R-:W-:Y:S02]  /*0950*/  @!P3 MOV R24, R68 ;  /* 0x000000440018b202 */ /* 0x008fe40000000f00 */
[----:B------:R3:W5:Y:S01]  /*0960*/  @!P2 LDG.E R38, desc[UR8][R30.64] ;  /* 0x000000081e26a981 */ /* 0x000762000c1e1900 */
[----:B------:R-:W-:Y:S01]  /*0970*/  @!P3 MOV R25, R71 ;  /* 0x000000470019b202 */ /* 0x000fe20000000f00 */
[----:B--2---:R-:W-:Y:S01]  /*0980*/  @!P0 IMAD R8, R13, R32, RZ ;  /* 0x000000200d088224 */ /* 0x004fe200078e02ff */
[----:B------:R-:W-:Y:S01]  /*0990*/  ISETP.GE.AND.EX P4, PT, R15, UR15, PT, P4 ;  /* 0x0000000f0f007c0c */ /* 0x000fe2000bf86340 */
[----:B------:R2:W5:Y:S01]  /*09a0*/  @!P2 LDG.E R16, desc[UR8][R22.64] ;  /* 0x000000081610a981 */ /* 0x000562000c1e1900 */
[----:B------:R-:W0:Y:S01]  /*09b0*/  @!P0 LDC.64 R28, c[0x0][0x230] ;  /* 0x00008c00ff1c8b82 */ /* 0x000e220000000a00 */
[----:B------:R-:W-:Y:S01]  /*09c0*/  @!P3 IMAD.WIDE.U32 R24, R45, R14, R24 ;  /* 0x0000000e2d18b225 */ /* 0x000fe200078e0018 */
[----:B------:R-:W-:-:S04]  /*09d0*/  ISETP.GT.U32.OR P2, PT, R49, 0x2ff, P4 ;  /* 0x000002ff3100780c */ /* 0x000fc80002744470 */
[----:B------:R-:W-:Y:S02]  /*09e0*/  @!P3 IADD3 R17, R25, R17, RZ ;  /* 0x000000111911b210 */ /* 0x000fe40007ffe0ff */
[C---:B---3--:R-:W-:Y:S02]  /*09f0*/  @!P3 SHF.L.U32 R31, R24.reuse, 0x1, RZ ;  /* 0x00000001181fb819 */ /* 0x048fe400000006ff */
[----:B--2---:R-:W-:Y:S02]  /*0a00*/  @!P0 MOV R22, R68 ;  /* 0x0000004400168202 */ /* 0x004fe40000000f00 */
[----:B------:R-:W-:Y:S02]  /*0a10*/  @!P0 MOV R23, R71 ;  /* 0x0000004700178202 */ /* 0x000fe40000000f00 */
[----:B------:R-:W-:Y:S02]  /*0a20*/  @!P3 SHF.L.U64.HI R10, R24, 0x1, R17 ;  /* 0x00000001180ab819 */ /* 0x000fe40000010211 */
[C---:B-1----:R-:W-:Y:S01]  /*0a30*/  @!P3 IADD3 R34, P5, R31.reuse, R34, RZ ;  /* 0x000000221f22b210 */ /* 0x042fe20007fbe0ff */
[C---:B------:R-:W-:Y:S01]  /*0a40*/  @!P0 IMAD R19, R44.reuse, R33, R8 ;  /* 0x000000212c138224 */ /* 0x040fe200078e0208 */
[----:B------:R-:W-:Y:S01]  /*0a50*/  @!P2 MOV R52, R68 ;  /* 0x000000440034a202 */ /* 0x000fe20000000f00 */
[----:B------:R-:W-:Y:S01]  /*0a60*/  @!P0 IMAD.WIDE.U32 R32, R44, R32, R22 ;  /* 0x000000202c208225 */ /* 0x000fe200078e0016 */
[----:B------:R-:W-:Y:S01]  /*0a70*/  @!P3 IADD3.X R35, R10, R35, RZ, P5, !PT ;  /* 0x000000230a23b210 */ /* 0x000fe20002ffe4ff */
[----:B------:R-:W1:Y:S01]  /*0a80*/  @!P2 LDC.64 R22, c[0x0][0x288] ;  /* 0x0000a200ff16ab82 */ /* 0x000e620000000a00 */
[----:B0-----:R-:W-:-:S04]  /*0a90*/  @!P3 IADD3 R30, P5, R31, R26, RZ ;  /* 0x0000001a1f1eb210 */ /* 0x001fc80007fbe0ff */
[----:B------:R-:W-:-:S03]  /*0aa0*/  @!P3 IADD3.X R31, R10, R27, RZ, P5, !PT ;  /* 0x0000001b0a1fb210 */ /* 0x000fc60002ffe4ff */
[----:B------:R-:W0:Y:S01]  /*0ab0*/  LDC.64 R26, c[0x0][0x248] ;  /* 0x00009200ff1a7b82 */ /* 0x000e220000000a00 */
[----:B------:R-:W-:Y:S02]  /*0ac0*/  @!P2 MOV R53, R71 ;  /* 0x000000470035a202 */ /* 0x000fe40000000f00 */
[----:B------:R-:W-:-:S05]  /*0ad0*/  ISETP.GE.U32.AND P4, PT, R42, UR14, PT ;  /* 0x0000000e2a007c0c */ /* 0x000fca000bf86070 */
[----:B------:R-:W2:Y:S01]  /*0ae0*/  @!P0 LDC.64 R24, c[0x0][0x228] ;  /* 0x00008a00ff188b82 */ /* 0x000ea20000000a00 */
[-C--:B-1----:R-:W-:Y:S02]  /*0af0*/  @!P2 IMAD R36, R15, R22.reuse, RZ ;  /* 0x000000160f24a224 */ /* 0x082fe400078e02ff */
[----:B------:R-:W-:-:S04]  /*0b00*/  @!P2 IMAD.WIDE.U32 R52, R43, R22, R52 ;  /* 0x000000162b34a225 */ /* 0x000fc800078e0034 */
[----:B------:R-:W-:Y:S02]  /*0b10*/  @!P2 IMAD R51, R43, R23, R36 ;  /* 0x000000172b33a224 */ /* 0x000fe400078e0224 */
[----:B0-----:R-:W-:-:S06]  /*0b20*/  IMAD.WIDE R22, R48, 0x8, R26 ;  /* 0x0000000830167825 */ /* 0x001fcc00078e021a */
[----:B------:R-:W3:Y:S01]  /*0b30*/  LDG.E.64 R22, desc[UR8][R22.64] ;  /* 0x0000000816167981 */ /* 0x000ee2000c1e1b00 */
[----:B------:R-:W-:-:S04]  /*0b40*/  SHF.R.S32.HI R17, RZ, 0x1f, R42 ;  /* 0x0000001fff117819 */ /* 0x000fc8000001142a */
[----:B------:R-:W-:-:S04]  /*0b50*/  ISETP.GE.AND.EX P4, PT, R17, UR15, PT, P4 ;  /* 0x0000000f11007c0c */ /* 0x000fc8000bf86340 */
[----:B------:R-:W-:Y:S02]  /*0b60*/  ISETP.GT.U32.OR P4, PT, R49, 0x2ff, P4 ;  /* 0x000002ff3100780c */ /* 0x000fe40002784470 */
[----:B------:R-:W-:Y:S02]  /*0b70*/  @!P0 IADD3 R19, R33, R19, RZ ;  /* 0x0000001321138210 */ /* 0x000fe40007ffe0ff */
[----:B------:R-:W-:Y:S02]  /*0b80*/  MOV R12, RZ ;  /* 0x000000ff000c7202 */ /* 0x000fe40000000f00 */
[----:B------:R-:W-:Y:S02]  /*0b90*/  MOV R10, RZ ;  /* 0x000000ff000a7202 */ /* 0x000fe40000000f00 */
[----:B------:R-:W-:Y:S02]  /*0ba0*/  @!P0 SHF.L.U64.HI R8, R32, 0x1, R19 ;  /* 0x0000000120088819 */ /* 0x000fe40000010213 */
[----:B------:R-:W-:Y:S01]  /*0bb0*/  SHF.R.S32.HI R19, RZ, 0x1f, R41 ;  /* 0x0000001fff137819 */ /* 0x000fe20000011429 */
[----:B------:R0:W5:Y:S01]  /*0bc0*/  @!P3 LDG.E R12, desc[UR8][R34.64] ;  /* 0x00000008220cb981 */ /* 0x000162000c1e1900 */
[----:B------:R-:W-:-:S02]  /*0bd0*/  ISETP.GE.U32.AND P5, PT, R41, UR14, PT ;  /* 0x0000000e29007c0c */ /* 0x000fc4000bfa6070 */
[----:B------:R-:W-:Y:S01]  /*0be0*/  @!P0 SHF.L.U32 R55, R32, 0x1, RZ ;  /* 0x0000000120378819 */ /* 0x000fe200000006ff */
[----:B------:R1:W5:Y:S01]  /*0bf0*/  @!P3 LDG.E R10, desc[UR8][R30.64] ;  /* 0x000000081e0ab981 */ /* 0x000362000c1e1900 */
[----:B------:R-:W1:Y:S01]  /*0c00*/  @!P4 LDC.64 R32, c[0x0][0x288] ;  /* 0x0000a200ff20cb82 */ /* 0x000e620000000a00 */
[----:B------:R-:W-:Y:S02]  /*0c10*/  ISETP.GE.AND.EX P3, PT, R19, UR15, PT, P5 ;  /* 0x0000000f13007c0c */ /* 0x000fe4000bf66350 */
[C---:B------:R-:W-:Y:S02]  /*0c20*/  @!P0 IADD3 R28, P6, R55.reuse, R28, RZ ;  /* 0x0000001c371c8210 */ /* 0x040fe40007fde0ff */
[----:B--2---:R-:W-:-:S03]  /*0c30*/  @!P0 IADD3 R54, P5, R55, R24, RZ ;  /* 0x0000001837368210 */ /* 0x004fc60007fbe0ff */
[----:B0-----:R-:W0:Y:S01]  /*0c40*/  @!P2 LDC.64 R34, c[0x0][0x230] ;  /* 0x00008c00ff22ab82 */ /* 0x001e220000000a00 */
[----:B------:R-:W-:Y:S02]  /*0c50*/  ISETP.GT.U32.OR P3, PT, R49, 0x2ff, P3 ;  /* 0x000002ff3100780c */ /* 0x000fe40001f64470 */
[----:B------:R-:W-:Y:S02]  /*0c60*/  MOV R14, RZ ;  /* 0x000000ff000e7202 */ /* 0x000fe40000000f00 */
[C---:B------:R-:W-:Y:S02]  /*0c70*/  @!P0 IADD3.X R29, R8.reuse, R29, RZ, P6, !PT ;  /* 0x0000001d081d8210 */ /* 0x040fe400037fe4ff */
[----:B------:R-:W-:Y:S01]  /*0c80*/  @!P0 IADD3.X R55, R8, R25, RZ, P5, !PT ;  /* 0x0000001908378210 */ /* 0x000fe20002ffe4ff */
[----:B-1----:R-:W1:Y:S02]  /*0c90*/  @!P4 LDC.64 R30, c[0x0][0x228] ;  /* 0x00008a00ff1ecb82 */ /* 0x002e640000000a00 */
[----:B------:R2:W5:Y:S06]  /*0ca0*/  @!P0 LDG.E R14, desc[UR8][R28.64] ;  /* 0x000000081c0e8981 */ /* 0x00056c000c1e1900 */
[----:B------:R-:W1:Y:S01]  /*0cb0*/  @!P2 LDC.64 R24, c[0x0][0x228] ;  /* 0x00008a00ff18ab82 */ /* 0x000e620000000a00 */
[----:B------:R-:W-:-:S07]  /*0cc0*/  @!P2 IADD3 R51, R53, R51, RZ ;  /* 0x000000333533a210 */ /* 0x000fce0007ffe0ff */
[----:B--2---:R-:W2:Y:S01]  /*0cd0*/  @!P4 LDC.64 R28, c[0x0][0x230] ;  /* 0x00008c00ff1ccb82 */ /* 0x004ea20000000a00 */
[----:B------:R-:W-:Y:S02]  /*0ce0*/  MOV R8, RZ ;  /* 0x000000ff00087202 */ /* 0x000fe40000000f00 */
[----:B------:R-:W-:Y:S02]  /*0cf0*/  SHF.R.S32.HI R21, RZ, 0x1f, R40 ;  /* 0x0000001fff157819 */ /* 0x000fe40000011428 */
[----:B------:R-:W-:-:S03]  /*0d00*/  ISETP.GE.U32.AND P6, PT, R40, UR14, PT ;  /* 0x0000000e28007c0c */ /* 0x000fc6000bfc6070 */
[----:B------:R-:W2:Y:S01]  /*0d10*/  @!P3 LDC.64 R26, c[0x0][0x288] ;  /* 0x0000a200ff1abb82 */ /* 0x000ea20000000a00 */
[C---:B------:R-:W-:Y:S01]  /*0d20*/  @!P2 SHF.L.U32 R59, R52.reuse, 0x1, RZ ;  /* 0x00000001343ba819 */ /* 0x040fe200000006ff */
[----:B------:R-:W-:Y:S01]  /*0d30*/  @!P4 IMAD R56, R17, R32, RZ ;  /* 0x000000201138c224 */ /* 0x000fe200078e02ff */
[----:B------:R-:W-:Y:S01]  /*0d40*/  @!P2 SHF.L.U64.HI R36, R52, 0x1, R51 ;  /* 0x000000013424a819 */ /* 0x000fe20000010233 */
[----:B------:R1:W5:Y:S01]  /*0d50*/  @!P0 LDG.E R8, desc[UR8][R54.64] ;  /* 0x0000000836088981 */ /* 0x000362000c1e1900 */
[----:B------:R-:W-:Y:S02]  /*0d60*/  @!P4 MOV R52, R68 ;  /* 0x000000440034c202 */ /* 0x000fe40000000f00 */
[----:B------:R-:W-:Y:S02]  /*0d70*/  @!P4 MOV R53, R71 ;  /* 0x000000470035c202 */ /* 0x000fe40000000f00 */
[----:B------:R-:W-:Y:S01]  /*0d80*/  ISETP.GE.AND.EX P5, PT, R21, UR15, PT, P6 ;  /* 0x0000000f15007c0c */ /* 0x000fe2000bfa6360 */
[C---:B------:R-:W-:Y:S01]  /*0d90*/  @!P4 IMAD R57, R42.reuse, R33, R56 ;  /* 0x000000212a39c224 */ /* 0x040fe200078e0238 */
[----:B0-----:R-:W-:Y:S01]  /*0da0*/  @!P2 IADD3 R34, P0, R59, R34, RZ ;  /* 0x000000223b22a210 */ /* 0x001fe20007f1e0ff */
[----:B------:R-:W-:Y:S01]  /*0db0*/  @!P4 IMAD.WIDE.U32 R52, R42, R32, R52 ;  /* 0x000000202a34c225 */ /* 0x000fe200078e0034 */
[----:B------:R-:W-:-:S02]  /*0dc0*/  ISETP.GT.U32.OR P5, PT, R49, 0x2ff, P5 ;  /* 0x000002ff3100780c */ /* 0x000fc40002fa4470 */
[----:B------:R-:W-:Y:S02]  /*0dd0*/  @!P2 IADD3.X R35, R36, R35, RZ, P0, !PT ;  /* 0x000000232423a210 */ /* 0x000fe400007fe4ff */
[----:B-1----:R-:W-:Y:S02]  /*0de0*/  @!P2 IADD3 R58, P0, R59, R24, RZ ;  /* 0x000000183b3aa210 */ /* 0x002fe40007f1e0ff */
[----:B------:R-:W-:Y:S02]  /*0df0*/  @!P4 IADD3 R55, R53, R57, RZ ;  /* 0x000000393537c210 */ /* 0x000fe40007ffe0ff */
[----:B------:R-:W-:Y:S02]  /*0e00*/  @!P4 SHF.L.U32 R53, R52, 0x1, RZ ;  /* 0x000000013435c819 */ /* 0x000fe400000006ff */
[----:B------:R-:W-:Y:S02]  /*0e10*/  @!P2 IADD3.X R59, R36, R25, RZ, P0, !PT ;  /* 0x00000019243ba210 */ /* 0x000fe400007fe4ff */
[----:B------:R-:W-:Y:S01]  /*0e20*/  @!P4 SHF.L.U64.HI R36, R52, 0x1, R55 ;  /* 0x000000013424c819 */ /* 0x000fe20000010237 */
[----:B------:R-:W0:Y:S01]  /*0e30*/  @!P3 LDC.64 R24, c[0x0][0x230] ;  /* 0x00008c00ff18bb82 */ /* 0x000e220000000a00 */
[----:B--2---:R-:W-:Y:S01]  /*0e40*/  @!P4 IADD3 R56, P0, R53, R28, RZ ;  /* 0x0000001c3538c210 */ /* 0x004fe20007f1e0ff */
[----:B------:R-:W-:-:S03]  /*0e50*/  @!P3 IMAD R54, R19, R26, RZ ;  /* 0x0000001a1336b224 */ /* 0x000fc600078e02ff */
[----:B------:R-:W-:-:S03]  /*0e60*/  @!P4 IADD3.X R57, R36, R29, RZ, P0, !PT ;  /* 0x0000001d2439c210 */ /* 0x000fc600007fe4ff */
[----:B------:R-:W1:Y:S01]  /*0e70*/  @!P5 LDC.64 R32, c[0x0][0x288] ;  /* 0x0000a200ff20db82 */ /* 0x000e620000000a00 */
[----:B------:R-:W-:Y:S01]  /*0e80*/  @!P3 IMAD R61, R41, R27, R54 ;  /* 0x0000001b293db224 */ /* 0x000fe200078e0236 */
[----:B------:R-:W-:-:S06]  /*0e90*/  @!P3 MOV R54, R68 ;  /* 0x000000440036b202 */ /* 0x000fcc0000000f00 */
[----:B------:R-:W2:Y:S01]  /*0ea0*/  @!P3 LDC.64 R28, c[0x0][0x228] ;  /* 0x00008a00ff1cbb82 */ /* 0x000ea20000000a00 */
[----:B------:R-:W-:Y:S02]  /*0eb0*/  @!P3 MOV R55, R71 ;  /* 0x000000470037b202 */ /* 0x000fe40000000f00 */
[----:B------:R-:W-:Y:S02]  /*0ec0*/  MOV R51, RZ ;  /* 0x000000ff00337202 */ /* 0x000fe40000000f00 */
[----:B------:R-:W-:Y:S01]  /*0ed0*/  MOV R52, RZ ;  /* 0x000000ff00347202 */ /* 0x000fe20000000f00 */
[----:B------:R-:W-:Y:S02]  /*0ee0*/  @!P3 IMAD.WIDE.U32 R54, R41, R26, R54 ;  /* 0x0000001a2936b225 */ /* 0x000fe400078e0036 */
[----:B------:R-:W4:Y:S01]  /*0ef0*/  @!P5 LDC.64 R26, c[0x0][0x230] ;  /* 0x00008c00ff1adb82 */ /* 0x000f220000000a00 */
[----:B------:R0:W5:Y:S02]  /*0f00*/  @!P2 LDG.E R51, desc[UR8][R34.64] ;  /* 0x000000082233a981 */ /* 0x000164000c1e1900 */
[----:B------:R-:W-:-:S02]  /*0f10*/  @!P3 IADD3 R55, R55, R61, RZ ;  /* 0x0000003d3737b210 */ /* 0x000fc40007ffe0ff */
[----:B------:R0:W5:Y:S01]  /*0f20*/  @!P2 LDG.E R52, desc[UR8][R58.64] ;  /* 0x000000083a34a981 */ /* 0x000162000c1e1900 */
[----:B------:R-:W-:Y:S02]  /*0f30*/  @!P4 IADD3 R30, P2, R53, R30, RZ ;  /* 0x0000001e351ec210 */ /* 0x000fe40007f5e0ff */
[----:B------:R-:W-:Y:S02]  /*0f40*/  MOV R53, RZ ;  /* 0x000000ff00357202 */ /* 0x000fe40000000f00 */
[----:B------:R-:W-:Y:S01]  /*0f50*/  @!P4 IADD3.X R31, R36, R31, RZ, P2, !PT ;  /* 0x0000001f241fc210 */ /* 0x000fe200017fe4ff */
[----:B0-----:R-:W0:Y:S01]  /*0f60*/  @!P5 LDC.64 R34, c[0x0][0x228] ;  /* 0x00008a00ff22db82 */ /* 0x001e220000000a00 */
[C---:B------:R-:W-:Y:S02]  /*0f70*/  @!P3 SHF.L.U32 R59, R54.reuse, 0x1, RZ ;  /* 0x00000001363bb819 */ /* 0x040fe400000006ff */
[----:B------:R2:W5:Y:S01]  /*0f80*/  @!P4 LDG.E R53, desc[UR8][R56.64] ;  /* 0x000000083835c981 */ /* 0x000562000c1e1900 */
[----:B------:R-:W-:-:S02]  /*0f90*/  @!P3 SHF.L.U64.HI R36, R54, 0x1, R55 ;  /* 0x000000013624b819 */ /* 0x000fc40000010237 */
[----:B------:R-:W-:Y:S01]  /*0fa0*/  @!P3 IADD3 R24, P0, R59, R24, RZ ;  /* 0x000000183b18b210 */ /* 0x000fe20007f1e0ff */
[----:B-1----:R-:W-:-:S03]  /*0fb0*/  @!P5 IMAD R58, R21, R32, RZ ;  /* 0x00000020153ad224 */ /* 0x002fc600078e02ff */
[----:B------:R-:W-:Y:S02]  /*0fc0*/  @!P3 IADD3.X R25, R36, R25, RZ, P0, !PT ;  /* 0x000000192419b210 */ /* 0x000fe400007fe4ff */
[----:B--2---:R-:W-:Y:S02]  /*0fd0*/  @!P3 IADD3 R28, P0, R59, R28, RZ ;  /* 0x0000001c3b1cb210 */ /* 0x004fe40007f1e0ff */
[----:B------:R-:W-:Y:S02]  /*0fe0*/  @!P5 MOV R56, R68 ;  /* 0x000000440038d202 */ /* 0x000fe40000000f00 */
[----:B------:R-:W-:Y:S01]  /*0ff0*/  @!P5 MOV R57, R71 ;  /* 0x000000470039d202 */ /* 0x000fe20000000f00 */
[----:B------:R-:W-:Y:S01]  /*1000*/  @!P5 IMAD R55, R40, R33, R58 ;  /* 0x000000212837d224 */ /* 0x000fe200078e023a */
[----:B------:R-:W-:Y:S01]  /*1010*/  @!P3 IADD3.X R29, R36, R29, RZ, P0, !PT ;  /* 0x0000001d241db210 */ /* 0x000fe200007fe4ff */
[----:B------:R-:W-:-:S05]  /*1020*/  @!P5 IMAD.WIDE.U32 R32, R40, R32, R56 ;  /* 0x000000202820d225 */ /* 0x000fca00078e0038 */
[----:B------:R-:W-:Y:S02]  /*1030*/  @!P5 IADD3 R57, R33, R55, RZ ;  /* 0x000000372139d210 */ /* 0x000fe40007ffe0ff */
[----:B------:R-:W-:-:S06]  /*1040*/  MOV R55, RZ ;  /* 0x000000ff00377202 */ /* 0x000fcc0000000f00 */
[----:B------:R-:W5:Y:S01]  /*1050*/  @!P3 LDG.E R55, desc[UR8][R24.64] ;  /* 0x000000081837b981 */ /* 0x000f62000c1e1900 */
[----:B------:R-:W-:Y:S02]  /*1060*/  MOV R60, 0x3f800000 ;  /* 0x3f800000003c7802 */ /* 0x000fe40000000f00 */
[----:B------:R-:W-:Y:S02]  /*1070*/  MOV R54, RZ ;  /* 0x000000ff00367202 */ /* 0x000fe40000000f00 */
[C---:B------:R-:W-:Y:S02]  /*1080*/  @!P5 SHF.L.U32 R33, R32.reuse, 0x1, RZ ;  /* 0x000000012021d819 */ /* 0x040fe400000006ff */
[----:B------:R-:W-:Y:S02]  /*1090*/  @!P5 SHF.L.U64.HI R32, R32, 0x1, R57 ;  /* 0x000000012020d819 */ /* 0x000fe40000010239 */
[----:B------:R-:W5:Y:S01]  /*10a0*/  @!P4 LDG.E R54, desc[UR8][R30.64] ;  /* 0x000000081e36c981 */ /* 0x000f62000c1e1900 */
[----:B----4-:R-:W-:-:S02]  /*10b0*/  @!P5 IADD3 R26, P2, R33, R26, RZ ;  /* 0x0000001a211ad210 */ /* 0x010fc40007f5e0ff */
[----:B0-----:R-:W-:Y:S02]  /*10c0*/  @!P5 IADD3 R34, P4, R33, R34, RZ ;  /* 0x000000222122d210 */ /* 0x001fe40007f9e0ff */
[----:B------:R-:W-:Y:S02]  /*10d0*/  CS2R R56, SRZ ;  /* 0x0000000000387805 */ /* 0x000fe4000001ff00 */
[----:B------:R-:W-:Y:S02]  /*10e0*/  CS2R R58, SRZ ;  /* 0x00000000003a7805 */ /* 0x000fe4000001ff00 */
[C---:B------:R-:W-:Y:S02]  /*10f0*/  @!P5 IADD3.X R27, R32.reuse, R27, RZ, P2, !PT ;  /* 0x0000001b201bd210 */ /* 0x040fe400017fe4ff */
[----:B------:R-:W-:Y:S01]  /*1100*/  @!P5 IADD3.X R35, R32, R35, RZ, P4, !PT ;  /* 0x000000232023d210 */ /* 0x000fe200027fe4ff */
[----:B------:R-:W-:Y:S01]  /*1110*/  BSSY B0, `(.L_x_1420) ;  /* 0x0000021000007945 */ /* 0x000fe20003800000 */
[----:B------:R0:W5:Y:S01]  /*1120*/  @!P3 LDG.E R56, desc[UR8][R28.64] ;  /* 0x000000081c38b981 */ /* 0x000162000c1e1900 */
[----:B------:R-:W-:-:S02]  /*1130*/  MOV R64, RZ ;  /* 0x000000ff00407202 */ /* 0x000fc40000000f00 */
[----:B------:R-:W-:Y:S01]  /*1140*/  MOV R62, RZ ;  /* 0x000000ff003e7202 */ /* 0x000fe20000000f00 */
[----:B------:R1:W5:Y:S04]  /*1150*/  @!P5 LDG.E R58, desc[UR8][R26.64] ;  /* 0x000000081a3ad981 */ /* 0x000368000c1e1900 */
[----:B------:R1:W5:Y:S01]  /*1160*/  @!P5 LDG.E R57, desc[UR8][R34.64] ;  /* 0x000000082239d981 */ /* 0x000362000c1e1900 */
[----:B------:R-:W-:Y:S01]  /*1170*/  ISETP.NE.AND P5, PT, RZ, UR10, PT ;  /* 0x0000000aff007c0c */ /* 0x000fe2000bfa5270 */
[--C-:B0-----:R-:W-:Y:S02]  /*1180*/  HADD2.F32 R29, -RZ, R20.reuse.H0_H0 ;  /* 0x20000014ff1d7230 */ /* 0x101fe40000004100 */
[----:B------:R-:W-:Y:S02]  /*1190*/  HADD2.F32 R31, -RZ, R20.H1_H1 ;  /* 0x30000014ff1f7230 */ /* 0x000fe40000004100 */
[----:B---3--:R-:W-:-:S05]  /*11a0*/  FFMA.FTZ R23, -R22, R22, R23 ;  /* 0x0000001616177223 */ /* 0x008fca0000010117 */
[----:B------:R-:W-:-:S13]  /*11b0*/  FSETP.GTU.FTZ.AND P0, PT, R23, RZ, PT ;  /* 0x000000ff1700720b */ /* 0x000fda0003f1c000 */
[----:B------:R-:W0:Y:S02]  /*11c0*/  @P0 LDC R24, c[0x0][0x250] ;  /* 0x00009400ff180b82 */ /* 0x000e240000000800 */
[----:B0-----:R-:W-:-:S04]  /*11d0*/  @P0 FADD.FTZ R24, R23, R24 ;  /* 0x0000001817180221 */ /* 0x001fc80000010000 */
[----:B------:R1:W0:Y:S01]  /*11e0*/  @P0 MUFU.RSQ R60, R24 ;  /* 0x00000018003c0308 */ /* 0x0002220000001400 */
[----:B------:R-:W-:Y:S02]  /*11f0*/  ISETP.GT.U32.AND P0, PT, R49, 0x2ff, PT ;  /* 0x000002ff3100780c */ /* 0x000fe40003f04070 */
[----:B------:R-:W-:-:S11]  /*1200*/  MOV R23, RZ ;  /* 0x000000ff00177202 */ /* 0x000fd60000000f00 */
[----:B-1----:R-:W-:Y:S05]  /*1210*/  @P0 BRA `(.L_x_1421) ;  /* 0x0000000000400947 */ /* 0x002fea0003800000 */
[----:B------:R-:W-:Y:S01]  /*1220*/  ISETP.NE.AND P0, PT, RZ, UR10, PT ;  /* 0x0000000aff007c0c */ /* 0x000fe2000bf05270 */
[----:B------:R-:W1:Y:S01]  /*1230*/  LDC.64 R26, c[0x0][0x238] ;  /* 0x00008e00ff1a7b82 */ /* 0x000e620000000a00 */
[----:B------:R-:W-:-:S04]  /*1240*/  IADD3 R37, R50, R37, RZ ;  /* 0x0000002532257210 */ /* 0x000fc80007ffe0ff */
[----:B------:R-:W-:-:S07]  /*1250*/  SHF.R.S32.HI R28, RZ, 0x1f, R37 ;  /* 0x0000001fff1c7819 */ /* 0x000fce0000011425 */
[----:B------:R-:W2:Y:S01]  /*1260*/  @P0 LDC.64 R24, c[0x0][0x240] ;  /* 0x00009000ff180b82 */ /* 0x000ea20000000a00 */
[----:B-1----:R-:W-:-:S05]  /*1270*/  IMAD.WIDE R26, R37, 0x2, R26 ;  /* 0x00000002251a7825 */ /* 0x002fca00078e021a */
[----:B------:R-:W3:Y:S04]  /*1280*/  LDG.E.U16 R64, desc[UR8][R26.64] ;  /* 0x000000081a407981 */ /* 0x000ee8000c1e1500 */
[----:B------:R-:W4:Y:S01]  /*1290*/  LDG.E.U16 R62, desc[UR8][R26.64+0x2] ;  /* 0x000002081a3e7981 */ /* 0x000f22000c1e1500 */
[----:B--2---:R-:W-:-:S04]  /*12a0*/  @P0 LEA R24, P2, R37, R24, 0x1 ;  /* 0x0000001825180211 */ /* 0x004fc800078408ff */
[----:B------:R-:W-:-:S05]  /*12b0*/  @P0 LEA.HI.X R25, R37, R25, R28, 0x1, P2 ;  /* 0x0000001925190211 */ /* 0x000fca00010f0c1c */
[----:B------:R-:W2:Y:S04]  /*12c0*/  @P0 LDG.E.U16 R30, desc[UR8][R24.64] ;  /* 0x00000008181e0981 */ /* 0x000ea8000c1e1500 */
[----:B------:R-:W2:Y:S01]  /*12d0*/  @P0 LDG.E.U16 R28, desc[UR8][R24.64+0x2] ;  /* 0x00000208181c0981 */ /* 0x000ea2000c1e1500 */
[----:B---3--:R-:W-:Y:S02]  /*12e0*/  SHF.L.U32 R64, R64, 0x10, RZ ;  /* 0x0000001040407819 */ /* 0x008fe400000006ff */
[----:B----4-:R-:W-:Y:S02]  /*12f0*/  SHF.L.U32 R62, R62, 0x10, RZ ;  /* 0x000000103e3e7819 */ /* 0x010fe400000006ff */
[----:B--2---:R-:W-:Y:S02]  /*1300*/  @P0 SHF.L.U32 R59, R30, 0x10, RZ ;  /* 0x000000101e3b0819 */ /* 0x004fe400000006ff */
[----:B------:R-:W-:-:S07]  /*1310*/  @P0 SHF.L.U32 R23, R28, 0x10, RZ ;  /* 0x000000101c170819 */ /* 0x000fce00000006ff */
.L_x_1421:
[----:B------:R-:W-:Y:S05]  /*1320*/  BSYNC B0 ;  /* 0x0000000000007941 */ /* 0x000fea0003800000 */
.L_x_1420:
[C---:B------:R-:W-:Y:S01]  /*1330*/  FADD.FTZ R29, -R22.reuse, R29 ;  /* 0x0000001d161d7221 */ /* 0x040fe20000010100 */
[----:B------:R-:W-:Y:S01]  /*1340*/  FADD.FTZ R31, -R22, R31 ;  /* 0x0000001f161f7221 */ /* 0x000fe20000010100 */
[--C-:B-----5:R-:W-:Y:S02]  /*1350*/  HADD2.F32 R27, -RZ, R18.reuse.H0_H0 ;  /* 0x20000012ff1b7230 */ /* 0x120fe40000004100 */
[----:B------:R-:W-:Y:S02]  /*1360*/  HADD2.F32 R25, -RZ, R18.H1_H1 ;  /* 0x30000012ff197230 */ /* 0x000fe40000004100 */
[-C--:B0-----:R-:W-:Y:S01]  /*1370*/  FMUL.FTZ R26, R29, R60.reuse ;  /* 0x0000003c1d1a7220 */ /* 0x081fe20000410000 */
        /* <DEDUP_REMOVED lines=20> */
.L_x_1422:
[----:B------:R-:W-:Y:S01]  /*14c0*/  FMUL.FTZ R29, R27, R64 ;  /* 0x000000401b1d7220 */ /* 0x000fe20000410000 */
[--C-:B------:R-:W-:Y:S02]  /*14d0*/  HADD2.F32 R33, -RZ, R38.reuse.H0_H0 ;  /* 0x20000026ff217230 */ /* 0x100fe40000004100 */
[----:B------:R-:W-:Y:S01]  /*14e0*/  FMUL.FTZ R30, R25, R62 ;  /* 0x0000003e191e7220 */ /* 0x000fe20000410000 */
[----:B------:R-:W-:Y:S02]  /*14f0*/  HADD2.F32 R35, -RZ, R38.H1_H1 ;  /* 0x30000026ff237230 */ /* 0x000fe40000004100 */
[----:B------:R-:W-:Y:S01]  /*1500*/  FFMA.FTZ R31, R26, R29, RZ ;  /* 0x0000001d1a1f7223 */ /* 0x000fe200000100ff */
[----:B------:R-:W-:Y:S01]  /*1510*/  FADD.FTZ R29, RZ, R29 ;  /* 0x0000001dff1d7221 */ /* 0x000fe20000010000 */
[C---:B------:R-:W-:Y:S01]  /*1520*/  FADD.FTZ R33, -R22.reuse, R33 ;  /* 0x0000002116217221 */ /* 0x040fe20000010100 */
[----:B------:R-:W-:Y:S01]  /*1530*/  FADD.FTZ R35, -R22, R35 ;  /* 0x0000002316237221 */ /* 0x000fe20000010100 */
[----:B------:R-:W-:Y:S01]  /*1540*/  FFMA.FTZ R28, R24, R30, R31 ;  /* 0x0000001e181c7223 */ /* 0x000fe2000001001f */
[----:B------:R-:W-:Y:S01]  /*1550*/  FADD.FTZ R29, R30, R29 ;  /* 0x0000001d1e1d7221 */ /* 0x000fe20000010000 */
[-C--:B------:R-:W-:Y:S01]  /*1560*/  FMUL.FTZ R32, R33, R60.reuse ;  /* 0x0000003c21207220 */ /* 0x080fe20000410000 */
[----:B------:R-:W-:Y:S01]  /*1570*/  FMUL.FTZ R30, R35, R60 ;  /* 0x0000003c231e7220 */ /* 0x000fe20000410000 */
[----:B------:R-:W-:Y:S01]  /*1580*/  FFMA.FTZ R33, R26, R27, RZ ;  /* 0x0000001b1a217223 */ /* 0x000fe200000100ff */
        /* <DEDUP_REMOVED lines=21> */
.L_x_1423:
[----:B------:R-:W-:Y:S01]  /*16e0*/  FADD.FTZ R26, RZ, R27 ;  /* 0x0000001bff1a7221 */ /* 0x000fe20000010000 */
[----:B------:R-:W-:Y:S01]  /*16f0*/  FMUL.FTZ R27, R35, R64 ;  /* 0x00000040231b7220 */ /* 0x000fe20000410000 */
[----:B------:R-:W-:Y:S01]  /*1700*/  FFMA.FTZ R33, R32, R35, R33 ;  /* 0x0000002320217223 */ /* 0x000fe20000010021 */
[----:B------:R-:W-:Y:S01]  /*1710*/  FFMA.FTZ R37, R24, R25, RZ ;  /* 0x0000001918257223 */ /* 0x000fe200000100ff */
[----:B------:R-:W-:Y:S01]  /*1720*/  FADD.FTZ R26, R26, R35 ;  /* 0x000000231a1a7221 */ /* 0x000fe20000010000 */
[----:B------:R-:W-:Y:S01]  /*1730*/  FFMA.FTZ R35, R32, R27, R28 ;  /* 0x0000001b20237223 */ /* 0x000fe2000001001c */
[----:B------:R-:W-:Y:S01]  /*1740*/  FADD.FTZ R28, RZ, R25 ;  /* 0x00000019ff1c7221 */ /* 0x000fe20000010000 */
[----:B------:R-:W-:-:S03]  /*1750*/  FFMA.FTZ R24, R30, R31, R37 ;  /* 0x0000001f1e187223 */ /* 0x000fc60000010025 */
[----:B------:R-:W-:Y:S01]  /*1760*/  FADD.FTZ R25, R28, R31 ;  /* 0x0000001f1c197221 */ /* 0x000fe20000010000 */
[----:B------:R-:W-:Y:S01]  /*1770*/  FADD.FTZ R28, R29, R27 ;  /* 0x0000001b1d1c7221 */ /* 0x000fe20000010000 */
[----:B------:R-:W-:Y:S01]  /*1780*/  FMUL.FTZ R31, R31, R62 ;  /* 0x0000003e1f1f7220 */ /* 0x000fe20000410000 */
[--C-:B------:R-:W-:Y:S02]  /*1790*/  HADD2.F32 R27, -RZ, R12.reuse.H0_H0 ;  /* 0x2000000cff1b7230 */ /* 0x100fe40000004100 */
[----:B------:R-:W-:Y:S02]  /*17a0*/  HADD2.F32 R29, -RZ, R12.H1_H1 ;  /* 0x3000000cff1d7230 */ /* 0x000fe40000004100 */
[----:B------:R-:W-:Y:S01]  /*17b0*/  FFMA.FTZ R30, R30, R31, R35 ;  /* 0x0000001f1e1e7223 */ /* 0x000fe20000010023 */
[C---:B------:R-:W-:Y:S01]  /*17c0*/  FADD.FTZ R35, -R22.reuse, R27 ;  /* 0x0000001b16237221 */ /* 0x040fe20000010100 */
[----:B------:R-:W-:Y:S01]  /*17d0*/  FADD.FTZ R27, R31, R28 ;  /* 0x0000001c1f1b7221 */ /* 0x000fe20000010000 */
[----:B------:R-:W-:Y:S01]  /*17e0*/  FADD.FTZ R29, -R22, R29 ;  /* 0x0000001d161d7221 */ /* 0x000fe20000010100 */
[----:B------:R-:W-:-:S02]  /*17f0*/  HADD2.F32 R31, -RZ, R10.H0_H0 ;  /* 0x2000000aff1f7230 */ /* 0x000fc40000004100 */
        /* <DEDUP_REMOVED lines=17> */
[----:B0-----:R-:W-:Y:S01]  /*1910*/  FADD.FTZ R74, -R37, 1 ;  /* 0x3f800000254a7421 */ /* 0x001fe20000010100 */
[----:B------:R-:W-:-:S03]  /*1920*/  FMUL.FTZ R28, R28, R37 ;  /* 0x000000251c1c7220 */ /* 0x000fc60000410000 */
[----:B------:R-:W-:Y:S01]  /*1930*/  FFMA.FTZ R35, R31, R74, 1 ;  /* 0x3f8000001f237423 */ /* 0x000fe2000001004a */
[----:B------:R-:W-:-:S03]  /*1940*/  FMUL.FTZ R31, R61, R72 ;  /* 0x000000483d1f7220 */ /* 0x000fc60000410000 */
[----:B------:R-:W-:-:S07]  /*1950*/  FMUL.FTZ R28, R28, R35 ;  /* 0x000000231c1c7220 */ /* 0x000fce0000410000 */
.L_x_1424:
[----:B------:R-:W-:Y:S01]  /*1960*/  FMUL.FTZ R35, R31, R64 ;  /* 0x000000401f237220 */ /* 0x000fe20000410000 */
[----:B------:R-:W-:Y:S01]  /*1970*/  FADD.FTZ R26, R26, R31 ;  /* 0x0000001f1a1a7221 */ /* 0x000fe20000010000 */
[----:B------:R-:W-:Y:S01]  /*1980*/  FFMA.FTZ R33, R32, R31, R33 ;  /* 0x0000001f20217223 */ /* 0x000fe20000010021 */
[----:B------:R-:W-:Y:S01]  /*1990*/  FADD.FTZ R25, R25, R28 ;  /* 0x0000001c19197221 */ /* 0x000fe20000010000 */
[----:B------:R-:W-:Y:S01]  /*19a0*/  FFMA.FTZ R24, R29, R28, R24 ;  /* 0x0000001c1d187223 */ /* 0x000fe20000010018 */
[----:B------:R-:W-:Y:S01]  /*19b0*/  FMUL.FTZ R31, R28, R62 ;  /* 0x0000003e1c1f7220 */ /* 0x000fe20000410000 */
[----:B------:R-:W-:Y:S01]  /*19c0*/  FFMA.FTZ R30, R32, R35, R30 ;  /* 0x00000023201e7223 */ /* 0x000fe2000001001e */
[----:B------:R-:W-:Y:S01]  /*19d0*/  FADD.FTZ R28, R27, R35 ;  /* 0x000000231b1c7221 */ /* 0x000fe20000010000 */
[--C-:B------:R-:W-:Y:S02]  /*19e0*/  HADD2.F32 R35, -RZ, R14.reuse.H1_H1 ;  /* 0x3000000eff237230 */ /* 0x100fe40000004100 */
[----:B------:R-:W-:-:S02]  /*19f0*/  HADD2.F32 R27, -RZ, R14.H0_H0 ;  /* 0x2000000eff1b7230 */ /* 0x000fc40000004100 */
[----:B------:R-:W-:Y:S01]  /*1a00*/  FFMA.FTZ R29, R29, R31, R30 ;  /* 0x0000001f1d1d7223 */ /* 0x000fe2000001001e */
[C---:B------:R-:W-:Y:S02]  /*1a10*/  FADD.FTZ R35, -R22.reuse, R35 ;  /* 0x0000002316237221 */ /* 0x040fe40000010100 */
[----:B------:R-:W-:Y:S01]  /*1a20*/  FADD.FTZ R37, -R22, R27 ;  /* 0x0000001b16257221 */ /* 0x000fe20000010100 */
[----:B------:R-:W-:Y:S01]  /*1a30*/  FADD.FTZ R27, R31, R28 ;  /* 0x0000001c1f1b7221 */ /* 0x000fe20000010000 */
[-C--:B------:R-:W-:Y:S01]  /*1a40*/  FMUL.FTZ R31, R35, R60.reuse ;  /* 0x0000003c231f7220 */ /* 0x080fe20000410000 */
[--C-:B------:R-:W-:Y:S02]  /*1a50*/  HADD2.F32 R35, -RZ, R8.reuse.H0_H0 ;  /* 0x20000008ff237230 */ /* 0x100fe40000004100 */
        /* <DEDUP_REMOVED lines=21> */
.L_x_1425:
[----:B------:R-:W-:Y:S01]  /*1bb0*/  FMUL.FTZ R32, R35, R64 ;  /* 0x0000004023207220 */ /* 0x000fe20000410000 */
[----:B------:R-:W-:Y:S01]  /*1bc0*/  FFMA.FTZ R33, R30, R35, R33 ;  /* 0x000000231e217223 */ /* 0x000fe20000010021 */
[----:B------:R-:W-:Y:S01]  /*1bd0*/  FADD.FTZ R26, R26, R35 ;  /* 0x000000231a1a7221 */ /* 0x000fe20000010000 */
[--C-:B------:R-:W-:Y:S02]  /*1be0*/  HADD2.F32 R35, -RZ, R51.reuse.H1_H1 ;  /* 0x30000033ff237230 */ /* 0x100fe40000004100 */
[----:B------:R-:W-:Y:S01]  /*1bf0*/  FFMA.FTZ R30, R30, R32, R29 ;  /* 0x000000201e1e7223 */ /* 0x000fe2000001001d */
[----:B------:R-:W-:Y:S01]  /*1c00*/  FADD.FTZ R32, R27, R32 ;  /* 0x000000201b207221 */ /* 0x000fe20000010000 */
[----:B------:R-:W-:Y:S02]  /*1c10*/  HADD2.F32 R27, -RZ, R51.H0_H0 ;  /* 0x20000033ff1b7230 */ /* 0x000fe40000004100 */
[----:B------:R-:W-:Y:S01]  /*1c20*/  FMUL.FTZ R29, R28, R62 ;  /* 0x0000003e1c1d7220 */ /* 0x000fe20000410000 */
[C---:B------:R-:W-:Y:S01]  /*1c30*/  FADD.FTZ R35, -R22.reuse, R35 ;  /* 0x0000002316237221 */ /* 0x040fe20000010100 */
[----:B------:R-:W-:Y:S01]  /*1c40*/  FFMA.FTZ R24, R31, R28, R24 ;  /* 0x0000001c1f187223 */ /* 0x000fe20000010018 */
[----:B------:R-:W-:Y:S01]  /*1c50*/  FADD.FTZ R25, R25, R28 ;  /* 0x0000001c19197221 */ /* 0x000fe20000010000 */
[----:B------:R-:W-:Y:S01]  /*1c60*/  FADD.FTZ R37, -R22, R27 ;  /* 0x0000001b16257221 */ /* 0x000fe20000010100 */
[----:B------:R-:W-:Y:S01]  /*1c70*/  FFMA.FTZ R31, R31, R29, R30 ;  /* 0x0000001d1f1f7223 */ /* 0x000fe2000001001e */
[----:B------:R-:W-:Y:S01]  /*1c80*/  FADD.FTZ R27, R29, R32 ;  /* 0x000000201d1b7221 */ /* 0x000fe20000010000 */
[-C--:B------:R-:W-:Y:S01]  /*1c90*/  FMUL.FTZ R29, R35, R60.reuse ;  /* 0x0000003c231d7220 */ /* 0x080fe20000410000 */
[----:B------:R-:W-:Y:S01]  /*1ca0*/  FMUL.FTZ R30, R37, R60 ;  /* 0x0000003c251e7220 */ /* 0x000fe20000410000 */
        /* <DEDUP_REMOVED lines=21> */
.L_x_1426:
        /* <DEDUP_REMOVED lines=37> */
.L_x_1427:
[----:B------:R-:W-:Y:S01]  /*2050*/  FMUL.FTZ R32, R35, R64 ;  /* 0x0000004023207220 */ /* 0x000fe20000410000 */
[C---:B------:R-:W-:Y:S01]  /*2060*/  FFMA.FTZ R33, R30.reuse, R35, R33 ;  /* 0x000000231e217223 */ /* 0x040fe20000010021 */
[----:B------:R-:W-:Y:S01]  /*2070*/  FADD.FTZ R25, R25, R28 ;  /* 0x0000001c19197221 */ /* 0x000fe20000010000 */
[----:B------:R-:W-:Y:S01]  /*2080*/  FFMA.FTZ R24, R31, R28, R24 ;  /* 0x0000001c1f187223 */ /* 0x000fe20000010018 */
[----:B------:R-:W-:Y:S01]  /*2090*/  FFMA.FTZ R30, R30, R32, R29 ;  /* 0x000000201e1e7223 */ /* 0x000fe2000001001d */
[----:B------:R-:W-:Y:S01]  /*20a0*/  FMUL.FTZ R29, R28, R62 ;  /* 0x0000003e1c1d7220 */ /* 0x000fe20000410000 */
[----:B------:R-:W-:Y:S01]  /*20b0*/  FADD.FTZ R26, R26, R35 ;  /* 0x000000231a1a7221 */ /* 0x000fe20000010000 */
[----:B------:R-:W-:Y:S01]  /*20c0*/  FADD.FTZ R28, R27, R32 ;  /* 0x000000201b1c7221 */ /* 0x000fe20000010000 */
[--C-:B------:R-:W-:Y:S02]  /*20d0*/  HADD2.F32 R27, -RZ, R55.reuse.H0_H0 ;  /* 0x20000037ff1b7230 */ /* 0x100fe40000004100 */
[----:B------:R-:W-:Y:S01]  /*20e0*/  FFMA.FTZ R31, R31, R29, R30 ;  /* 0x0000001d1f1f7223 */ /* 0x000fe2000001001e */
[----:B------:R-:W-:-:S02]  /*20f0*/  HADD2.F32 R35, -RZ, R55.H1_H1 ;  /* 0x30000037ff237230 */ /* 0x000fc40000004100 */
[----:B------:R-:W-:Y:S01]  /*2100*/  FADD.FTZ R28, R29, R28 ;  /* 0x0000001c1d1c7221 */ /* 0x000fe20000010000 */
[C---:B------:R-:W-:Y:S02]  /*2110*/  FADD.FTZ R27, -R22.reuse, R27 ;  /* 0x0000001b161b7221 */ /* 0x040fe40000010100 */
[----:B------:R-:W-:Y:S02]  /*2120*/  FADD.FTZ R35, -R22, R35 ;  /* 0x0000002316237221 */ /* 0x000fe40000010100 */
[-C--:B------:R-:W-:Y:S01]  /*2130*/  FMUL.FTZ R30, R27, R60.reuse ;  /* 0x0000003c1b1e7220 */ /* 0x080fe20000410000 */
[--C-:B------:R-:W-:Y:S02]  /*2140*/  HADD2.F32 R27, -RZ, R56.reuse.H1_H1 ;  /* 0x30000038ff1b7230 */ /* 0x100fe40000004100 */
[----:B------:R-:W-:Y:S01]  /*2150*/  FMUL.FTZ R29, R35, R60 ;  /* 0x0000003c231d7220 */ /* 0x000fe20000410000 */
[----:B------:R-:W-:Y:S01]  /*2160*/  HADD2.F32 R35, -RZ, R56.H0_H0 ;  /* 0x20000038ff237230 */ /* 0x000fe20000004100 */
        /* <DEDUP_REMOVED lines=19> */
.L_x_1428:
[----:B------:R-:W-:Y:S01]  /*22a0*/  FMUL.FTZ R32, R35, R64 ;  /* 0x0000004023207220 */ /* 0x000fe20000410000 */
[----:B------:R-:W-:Y:S01]  /*22b0*/  FFMA.FTZ R33, R30, R35, R33 ;  /* 0x000000231e217223 */ /* 0x000fe20000010021 */
[----:B------:R-:W-:Y:S01]  /*22c0*/  FADD.FTZ R26, R26, R35 ;  /* 0x000000231a1a7221 */ /* 0x000fe20000010000 */
[--C-:B------:R-:W-:Y:S02]  /*22d0*/  HADD2.F32 R35, -RZ, R58.reuse.H1_H1 ;  /* 0x3000003aff237230 */ /* 0x100fe40000004100 */
[----:B------:R-:W-:Y:S01]  /*22e0*/  FFMA.FTZ R30, R30, R32, R31 ;  /* 0x000000201e1e7223 */ /* 0x000fe2000001001f */
[----:B------:R-:W-:Y:S01]  /*22f0*/  FADD.FTZ R32, R28, R32 ;  /* 0x000000201c207221 */ /* 0x000fe20000010000 */
[----:B------:R-:W-:Y:S01]  /*2300*/  FMUL.FTZ R31, R27, R62 ;  /* 0x0000003e1b1f7220 */ /* 0x000fe20000410000 */
[C---:B------:R-:W-:Y:S01]  /*2310*/  FFMA.FTZ R28, R29.reuse, R27, R24 ;  /* 0x0000001b1d1c7223 */ /* 0x040fe20000010018 */
[----:B------:R-:W-:Y:S02]  /*2320*/  FADD.FTZ R35, -R22, R35 ;  /* 0x0000002316237221 */ /* 0x000fe40000010100 */
[----:B------:R-:W-:Y:S01]  /*2330*/  FFMA.FTZ R29, R29, R31, R30 ;  /* 0x0000001f1d1d7223 */ /* 0x000fe2000001001e */
[----:B------:R-:W-:Y:S01]  /*2340*/  FADD.FTZ R24, R31, R32 ;  /* 0x000000201f187221 */ /* 0x000fe20000010000 */
[----:B------:R-:W-:-:S02]  /*2350*/  HADD2.F32 R31, -RZ, R58.H0_H0 ;  /* 0x2000003aff1f7230 */ /* 0x000fc40000004100 */
[----:B------:R-:W-:Y:S01]  /*2360*/  FMUL.FTZ R32, R35, R60 ;  /* 0x0000003c23207220 */ /* 0x000fe20000410000 */
[----:B------:R-:W-:Y:S02]  /*2370*/  HADD2.F32 R35, -RZ, R57.H0_H0 ;  /* 0x20000039ff237230 */ /* 0x000fe40000004100 */
[----:B------:R-:W-:-:S04]  /*2380*/  FADD.FTZ R31, -R22, R31 ;  /* 0x0000001f161f7221 */ /* 0x000fc80000010100 */
        /* <DEDUP_REMOVED lines=21> */
.L_x_1429:
[----:B------:R-:W-:Y:S01]  /*24e0*/  FMUL.FTZ R37, R35, R64 ;  /* 0x0000004023257220 */ /* 0x000fe20000410000 */
[----:B------:R-:W-:Y:S01]  /*24f0*/  ISETP.GT.AND P0, PT, R0, 0x1e, PT ;  /* 0x0000001e0000780c */ /* 0x000fe20003f04270 */
[----:B------:R-:W0:Y:S01]  /*2500*/  S2UR UR11, SR_CgaCtaId ;  /* 0x00000000000b79c3 */ /* 0x000e220000008800 */
[----:B------:R-:W-:Y:S01]  /*2510*/  UMOV UR6, 0x400 ;  /* 0x0000040000067882 */ /* 0x000fe20000000000 */
[----:B------:R-:W-:Y:S01]  /*2520*/  FFMA.FTZ R29, R30, R37, R29 ;  /* 0x000000251e1d7223 */ /* 0x000fe2000001001d */
[----:B------:R-:W-:Y:S01]  /*2530*/  FADD.FTZ R24, R24, R37 ;  /* 0x0000002518187221 */ /* 0x000fe20000010000 */
[----:B------:R-:W-:Y:S01]  /*2540*/  FMUL.FTZ R37, R31, R62 ;  /* 0x0000003e1f257220 */ /* 0x000fe20000410000 */
[----:B------:R-:W-:Y:S01]  /*2550*/  UIADD3 UR5, UR6, 0xf0, URZ ;  /* 0x000000f006057890 */ /* 0x000fe2000fffe03f */
[----:B------:R-:W-:Y:S01]  /*2560*/  ISETP.NE.AND P3, PT, R0, RZ, PT ;  /* 0x000000ff0000720c */ /* 0x000fe20003f65270 */
[----:B------:R-:W-:Y:S01]  /*2570*/  FADD.FTZ R72, R25, R27 ;  /* 0x0000001b19487221 */ /* 0x000fe20000010000 */
[C---:B------:R-:W-:Y:S01]  /*2580*/  FFMA.FTZ R36, R32.reuse, R37, R29 ;  /* 0x0000002520247223 */ /* 0x040fe2000001001d */
[----:B------:R-:W-:Y:S01]  /*2590*/  FADD.FTZ R37, R37, R24 ;  /* 0x0000001825257221 */ /* 0x000fe20000010000 */
[C---:B------:R-:W-:Y:S01]  /*25a0*/  ISETP.NE.AND P2, PT, R49.reuse, RZ, PT ;  /* 0x000000ff3100720c */ /* 0x040fe20003f45270 */
[----:B------:R-:W-:Y:S01]  /*25b0*/  FFMA.FTZ R25, R32, R31, R28 ;  /* 0x0000001f20197223 */ /* 0x000fe2000001001c */
[----:B------:R-:W-:Y:S01]  /*25c0*/  FADD.FTZ R26, R26, R35 ;  /* 0x000000231a1a7221 */ /* 0x000fe20000010000 */
[----:B------:R-:W1:Y:S01]  /*25d0*/  SHFL.DOWN PT, R29, R36, 0x1, 0x1f ;  /* 0x08201f00241d7f89 */ /* 0x000e6200000e0000 */
[----:B------:R-:W-:Y:S01]  /*25e0*/  FADD.FTZ R27, R72, R31 ;  /* 0x0000001f481b7221 */ /* 0x000fe20000010000 */
[----:B------:R-:W-:Y:S01]  /*25f0*/  BSSY B0, `(.L_x_1430) ;  /* 0x000005b000007945 */ /* 0x000fe20003800000 */
[----:B------:R-:W-:Y:S01]  /*2600*/  ISETP.GT.U32.AND P4, PT, R49, 0x2f, PT ;  /* 0x0000002f3100780c */ /* 0x000fe20003f84070 */
[----:B------:R-:W2:Y:S01]  /*2610*/  SHFL.DOWN PT, R24, R37, 0x1, 0x1f ;  /* 0x08201f0025187f89 */ /* 0x000ea200000e0000 */
[----:B0-----:R-:W-:-:S06]  /*2620*/  ULEA UR5, UR11, UR5, 0x18 ;  /* 0x000000050b057291 */ /* 0x001fcc000f8ec03f */
[----:B------:R-:W-:Y:S01]  /*2630*/  LEA R61, R49, UR5, 0x4 ;  /* 0x00000005313d7c11 */ /* 0x000fe2000f8e20ff */
        /* <DEDUP_REMOVED lines=18> */
[----:B------:R-:W-:Y:S01]  /*2760*/  ISETP.GT.AND P0, PT, R0, 0xf, PT ;  /* 0x0000000f0000780c */ /* 0x000fe20003f04270 */
[----:B------:R-:W-:Y:S02]  /*2770*/  FFMA.FTZ R24, R30, R35, R33 ;  /* 0x000000231e187223 */ /* 0x000fe40000010021 */
[----:B------:R-:W1:Y:S04]  /*2780*/  SHFL.DOWN PT, R34, R37, 0x10, 0x1f ;  /* 0x0a001f0025227f89 */ /* 0x000e6800000e0000 */
[----:B------:R2:W-:Y:S06]  /*2790*/  STS.128 [R61], R24 ;  /* 0x000000183d007388 */ /* 0x0005ec0000000c00 */
[----:B0-----:R-:W-:Y:S01]  /*27a0*/  @!P0 FADD.FTZ R36, R36, R29 ;  /* 0x0000001d24248221 */ /* 0x001fe20000010000 */
[----:B-1----:R-:W-:-:S05]  /*27b0*/  @!P0 FADD.FTZ R37, R37, R34 ;  /* 0x0000002225258221 */ /* 0x002fca0000010000 */
[----:B------:R2:W-:Y:S01]  /*27c0*/  @!P3 STS.64 [R2+0x18], R36 ;  /* 0x000018240200b388 */ /* 0x0005e20000000a00 */
[----:B------:R-:W-:Y:S06]  /*27d0*/  BAR.SYNC.DEFER_BLOCKING 0x0 ;  /* 0x0000000000007b1d */ /* 0x000fec0000010000 */
[----:B------:R-:W-:Y:S05]  /*27e0*/  @P2 BRA `(.L_x_1431) ;  /* 0x0000000000ec2947 */ /* 0x000fea0003800000 */
[----:B------:R-:W-:-:S09]  /*27f0*/  ULEA UR5, UR11, UR6, 0x18 ;  /* 0x000000060b057291 */ /* 0x000fd2000f8ec03f */
[----:B------:R-:W0:Y:S04]  /*2800*/  LDS.128 R28, [UR5+0x20] ;  /* 0x00002005ff1c7984 */ /* 0x000e280008000c00 */
[----:B------:R-:W1:Y:S01]  /*2810*/  LDS.128 R32, [UR5+0x30] ;  /* 0x00003005ff207984 */ /* 0x000e620008000c00 */
[----:B0-----:R-:W-:Y:S01]  /*2820*/  FADD.FTZ R63, R36, R28 ;  /* 0x0000001c243f7221 */ /* 0x001fe20000010000 */
[----:B------:R-:W-:Y:S02]  /*2830*/  FADD.FTZ R28, R37, R29 ;  /* 0x0000001d251c7221 */ /* 0x000fe40000010000 */
[----:B--2---:R-:W-:Y:S01]  /*2840*/  LDS.64 R36, [UR5+0xd0] ;  /* 0x0000d005ff247984 */ /* 0x004fe20008000a00 */
[----:B------:R-:W-:Y:S01]  /*2850*/  FADD.FTZ R63, R63, R30 ;  /* 0x0000001e3f3f7221 */ /* 0x000fe20000010000 */
[----:B------:R-:W-:-:S03]  /*2860*/  FADD.FTZ R28, R28, R31 ;  /* 0x0000001f1c1c7221 */ /* 0x000fc60000010000 */
[----:B-1----:R-:W-:Y:S01]  /*2870*/  FADD.FTZ R63, R63, R32 ;  /* 0x000000203f3f7221 */ /* 0x002fe20000010000 */
[----:B------:R-:W-:Y:S02]  /*2880*/  FADD.FTZ R32, R28, R33 ;  /* 0x000000211c207221 */ /* 0x000fe40000010000 */
[----:B------:R-:W0:Y:S01]  /*2890*/  LDS.128 R28, [UR5+0x40] ;  /* 0x00004005ff1c7984 */ /* 0x000e220008000c00 */
[----:B------:R-:W-:Y:S01]  /*28a0*/  FADD.FTZ R63, R63, R34 ;  /* 0x000000223f3f7221 */ /* 0x000fe20000010000 */
[----:B------:R-:W-:-:S03]  /*28b0*/  FADD.FTZ R32, R32, R35 ;  /* 0x0000002320207221 */ /* 0x000fc60000010000 */
[----:B0-----:R-:W-:Y:S01]  /*28c0*/  FADD.FTZ R63, R63, R28 ;  /* 0x0000001c3f3f7221 */ /* 0x001fe20000010000 */
        /* <DEDUP_REMOVED lines=33> */
[----:B------:R-:W-:-:S04]  /*2ae0*/  FADD.FTZ R28, R28, R31 ;  /* 0x0000001f1c1c7221 */ /* 0x000fc80000010000 */
[----:B0-----:R-:W-:Y:S01]  /*2af0*/  FADD.FTZ R28, R28, R33 ;  /* 0x000000211c1c7221 */ /* 0x001fe20000010000 */
[----:B------:R-:W-:-:S03]  /*2b00*/  FADD.FTZ R63, R63, R32 ;  /* 0x000000203f3f7221 */ /* 0x000fc60000010000 */
[----:B------:R-:W-:Y:S01]  /*2b10*/  FADD.FTZ R32, R28, R35 ;  /* 0x000000231c207221 */ /* 0x000fe20000010000 */
[----:B------:R-:W-:Y:S01]  /*2b20*/  FADD.FTZ R63, R63, R34 ;  /* 0x000000223f3f7221 */ /* 0x000fe20000010000 */
[----:B------:R-:W0:Y:S03]  /*2b30*/  LDS.128 R28, [UR5+0xc0] ;  /* 0x0000c005ff1c7984 */ /* 0x000e260008000c00 */
[----:B0-----:R-:W-:Y:S01]  /*2b40*/  FADD.FTZ R63, R63, R28 ;  /* 0x0000001c3f3f7221 */ /* 0x001fe20000010000 */
[----:B------:R-:W-:-:S03]  /*2b50*/  FADD.FTZ R32, R32, R29 ;  /* 0x0000001d20207221 */ /* 0x000fc60000010000 */
[----:B------:R-:W-:Y:S01]  /*2b60*/  FADD.FTZ R63, R63, R30 ;  /* 0x0000001e3f3f7221 */ /* 0x000fe20000010000 */
[----:B------:R-:W-:-:S03]  /*2b70*/  FADD.FTZ R32, R32, R31 ;  /* 0x0000001f20207221 */ /* 0x000fc60000010000 */
[----:B------:R-:W-:Y:S01]  /*2b80*/  FADD.FTZ R36, R63, R36 ;  /* 0x000000243f247221 */ /* 0x000fe20000010000 */
[----:B------:R-:W-:-:S07]  /*2b90*/  FADD.FTZ R37, R32, R37 ;  /* 0x0000002520257221 */ /* 0x000fce0000010000 */
.L_x_1431:
[----:B------:R-:W-:Y:S05]  /*2ba0*/  BSYNC B0 ;  /* 0x0000000000007941 */ /* 0x000fea0003800000 */
.L_x_1430:
[----:B------:R-:W-:Y:S06]  /*2bb0*/  BAR.SYNC.DEFER_BLOCKING 0x0 ;  /* 0x0000000000007b1d */ /* 0x000fec0000010000 */
[----:B------:R-:W-:Y:S04]  /*2bc0*/  BSSY B0, `(.L_x_1432) ;  /* 0x000004d000007945 */ /* 0x000fe80003800000 */
[----:B------:R-:W-:Y:S05]  /*2bd0*/  @P4 BRA `(.L_x_1433) ;  /* 0x00000004002c4947 */ /* 0x000fea0003800000 */
[----:B------:R-:W0:Y:S04]  /*2be0*/  LDS.128 R28, [R61+0x300] ;  /* 0x000300003d1c7984 */ /* 0x000e280000000c00 */
[----:B------:R-:W1:Y:S01]  /*2bf0*/  LDS.128 R32, [R61+0x600] ;  /* 0x000600003d207984 */ /* 0x000e620000000c00 */
[----:B0-----:R-:W-:Y:S01]  /*2c00*/  FADD.FTZ R63, R24, R28 ;  /* 0x0000001c183f7221 */ /* 0x001fe20000010000 */
[----:B--2---:R-:W-:Y:S01]  /*2c10*/  FADD.FTZ R24, R25, R29 ;  /* 0x0000001d19187221 */ /* 0x004fe20000010000 */
[----:B------:R-:W-:Y:S01]  /*2c20*/  FADD.FTZ R29, R26, R30 ;  /* 0x0000001e1a1d7221 */ /* 0x000fe20000010000 */
[----:B------:R-:W-:Y:S01]  /*2c30*/  FADD.FTZ R28, R27, R31 ;  /* 0x0000001f1b1c7221 */ /* 0x000fe20000010000 */
[----:B-1----:R-:W-:Y:S01]  /*2c40*/  FADD.FTZ R63, R63, R32 ;  /* 0x000000203f3f7221 */ /* 0x002fe20000010000 */
        /* <DEDUP_REMOVED lines=68> */
.L_x_1433:
[----:B------:R-:W-:Y:S05]  /*3090*/  BSYNC B0 ;  /* 0x0000000000007941 */ /* 0x000fea0003800000 */
.L_x_1432:
[----:B------:R-:W0:Y:S01]  /*30a0*/  LDC R30, c[0x0][0xc] ;  /* 0x00000300ff1e7b82 */ /* 0x000e220000000800 */
[----:B------:R-:W-:Y:S01]  /*30b0*/  IMAD R29, R66, 0x30, R49 ;  /* 0x00000030421d7824 */ /* 0x000fe200078e0231 */
[----:B------:R-:W-:Y:S06]  /*30c0*/  BSSY B0, `(.L_x_1434) ;  /* 0x0000010000007945 */ /* 0x000fec0003800000 */
[----:B------:R-:W1:Y:S01]  /*30d0*/  LDC.64 R32, c[0x0][0x268] ;  /* 0x00009a00ff207b82 */ /* 0x000e620000000a00 */
[----:B0-----:R-:W-:Y:S01]  /*30e0*/  ISETP.GE.U32.AND P0, PT, R30, 0x2, PT ;  /* 0x000000021e00780c */ /* 0x001fe20003f06070 */
[----:B-1----:R-:W-:Y:S01]  /*30f0*/  IMAD.WIDE R32, R29, 0x4, R32 ;  /* 0x000000041d207825 */ /* 0x002fe200078e0220 */
[----:B------:R-:W-:Y:S11]  /*3100*/  @P4 BRA `(.L_x_1435) ;  /* 0x00000000002c4947 */ /* 0x000ff60003800000 */
[----:B------:R-:W0:Y:S01]  /*3110*/  LDC.64 R28, c[0x0][0x288] ;  /* 0x0000a200ff1c7b82 */ /* 0x000e220000000a00 */
[-C--:B------:R-:W-:Y:S01]  /*3120*/  LEA R34, P3, R4, R32.reuse, 0x2 ;  /* 0x0000002004227211 */ /* 0x080fe200078610ff */
[----:B------:R1:W-:Y:S01]  /*3130*/  REDG.E.ADD.F32.FTZ.RN.STRONG.GPU desc[UR8][R32.64], R24 ;  /* 0x00000018200079a6 */ /* 0x0003e2000c10f388 */
[----:B------:R-:W-:Y:S02]  /*3140*/  LEA R72, P4, R5, R32, 0x2 ;  /* 0x0000002005487211 */ /* 0x000fe400078810ff */
[C---:B------:R-:W-:Y:S02]  /*3150*/  IADD3.X R35, R33.reuse, R6, RZ, P3, !PT ;  /* 0x0000000621237210 */ /* 0x040fe40001ffe4ff */
[----:B------:R-:W-:-:S03]  /*3160*/  IADD3.X R73, R33, R7, RZ, P4, !PT ;  /* 0x0000000721497210 */ /* 0x000fc600027fe4ff */
[----:B------:R1:W-:Y:S01]  /*3170*/  REDG.E.ADD.F32.FTZ.RN.STRONG.GPU desc[UR8][R34.64], R25 ;  /* 0x00000019220079a6 */ /* 0x0003e2000c10f388 */
[----:B0-----:R-:W-:-:S04]  /*3180*/  LEA R66, P3, R28, R32, 0x2 ;  /* 0x000000201c427211 */ /* 0x001fc800078610ff */
[----:B------:R-:W-:-:S05]  /*3190*/  LEA.HI.X R67, R28, R33, R29, 0x2, P3 ;  /* 0x000000211c437211 */ /* 0x000fca00018f141d */
[----:B------:R1:W-:Y:S04]  /*31a0*/  REDG.E.ADD.F32.FTZ.RN.STRONG.GPU desc[UR8][R66.64], R26 ;  /* 0x0000001a420079a6 */ /* 0x0003e8000c10f388 */
[----:B------:R1:W-:Y:S02]  /*31b0*/  REDG.E.ADD.F32.FTZ.RN.STRONG.GPU desc[UR8][R72.64], R27 ;  /* 0x0000001b480079a6 */ /* 0x0003e4000c10f388 */
.L_x_1435:
[----:B------:R-:W-:Y:S05]  /*31c0*/  BSYNC B0 ;  /* 0x0000000000007941 */ /* 0x000fea0003800000 */
.L_x_1434:
[----:B------:R-:W-:Y:S05]  /*31d0*/  @!P0 BRA `(.L_x_1436) ;  /* 0x0000001000888947 */ /* 0x000fea0003800000 */
[----:B-1----:R-:W0:Y:S01]  /*31e0*/  LDC R32, c[0x0][0x10] ;  /* 0x00000400ff207b82 */ /* 0x002e220000000800 */
[----:B------:R-:W1:Y:S01]  /*31f0*/  S2R R31, SR_CTAID.Y ;  /* 0x00000000001f7919 */ /* 0x000e620000002600 */
[----:B--2---:R-:W-:-:S06]  /*3200*/  LOP3.LUT R27, R39, 0x1, RZ, 0xc0, !PT ;  /* 0x00000001271b7812 */ /* 0x004fcc00078ec0ff */
[----:B------:R-:W2:Y:S08]  /*3210*/  LDC.64 R24, c[0x0][0x258] ;  /* 0x00009600ff187b82 */ /* 0x000eb00000000a00 */
[----:B------:R-:W3:Y:S01]  /*3220*/  LDC.64 R66, c[0x0][0x260] ;  /* 0x00009800ff427b82 */ /* 0x000ee20000000a00 */
[----:B0-----:R-:W-:-:S04]  /*3230*/  IMAD R27, R27, R32, RZ ;  /* 0x000000201b1b7224 */ /* 0x001fc800078e02ff */
        /* <DEDUP_REMOVED lines=19> */
[----:B0-----:R-:W-:-:S13]  /*3370*/  ISETP.EQ.U32.AND P3, PT, R0, UR6, PT ;  /* 0x0000000600007c0c */ /* 0x001fda000bf62070 */
[----:B------:R-:W-:Y:S06]  /*3380*/  @P3 MEMBAR.ALL.GPU ;  /* 0x0000000000003992 */ /* 0x000fec000000a000 */
[----:B------:R-:W-:-:S00]  /*3390*/  @P3 ERRBAR ;  /* 0x00000000000039ab */ /* 0x000fc00000000000 */
[----:B------:R-:W-:Y:S06]  /*33a0*/  @P3 CGAERRBAR ;  /* 0x00000000000035ab */ /* 0x000fec0000000000 */
[----:B------:R1:W-:Y:S01]  /*33b0*/  @P3 REDG.E.ADD.S32.STRONG.GPU desc[UR8][R24.64], R29 ;  /* 0x0000001d1800398e */ /* 0x0003e2000c10e388 */
[----:B------:R-:W-:Y:S05]  /*33c0*/  @!P0 BRA `(.L_x_1437) ;  /* 0x0000000000148947 */ /* 0x000fea0003800000 */
.L_x_1438:
[----:B-1----:R-:W2:Y:S04]  /*33d0*/  LDG.E.STRONG.GPU R26, desc[UR8][R24.64] ;  /* 0x00000008181a7981 */ /* 0x002ea8000c1ef900 */
[----:B--2---:R-:W-:Y:S01]  /*33e0*/  CCTL.IVALL ;  /* 0x00000000ff00798f */ /* 0x004fe20002000000 */
[----:B------:R-:W-:Y:S05]  /*33f0*/  YIELD ;  /* 0x0000000000007946 */ /* 0x000fea0003800000 */
[----:B------:R-:W-:-:S13]  /*3400*/  ISETP.NE.AND P0, PT, R26, R33, PT ;  /* 0x000000211a00720c */ /* 0x000fda0003f05270 */
[----:B------:R-:W-:Y:S05]  /*3410*/  @P0 BRA `(.L_x_1438) ;  /* 0xfffffffc00ec0947 */ /* 0x000fea000383ffff */
.L_x_1437:
[----:B------:R-:W-:Y:S01]  /*3420*/  ISETP.NE.AND P0, PT, R30, RZ, PT ;  /* 0x000000ff1e00720c */ /* 0x000fe20003f05270 */
[----:B------:R-:W-:Y:S05]  /*3430*/  WARPSYNC.ALL ;  /* 0x0000000000007948 */ /* 0x000fea0003800000 */
[----:B------:R-:W-:Y:S07]  /*3440*/  BAR.SYNC.DEFER_BLOCKING 0x0 ;  /* 0x0000000000007b1d */ /* 0x000fee0000010000 */
[----:B------:R-:W-:Y:S05]  /*3450*/  @!P0 BRA `(.L_x_1436) ;  /* 0x0000000c00e88947 */ /* 0x000fea0003800000 */
[----:B-1----:R-:W-:Y:S01]  /*3460*/  IADD3 R24, R30, -0x1, RZ ;  /* 0xffffffff1e187810 */ /* 0x002fe20007ffe0ff */
        /* <DEDUP_REMOVED lines=12> */
.L_x_1442:
        /* <DEDUP_REMOVED lines=115> */
.L_x_1441:
        /* <DEDUP_REMOVED lines=61> */
.L_x_1443:
[----:B------:R-:W-:-:S13]  /*4030*/  ISETP.NE.OR P0, PT, R33, RZ, P0 ;  /* 0x000000ff2100720c */ /* 0x000fda0000705670 */
[----:B------:R-:W-:Y:S05]  /*4040*/  @!P0 BRA `(.L_x_1439) ;  /* 0x00000000007c8947 */ /* 0x000fea0003800000 */
.L_x_1440:
        /* <DEDUP_REMOVED lines=31> */
.L_x_1439:
        /* <DEDUP_REMOVED lines=11> */
.L_x_1445:
[----:B------:R-:W-:Y:S05]  /*42f0*/  BSYNC B0 ;  /* 0x0000000000007941 */ /* 0x000fea0003800000 */
.L_x_1444:
        /* <DEDUP_REMOVED lines=16> */
.L_x_1436:
[----:B------:R-:W0:Y:S01]  /*4400*/  S2UR UR6, SR_CgaCtaId ;  /* 0x00000000000679c3 */ /* 0x000e220000008800 */
[----:B------:R-:W-:Y:S01]  /*4410*/  UMOV UR5, 0x400 ;  /* 0x0000040000057882 */ /* 0x000fe20000000000 */
[--C-:B-12---:R-:W-:Y:S01]  /*4420*/  HADD2.F32 R27, -RZ, R20.reuse.H0_H0 ;  /* 0x20000014ff1b7230 */ /* 0x106fe20000004100 */
[----:B------:R-:W-:Y:S01]  /*4430*/  ULDC.64 UR14, c[0x0][0x290] ;  /* 0x0000a400000e7ab9 */ /* 0x000fe20000000a00 */
[----:B------:R-:W-:Y:S01]  /*4440*/  HADD2.F32 R31, -RZ, R20.H1_H1 ;  /* 0x30000014ff1f7230 */ /* 0x000fe20000004100 */
[----:B------:R-:W-:Y:S02]  /*4450*/  ISETP.GE.U32.AND P0, PT, R46, UR14, PT ;  /* 0x0000000e2e007c0c */ /* 0x000fe4000bf06070 */
[C---:B------:R-:W-:Y:S01]  /*4460*/  FADD.FTZ R33, -R22.reuse, R27 ;  /* 0x0000001b16217221 */ /* 0x040fe20000010100 */
[----:B------:R-:W-:Y:S02]  /*4470*/  HADD2.F32 R27, -RZ, R18.H1_H1 ;  /* 0x30000012ff1b7230 */ /* 0x000fe40000004100 */
[----:B------:R-:W-:Y:S01]  /*4480*/  FADD.FTZ R35, -R22, R31 ;  /* 0x0000001f16237221 */ /* 0x000fe20000010100 */
[----:B------:R-:W-:-:S02]  /*4490*/  HADD2.F32 R31, -RZ, R38.H0_H0 ;  /* 0x20000026ff1f7230 */ /* 0x000fc40000004100 */
[----:B------:R-:W-:Y:S01]  /*44a0*/  FMUL.FTZ R34, R33, R60 ;  /* 0x0000003c21227220 */ /* 0x000fe20000410000 */
[----:B0-----:R-:W-:-:S09]  /*44b0*/  ULEA UR5, UR6, UR5, 0x18 ;  /* 0x0000000506057291 */ /* 0x001fd2000f8ec03f */
[----:B------:R0:W-:Y:S01]  /*44c0*/  @!P2 STS.64 [UR5+0xe0], R36 ;  /* 0x0000e024ff00a988 */ /* 0x0001e20008000a05 */
[----:B------:R-:W-:Y:S01]  /*44d0*/  BAR.SYNC.DEFER_BLOCKING 0x0 ;  /* 0x0000000000007b1d */ /* 0x000fe20000010000 */
[----:B0-----:R-:W-:-:S05]  /*44e0*/  FMUL.FTZ R36, R35, R60 ;  /* 0x0000003c23247220 */ /* 0x001fca0000410000 */
[----:B------:R-:W0:Y:S01]  /*44f0*/  LDS.64 R24, [UR5+0xe0] ;  /* 0x0000e005ff187984 */ /* 0x000e220008000a00 */
[----:B------:R-:W-:Y:S02]  /*4500*/  ULDC UR5, c[0x0][0x2bc] ;  /* 0x0000af0000057ab9 */ /* 0x000fe40000000800 */
[----:B0-----:R-:W-:Y:S01]  /*4510*/  FMUL.FTZ R20, R24, UR5 ;  /* 0x0000000518147c20 */ /* 0x001fe20008410000 */
[----:B------:R-:W-:Y:S01]  /*4520*/  FMUL.FTZ R29, R25, UR5 ;  /* 0x00000005191d7c20 */ /* 0x000fe20008410000 */
[----:B------:R-:W-:Y:S01]  /*4530*/  HADD2.F32 R25, -RZ, R18.H0_H0 ;  /* 0x20000012ff197230 */ /* 0x000fe20000004100 */
        /* <DEDUP_REMOVED lines=19> */
.L_x_1446:
        /* <DEDUP_REMOVED lines=14> */
[----:B------:R-:W-:Y:S02]  /*4750*/  ULDC.64 UR12, c[0x0][0x210] ;  /* 0x00008400000c7ab9 */ /* 0x000fe40000000a00 */
[----:B------:R-:W-:Y:S02]  /*4760*/  LEA R26, P2, R24, UR12, 0x1 ;  /* 0x0000000c181a7c11 */ /* 0x000fe4000f8408ff */
[----:B------:R-:W-:Y:S02]  /*4770*/  IADD3 R35, R25, R35, RZ ;  /* 0x0000002319237210 */ /* 0x000fe40007ffe0ff */
[----:B------:R-:W-:Y:S02]  /*4780*/  F2FP.F16.F32.PACK_AB R25, R18, R33 ;  /* 0x000000211219723e */ /* 0x000fe400000000ff */
[----:B------:R-:W-:-:S05]  /*4790*/  LEA.HI.X R27, R24, UR13, R35, 0x1, P2 ;  /* 0x0000000d181b7c11 */ /* 0x000fca00090f0c23 */
[----:B------:R0:W-:Y:S02]  /*47a0*/  STG.E desc[UR8][R26.64], R25 ;  /* 0x000000191a007986 */ /* 0x0001e4000c101908 */
.L_x_1448:
[----:B------:R-:W-:Y:S05]  /*47b0*/  BSYNC B0 ;  /* 0x0000000000007941 */ /* 0x000fea0003800000 */
.L_x_1447:
[----:B------:R-:W-:Y:S01]  /*47c0*/  HADD2.F32 R33, -RZ, R38.H1_H1 ;  /* 0x30000026ff217230 */ /* 0x000fe20000004100 */
[----:B------:R-:W-:Y:S01]  /*47d0*/  ISETP.GE.U32.AND P2, PT, R45, UR14, PT ;  /* 0x0000000e2d007c0c */ /* 0x000fe2000bf46070 */
[C---:B------:R-:W-:Y:S01]  /*47e0*/  FADD.FTZ R35, -R22.reuse, R31 ;  /* 0x0000001f16237221 */ /* 0x040fe20000010100 */
[----:B------:R-:W-:Y:S01]  /*47f0*/  ISETP.GE.AND.EX P3, PT, R9, UR15, PT, P0 ;  /* 0x0000000f09007c0c */ /* 0x000fe2000bf66300 */
[--C-:B0-----:R-:W-:Y:S01]  /*4800*/  HADD2.F32 R25, -RZ, R16.reuse.H0_H0 ;  /* 0x20000010ff197230 */ /* 0x101fe20000004100 */
        /* <DEDUP_REMOVED lines=30> */
.L_x_1449:
        /* <DEDUP_REMOVED lines=20> */
.L_x_1451:
[----:B------:R-:W-:Y:S05]  /*4b30*/  BSYNC B0 ;  /* 0x0000000000007941 */ /* 0x000fea0003800000 */
.L_x_1450:
        /* <DEDUP_REMOVED lines=25> */
.L_x_1452:
        /* <DEDUP_REMOVED lines=20> */
.L_x_1454:
[----:B------:R-:W-:Y:S05]  /*4e10*/  BSYNC B0 ;  /* 0x0000000000007941 */ /* 0x000fea0003800000 */
.L_x_1453:
[--C-:B0-----:R-:W-:Y:S01]  /*4e20*/  HADD2.F32 R9, -RZ, R14.reuse.H0_H0 ;  /* 0x2000000eff097230 */ /* 0x101fe20000004100 */
[----:B------:R-:W-:Y:S01]  /*4e30*/  ISETP.GE.U32.AND P3, PT, R42, UR14, PT ;  /* 0x0000000e2a007c0c */ /* 0x000fe2000bf66070 */
[----:B------:R-:W-:Y:S01]  /*4e40*/  HADD2.F32 R11, -RZ, R14.H1_H1 ;  /* 0x3000000eff0b7230 */ /* 0x000fe20000004100 */
[----:B------:R-:W-:Y:S01]  /*4e50*/  ISETP.GE.U32.AND P4, PT, R41, UR14, PT ;  /* 0x0000000e29007c0c */ /* 0x000fe2000bf86070 */
[--C-:B------:R-:W-:Y:S01]  /*4e60*/  HADD2.F32 R25, -RZ, R51.reuse.H0_H0 ;  /* 0x20000033ff197230 */ /* 0x100fe20000004100 */
[----:B------:R-:W-:Y:S01]  /*4e70*/  ISETP.GE.U32.AND P6, PT, R40, UR14, PT ;  /* 0x0000000e28007c0c */ /* 0x000fe2000bfc6070 */
[----:B------:R-:W-:Y:S01]  /*4e80*/  HADD2.F32 R27, -RZ, R58.H0_H0 ;  /* 0x2000003aff1b7230 */ /* 0x000fe20000004100 */
[----:B------:R-:W-:Y:S01]  /*4e90*/  ISETP.GE.AND.EX P0, PT, R13, UR15, PT, P0 ;  /* 0x0000000f0d007c0c */ /* 0x000fe2000bf06300 */
[----:B------:R-:W-:Y:S01]  /*4ea0*/  HADD2.F32 R51, -RZ, R51.H1_H1 ;  /* 0x30000033ff337230 */ /* 0x000fe20000004100 */
[----:B------:R-:W-:Y:S01]  /*4eb0*/  ISETP.GE.AND.EX P2, PT, R15, UR15, PT, P2 ;  /* 0x0000000f0f007c0c */ /* 0x000fe2000bf46320 */
[--C-:B------:R-:W-:Y:S01]  /*4ec0*/  HADD2.F32 R35, -RZ, R53.reuse.H0_H0 ;  /* 0x20000035ff237230 */ /* 0x100fe20000004100 */
[----:B------:R-:W-:Y:S01]  /*4ed0*/  ISETP.GE.AND.EX P3, PT, R17, UR15, PT, P3 ;  /* 0x0000000f11007c0c */ /* 0x000fe2000bf66330 */
[----:B------:R-:W-:Y:S01]  /*4ee0*/  HADD2.F32 R37, -RZ, R53.H1_H1 ;  /* 0x30000035ff257230 */ /* 0x000fe20000004100 */
[----:B------:R-:W-:Y:S01]  /*4ef0*/  ISETP.GE.AND.EX P4, PT, R19, UR15, PT, P4 ;  /* 0x0000000f13007c0c */ /* 0x000fe2000bf86340 */
[--C-:B------:R-:W-:Y:S01]  /*4f00*/  HADD2.F32 R31, -RZ, R55.reuse.H0_H0 ;  /* 0x20000037ff1f7230 */ /* 0x100fe20000004100 */
[----:B------:R-:W-:Y:S01]  /*4f10*/  ISETP.GE.AND.EX P6, PT, R21, UR15, PT, P6 ;  /* 0x0000000f15007c0c */ /* 0x000fe2000bfc6360 */
[----:B------:R-:W-:-:S02]  /*4f20*/  HADD2.F32 R33, -RZ, R55.H1_H1 ;  /* 0x30000037ff217230 */ /* 0x000fc40000004100 */
        /* <DEDUP_REMOVED lines=10> */
[----:B------:R-:W-:Y:S01]  /*4fd0*/  FADD.FTZ R27, -R22, R63 ;  /* 0x0000003f161b7221 */ /* 0x000fe20000010100 */
[C---:B------:R-:W-:Y:S01]  /*4fe0*/  ISETP.GT.U32.OR P0, PT, R49.reuse, 0x2ff, P0 ;  /* 0x000002ff3100780c */ /* 0x040fe20000704470 */
[--C-:B------:R-:W-:Y:S01]  /*4ff0*/  HADD2.F32 R9, -RZ, R8.reuse.H0_H0 ;  /* 0x20000008ff097230 */ /* 0x100fe20000004100 */
[C---:B------:R-:W-:Y:S01]  /*5000*/  ISETP.GT.U32.OR P2, PT, R49.reuse, 0x2ff, P2 ;  /* 0x000002ff3100780c */ /* 0x040fe20001744470 */
[----:B------:R-:W-:Y:S01]  /*5010*/  HADD2.F32 R11, -RZ, R8.H1_H1 ;  /* 0x30000008ff0b7230 */ /* 0x000fe20000004100 */
[----:B------:R-:W-:Y:S01]  /*5020*/  ISETP.GT.U32.OR P3, PT, R49, 0x2ff, P3 ;  /* 0x000002ff3100780c */ /* 0x000fe20001f64470 */
[-C--:B------:R-:W-:Y:S01]  /*5030*/  FMUL.FTZ R22, R55, R60.reuse ;  /* 0x0000003c37167220 */ /* 0x080fe20000410000 */
[----:B------:R-:W-:Y:S01]  /*5040*/  ISETP.GT.U32.OR P4, PT, R49, 0x2ff, P4 ;  /* 0x000002ff3100780c */ /* 0x000fe20002784470 */
        /* <DEDUP_REMOVED lines=21> */
.L_x_1455:
        /* <DEDUP_REMOVED lines=14> */
[----:B------:R-:W-:-:S02]  /*5280*/  ULDC.64 UR12, c[0x0][0x210] ;  /* 0x00008400000c7ab9 */ /* 0x000fc40000000a00 */
[----:B------:R-:W-:Y:S02]  /*5290*/  LEA R10, P0, R8, UR12, 0x1 ;  /* 0x0000000c080a7c11 */ /* 0x000fe4000f8008ff */
[----:B------:R-:W-:Y:S02]  /*52a0*/  IADD3 R13, R9, R13, RZ ;  /* 0x0000000d090d7210 */ /* 0x000fe40007ffe0ff */
[----:B------:R-:W-:Y:S02]  /*52b0*/  F2FP.F16.F32.PACK_AB R9, R12, R55 ;  /* 0x000000370c09723e */ /* 0x000fe400000000ff */
[----:B------:R-:W-:-:S05]  /*52c0*/  LEA.HI.X R11, R8, UR13, R13, 0x1, P0 ;  /* 0x0000000d080b7c11 */ /* 0x000fca00080f0c0d */
[----:B------:R0:W-:Y:S02]  /*52d0*/  STG.E desc[UR8][R10.64], R9 ;  /* 0x000000090a007986 */ /* 0x0001e4000c101908 */
.L_x_1457:
[----:B------:R-:W-:Y:S05]  /*52e0*/  BSYNC B0 ;  /* 0x0000000000007941 */ /* 0x000fea0003800000 */
.L_x_1456:
        /* <DEDUP_REMOVED lines=23> */
.L_x_1458:
        /* <DEDUP_REMOVED lines=20> */
.L_x_1460:
[----:B------:R-:W-:Y:S05]  /*55a0*/  BSYNC B0 ;  /* 0x0000000000007941 */ /* 0x000fea0003800000 */
.L_x_1459:
        /* <DEDUP_REMOVED lines=23> */
.L_x_1461:
        /* <DEDUP_REMOVED lines=20> */
.L_x_1463:
[----:B------:R-:W-:Y:S05]  /*5860*/  BSYNC B0 ;  /* 0x0000000000007941 */ /* 0x000fea0003800000 */
.L_x_1462:
        /* <DEDUP_REMOVED lines=23> */
.L_x_1464:
        /* <DEDUP_REMOVED lines=20> */
.L_x_1466:
[----:B------:R-:W-:Y:S05]  /*5b20*/  BSYNC B0 ;  /* 0x0000000000007941 */ /* 0x000fea0003800000 */
.L_x_1465:
        /* <DEDUP_REMOVED lines=23> */
.L_x_1467:
        /* <DEDUP_REMOVED lines=19> */
.L_x_1469:
[----:B------:R-:W-:Y:S05]  /*5dd0*/  BSYNC B0 ;  /* 0x0000000000007941 */ /* 0x000fea0003800000 */
.L_x_1468:
[----:B0-----:R-:W0:Y:S01]  /*5de0*/  LDC R9, c[0x0][0x10] ;  /* 0x00000400ff097b82 */ /* 0x001e220000000800 */
[----:B------:R-:W-:Y:S02]  /*5df0*/  IADD3 R39, R39, 0x1, RZ ;  /* 0x0000000127277810 */ /* 0x000fe40007ffe0ff */
[----:B0-----:R-:W-:-:S04]  /*5e00*/  IADD3 R48, R9, R48, RZ ;  /* 0x0000003009307210 */ /* 0x001fc80007ffe0ff */
[----:B------:R-:W-:-:S13]  /*5e10*/  ISETP.GE.AND P0, PT, R48, UR4, PT ;  /* 0x0000000430007c0c */ /* 0x000fda000bf06270 */
[----:B------:R-:W-:Y:S05]  /*5e20*/  @!P0 BRA `(.L_x_1470) ;  /* 0xffffffa400448947 */ /* 0x000fea000383ffff */
.L_x_1419:
        /* <DEDUP_REMOVED lines=19> */
.L_x_1472:
[----:B------:R-:W-:Y:S05]  /*5f60*/  BSYNC B0 ;  /* 0x0000000000007941 */ /* 0x000fea0003800000 */
.L_x_1471:
        /* <DEDUP_REMOVED lines=11> */
.L_x_1474:
[----:B------:R-:W2:Y:S04]  /*6020*/  LDG.E.STRONG.GPU R5, desc[UR8][R2.64] ;  /* 0x0000000802057981 */ /* 0x000ea8000c1ef900 */
[----:B--2---:R-:W-:Y:S01]  /*6030*/  CCTL.IVALL ;  /* 0x00000000ff00798f */ /* 0x004fe20002000000 */
[----:B------:R-:W-:Y:S05]  /*6040*/  YIELD ;  /* 0x0000000000007946 */ /* 0x000fea0003800000 */
[----:B------:R-:W-:-:S13]  /*6050*/  ISETP.NE.AND P0, PT, R5, R0, PT ;  /* 0x000000000500720c */ /* 0x000fda0003f05270 */
[----:B------:R-:W-:Y:S05]  /*6060*/  @P0 BRA `(.L_x_1474) ;  /* 0xfffffffc00ec0947 */ /* 0x000fea000383ffff */
.L_x_1473:
        /* <DEDUP_REMOVED lines=24> */
.L_x_1475:
        /* <DEDUP_REMOVED lines=25> */
.L_x_1476:
        /* <DEDUP_REMOVED lines=16> */
.L_x_5131:


//--------------------- .text._Z35group_norm_nhwc_bwd_one_pass_kernelI11Fp16IOBf16WLi256ELi96ELi768EEv26Group_norm_nhwc_bwd_params --------------------------
	.section	.text._Z35group_norm_nhwc_bwd_one_pass_kernelI11Fp16IOBf16WLi256ELi96ELi768EEv26Group_norm_nhwc_bwd_params,"ax",@progbits
	.align	128
        .global         _Z35group_norm_nhwc_bwd_one_pass_kernelI11Fp16IOBf16WLi256ELi96ELi768EEv26Group_norm_nhwc_bwd_params
        .type           _Z35group_norm_nhwc_bwd_one_pass_kernelI11Fp16IOBf16WLi256ELi96ELi768EEv26Group_norm_nhwc_bwd_params,@function
        .size           _Z35group_norm_nhwc_bwd_one_pass_kernelI11Fp16IOBf16WLi256ELi96ELi768EEv26Group_norm_nhwc_bwd_params,(.L_x_5132 - _Z35group_norm_nhwc_bwd_one_pass_kernelI11Fp16IOBf16WLi256ELi96ELi768EEv26Group_norm_nhwc_bwd_params)
        .other          _Z35group_norm_nhwc_bwd_one_pass_kernelI11Fp16IOBf16WLi256ELi96ELi768EEv26Group_norm_nhwc_bwd_params,@"STO_CUDA_ENTRY STV_DEFAULT"
_Z35group_norm_nhwc_bwd_one_pass_kernelI11Fp16IOBf16WLi256ELi96ELi768EEv26Group_norm_nhwc_bwd_params:
.text._Z35group_norm_nhwc_bwd_one_pass_kernelI11Fp16IOBf16WLi256ELi96ELi768EEv26Group_norm_nhwc_bwd_params:
        /* <DEDUP_REMOVED lines=50> */
.L_x_1560:
        /* <DEDUP_REMOVED lines=8> */
[----:B------:R-:W1:Y:S01]  /*03a0*/  @P1 LDC.64 R20, c[0x0][0x230] ;  /* 0x00008c00ff141b82 */ /* 0x000e620000000a00 */
        /* <DEDUP_REMOVED lines=33> */
[----:B------:R-:W-:-:S02]  /*05c0*/  SEL R71, R7, R6, !P2 ;  /* 0x0000000607477207 */ /* 0x000fc40005000000 */
[----:B------:R-:W-:Y:S02]  /*05d0*/  ISETP.GE.AND.EX P3, PT, R4, UR19, PT, P3 ;  /* 0x0000001304007c0c */ /* 0x000fe4000bf66330 */
[----:B------:R-:W-:Y:S01]  /*05e0*/  @!P0 IADD3 R5, -R5, RZ, RZ ;  /* 0x000000ff05058210 */ /* 0x000fe20007ffe1ff */
[----:B------:R-:W-:Y:S01]  /*05f0*/  IMAD R32, R71, 0x60, RZ ;  /* 0x0000006047207824 */ /* 0x000fe200078e02ff */
[----:B------:R-:W-:Y:S02]  /*0600*/  ISETP.GT.U32.OR P3, PT, R54, 0x2ff, P3 ;  /* 0x000002ff3600780c */ /* 0x000fe40001f64470 */
[----:B------:R-:W-:Y:S02]  /*0610*/  SEL R5, R7, R5, !P2 ;  /* 0x0000000507057207 */ /* 0x000fe40005000000 */
[----:B------:R-:W-:Y:S02]  /*0620*/  SHF.R.S32.HI R7, RZ, 0x1f, R55 ;  /* 0x0000001fff077819 */ /* 0x000fe40000011437 */
[----:B------:R-:W-:-:S02]  /*0630*/  IADD3 R74, P0, R55, R32, RZ ;  /* 0x00000020374a7210 */ /* 0x000fc40007f1e0ff */
[----:B------:R-:W-:Y:S02]  /*0640*/  SHF.R.S32.HI R4, RZ, 0x1f, R5 ;  /* 0x0000001fff047819 */ /* 0x000fe40000011405 */
[----:B------:R-:W-:Y:S02]  /*0650*/  LEA.HI.X.SX32 R75, R32, R7, 0x1, P0 ;  /* 0x00000007204b7211 */ /* 0x000fe400000f0eff */
[----:B------:R-:W-:Y:S01]  /*0660*/  ISETP.GE.U32.AND P4, PT, R15, UR18, PT ;  /* 0x000000120f007c0c */ /* 0x000fe2000bf86070 */
[----:B------:R-:W-:Y:S01]  /*0670*/  IMAD R4, R4, UR10, RZ ;  /* 0x0000000a04047c24 */ /* 0x000fe2000f8e02ff */
[----:B------:R-:W3:Y:S01]  /*0680*/  @!P3 LDC.64 R6, c[0x0][0x288] ;  /* 0x0000a200ff06bb82 */ /* 0x000ee20000000a00 */
[----:B------:R-:W-:Y:S01]  /*0690*/  IMAD.WIDE.U32 R74, R5, UR10, R74 ;  /* 0x0000000a054a7c25 */ /* 0x000fe2000f8e004a */
[----:B------:R-:W-:Y:S02]  /*06a0*/  ISETP.GE.AND.EX P4, PT, R25, UR19, PT, P4 ;  /* 0x0000001319007c0c */ /* 0x000fe4000bf86340 */
[----:B------:R-:W-:Y:S01]  /*06b0*/  ISETP.GE.U32.AND P0, PT, R14, UR18, PT ;  /* 0x000000120e007c0c */ /* 0x000fe2000bf06070 */
[----:B------:R-:W-:Y:S01]  /*06c0*/  IMAD R77, R5, UR11, R4 ;  /* 0x0000000b054d7c24 */ /* 0x000fe2000f8e0204 */
[----:B------:R-:W-:Y:S01]  /*06d0*/  @P1 MOV R76, R74 ;  /* 0x0000004a004c1202 */ /* 0x000fe20000000f00 */
[----:B0-----:R-:W-:Y:S01]  /*06e0*/  @P1 IMAD R4, R3, R8, RZ ;  /* 0x0000000803041224 */ /* 0x001fe200078e02ff */
[----:B------:R-:W-:Y:S01]  /*06f0*/  ISETP.GT.U32.OR P4, PT, R54, 0x2ff, P4 ;  /* 0x000002ff3600780c */ /* 0x000fe20002784470 */
[----:B------:R-:W0:Y:S01]  /*0700*/  @!P3 LDC.64 R16, c[0x0][0x230] ;  /* 0x00008c00ff10bb82 */ /* 0x000e220000000a00 */
[----:B------:R-:W-:Y:S01]  /*0710*/  IADD3 R77, R75, R77, RZ ;  /* 0x0000004d4b4d7210 */ /* 0x000fe20007ffe0ff */
[----:B------:R-:W-:Y:S01]  /*0720*/  @P1 IMAD R9, R53, R9, R4 ;  /* 0x0000000935091224 */ /* 0x000fe200078e0204 */
[----:B------:R-:W-:-:S02]  /*0730*/  ISETP.GE.AND.EX P0, PT, R27, UR19, PT, P0 ;  /* 0x000000131b007c0c */ /* 0x000fc4000bf06300 */
[----:B------:R-:W-:Y:S02]  /*0740*/  CS2R R46, SRZ ;  /* 0x00000000002e7805 */ /* 0x000fe4000001ff00 */
[----:B------:R-:W-:Y:S01]  /*0750*/  CS2R R42, SRZ ;  /* 0x00000000002a7805 */ /* 0x000fe2000001ff00 */
[----:B------:R-:W-:Y:S01]  /*0760*/  @P1 IMAD.WIDE.U32 R4, R53, R8, R76 ;  /* 0x0000000835041225 */ /* 0x000fe200078e004c */
[----:B------:R-:W-:Y:S02]  /*0770*/  ISETP.GT.U32.OR P0, PT, R54, 0x2ff, P0 ;  /* 0x000002ff3600780c */ /* 0x000fe40000704470 */
[----:B------:R-:W-:Y:S02]  /*0780*/  CS2R R44, SRZ ;  /* 0x00000000002c7805 */ /* 0x000fe4000001ff00 */
[----:B------:R-:W-:Y:S02]  /*0790*/  CS2R R40, SRZ ;  /* 0x0000000000287805 */ /* 0x000fe4000001ff00 */
[----:B------:R-:W-:-:S02]  /*07a0*/  CS2R R38, SRZ ;  /* 0x0000000000267805 */ /* 0x000fc4000001ff00 */
[----:B------:R-:W-:Y:S01]  /*07b0*/  @P1 IADD3 R5, R5, R9, RZ ;  /* 0x0000000905051210 */ /* 0x000fe20007ffe0ff */
[----:B------:R-:W4:Y:S01]  /*07c0*/  @!P4 LDC.64 R12, c[0x0][0x288] ;  /* 0x0000a200ff0ccb82 */ /* 0x000f220000000a00 */
[----:B------:R-:W-:Y:S02]  /*07d0*/  SHF.R.S32.HI R9, RZ, 0x1f, R23 ;  /* 0x0000001fff097819 */ /* 0x000fe40000011417 */
[----:B------:R-:W-:Y:S02]  /*07e0*/  CS2R R36, SRZ ;  /* 0x0000000000247805 */ /* 0x000fe4000001ff00 */
[C---:B------:R-:W-:Y:S01]  /*07f0*/  @P1 SHF.L.U32 R11, R4.reuse, 0x1, RZ ;  /* 0x00000001040b1819 */ /* 0x040fe200000006ff */
[----:B------:R-:W-:Y:S01]  /*0800*/  ULDC.64 UR10, c[0x0][0x248] ;  /* 0x00009200000a7ab9 */ /* 0x000fe20000000a00 */
[----:B------:R-:W-:Y:S01]  /*0810*/  @P1 SHF.L.U64.HI R22, R4, 0x1, R5 ;  /* 0x0000000104161819 */ /* 0x000fe20000010205 */
[----:B---3--:R-:W-:Y:S01]  /*0820*/  @!P3 IMAD R8, R9, R6, RZ ;  /* 0x000000060908b224 */ /* 0x008fe200078e02ff */
[----:B------:R-:W-:Y:S01]  /*0830*/  @!P3 MOV R9, R77 ;  /* 0x0000004d0009b202 */ /* 0x000fe20000000f00 */
[----:B------:R-:W3:Y:S01]  /*0840*/  @!P3 LDC.64 R4, c[0x0][0x228] ;  /* 0x00008a00ff04bb82 */ /* 0x000ee20000000a00 */
[----:B-1----:R-:W-:Y:S01]  /*0850*/  @P1 IADD3 R20, P2, R11, R20, RZ ;  /* 0x000000140b141210 */ /* 0x002fe20007f5e0ff */
[----:B------:R-:W-:Y:S01]  /*0860*/  @!P3 IMAD R7, R23, R7, R8 ;  /* 0x000000071707b224 */ /* 0x000fe200078e0208 */
[----:B------:R-:W-:-:S02]  /*0870*/  @!P3 MOV R8, R74 ;  /* 0x0000004a0008b202 */ /* 0x000fc40000000f00 */
[----:B------:R-:W-:Y:S02]  /*0880*/  @P1 IADD3.X R21, R22, R21, RZ, P2, !PT ;  /* 0x0000001516151210 */ /* 0x000fe400017fe4ff */
[----:B------:R-:W-:Y:S01]  /*0890*/  ISETP.GE.U32.AND P2, PT, R19, UR18, PT ;  /* 0x0000001213007c0c */ /* 0x000fe2000bf46070 */
[----:B------:R-:W-:Y:S01]  /*08a0*/  @!P3 IMAD.WIDE.U32 R8, R23, R6, R8 ;  /* 0x000000061708b225 */ /* 0x000fe200078e0008 */
[----:B------:R-:W-:Y:S01]  /*08b0*/  SHF.R.S32.HI R23, RZ, 0x1f, R19 ;  /* 0x0000001fff177819 */ /* 0x000fe20000011413 */
[----:B------:R4:W5:Y:S01]  /*08c0*/  @P1 LDG.E R48, desc[UR12][R20.64] ;  /* 0x0000000c14301981 */ /* 0x000962000c1e1900 */
[----:B--2---:R-:W-:Y:S02]  /*08d0*/  @P1 IADD3 R30, P5, R11, R30, RZ ;  /* 0x0000001e0b1e1210 */ /* 0x004fe40007fbe0ff */
[----:B------:R-:W-:Y:S01]  /*08e0*/  @!P3 IADD3 R9, R9, R7, RZ ;  /* 0x000000070909b210 */ /* 0x000fe20007ffe0ff */
[----:B------:R-:W1:Y:S01]  /*08f0*/  @!P4 LDC.64 R10, c[0x0][0x230] ;  /* 0x00008c00ff0acb82 */ /* 0x000e620000000a00 */
[----:B------:R-:W-:-:S02]  /*0900*/  @!P3 SHF.L.U32 R29, R8, 0x1, RZ ;  /* 0x00000001081db819 */ /* 0x000fc400000006ff */
[----:B------:R-:W-:Y:S02]  /*0910*/  ISETP.GE.AND.EX P2, PT, R23, UR19, PT, P2 ;  /* 0x0000001317007c0c */ /* 0x000fe4000bf46320 */
[----:B0-----:R-:W-:Y:S01]  /*0920*/  @!P3 IADD3 R24, P6, R29, R16, RZ ;  /* 0x000000101d18b210 */ /* 0x001fe20007fde0ff */
[----:B----4-:R-:W-:Y:S01]  /*0930*/  @!P4 IMAD R20, R25, R12, RZ ;  /* 0x0000000c1914c224 */ /* 0x010fe200078e02ff */
[----:B------:R-:W-:Y:S01]  /*0940*/  @P1 IADD3.X R31, R22, R31, RZ, P5, !PT ;  /* 0x0000001f161f1210 */ /* 0x000fe20002ffe4ff */
[----:B------:R-:W0:Y:S01]  /*0950*/  @!P0 LDC.64 R6, c[0x0][0x288] ;  /* 0x0000a200ff068b82 */ /* 0x000e220000000a00 */
[----:B------:R-:W-:Y:S02]  /*0960*/  @!P3 SHF.L.U64.HI R18, R8, 0x1, R9 ;  /* 0x000000010812b819 */ /* 0x000fe40000010209 */
[----:B------:R-:W-:Y:S02]  /*0970*/  ISETP.GT.U32.OR P2, PT, R54, 0x2ff, P2 ;  /* 0x000002ff3600780c */ /* 0x000fe40001744470 */
[----:B---3--:R-:W-:Y:S01]  /*0980*/  @!P3 IADD3 R16, P5, R29, R4, RZ ;  /* 0x000000041d10b210 */ /* 0x008fe20007fbe0ff */
[----:B------:R-:W-:Y:S01]  /*0990*/  @!P4 IMAD R29, R15, R13, R20 ;  /* 0x0000000d0f1dc224 */ /* 0x000fe200078e0214 */
[----:B------:R-:W-:Y:S01]  /*09a0*/  @!P4 MOV R20, R74 ;  /* 0x0000004a0014c202 */ /* 0x000fe20000000f00 */
[----:B------:R-:W2:Y:S01]  /*09b0*/  @!P4 LDC.64 R8, c[0x0][0x228] ;  /* 0x00008a00ff08cb82 */ /* 0x000ea20000000a00 */
[----:B------:R-:W-:Y:S01]  /*09c0*/  @!P4 MOV R21, R77 ;  /* 0x0000004d0015c202 */ /* 0x000fe20000000f00 */
[----:B------:R-:W-:Y:S01]  /*09d0*/  HFMA2.MMA R4, -RZ, RZ, 0, 0 ;  /* 0x00000000ff047435 */ /* 0x000fe200000001ff */
[----:B------:R-:W-:-:S02]  /*09e0*/  @!P3 IADD3.X R25, R18, R17, RZ, P6, !PT ;  /* 0x000000111219b210 */ /* 0x000fc400037fe4ff */
[----:B------:R-:W-:Y:S01]  /*09f0*/  @!P3 IADD3.X R17, R18, R5, RZ, P5, !PT ;  /* 0x000000051211b210 */ /* 0x000fe20002ffe4ff */
[----:B------:R-:W-:Y:S01]  /*0a00*/  HFMA2.MMA R5, -RZ, RZ, 0, 0 ;  /* 0x00000000ff057435 */ /* 0x000fe200000001ff */
[----:B------:R-:W-:Y:S02]  /*0a10*/  @!P4 IMAD.WIDE.U32 R12, R15, R12, R20 ;  /* 0x0000000c0f0cc225 */ /* 0x000fe400078e0014 */
[----:B------:R-:W3:Y:S03]  /*0a20*/  @!P2 LDC.64 R20, c[0x0][0x288] ;  /* 0x0000a200ff14ab82 */ /* 0x000ee60000000a00 */
[----:B------:R-:W-:Y:S01]  /*0a30*/  @!P4 IADD3 R15, R13, R29, RZ ;  /* 0x0000001d0d0fc210 */ /* 0x000fe20007ffe0ff */
[----:B------:R4:W5:Y:S01]  /*0a40*/  @!P3 LDG.E R4, desc[UR12][R24.64] ;  /* 0x0000000c1804b981 */ /* 0x000962000c1e1900 */
[----:B------:R-:W-:Y:S01]  /*0a50*/  @!P4 SHF.L.U32 R13, R12, 0x1, RZ ;  /* 0x000000010c0dc819 */ /* 0x000fe200000006ff */
[----:B0-----:R-:W-:-:S02]  /*0a60*/  @!P0 IMAD R27, R27, R6, RZ ;  /* 0x000000061b1b8224 */ /* 0x001fc400078e02ff */
[----:B------:R0:W5:Y:S01]  /*0a70*/  @!P3 LDG.E R5, desc[UR12][R16.64] ;  /* 0x0000000c1005b981 */ /* 0x000162000c1e1900 */
[----:B------:R-:W-:Y:S02]  /*0a80*/  @!P4 SHF.L.U64.HI R18, R12, 0x1, R15 ;  /* 0x000000010c12c819 */ /* 0x000fe4000001020f */
[----:B-1----:R-:W-:Y:S01]  /*0a90*/  @!P4 IADD3 R26, P3, R13, R10, RZ ;  /* 0x0000000a0d1ac210 */ /* 0x002fe20007f7e0ff */
[----:B------:R-:W-:Y:S01]  /*0aa0*/  @!P0 IMAD R29, R14, R7, R27 ;  /* 0x000000070e1d8224 */ /* 0x000fe200078e021b */
[----:B------:R-:W-:Y:S02]  /*0ab0*/  IADD3 R22, R53, 0x80, RZ ;  /* 0x0000008035167810 */ /* 0x000fe40007ffe0ff */
[----:B------:R-:W-:Y:S02]  /*0ac0*/  @!P4 IADD3.X R27, R18, R11, RZ, P3, !PT ;  /* 0x0000000b121bc210 */ /* 0x000fe40001ffe4ff */
[----:B------:R-:W-:Y:S02]  /*0ad0*/  ISETP.GE.U32.AND P3, PT, R22, UR18, PT ;  /* 0x0000001216007c0c */ /* 0x000fe4000bf66070 */
[----:B----4-:R-:W-:Y:S01]  /*0ae0*/  SHF.R.S32.HI R25, RZ, 0x1f, R22 ;  /* 0x0000001fff197819 */ /* 0x010fe20000011416 */
[----:B------:R1:W5:Y:S01]  /*0af0*/  @!P4 LDG.E R47, desc[UR12][R26.64] ;  /* 0x0000000c1a2fc981 */ /* 0x000362000c1e1900 */
[----:B--2---:R-:W-:-:S02]  /*0b00*/  @!P4 IADD3 R10, P5, R13, R8, RZ ;  /* 0x000000080d0ac210 */ /* 0x004fc40007fbe0ff */
[----:B------:R-:W-:Y:S01]  /*0b10*/  ISETP.GE.AND.EX P3, PT, R25, UR19, PT, P3 ;  /* 0x0000001319007c0c */ /* 0x000fe2000bf66330 */
[----:B------:R-:W2:Y:S01]  /*0b20*/  @!P0 LDC.64 R12, c[0x0][0x230] ;  /* 0x00008c00ff0c8b82 */ /* 0x000ea20000000a00 */
[----:B0-----:R-:W-:Y:S02]  /*0b30*/  @!P0 MOV R16, R74 ;  /* 0x0000004a00108202 */ /* 0x001fe40000000f00 */
[----:B------:R-:W-:Y:S02]  /*0b40*/  @!P0 MOV R17, R77 ;  /* 0x0000004d00118202 */ /* 0x000fe40000000f00 */
[----:B------:R-:W-:Y:S01]  /*0b50*/  ISETP.GT.U32.OR P3, PT, R54, 0x2ff, P3 ;  /* 0x000002ff3600780c */ /* 0x000fe20001f64470 */
[----:B---3--:R-:W-:Y:S02]  /*0b60*/  @!P2 IMAD R8, R23, R20, RZ ;  /* 0x000000141708a224 */ /* 0x008fe400078e02ff */
[----:B------:R-:W-:Y:S02]  /*0b70*/  @!P0 IMAD.WIDE.U32 R6, R14, R6, R16 ;  /* 0x000000060e068225 */ /* 0x000fe400078e0010 */
[----:B------:R-:W0:Y:S01]  /*0b80*/  @!P0 LDC.64 R14, c[0x0][0x228] ;  /* 0x00008a00ff0e8b82 */ /* 0x000e220000000a00 */
[----:B------:R-:W-:-:S02]  /*0b90*/  @!P4 IADD3.X R11, R18, R9, RZ, P5, !PT ;  /* 0x00000009120bc210 */ /* 0x000fc40002ffe4ff */
[----:B------:R-:W-:Y:S01]  /*0ba0*/  @!P0 IADD3 R7, R7, R29, RZ ;  /* 0x0000001d07078210 */ /* 0x000fe20007ffe0ff */
[----:B------:R-:W-:Y:S01]  /*0bb0*/  @!P2 IMAD R29, R19, R21, R8 ;  /* 0x00000015131da224 */ /* 0x000fe200078e0208 */
[----:B-1----:R-:W-:Y:S01]  /*0bc0*/  @!P2 MOV R26, R74 ;  /* 0x0000004a001aa202 */ /* 0x002fe20000000f00 */
[----:B------:R1:W5:Y:S01]  /*0bd0*/  @!P4 LDG.E R46, desc[UR12][R10.64] ;  /* 0x0000000c0a2ec981 */ /* 0x000362000c1e1900 */
[----:B------:R-:W-:Y:S01]  /*0be0*/  @!P2 MOV R27, R77 ;  /* 0x0000004d001ba202 */ /* 0x000fe20000000f00 */
[----:B------:R-:W3:Y:S01]  /*0bf0*/  @!P3 LDC.64 R8, c[0x0][0x288] ;  /* 0x0000a200ff08bb82 */ /* 0x000ee20000000a00 */
[----:B------:R-:W-:Y:S01]  /*0c00*/  IADD3 R18, R53, 0x90, RZ ;  /* 0x0000009035127810 */ /* 0x000fe20007ffe0ff */
[----:B------:R-:W-:-:S03]  /*0c10*/  @!P2 IMAD.WIDE.U32 R26, R19, R20, R26 ;  /* 0x00000014131aa225 */ /* 0x000fc600078e001a */
[----:B------:R-:W-:Y:S02]  /*0c20*/  ISETP.GE.U32.AND P5, PT, R18, UR18, PT ;  /* 0x0000001212007c0c */ /* 0x000fe4000bfa6070 */
[----:B------:R-:W-:Y:S01]  /*0c30*/  SHF.R.S32.HI R19, RZ, 0x1f, R18 ;  /* 0x0000001fff137819 */ /* 0x000fe20000011412 */
[----:B------:R-:W4:Y:S01]  /*0c40*/  @!P2 LDC.64 R16, c[0x0][0x230] ;  /* 0x00008c00ff10ab82 */ /* 0x000f220000000a00 */
[C---:B------:R-:W-:Y:S02]  /*0c50*/  @!P0 SHF.L.U32 R23, R6.reuse, 0x1, RZ ;  /* 0x0000000106178819 */ /* 0x040fe400000006ff */
[----:B------:R-:W-:Y:S02]  /*0c60*/  ISETP.GE.AND.EX P5, PT, R19, UR19, PT, P5 ;  /* 0x0000001313007c0c */ /* 0x000fe4000bfa6350 */
[----:B------:R-:W-:Y:S02]  /*0c70*/  @!P0 SHF.L.U64.HI R24, R6, 0x1, R7 ;  /* 0x0000000106188819 */ /* 0x000fe40000010207 */
[----:B--2---:R-:W-:Y:S01]  /*0c80*/  @!P0 IADD3 R20, P6, R23, R12, RZ ;  /* 0x0000000c17148210 */ /* 0x004fe20007fde0ff */
[----:B------:R-:W2:Y:S01]  /*0c90*/  @!P2 LDC.64 R6, c[0x0][0x228] ;  /* 0x00008a00ff06ab82 */ /* 0x000ea20000000a00 */
[----:B------:R-:W-:-:S02]  /*0ca0*/  ISETP.GT.U32.OR P4, PT, R54, 0x2ff, P5 ;  /* 0x000002ff3600780c */ /* 0x000fc40002f84470 */
[----:B------:R-:W-:Y:S02]  /*0cb0*/  @!P0 IADD3.X R21, R24, R13, RZ, P6, !PT ;  /* 0x0000000d18158210 */ /* 0x000fe400037fe4ff */
[----:B------:R-:W-:Y:S02]  /*0cc0*/  @!P2 IADD3 R13, R27, R29, RZ ;  /* 0x0000001d1b0da210 */ /* 0x000fe40007ffe0ff */
[----:B0-----:R-:W-:Y:S01]  /*0cd0*/  @!P0 IADD3 R12, P5, R23, R14, RZ ;  /* 0x0000000e170c8210 */ /* 0x001fe20007fbe0ff */
[----:B------:R-:W5:Y:S01]  /*0ce0*/  @!P0 LDG.E R44, desc[UR12][R20.64] ;  /* 0x0000000c142c8981 */ /* 0x000f62000c1e1900 */
[C---:B------:R-:W-:Y:S02]  /*0cf0*/  @!P2 SHF.L.U32 R29, R26.reuse, 0x1, RZ ;  /* 0x000000011a1da819 */ /* 0x040fe400000006ff */
[----:B------:R-:W-:Y:S02]  /*0d00*/  @!P2 SHF.L.U64.HI R26, R26, 0x1, R13 ;  /* 0x000000011a1aa819 */ /* 0x000fe4000001020d */
[----:B------:R-:W-:Y:S01]  /*0d10*/  @!P0 IADD3.X R13, R24, R15, RZ, P5, !PT ;  /* 0x0000000f180d8210 */ /* 0x000fe20002ffe4ff */
[----:B---3--:R-:W-:Y:S01]  /*0d20*/  @!P3 IMAD R23, R25, R8, RZ ;  /* 0x000000081917b224 */ /* 0x008fe200078e02ff */
[----:B------:R-:W-:Y:S01]  /*0d30*/  IADD3 R25, R53, 0xa0, RZ ;  /* 0x000000a035197810 */ /* 0x000fe20007ffe0ff */
[----:B-1----:R-:W0:Y:S02]  /*0d40*/  @!P4 LDC.64 R10, c[0x0][0x288] ;  /* 0x0000a200ff0acb82 */ /* 0x002e240000000a00 */
[----:B------:R1:W5:Y:S01]  /*0d50*/  @!P0 LDG.E R43, desc[UR12][R12.64] ;  /* 0x0000000c0c2b8981 */ /* 0x000362000c1e1900 */
[----:B------:R-:W-:-:S02]  /*0d60*/  ISETP.GE.U32.AND P0, PT, R25, UR18, PT ;  /* 0x0000001219007c0c */ /* 0x000fc4000bf06070 */
[----:B------:R-:W-:-:S03]  /*0d70*/  SHF.R.S32.HI R27, RZ, 0x1f, R25 ;  /* 0x0000001fff1b7819 */ /* 0x000fc60000011419 */
[----:B------:R-:W3:Y:S01]  /*0d80*/  @!P3 LDC.64 R14, c[0x0][0x230] ;  /* 0x00008c00ff0ebb82 */ /* 0x000ee20000000a00 */
[----:B-1----:R-:W-:Y:S02]  /*0d90*/  @!P3 MOV R12, R74 ;  /* 0x0000004a000cb202 */ /* 0x002fe40000000f00 */
[----:B------:R-:W-:Y:S01]  /*0da0*/  @!P3 MOV R13, R77 ;  /* 0x0000004d000db202 */ /* 0x000fe20000000f00 */
[C---:B------:R-:W-:Y:S01]  /*0db0*/  @!P3 IMAD R21, R22.reuse, R9, R23 ;  /* 0x000000091615b224 */ /* 0x040fe200078e0217 */
[----:B------:R-:W-:Y:S01]  /*0dc0*/  ISETP.GE.AND.EX P0, PT, R27, UR19, PT, P0 ;  /* 0x000000131b007c0c */ /* 0x000fe2000bf06300 */
[----:B------:R-:W-:Y:S02]  /*0dd0*/  @!P3 IMAD.WIDE.U32 R22, R22, R8, R12 ;  /* 0x000000081616b225 */ /* 0x000fe400078e000c */
[----:B------:R-:W1:Y:S01]  /*0de0*/  @!P3 LDC.64 R8, c[0x0][0x228] ;  /* 0x00008a00ff08bb82 */ /* 0x000e620000000a00 */
[----:B------:R-:W-:Y:S02]  /*0df0*/  ISETP.GT.U32.OR P0, PT, R54, 0x2ff, P0 ;  /* 0x000002ff3600780c */ /* 0x000fe40000704470 */
[----:B------:R-:W-:-:S02]  /*0e00*/  @!P3 IADD3 R13, R23, R21, RZ ;  /* 0x00000015170db210 */ /* 0x000fc40007ffe0ff */
[C---:B--2---:R-:W-:Y:S02]  /*0e10*/  @!P2 IADD3 R20, P5, R29.reuse, R6, RZ ;  /* 0x000000061d14a210 */ /* 0x044fe40007fbe0ff */
[----:B----4-:R-:W-:Y:S02]  /*0e20*/  @!P2 IADD3 R16, P6, R29, R16, RZ ;  /* 0x000000101d10a210 */ /* 0x010fe40007fde0ff */
[----:B------:R-:W-:Y:S02]  /*0e30*/  @!P3 SHF.L.U32 R29, R22, 0x1, RZ ;  /* 0x00000001161db819 */ /* 0x000fe400000006ff */
[----:B------:R-:W-:Y:S02]  /*0e40*/  @!P2 IADD3.X R21, R26, R7, RZ, P5, !PT ;  /* 0x000000071a15a210 */ /* 0x000fe40002ffe4ff */
[----:B------:R-:W-:Y:S01]  /*0e50*/  @!P3 SHF.L.U64.HI R22, R22, 0x1, R13 ;  /* 0x000000011616b819 */ /* 0x000fe2000001020d */
[----:B------:R-:W2:Y:S01]  /*0e60*/  @!P4 LDC.64 R6, c[0x0][0x230] ;  /* 0x00008c00ff06cb82 */ /* 0x000ea20000000a00 */
[----:B------:R-:W-:Y:S01]  /*0e70*/  @!P2 IADD3.X R17, R26, R17, RZ, P6, !PT ;  /* 0x000000111a11a210 */ /* 0x000fe200037fe4ff */
[----:B------:R4:W5:Y:S01]  /*0e80*/  @!P2 LDG.E R42, desc[UR12][R20.64] ;  /* 0x0000000c142aa981 */ /* 0x000962000c1e1900 */
[----:B------:R-:W-:Y:S01]  /*0e90*/  IADD3 R23, R53, 0xb0, RZ ;  /* 0x000000b035177810 */ /* 0x000fe20007ffe0ff */
[----:B0-----:R-:W-:-:S02]  /*0ea0*/  @!P4 IMAD R19, R19, R10, RZ ;  /* 0x0000000a1313c224 */ /* 0x001fc400078e02ff */
[----:B------:R0:W5:Y:S02]  /*0eb0*/  @!P2 LDG.E R45, desc[UR12][R16.64] ;  /* 0x0000000c102da981 */ /* 0x000164000c1e1900 */
[----:B------:R-:W2:Y:S01]  /*0ec0*/  @!P4 LDC.64 R12, c[0x0][0x228] ;  /* 0x00008a00ff0ccb82 */ /* 0x000ea20000000a00 */
[----:B------:R-:W-:Y:S02]  /*0ed0*/  ISETP.GE.U32.AND P2, PT, R23, UR18, PT ;  /* 0x0000001217007c0c */ /* 0x000fe4000bf46070 */
[----:B------:R-:W-:Y:S02]  /*0ee0*/  SHF.R.S32.HI R33, RZ, 0x1f, R23 ;  /* 0x0000001fff217819 */ /* 0x000fe40000011417 */
[----:B----4-:R-:W-:Y:S02]  /*0ef0*/  @!P4 MOV R20, R74 ;  /* 0x0000004a0014c202 */ /* 0x010fe40000000f00 */
[----:B------:R-:W-:Y:S01]  /*0f00*/  @!P4 MOV R21, R77 ;  /* 0x0000004d0015c202 */ /* 0x000fe20000000f00 */
[----:B0-----:R-:W0:Y:S01]  /*0f10*/  @!P0 LDC.64 R16, c[0x0][0x288] ;  /* 0x0000a200ff108b82 */ /* 0x001e220000000a00 */
[----:B---3--:R-:W-:Y:S01]  /*0f20*/  @!P3 IADD3 R14, P5, R29, R14, RZ ;  /* 0x0000000e1d0eb210 */ /* 0x008fe20007fbe0ff */
[C---:B------:R-:W-:Y:S01]  /*0f30*/  @!P4 IMAD R19, R18.reuse, R11, R19 ;  /* 0x0000000b1213c224 */ /* 0x040fe200078e0213 */
[----:B------:R-:W-:Y:S01]  /*0f40*/  ISETP.GE.AND.EX P2, PT, R33, UR19, PT, P2 ;  /* 0x0000001321007c0c */ /* 0x000fe2000bf46320 */
[----:B------:R-:W-:Y:S01]  /*0f50*/  @!P4 IMAD.WIDE.U32 R10, R18, R10, R20 ;  /* 0x0000000a120ac225 */ /* 0x000fe200078e0014 */
[----:B------:R-:W-:-:S02]  /*0f60*/  @!P3 IADD3.X R15, R22, R15, RZ, P5, !PT ;  /* 0x0000000f160fb210 */ /* 0x000fc40002ffe4ff */
[----:B-1----:R-:W-:Y:S02]  /*0f70*/  @!P3 IADD3 R18, P5, R29, R8, RZ ;  /* 0x000000081d12b210 */ /* 0x002fe40007fbe0ff */
[----:B------:R-:W-:Y:S01]  /*0f80*/  ISETP.GT.U32.OR P2, PT, R54, 0x2ff, P2 ;  /* 0x000002ff3600780c */ /* 0x000fe20001744470 */
[----:B------:R1:W5:Y:S01]  /*0f90*/  @!P3 LDG.E R40, desc[UR12][R14.64] ;  /* 0x0000000c0e28b981 */ /* 0x000362000c1e1900 */
[----:B------:R-:W-:Y:S02]  /*0fa0*/  @!P4 IADD3 R11, R11, R19, RZ ;  /* 0x000000130b0bc210 */ /* 0x000fe40007ffe0ff */
[----:B------:R-:W-:Y:S02]  /*0fb0*/  @!P3 IADD3.X R19, R22, R9, RZ, P5, !PT ;  /* 0x000000091613b210 */ /* 0x000fe40002ffe4ff */
[C---:B------:R-:W-:Y:S02]  /*0fc0*/  @!P4 SHF.L.U32 R9, R10.reuse, 0x1, RZ ;  /* 0x000000010a09c819 */ /* 0x040fe400000006ff */
[----:B------:R-:W-:Y:S01]  /*0fd0*/  @!P4 SHF.L.U64.HI R20, R10, 0x1, R11 ;  /* 0x000000010a14c819 */ /* 0x000fe2000001020b */
[----:B------:R3:W5:Y:S01]  /*0fe0*/  @!P3 LDG.E R39, desc[UR12][R18.64] ;  /* 0x0000000c1227b981 */ /* 0x000762000c1e1900 */
[C---:B--2---:R-:W-:Y:S01]  /*0ff0*/  @!P4 IADD3 R6, P6, R9.reuse, R6, RZ ;  /* 0x000000060906c210 */ /* 0x044fe20007fde0ff */
[----:B-1----:R-:W1:Y:S01]  /*1000*/  @!P0 LDC.64 R14, c[0x0][0x230] ;  /* 0x00008c00ff0e8b82 */ /* 0x002e620000000a00 */
[----:B------:R-:W-:-:S02]  /*1010*/  @!P4 IADD3 R12, P5, R9, R12, RZ ;  /* 0x0000000c090cc210 */ /* 0x000fc40007fbe0ff */
[----:B------:R-:W-:-:S05]  /*1020*/  IADD3 R21, R53, 0xd0, RZ ;  /* 0x000000d035157810 */ /* 0x000fca0007ffe0ff */
[----:B------:R-:W2:Y:S01]  /*1030*/  @!P0 LDC.64 R8, c[0x0][0x228] ;  /* 0x00008a00ff088b82 */ /* 0x000ea20000000a00 */
[----:B------:R-:W-:Y:S01]  /*1040*/  ISETP.GE.U32.AND P3, PT, R21, UR18, PT ;  /* 0x0000001215007c0c */ /* 0x000fe2000bf66070 */
[----:B0-----:R-:W-:Y:S01]  /*1050*/  @!P0 IMAD R22, R27, R16, RZ ;  /* 0x000000101b168224 */ /* 0x001fe200078e02ff */
[----:B------:R-:W-:Y:S02]  /*1060*/  SHF.R.S32.HI R29, RZ, 0x1f, R21 ;  /* 0x0000001fff1d7819 */ /* 0x000fe40000011415 */
[----:B---3--:R-:W-:-:S03]  /*1070*/  @!P0 MOV R18, R74 ;  /* 0x0000004a00128202 */ /* 0x008fc60000000f00 */
[----:B------:R-:W0:Y:S01]  /*1080*/  @!P2 LDC.64 R10, c[0x0][0x288] ;  /* 0x0000a200ff0aab82 */ /* 0x000e220000000a00 */
[----:B------:R-:W-:Y:S01]  /*1090*/  @!P0 MOV R19, R77 ;  /* 0x0000004d00138202 */ /* 0x000fe20000000f00 */
[----:B------:R-:W-:Y:S01]  /*10a0*/  @!P0 IMAD R27, R25, R17, R22 ;  /* 0x00000011191b8224 */ /* 0x000fe200078e0216 */
[----:B------:R-:W-:Y:S01]  /*10b0*/  ISETP.GE.AND.EX P3, PT, R29, UR19, PT, P3 ;  /* 0x000000131d007c0c */ /* 0x000fe2000bf66330 */
[----:B------:R-:W-:-:S03]  /*10c0*/  @!P0 IMAD.WIDE.U32 R18, R25, R16, R18 ;  /* 0x0000001019128225 */ /* 0x000fc600078e0012 */
[----:B------:R-:W-:Y:S01]  /*10d0*/  ISETP.GT.U32.OR P3, PT, R54, 0x2ff, P3 ;  /* 0x000002ff3600780c */ /* 0x000fe20001f64470 */
[----:B------:R-:W3:Y:S01]  /*10e0*/  @!P2 LDC.64 R56, c[0x0][0x228] ;  /* 0x00008a00ff38ab82 */ /* 0x000ee20000000a00 */
[C---:B------:R-:W-:Y:S02]  /*10f0*/  @!P4 IADD3.X R7, R20.reuse, R7, RZ, P6, !PT ;  /* 0x000000071407c210 */ /* 0x040fe400037fe4ff */
[----:B------:R-:W-:Y:S02]  /*1100*/  @!P4 IADD3.X R13, R20, R13, RZ, P5, !PT ;  /* 0x0000000d140dc210 */ /* 0x000fe40002ffe4ff */
[----:B------:R-:W-:Y:S01]  /*1110*/  @!P0 IADD3 R19, R19, R27, RZ ;  /* 0x0000001b13138210 */ /* 0x000fe20007ffe0ff */
[----:B------:R4:W5:Y:S01]  /*1120*/  @!P4 LDG.E R41, desc[UR12][R6.64] ;  /* 0x0000000c0629c981 */ /* 0x000962000c1e1900 */
[----:B------:R-:W-:Y:S01]  /*1130*/  IADD3 R17, R53, 0xe0, RZ ;  /* 0x000000e035117810 */ /* 0x000fe20007ffe0ff */
[----:B------:R-:W3:Y:S01]  /*1140*/  @!P2 LDC.64 R26, c[0x0][0x230] ;  /* 0x00008c00ff1aab82 */ /* 0x000ee20000000a00 */
[----:B------:R-:W-:Y:S01]  /*1150*/  @!P0 SHF.L.U32 R25, R18, 0x1, RZ ;  /* 0x0000000112198819 */ /* 0x000fe200000006ff */
[----:B------:R0:W5:Y:S01]  /*1160*/  @!P4 LDG.E R38, desc[UR12][R12.64] ;  /* 0x0000000c0c26c981 */ /* 0x000162000c1e1900 */
[----:B------:R-:W-:-:S02]  /*1170*/  ISETP.GE.U32.AND P4, PT, R17, UR18, PT ;  /* 0x0000001211007c0c */ /* 0x000fc4000bf86070 */
[----:B------:R-:W-:Y:S02]  /*1180*/  @!P0 SHF.L.U64.HI R16, R18, 0x1, R19 ;  /* 0x0000000112108819 */ /* 0x000fe40000010213 */
[----:B----4-:R-:W-:Y:S01]  /*1190*/  SHF.R.S32.HI R7, RZ, 0x1f, R17 ;  /* 0x0000001fff077819 */ /* 0x010fe20000011411 */
[----:B------:R-:W4:Y:S01]  /*11a0*/  @!P3 LDC.64 R18, c[0x0][0x288] ;  /* 0x0000a200ff12bb82 */ /* 0x000f220000000a00 */
[C---:B-1----:R-:W-:Y:S02]  /*11b0*/  @!P0 IADD3 R14, P6, R25.reuse, R14, RZ ;  /* 0x0000000e190e8210 */ /* 0x042fe40007fde0ff */
[----:B--2---:R-:W-:Y:S01]  /*11c0*/  @!P0 IADD3 R8, P5, R25, R8, RZ ;  /* 0x0000000819088210 */ /* 0x004fe20007fbe0ff */
[----:B0-----:R-:W-:Y:S01]  /*11d0*/  @!P2 IMAD R20, R33, R10, RZ ;  /* 0x0000000a2114a224 */ /* 0x001fe200078e02ff */
[----:B------:R-:W-:Y:S02]  /*11e0*/  ISETP.GE.AND.EX P4, PT, R7, UR19, PT, P4 ;  /* 0x0000001307007c0c */ /* 0x000fe4000bf86340 */
[----:B------:R-:W-:-:S02]  /*11f0*/  @!P2 MOV R12, R74 ;  /* 0x0000004a000ca202 */ /* 0x000fc40000000f00 */
[----:B------:R-:W-:Y:S02]  /*1200*/  @!P2 MOV R13, R77 ;  /* 0x0000004d000da202 */ /* 0x000fe40000000f00 */
[C---:B------:R-:W-:Y:S02]  /*1210*/  @!P0 IADD3.X R15, R16.reuse, R15, RZ, P6, !PT ;  /* 0x0000000f100f8210 */ /* 0x040fe400037fe4ff */
[----:B------:R-:W-:Y:S01]  /*1220*/  @!P0 IADD3.X R9, R16, R9, RZ, P5, !PT ;  /* 0x0000000910098210 */ /* 0x000fe20002ffe4ff */
[----:B------:R-:W-:Y:S01]  /*1230*/  HFMA2.MMA R16, -RZ, RZ, 0, 0 ;  /* 0x00000000ff107435 */ /* 0x000fe200000001ff */
[----:B------:R-:W-:Y:S01]  /*1240*/  ISETP.GT.U32.OR P4, PT, R54, 0x2ff, P4 ;  /* 0x000002ff3600780c */ /* 0x000fe20002784470 */
[C---:B------:R-:W-:Y:S01]  /*1250*/  @!P2 IMAD R25, R23.reuse, R11, R20 ;  /* 0x0000000b1719a224 */ /* 0x040fe200078e0214 */
[----:B------:R-:W5:Y:S01]  /*1260*/  @!P0 LDG.E R36, desc[UR12][R14.64] ;  /* 0x0000000c0e248981 */ /* 0x000f62000c1e1900 */
[----:B------:R-:W-:Y:S02]  /*1270*/  @!P2 IMAD.WIDE.U32 R10, R23, R10, R12 ;  /* 0x0000000a170aa225 */ /* 0x000fe400078e000c */
[----:B------:R-:W0:Y:S03]  /*1280*/  @!P3 LDC.64 R12, c[0x0][0x230] ;  /* 0x00008c00ff0cbb82 */ /* 0x000e260000000a00 */
[----:B------:R-:W-:Y:S01]  /*1290*/  @!P2 IADD3 R11, R11, R25, RZ ;  /* 0x000000190b0ba210 */ /* 0x000fe20007ffe0ff */
[----:B------:R1:W5:Y:S01]  /*12a0*/  @!P0 LDG.E R16, desc[UR12][R8.64] ;  /* 0x0000000c08108981 */ /* 0x000362000c1e1900 */
[----:B------:R-:W-:-:S02]  /*12b0*/  @!P2 SHF.L.U32 R23, R10, 0x1, RZ ;  /* 0x000000010a17a819 */ /* 0x000fc400000006ff */
[----:B------:R-:W-:Y:S01]  /*12c0*/  @!P2 SHF.L.U64.HI R6, R10, 0x1, R11 ;  /* 0x000000010a06a819 */ /* 0x000fe2000001020b */
[----:B----4-:R-:W-:Y:S01]  /*12d0*/  @!P3 IMAD R20, R29, R18, RZ ;  /* 0x000000121d14b224 */ /* 0x010fe200078e02ff */
[----:B---3--:R-:W-:Y:S01]  /*12e0*/  @!P2 IADD3 R26, P0, R23, R26, RZ ;  /* 0x0000001a171aa210 */ /* 0x008fe20007f1e0ff */
[----:B------:R-:W2:Y:S03]  /*12f0*/  @!P4 LDC.64 R10, c[0x0][0x288] ;  /* 0x0000a200ff0acb82 */ /* 0x000ea60000000a00 */
[----:B------:R-:W-:Y:S02]  /*1300*/  @!P2 IADD3.X R27, R6, R27, RZ, P0, !PT ;  /* 0x0000001b061ba210 */ /* 0x000fe400007fe4ff */
[----:B-1----:R-:W-:Y:S02]  /*1310*/  SHF.R.S32.HI R9, RZ, 0x1f, R52 ;  /* 0x0000001fff097819 */ /* 0x002fe40000011434 */
[----:B------:R-:W-:Y:S01]  /*1320*/  ISETP.GE.U32.AND P0, PT, R52, UR18, PT ;  /* 0x0000001234007c0c */ /* 0x000fe2000bf06070 */
[----:B------:R-:W1:Y:S01]  /*1330*/  @!P3 LDC.64 R24, c[0x0][0x228] ;  /* 0x00008a00ff18bb82 */ /* 0x000e620000000a00 */
[----:B------:R-:W-:Y:S01]  /*1340*/  @!P3 MOV R14, R74 ;  /* 0x0000004a000eb202 */ /* 0x000fe20000000f00 */
[----:B------:R1:W5:Y:S01]  /*1350*/  @!P2 LDG.E R37, desc[UR12][R26.64] ;  /* 0x0000000c1a25a981 */ /* 0x000362000c1e1900 */
[----:B------:R-:W-:-:S02]  /*1360*/  ISETP.GE.AND.EX P0, PT, R9, UR19, PT, P0 ;  /* 0x0000001309007c0c */ /* 0x000fc4000bf06300 */
[----:B------:R-:W-:Y:S02]  /*1370*/  @!P3 MOV R15, R77 ;  /* 0x0000004d000fb202 */ /* 0x000fe40000000f00 */
[----:B------:R-:W-:Y:S01]  /*1380*/  @!P2 IADD3 R56, P5, R23, R56, RZ ;  /* 0x000000381738a210 */ /* 0x000fe20007fbe0ff */
[C---:B------:R-:W-:Y:S01]  /*1390*/  @!P3 IMAD R23, R21.reuse, R19, R20 ;  /* 0x000000131517b224 */ /* 0x040fe200078e0214 */
[----:B------:R-:W-:Y:S01]  /*13a0*/  ISETP.GT.U32.OR P0, PT, R54, 0x2ff, P0 ;  /* 0x000002ff3600780c */ /* 0x000fe20000704470 */
[----:B------:R-:W-:Y:S02]  /*13b0*/  @!P3 IMAD.WIDE.U32 R18, R21, R18, R14 ;  /* 0x000000121512b225 */ /* 0x000fe400078e000e */
[----:B------:R-:W3:Y:S01]  /*13c0*/  @!P4 LDC.64 R20, c[0x0][0x228] ;  /* 0x00008a00ff14cb82 */ /* 0x000ee20000000a00 */
[----:B------:R-:W-:Y:S02]  /*13d0*/  HFMA2.MMA R14, -RZ, RZ, 0, 0 ;  /* 0x00000000ff0e7435 */ /* 0x000fe400000001ff */
[----:B------:R-:W-:-:S02]  /*13e0*/  @!P3 IADD3 R19, R19, R23, RZ ;  /* 0x000000171313b210 */ /* 0x000fc40007ffe0ff */
[----:B------:R-:W-:Y:S02]  /*13f0*/  @!P3 SHF.L.U32 R15, R18, 0x1, RZ ;  /* 0x00000001120fb819 */ /* 0x000fe400000006ff */
[----:B------:R-:W-:Y:S01]  /*1400*/  @!P2 IADD3.X R57, R6, R57, RZ, P5, !PT ;  /* 0x000000390639a210 */ /* 0x000fe20002ffe4ff */
[----:B------:R-:W4:Y:S01]  /*1410*/  @!P4 LDC.64 R22, c[0x0][0x230] ;  /* 0x00008c00ff16cb82 */ /* 0x000f220000000a00 */
[----:B------:R-:W-:Y:S01]  /*1420*/  @!P3 SHF.L.U64.HI R6, R18, 0x1, R19 ;  /* 0x000000011206b819 */ /* 0x000fe20000010213 */
[----:B--2---:R-:W-:Y:S01]  /*1430*/  @!P4 IMAD R8, R7, R10, RZ ;  /* 0x0000000a0708c224 */ /* 0x004fe200078e02ff */
[----:B0-----:R-:W-:Y:S01]  /*1440*/  @!P3 IADD3 R34, P5, R15, R12, RZ ;  /* 0x0000000c0f22b210 */ /* 0x001fe20007fbe0ff */
[----:B------:R-:W5:Y:S01]  /*1450*/  @!P2 LDG.E R14, desc[UR12][R56.64] ;  /* 0x0000000c380ea981 */ /* 0x000f62000c1e1900 */
[----:B------:R-:W-:Y:S02]  /*1460*/  @!P4 MOV R28, R74 ;  /* 0x0000004a001cc202 */ /* 0x000fe40000000f00 */
[----:B------:R-:W-:Y:S01]  /*1470*/  @!P4 MOV R29, R77 ;  /* 0x0000004d001dc202 */ /* 0x000fe20000000f00 */
[----:B------:R-:W0:Y:S01]  /*1480*/  @!P0 LDC.64 R18, c[0x0][0x288] ;  /* 0x0000a200ff128b82 */ /* 0x000e220000000a00 */
[----:B------:R-:W-:Y:S01]  /*1490*/  @!P3 IADD3.X R35, R6, R13, RZ, P5, !PT ;  /* 0x0000000d0623b210 */ /* 0x000fe20002ffe4ff */
[----:B------:R-:W-:-:S02]  /*14a0*/  @!P4 IMAD R13, R17, R11, R8 ;  /* 0x0000000b110dc224 */ /* 0x000fc400078e0208 */
[----:B------:R-:W-:Y:S01]  /*14b0*/  @!P4 IMAD.WIDE.U32 R28, R17, R10, R28 ;  /* 0x0000000a111cc225 */ /* 0x000fe200078e001c */
[----:B------:R-:W-:Y:S02]  /*14c0*/  SHF.R.S32.HI R11, RZ, 0x1f, R51 ;  /* 0x0000001fff0b7819 */ /* 0x000fe40000011433 */
[----:B------:R-:W-:Y:S02]  /*14d0*/  ISETP.GE.U32.AND P2, PT, R51, UR18, PT ;  /* 0x0000001233007c0c */ /* 0x000fe4000bf46070 */
[----:B-1----:R-:W-:Y:S02]  /*14e0*/  @!P3 IADD3 R26, P5, R15, R24, RZ ;  /* 0x000000180f1ab210 */ /* 0x002fe40007fbe0ff */
[----:B------:R-:W-:Y:S02]  /*14f0*/  @!P4 IADD3 R15, R29, R13, RZ ;  /* 0x0000000d1d0fc210 */ /* 0x000fe40007ffe0ff */
[C---:B------:R-:W-:Y:S02]  /*1500*/  @!P4 SHF.L.U32 R13, R28.reuse, 0x1, RZ ;  /* 0x000000011c0dc819 */ /* 0x040fe400000006ff */
[----:B------:R-:W-:Y:S01]  /*1510*/  ISETP.GE.AND.EX P2, PT, R11, UR19, PT, P2 ;  /* 0x000000130b007c0c */ /* 0x000fe2000bf46320 */
[----:B------:R-:W-:Y:S01]  /*1520*/  HFMA2.MMA R10, -RZ, RZ, 0, 0 ;  /* 0x00000000ff0a7435 */ /* 0x000fe200000001ff */
[----:B------:R-:W-:-:S02]  /*1530*/  @!P4 SHF.L.U64.HI R28, R28, 0x1, R15 ;  /* 0x000000011c1cc819 */ /* 0x000fc4000001020f */
[C---:B---3--:R-:W-:Y:S02]  /*1540*/  @!P4 IADD3 R20, P6, R13.reuse, R20, RZ ;  /* 0x000000140d14c210 */ /* 0x048fe40007fde0ff */
[----:B------:R-:W-:Y:S02]  /*1550*/  ISETP.GT.U32.OR P2, PT, R54, 0x2ff, P2 ;  /* 0x000002ff3600780c */ /* 0x000fe40001744470 */
[----:B------:R-:W-:Y:S02]  /*1560*/  @!P4 IADD3.X R21, R28, R21, RZ, P6, !PT ;  /* 0x000000151c15c210 */ /* 0x000fe400037fe4ff */
[----:B------:R-:W-:Y:S02]  /*1570*/  @!P3 IADD3.X R27, R6, R25, RZ, P5, !PT ;  /* 0x00000019061bb210 */ /* 0x000fe40002ffe4ff */
[----:B----4-:R-:W-:Y:S01]  /*1580*/  @!P4 IADD3 R22, P5, R13, R22, RZ ;  /* 0x000000160d16c210 */ /* 0x010fe20007fbe0ff */
[----:B------:R1:W5:Y:S01]  /*1590*/  @!P4 LDG.E R10, desc[UR12][R20.64] ;  /* 0x0000000c140ac981 */ /* 0x000362000c1e1900 */
[----:B0-----:R-:W-:Y:S01]  /*15a0*/  @!P0 IMAD R13, R9, R18, RZ ;  /* 0x00000012090d8224 */ /* 0x001fe200078e02ff */
[----:B------:R-:W0:Y:S01]  /*15b0*/  @!P0 LDC.64 R24, c[0x0][0x230] ;  /* 0x00008c00ff188b82 */ /* 0x000e220000000a00 */
[----:B------:R-:W-:Y:S01]  /*15c0*/  @!P4 IADD3.X R23, R28, R23, RZ, P5, !PT ;  /* 0x000000171c17c210 */ /* 0x000fe20002ffe4ff */
[----:B------:R-:W-:Y:S01]  /*15d0*/  HFMA2.MMA R6, -RZ, RZ, 0, 0 ;  /* 0x00000000ff067435 */ /* 0x000fe200000001ff */
[----:B------:R-:W-:Y:S01]  /*15e0*/  @!P0 IMAD R17, R52, R19, R13 ;  /* 0x0000001334118224 */ /* 0x000fe200078e020d */
[----:B-1----:R-:W-:-:S04]  /*15f0*/  @!P0 MOV R20, R74 ;  /* 0x0000004a00148202 */ /* 0x002fc80000000f00 */
[----:B------:R-:W1:Y:S01]  /*1600*/  @!P2 LDC.64 R28, c[0x0][0x288] ;  /* 0x0000a200ff1cab82 */ /* 0x000e620000000a00 */
[----:B------:R-:W-:Y:S01]  /*1610*/  @!P0 MOV R21, R77 ;  /* 0x0000004d00158202 */ /* 0x000fe20000000f00 */
[----:B------:R-:W-:Y:S02]  /*1620*/  UIMAD.WIDE UR10, UR5, 0x8, UR10 ;  /* 0x00000008050a78a5 */ /* 0x000fe4000f8e020a */
[----:B------:R2:W5:Y:S01]  /*1630*/  @!P3 LDG.E R6, desc[UR12][R26.64] ;  /* 0x0000000c1a06b981 */ /* 0x000562000c1e1900 */
[----:B------:R-:W-:Y:S01]  /*1640*/  @!P0 IMAD.WIDE.U32 R18, R52, R18, R20 ;  /* 0x0000001234128225 */ /* 0x000fe200078e0014 */
[----:B------:R-:W-:Y:S02]  /*1650*/  MOV R12, RZ ;  /* 0x000000ff000c7202 */ /* 0x000fe40000000f00 */
[----:B------:R-:W3:Y:S02]  /*1660*/  @!P2 LDC.64 R20, c[0x0][0x230] ;  /* 0x00008c00ff14ab82 */ /* 0x000ee40000000a00 */
[----:B------:R-:W-:-:S02]  /*1670*/  @!P0 IADD3 R19, R19, R17, RZ ;  /* 0x0000001113138210 */ /* 0x000fc40007ffe0ff */
[C---:B------:R-:W-:Y:S01]  /*1680*/  @!P0 SHF.L.U32 R67, R18.reuse, 0x1, RZ ;  /* 0x0000000112438819 */ /* 0x040fe200000006ff */
[----:B------:R4:W5:Y:S01]  /*1690*/  @!P3 LDG.E R12, desc[UR12][R34.64] ;  /* 0x0000000c220cb981 */ /* 0x000962000c1e1900 */
[----:B------:R-:W-:Y:S02]  /*16a0*/  @!P0 SHF.L.U64.HI R58, R18, 0x1, R19 ;  /* 0x00000001123a8819 */ /* 0x000fe40000010213 */
[----:B--2---:R-:W2:Y:S01]  /*16b0*/  @!P0 LDC.64 R26, c[0x0][0x228] ;  /* 0x00008a00ff1a8b82 */ /* 0x004ea20000000a00 */
[----:B------:R-:W-:Y:S02]  /*16c0*/  MOV R18, UR10 ;  /* 0x0000000a00127c02 */ /* 0x000fe40008000f00 */
[----:B------:R-:W-:Y:S02]  /*16d0*/  MOV R19, UR11 ;  /* 0x0000000b00137c02 */ /* 0x000fe40008000f00 */
[----:B------:R-:W-:Y:S02]  /*16e0*/  MOV R8, RZ ;  /* 0x000000ff00087202 */ /* 0x000fe40000000f00 */
[----:B------:R-:W-:-:S02]  /*16f0*/  SHF.R.S32.HI R13, RZ, 0x1f, R50 ;  /* 0x0000001fff0d7819 */ /* 0x000fc40000011432 */
[----:B------:R-:W-:Y:S01]  /*1700*/  ISETP.GE.U32.AND P5, PT, R50, UR18, PT ;  /* 0x0000001232007c0c */ /* 0x000fe2000bfa6070 */
[----:B------:R-:W3:Y:S01]  /*1710*/  LDG.E.64 R18, desc[UR12][R18.64] ;  /* 0x0000000c12127981 */ /* 0x000ee2000c1e1b00 */
[----:B------:R-:W-:Y:S02]  /*1720*/  SHF.R.S32.HI R15, RZ, 0x1f, R49 ;  /* 0x0000001fff0f7819 */ /* 0x000fe40000011431 */
[----:B------:R-:W-:Y:S01]  /*1730*/  ISETP.GE.U32.AND P3, PT, R49, UR18, PT ;  /* 0x0000001231007c0c */ /* 0x000fe2000bf66070 */
[----:B------:R1:W5:Y:S01]  /*1740*/  @!P4 LDG.E R8, desc[UR12][R22.64] ;  /* 0x0000000c1608c981 */ /* 0x000362000c1e1900 */
[----:B----4-:R-:W-:Y:S02]  /*1750*/  IADD3 R34, R53, 0xf0, RZ ;  /* 0x000000f035227810 */ /* 0x010fe40007ffe0ff */
[----:B------:R-:W-:Y:S02]  /*1760*/  ISETP.GE.AND.EX P5, PT, R13, UR19, PT, P5 ;  /* 0x000000130d007c0c */ /* 0x000fe4000bfa6350 */
[----:B------:R-:W-:-:S02]  /*1770*/  ISETP.GE.AND.EX P3, PT, R15, UR19, PT, P3 ;  /* 0x000000130f007c0c */ /* 0x000fc4000bf66330 */
[----:B0-----:R-:W-:Y:S01]  /*1780*/  @!P0 IADD3 R60, P6, R67, R24, RZ ;  /* 0x00000018433c8210 */ /* 0x001fe20007fde0ff */
[----:B-1----:R-:W-:Y:S01]  /*1790*/  @!P2 IMAD R24, R11, R28, RZ ;  /* 0x0000001c0b18a224 */ /* 0x002fe200078e02ff */
[----:B------:R-:W-:Y:S01]  /*17a0*/  ISETP.GE.U32.AND P4, PT, R34, UR18, PT ;  /* 0x0000001222007c0c */ /* 0x000fe2000bf86070 */
[----:B------:R-:W0:Y:S01]  /*17b0*/  @!P2 LDC.64 R22, c[0x0][0x228] ;  /* 0x00008a00ff16ab82 */ /* 0x000e220000000a00 */
[----:B------:R-:W-:Y:S02]  /*17c0*/  SHF.R.S32.HI R17, RZ, 0x1f, R34 ;  /* 0x0000001fff117819 */ /* 0x000fe40000011422 */
[C---:B------:R-:W-:Y:S01]  /*17d0*/  ISETP.GT.U32.OR P5, PT, R54.reuse, 0x2ff, P5 ;  /* 0x000002ff3600780c */ /* 0x040fe20002fa4470 */
[----:B------:R-:W-:Y:S01]  /*17e0*/  @!P2 IMAD R33, R51, R29, R24 ;  /* 0x0000001d3321a224 */ /* 0x000fe200078e0218 */
[----:B------:R-:W-:Y:S02]  /*17f0*/  ISETP.GT.U32.OR P3, PT, R54, 0x2ff, P3 ;  /* 0x000002ff3600780c */ /* 0x000fe40001f64470 */
[----:B------:R-:W-:-:S02]  /*1800*/  ISETP.GE.AND.EX P4, PT, R17, UR19, PT, P4 ;  /* 0x0000001311007c0c */ /* 0x000fc4000bf86340 */
[----:B------:R-:W-:Y:S02]  /*1810*/  @!P0 IADD3.X R61, R58, R25, RZ, P6, !PT ;  /* 0x000000193a3d8210 */ /* 0x000fe400037fe4ff */
[----:B------:R-:W-:Y:S02]  /*1820*/  @!P2 MOV R24, R74 ;  /* 0x0000004a0018a202 */ /* 0x000fe40000000f00 */
[----:B------:R-:W-:Y:S02]  /*1830*/  @!P2 MOV R25, R77 ;  /* 0x0000004d0019a202 */ /* 0x000fe40000000f00 */
[----:B------:R-:W-:Y:S02]  /*1840*/  ISETP.GT.U32.OR P4, PT, R54, 0x2ff, P4 ;  /* 0x000002ff3600780c */ /* 0x000fe40002784470 */
[----:B--2---:R-:W-:Y:S01]  /*1850*/  @!P0 IADD3 R66, P6, R67, R26, RZ ;  /* 0x0000001a43428210 */ /* 0x004fe20007fde0ff */
[----:B------:R-:W-:Y:S02]  /*1860*/  @!P2 IMAD.WIDE.U32 R28, R51, R28, R24 ;  /* 0x0000001c331ca225 */ /* 0x000fe400078e0018 */
[----:B------:R-:W1:Y:S01]  /*1870*/  @!P5 LDC.64 R24, c[0x0][0x288] ;  /* 0x0000a200ff18db82 */ /* 0x000e620000000a00 */
[----:B------:R-:W-:-:S02]  /*1880*/  @!P0 IADD3.X R67, R58, R27, RZ, P6, !PT ;  /* 0x0000001b3a438210 */ /* 0x000fc400037fe4ff */
[----:B------:R-:W-:-:S05]  /*1890*/  @!P2 IADD3 R29, R29, R33, RZ ;  /* 0x000000211d1da210 */ /* 0x000fca0007ffe0ff */
[----:B------:R-:W2:Y:S01]  /*18a0*/  @!P3 LDC.64 R26, c[0x0][0x288] ;  /* 0x0000a200ff1abb82 */ /* 0x000ea20000000a00 */
[C---:B------:R-:W-:Y:S02]  /*18b0*/  @!P2 SHF.L.U32 R65, R28.reuse, 0x1, RZ ;  /* 0x000000011c41a819 */ /* 0x040fe400000006ff */
[----:B------:R-:W-:-:S05]  /*18c0*/  @!P2 SHF.L.U64.HI R68, R28, 0x1, R29 ;  /* 0x000000011c44a819 */ /* 0x000fca000001021d */
[----:B------:R-:W4:Y:S01]  /*18d0*/  @!P4 LDC.64 R28, c[0x0][0x288] ;  /* 0x0000a200ff1ccb82 */ /* 0x000f220000000a00 */
[----:B------:R-:W-:Y:S02]  /*18e0*/  CS2R R56, SRZ ;  /* 0x0000000000387805 */ /* 0x000fe4000001ff00 */
[----:B---3--:R-:W-:Y:S02]  /*18f0*/  @!P2 IADD3 R62, P6, R65, R20, RZ ;  /* 0x00000014413ea210 */ /* 0x008fe40007fde0ff */
[----:B------:R-:W-:Y:S02]  /*1900*/  CS2R R58, SRZ ;  /* 0x00000000003a7805 */ /* 0x000fe4000001ff00 */
[----:B------:R-:W-:Y:S01]  /*1910*/  @!P2 IADD3.X R63, R68, R21, RZ, P6, !PT ;  /* 0x00000015443fa210 */ /* 0x000fe200037fe4ff */
[----:B------:R3:W5:Y:S01]  /*1920*/  @!P0 LDG.E R56, desc[UR12][R60.64] ;  /* 0x0000000c3c388981 */ /* 0x000762000c1e1900 */
[----:B-1----:R-:W-:Y:S01]  /*1930*/  @!P5 IMAD R33, R13, R24, RZ ;  /* 0x000000180d21d224 */ /* 0x002fe200078e02ff */
[----:B------:R-:W1:Y:S02]  /*1940*/  @!P5 LDC.64 R20, c[0x0][0x230] ;  /* 0x00008c00ff14db82 */ /* 0x000e640000000a00 */
[----:B------:R2:W5:Y:S01]  /*1950*/  @!P0 LDG.E R57, desc[UR12][R66.64] ;  /* 0x0000000c42398981 */ /* 0x000562000c1e1900 */
[----:B0-----:R-:W-:-:S03]  /*1960*/  @!P2 IADD3 R64, P0, R65, R22, RZ ;  /* 0x000000164140a210 */ /* 0x001fc60007f1e0ff */
[----:B------:R0:W5:Y:S01]  /*1970*/  @P1 LDG.E R58, desc[UR12][R30.64] ;  /* 0x0000000c1e3a1981 */ /* 0x000162000c1e1900 */
[----:B------:R-:W-:-:S03]  /*1980*/  @!P2 IADD3.X R65, R68, R23, RZ, P0, !PT ;  /* 0x000000174441a210 */ /* 0x000fc600007fe4ff */
[----:B------:R4:W5:Y:S01]  /*1990*/  @!P2 LDG.E R59, desc[UR12][R62.64] ;  /* 0x0000000c3e3ba981 */ /* 0x000962000c1e1900 */
[----:B---3--:R-:W-:Y:S01]  /*19a0*/  HFMA2.MMA R60, -RZ, RZ, 0, 0 ;  /* 0x00000000ff3c7435 */ /* 0x008fe200000001ff */
[----:B--2---:R-:W-:Y:S01]  /*19b0*/  @!P3 IMAD R66, R15, R26, RZ ;  /* 0x0000001a0f42b224 */ /* 0x004fe200078e02ff */
[----:B------:R-:W2:Y:S01]  /*19c0*/  @!P5 LDC.64 R22, c[0x0][0x228] ;  /* 0x00008a00ff16db82 */ /* 0x000ea20000000a00 */
[-C--:B0-----:R-:W-:Y:S02]  /*19d0*/  @!P5 MOV R30, R74.reuse ;  /* 0x0000004a001ed202 */ /* 0x081fe40000000f00 */
[-C--:B------:R-:W-:Y:S02]  /*19e0*/  @!P5 MOV R31, R77.reuse ;  /* 0x0000004d001fd202 */ /* 0x080fe40000000f00 */
[----:B----4-:R-:W-:Y:S02]  /*19f0*/  @!P3 MOV R62, R74 ;  /* 0x0000004a003eb202 */ /* 0x010fe40000000f00 */
[----:B------:R-:W-:Y:S01]  /*1a00*/  @!P3 MOV R63, R77 ;  /* 0x0000004d003fb202 */ /* 0x000fe20000000f00 */
[C---:B------:R-:W-:Y:S01]  /*1a10*/  @!P5 IMAD R35, R50.reuse, R25, R33 ;  /* 0x000000193223d224 */ /* 0x040fe200078e0221 */
[----:B------:R0:W5:Y:S01]  /*1a20*/  @!P2 LDG.E R60, desc[UR12][R64.64] ;  /* 0x0000000c403ca981 */ /* 0x000162000c1e1900 */
[----:B------:R-:W-:-:S02]  /*1a30*/  @!P5 IMAD.WIDE.U32 R30, R50, R24, R30 ;  /* 0x00000018321ed225 */ /* 0x000fc400078e001e */
[----:B------:R-:W3:Y:S02]  /*1a40*/  @!P3 LDC.64 R24, c[0x0][0x230] ;  /* 0x00008c00ff18bb82 */ /* 0x000ee40000000a00 */
[C---:B------:R-:W-:Y:S01]  /*1a50*/  @!P3 IMAD R61, R49.reuse, R27, R66 ;  /* 0x0000001b313db224 */ /* 0x040fe200078e0242 */
[----:B------:R-:W-:Y:S01]  /*1a60*/  @!P4 MOV R27, R77 ;  /* 0x0000004d001bc202 */ /* 0x000fe20000000f00 */
[----:B------:R-:W-:Y:S01]  /*1a70*/  @!P3 IMAD.WIDE.U32 R62, R49, R26, R62 ;  /* 0x0000001a313eb225 */ /* 0x000fe200078e003e */
[----:B------:R-:W-:-:S03]  /*1a80*/  @!P4 MOV R26, R74 ;  /* 0x0000004a001ac202 */ /* 0x000fc60000000f00 */
[----:B------:R-:W-:Y:S01]  /*1a90*/  @!P4 IMAD R33, R17, R28, RZ ;  /* 0x0000001c1121c224 */ /* 0x000fe200078e02ff */
[----:B------:R-:W-:-:S03]  /*1aa0*/  @!P5 IADD3 R31, R31, R35, RZ ;  /* 0x000000231f1fd210 */ /* 0x000fc60007ffe0ff */
[C---:B------:R-:W-:Y:S02]  /*1ab0*/  @!P4 IMAD R33, R34.reuse, R29, R33 ;  /* 0x0000001d2221c224 */ /* 0x040fe400078e0221 */
[----:B------:R-:W-:Y:S01]  /*1ac0*/  @!P4 IMAD.WIDE.U32 R34, R34, R28, R26 ;  /* 0x0000001c2222c225 */ /* 0x000fe200078e001a */
[C---:B------:R-:W-:Y:S01]  /*1ad0*/  @!P5 SHF.L.U64.HI R66, R30.reuse, 0x1, R31 ;  /* 0x000000011e42d819 */ /* 0x040fe2000001021f */
[----:B------:R-:W4:Y:S01]  /*1ae0*/  @!P3 LDC.64 R26, c[0x0][0x228] ;  /* 0x00008a00ff1abb82 */ /* 0x000f220000000a00 */
[----:B0-----:R-:W-:-:S07]  /*1af0*/  @!P5 SHF.L.U32 R65, R30, 0x1, RZ ;  /* 0x000000011e41d819 */ /* 0x001fce00000006ff */
[----:B------:R-:W0:Y:S08]  /*1b00*/  @!P4 LDC.64 R28, c[0x0][0x230] ;  /* 0x00008c00ff1ccb82 */ /* 0x000e300000000a00 */
[----:B------:R-:W0:Y:S01]  /*1b10*/  @!P4 LDC.64 R30, c[0x0][0x228] ;  /* 0x00008a00ff1ecb82 */ /* 0x000e220000000a00 */
[----:B------:R-:W-:Y:S02]  /*1b20*/  @!P3 IADD3 R61, R63, R61, RZ ;  /* 0x0000003d3f3db210 */ /* 0x000fe40007ffe0ff */
[----:B-1----:R-:W-:-:S02]  /*1b30*/  @!P5 IADD3 R20, P0, R65, R20, RZ ;  /* 0x000000144114d210 */ /* 0x002fc40007f1e0ff */
[----:B--2---:R-:W-:Y:S02]  /*1b40*/  @!P5 IADD3 R22, P2, R65, R22, RZ ;  /* 0x000000164116d210 */ /* 0x004fe40007f5e0ff */
[C---:B------:R-:W-:Y:S01]  /*1b50*/  @!P3 SHF.L.U64.HI R64, R62.reuse, 0x1, R61 ;  /* 0x000000013e40b819 */ /* 0x040fe2000001023d */
[----:B------:R-:W-:Y:S01]  /*1b60*/  HFMA2.MMA R61, -RZ, RZ, 0, 0 ;  /* 0x00000000ff3d7435 */ /* 0x000fe200000001ff */
[----:B------:R-:W-:Y:S02]  /*1b70*/  @!P3 SHF.L.U32 R65, R62, 0x1, RZ ;  /* 0x000000013e41b819 */ /* 0x000fe400000006ff */
[----:B------:R-:W-:Y:S02]  /*1b80*/  CS2R R62, SRZ ;  /* 0x00000000003e7805 */ /* 0x000fe4000001ff00 */
[----:B------:R-:W-:Y:S02]  /*1b90*/  @!P5 IADD3.X R21, R66, R21, RZ, P0, !PT ;  /* 0x000000154215d210 */ /* 0x000fe400007fe4ff */
[----:B---3--:R-:W-:-:S02]  /*1ba0*/  @!P3 IADD3 R24, P0, R65, R24, RZ ;  /* 0x000000184118b210 */ /* 0x008fc40007f1e0ff */
[----:B------:R-:W-:Y:S02]  /*1bb0*/  @!P5 IADD3.X R23, R66, R23, RZ, P2, !PT ;  /* 0x000000174217d210 */ /* 0x000fe400017fe4ff */
[----:B------:R-:W-:Y:S01]  /*1bc0*/  @!P4 IADD3 R35, R35, R33, RZ ;  /* 0x000000212323c210 */ /* 0x000fe20007ffe0ff */
[----:B------:R1:W5:Y:S01]  /*1bd0*/  @!P5 LDG.E R61, desc[UR12][R20.64] ;  /* 0x0000000c143dd981 */ /* 0x000362000c1e1900 */
[----:B------:R-:W-:Y:S02]  /*1be0*/  @!P4 SHF.L.U32 R33, R34, 0x1, RZ ;  /* 0x000000012221c819 */ /* 0x000fe400000006ff */
[----:B------:R-:W-:Y:S01]  /*1bf0*/  @!P3 IADD3.X R25, R64, R25, RZ, P0, !PT ;  /* 0x000000194019b210 */ /* 0x000fe200007fe4ff */
[----:B------:R1:W5:Y:S01]  /*1c00*/  @!P5 LDG.E R62, desc[UR12][R22.64] ;  /* 0x0000000c163ed981 */ /* 0x000362000c1e1900 */
[----:B----4-:R-:W-:Y:S02]  /*1c10*/  @!P3 IADD3 R26, P0, R65, R26, RZ ;  /* 0x0000001a411ab210 */ /* 0x010fe40007f1e0ff */
[----:B------:R-:W-:-:S02]  /*1c20*/  @!P4 SHF.L.U64.HI R34, R34, 0x1, R35 ;  /* 0x000000012222c819 */ /* 0x000fc40000010223 */
[----:B------:R-:W-:Y:S02]  /*1c30*/  CS2R R66, SRZ ;  /* 0x0000000000427805 */ /* 0x000fe4000001ff00 */
[C---:B0-----:R-:W-:Y:S01]  /*1c40*/  @!P4 IADD3 R28, P2, R33.reuse, R28, RZ ;  /* 0x0000001c211cc210 */ /* 0x041fe20007f5e0ff */
[----:B------:R1:W5:Y:S01]  /*1c50*/  @!P3 LDG.E R63, desc[UR12][R24.64] ;  /* 0x0000000c183fb981 */ /* 0x000362000c1e1900 */
[----:B------:R-:W-:Y:S02]  /*1c60*/  @!P4 IADD3 R30, P5, R33, R30, RZ ;  /* 0x0000001e211ec210 */ /* 0x000fe40007fbe0ff */
[----:B------:R-:W-:Y:S02]  /*1c70*/  @!P3 IADD3.X R27, R64, R27, RZ, P0, !PT ;  /* 0x0000001b401bb210 */ /* 0x000fe400007fe4ff */
[----:B------:R-:W-:Y:S02]  /*1c80*/  CS2R R64, SRZ ;  /* 0x0000000000407805 */ /* 0x000fe4000001ff00 */
[----:B------:R-:W-:-:S02]  /*1c90*/  @!P4 IADD3.X R29, R34, R29, RZ, P2, !PT ;  /* 0x0000001d221dc210 */ /* 0x000fc400017fe4ff */
[----:B------:R-:W-:Y:S02]  /*1ca0*/  @!P4 IADD3.X R31, R34, R31, RZ, P5, !PT ;  /* 0x0000001f221fc210 */ /* 0x000fe40002ffe4ff */
[----:B------:R1:W5:Y:S04]  /*1cb0*/  @!P3 LDG.E R64, desc[UR12][R26.64] ;  /* 0x0000000c1a40b981 */ /* 0x000368000c1e1900 */
[----:B------:R1:W5:Y:S04]  /*1cc0*/  @!P4 LDG.E R66, desc[UR12][R28.64] ;  /* 0x0000000c1c42c981 */ /* 0x000368000c1e1900 */
[----:B------:R1:W5:Y:S01]  /*1cd0*/  @!P4 LDG.E R65, desc[UR12][R30.64] ;  /* 0x0000000c1e41c981 */ /* 0x000362000c1e1900 */
[----:B------:R-:W-:Y:S01]  /*1ce0*/  UMOV UR17, 0x3f800000 ;  /* 0x3f80000000117882 */ /* 0x000fe20000000000 */
[----:B------:R-:W-:Y:S01]  /*1cf0*/  BSSY B0, `(.L_x_1478) ;  /* 0x0000020000007945 */ /* 0x000fe20003800000 */
[----:B------:R-:W-:Y:S01]  /*1d00*/  HFMA2.MMA R70, -RZ, RZ, 0, 0 ;  /* 0x00000000ff467435 */ /* 0x000fe200000001ff */
[----:B------:R-:W-:-:S02]  /*1d10*/  CS2R R68, SRZ ;  /* 0x0000000000447805 */ /* 0x000fc4000001ff00 */
        /* <DEDUP_REMOVED lines=12> */
[----:B-1----:R-:W-:Y:S05]  /*1de0*/  @P0 BRA `(.L_x_1479) ;  /* 0x0000000000400947 */ /* 0x002fea0003800000 */
        /* <DEDUP_REMOVED lines=16> */
.L_x_1479:
[----:B------:R-:W-:Y:S05]  /*1ef0*/  BSYNC B0 ;  /* 0x0000000000007941 */ /* 0x000fea0003800000 */
.L_x_1478:
[----:B------:R-:W-:Y:S01]  /*1f00*/  ISETP.NE.AND P3, PT, RZ, UR16, PT ;  /* 0x00000010ff007c0c */ /* 0x000fe2000bf65270 */
[--C-:B-----5:R-:W-:Y:S02]  /*1f10*/  HADD2.F32 R18, -RZ, R48.reuse.H0_H0 ;  /* 0x20000030ff127230 */ /* 0x120fe40000004100 */
        /* <DEDUP_REMOVED lines=32> */
.L_x_1480:
[----:B------:R-:W-:Y:S01]  /*2120*/  FMUL.FTZ R20, R26, R69 ;  /* 0x000000451a147220 */ /* 0x000fe20000410000 */
[----:B------:R-:W-:Y:S01]  /*2130*/  FFMA.FTZ R28, R19, R26, RZ ;  /* 0x0000001a131c7223 */ /* 0x000fe200000100ff */
[----:B------:R-:W-:Y:S01]  /*2140*/  FMUL.FTZ R25, R25, UR17 ;  /* 0x0000001119197c20 */ /* 0x000fe20008410000 */
        /* <DEDUP_REMOVED lines=23> */
.L_x_1481:
[----:B------:R-:W-:Y:S01]  /*22c0*/  FADD.FTZ R29, RZ, R26 ;  /* 0x0000001aff1d7221 */ /* 0x000fe20000010000 */
[----:B------:R-:W-:Y:S01]  /*22d0*/  FFMA.FTZ R31, R18, R27, R19 ;  /* 0x0000001b121f7223 */ /* 0x000fe20000010013 */
[----:B------:R-:W-:Y:S01]  /*22e0*/  FMUL.FTZ R26, R22, R69 ;  /* 0x00000045161a7220 */ /* 0x000fe20000410000 */
[----:B------:R-:W-:Y:S01]  /*22f0*/  FFMA.FTZ R19, R25, R22, R28 ;  /* 0x0000001619137223 */ /* 0x000fe2000001001c */
[----:B------:R-:W-:Y:S01]  /*2300*/  FADD.FTZ R22, R29, R22 ;  /* 0x000000161d167221 */ /* 0x000fe20000010000 */
[----:B------:R-:W-:Y:S01]  /*2310*/  FADD.FTZ R27, R27, R20 ;  /* 0x000000141b1b7221 */ /* 0x000fe20000010000 */
[----:B------:R-:W-:Y:S01]  /*2320*/  FFMA.FTZ R28, R25, R26, R31 ;  /* 0x0000001a191c7223 */ /* 0x000fe2000001001f */
[----:B------:R-:W-:Y:S01]  /*2330*/  FFMA.FTZ R31, R18, R23, RZ ;  /* 0x00000017121f7223 */ /* 0x000fe200000100ff */
        /* <DEDUP_REMOVED lines=33> */
.L_x_1482:
        /* <DEDUP_REMOVED lines=37> */
.L_x_1483:
        /* <DEDUP_REMOVED lines=8> */
[C---:B------:R-:W-:Y:S01]  /*2820*/  FFMA.FTZ R20, R24.reuse, R25, R20 ;  /* 0x0000001918147223 */ /* 0x040fe20000010014 */
        /* <DEDUP_REMOVED lines=28> */
.L_x_1484:
[----:B------:R-:W-:Y:S01]  /*29f0*/  FMUL.FTZ R29, R28, R69 ;  /* 0x000000451c1d7220 */ /* 0x000fe20000410000 */
[----:B------:R-:W-:Y:S01]  /*2a00*/  FADD.FTZ R22, R23, R22 ;  /* 0x0000001617167221 */ /* 0x000fe20000010000 */
[----:B------:R-:W-:Y:S01]  /*2a10*/  FADD.FTZ R18, R18, R28 ;  /* 0x0000001c12127221 */ /* 0x000fe20000010000 */
[C---:B------:R-:W-:Y:S01]  /*2a20*/  FFMA.FTZ R19, R27.reuse, R28, R19 ;  /* 0x0000001c1b137223 */ /* 0x040fe20000010013 */
        /* <DEDUP_REMOVED lines=33> */
.L_x_1485:
        /* <DEDUP_REMOVED lines=37> */
.L_x_1486:
        /* <DEDUP_REMOVED lines=37> */
.L_x_1487:
        /* <DEDUP_REMOVED lines=37> */
.L_x_1488:
        /* <DEDUP_REMOVED lines=37> */
.L_x_1489:
[----:B------:R-:W-:Y:S01]  /*3580*/  FMUL.FTZ R29, R28, R69 ;  /* 0x000000451c1d7220 */ /* 0x000fe20000410000 */
[----:B------:R-:W-:Y:S01]  /*3590*/  FADD.FTZ R30, R23, R22 ;  /* 0x00000016171e7221 */ /* 0x000fe20000010000 */
[C---:B------:R-:W-:Y:S01]  /*35a0*/  FFMA.FTZ R19, R27.reuse, R28, R19 ;  /* 0x0000001c1b137223 */ /* 0x040fe20000010013 */
[--C-:B------:R-:W-:Y:S02]  /*35b0*/  HADD2.F32 R22, -RZ, R36.reuse.H0_H0 ;  /* 0x20000024ff167230 */ /* 0x100fe40000004100 */
[----:B------:R-:W-:Y:S01]  /*35c0*/  FFMA.FTZ R26, R27, R29, R26 ;  /* 0x0000001d1b1a7223 */ /* 0x000fe2000001001a */
[----:B------:R-:W-:Y:S01]  /*35d0*/  FMUL.FTZ R23, R25, R70 ;  /* 0x0000004619177220 */ /* 0x000fe20000410000 */
[----:B------:R-:W-:Y:S02]  /*35e0*/  HADD2.F32 R27, -RZ, R36.H1_H1 ;  /* 0x30000024ff1b7230 */ /* 0x000fe40000004100 */
[----:B------:R-:W-:Y:S01]  /*35f0*/  FADD.FTZ R21, R21, R25 ;  /* 0x0000001915157221 */ /* 0x000fe20000010000 */
[C---:B------:R-:W-:Y:S01]  /*3600*/  FFMA.FTZ R25, R24.reuse, R25, R20 ;  /* 0x0000001918197223 */ /* 0x040fe20000010014 */
[----:B------:R-:W-:Y:S01]  /*3610*/  FFMA.FTZ R24, R24, R23, R26 ;  /* 0x0000001718187223 */ /* 0x000fe2000001001a */
[----:B------:R-:W-:Y:S01]  /*3620*/  FADD.FTZ R20, R30, R29 ;  /* 0x0000001d1e147221 */ /* 0x000fe20000010000 */
        /* <DEDUP_REMOVED lines=26> */
.L_x_1490:
        /* <DEDUP_REMOVED lines=11> */
[----:B------:R-:W-:Y:S01]  /*3880*/  FADD.FTZ R22, R30, R29 ;  /* 0x0000001d1e167221 */ /* 0x000fe20000010000 */
[----:B------:R-:W-:Y:S01]  /*3890*/  FADD.FTZ R24, R27, -UR14 ;  /* 0x8000000e1b187e21 */ /* 0x000fe20008010000 */
        /* <DEDUP_REMOVED lines=24> */
.L_x_1491:
        /* <DEDUP_REMOVED lines=37> */
.L_x_1492:
[----:B------:R-:W-:Y:S01]  /*3c70*/  FMUL.FTZ R29, R28, R69 ;  /* 0x000000451c1d7220 */ /* 0x000fe20000410000 */
[----:B------:R-:W-:Y:S01]  /*3c80*/  FADD.FTZ R30, R23, R22 ;  /* 0x00000016171e7221 */ /* 0x000fe20000010000 */
[----:B------:R-:W-:Y:S01]  /*3c90*/  FADD.FTZ R22, R18, R28 ;  /* 0x0000001c12167221 */ /* 0x000fe20000010000 */
[C---:B------:R-:W-:Y:S01]  /*3ca0*/  FFMA.FTZ R28, R27.reuse, R28, R21 ;  /* 0x0000001c1b1c7223 */ /* 0x040fe20000010015 */
[----:B------:R-:W-:Y:S01]  /*3cb0*/  FFMA.FTZ R27, R27, R29, R24 ;  /* 0x0000001d1b1b7223 */ /* 0x000fe20000010018 */
[----:B------:R-:W-:Y:S01]  /*3cc0*/  FADD.FTZ R29, R30, R29 ;  /* 0x0000001d1e1d7221 */ /* 0x000fe20000010000 */
[----:B------:R-:W-:Y:S01]  /*3cd0*/  FMUL.FTZ R18, R20, R70 ;  /* 0x0000004614127220 */ /* 0x000fe20000410000 */
[--C-:B------:R-:W-:Y:S02]  /*3ce0*/  HADD2.F32 R21, -RZ, R12.reuse.H0_H0 ;  /* 0x2000000cff157230 */ /* 0x100fe40000004100 */
[----:B------:R-:W-:Y:S01]  /*3cf0*/  FFMA.FTZ R24, R26, R20, R25 ;  /* 0x000000141a187223 */ /* 0x000fe20000010019 */
[----:B------:R-:W-:-:S02]  /*3d00*/  HADD2.F32 R23, -RZ, R12.H1_H1 ;  /* 0x3000000cff177230 */ /* 0x000fc40000004100 */
[----:B------:R-:W-:Y:S01]  /*3d10*/  FADD.FTZ R25, R18, R29 ;  /* 0x0000001d12197221 */ /* 0x000fe20000010000 */
[----:B------:R-:W-:Y:S01]  /*3d20*/  FFMA.FTZ R26, R26, R18, R27 ;  /* 0x000000121a1a7223 */ /* 0x000fe2000001001b */
[----:B------:R-:W-:Y:S01]  /*3d30*/  FADD.FTZ R29, R21, -UR14 ;  /* 0x8000000e151d7e21 */ /* 0x000fe20008010000 */
[--C-:B------:R-:W-:Y:S02]  /*3d40*/  HADD2.F32 R27, -RZ, R6.reuse.H0_H0 ;  /* 0x20000006ff1b7230 */ /* 0x100fe40000004100 */
[----:B------:R-:W-:Y:S01]  /*3d50*/  FADD.FTZ R23, R23, -UR14 ;  /* 0x8000000e17177e21 */ /* 0x000fe20008010000 */
        /* <DEDUP_REMOVED lines=22> */
.L_x_1493:
[----:B------:R-:W-:Y:S01]  /*3ec0*/  FMUL.FTZ R31, R27, R69 ;  /* 0x000000451b1f7220 */ /* 0x000fe20000410000 */
[----:B------:R-:W-:Y:S01]  /*3ed0*/  FADD.FTZ R18, R19, R20 ;  /* 0x0000001413127221 */ /* 0x000fe20000010000 */
[----:B------:R-:W-:Y:S01]  /*3ee0*/  FFMA.FTZ R20, R29, R27, R28 ;  /* 0x0000001b1d147223 */ /* 0x000fe2000001001c */
[----:B------:R-:W-:Y:S01]  /*3ef0*/  FMUL.FTZ R19, R21, R70 ;  /* 0x0000004615137220 */ /* 0x000fe20000410000 */
[----:B------:R-:W-:Y:S01]  /*3f00*/  FFMA.FTZ R26, R29, R31, R26 ;  /* 0x0000001f1d1a7223 */ /* 0x000fe2000001001a */
[----:B------:R-:W-:Y:S01]  /*3f10*/  FADD.FTZ R28, R25, R31 ;  /* 0x0000001f191c7221 */ /* 0x000fe20000010000 */
[--C-:B------:R-:W-:Y:S02]  /*3f20*/  HADD2.F32 R25, -RZ, R8.reuse.H0_H0 ;  /* 0x20000008ff197230 */ /* 0x100fe40000004100 */
[----:B------:R-:W-:Y:S01]  /*3f30*/  FADD.FTZ R22, R22, R27 ;  /* 0x0000001b16167221 */ /* 0x000fe20000010000 */
[----:B------:R-:W-:Y:S02]  /*3f40*/  HADD2.F32 R29, -RZ, R8.H1_H1 ;  /* 0x30000008ff1d7230 */ /* 0x000fe40000004100 */
[----:B------:R-:W-:Y:S01]  /*3f50*/  FFMA.FTZ R30, R23, R19, R26 ;  /* 0x00000013171e7223 */ /* 0x000fe2000001001a */
[----:B------:R-:W-:Y:S01]  /*3f60*/  FADD.FTZ R19, R19, R28 ;  /* 0x0000001c13137221 */ /* 0x000fe20000010000 */
[----:B------:R-:W-:Y:S01]  /*3f70*/  FADD.FTZ R27, R25, -UR14 ;  /* 0x8000000e191b7e21 */ /* 0x000fe20008010000 */
[----:B------:R-:W-:-:S02]  /*3f80*/  HADD2.F32 R28, -RZ, R10.H0_H0 ;  /* 0x2000000aff1c7230 */ /* 0x000fc40000004100 */
        /* <DEDUP_REMOVED lines=23> */
.L_x_1494:
[----:B------:R-:W-:Y:S01]  /*4100*/  FMUL.FTZ R32, R28, R69 ;  /* 0x000000451c207220 */ /* 0x000fe20000410000 */
[----:B------:R-:W-:Y:S01]  /*4110*/  FFMA.FTZ R31, R23, R21, R24 ;  /* 0x00000015171f7223 */ /* 0x000fe20000010018 */
[--C-:B------:R-:W-:Y:S02]  /*4120*/  HADD2.F32 R23, -RZ, R66.reuse.H0_H0 ;  /* 0x20000042ff177230 */ /* 0x100fe40000004100 */
[----:B------:R-:W-:Y:S02]  /*4130*/  HADD2.F32 R24, -RZ, R66.H1_H1 ;  /* 0x30000042ff187230 */ /* 0x000fe40000004100 */
[----:B------:R-:W-:Y:S01]  /*4140*/  FFMA.FTZ R29, R27, R32, R30 ;  /* 0x000000201b1d7223 */ /* 0x000fe2000001001e */
[----:B------:R-:W-:Y:S01]  /*4150*/  FADD.FTZ R30, R19, R32 ;  /* 0x00000020131e7221 */ /* 0x000fe20000010000 */
[----:B------:R-:W-:Y:S01]  /*4160*/  FMUL.FTZ R19, R25, R70 ;  /* 0x0000004619137220 */ /* 0x000fe20000410000 */
[----:B------:R-:W-:Y:S01]  /*4170*/  FADD.FTZ R23, R23, -UR14 ;  /* 0x8000000e17177e21 */ /* 0x000fe20008010000 */
[----:B------:R-:W-:-:S02]  /*4180*/  FADD.FTZ R24, R24, -UR14 ;  /* 0x8000000e18187e21 */ /* 0x000fc40008010000 */
[----:B------:R-:W-:Y:S01]  /*4190*/  FFMA.FTZ R32, R26, R19, R29 ;  /* 0x000000131a207223 */ /* 0x000fe2000001001d */
[----:B------:R-:W-:Y:S01]  /*41a0*/  FADD.FTZ R19, R19, R30 ;  /* 0x0000001e13137221 */ /* 0x000fe20000010000 */
[----:B------:R-:W-:Y:S01]  /*41b0*/  FMUL.FTZ R33, R23, UR17 ;  /* 0x0000001117217c20 */ /* 0x000fe20008410000 */
[----:B------:R-:W-:Y:S01]  /*41c0*/  FMUL.FTZ R30, R24, UR17 ;  /* 0x00000011181e7c20 */ /* 0x000fe20008410000 */
[--C-:B------:R-:W-:Y:S02]  /*41d0*/  HADD2.F32 R24, -RZ, R65.reuse.H0_H0 ;  /* 0x20000041ff187230 */ /* 0x100fe40000004100 */
        /* <DEDUP_REMOVED lines=20> */
.L_x_1495:
        /* <DEDUP_REMOVED lines=8> */
[----:B------:R-:W-:Y:S01]  /*43a0*/  FADD.FTZ R18, R18, R21 ;  /* 0x0000001512127221 */ /* 0x000fe20000010000 */
[----:B------:R-:W-:Y:S01]  /*43b0*/  FFMA.FTZ R20, R27, R28, R20 ;  /* 0x0000001c1b147223 */ /* 0x000fe20000010014 */
[----:B------:R-:W-:Y:S01]  /*43c0*/  FFMA.FTZ R29, R30, R19, R29 ;  /* 0x000000131e1d7223 */ /* 0x000fe2000001001d */
[----:B------:R-:W-:Y:S01]  /*43d0*/  FADD.FTZ R19, R19, R34 ;  /* 0x0000002213137221 */ /* 0x000fe20000010000 */
[----:B------:R-:W-:Y:S01]  /*43e0*/  FFMA.FTZ R31, R26, R25, R31 ;  /* 0x000000191a1f7223 */ /* 0x000fe2000001001f */
[----:B------:R-:W-:Y:S01]  /*43f0*/  ISETP.NE.AND P2, PT, R54, RZ, PT ;  /* 0x000000ff3600720c */ /* 0x000fe20003f45270 */
[----:B------:R-:W-:Y:S01]  /*4400*/  FADD.FTZ R27, R22, R28 ;  /* 0x0000001c161b7221 */ /* 0x000fe20000010000 */
[----:B------:R-:W1:Y:S01]  /*4410*/  SHFL.DOWN PT, R32, R29, 0x1, 0x1f ;  /* 0x08201f001d207f89 */ /* 0x000e6200000e0000 */
[----:B------:R-:W-:Y:S01]  /*4420*/  FADD.FTZ R18, R18, R25 ;  /* 0x0000001912127221 */ /* 0x000fe20000010000 */
[----:B------:R-:W-:Y:S01]  /*4430*/  FFMA.FTZ R21, R30, R23, R31 ;  /* 0x000000171e157223 */ /* 0x000fe2000001001f */
[----:B------:R-:W-:Y:S01]  /*4440*/  FFMA.FTZ R20, R33, R24, R20 ;  /* 0x0000001821147223 */ /* 0x000fe20000010014 */
[----:B------:R-:W2:Y:S01]  /*4450*/  SHFL.DOWN PT, R34, R19, 0x1, 0x1f ;  /* 0x08201f0013227f89 */ /* 0x000ea200000e0000 */
        /* <DEDUP_REMOVED lines=29> */
[----:B------:R-:W-:-:S03]  /*4630*/  ISETP.NE.AND P0, PT, R0, RZ, PT ;  /* 0x000000ff0000720c */ /* 0x000fc60003f05270 */
[----:B------:R-:W-:-:S10]  /*4640*/  MOV R18, R29 ;  /* 0x0000001d00127202 */ /* 0x000fd40000000f00 */
        /* <DEDUP_REMOVED lines=36> */
[----:B------:R-:W2:Y:S02]  /*4890*/  LDS.128 R32, [UR10+0xa0] ;  /* 0x0000a00aff207984 */ /* 0x000ea40008000c00 */
        /* <DEDUP_REMOVED lines=13> */
[----:B------:R-:W-:Y:S01]  /*4970*/  FADD.FTZ R73, R73, R34 ;  /* 0x0000002249497221 */ /* 0x000fe20000010000 */
[----:B------:R-:W2:Y:S03]  /*4980*/  LDS.64 R18, [UR10+0xd0] ;  /* 0x0000d00aff127984 */ /* 0x000ea60008000a00 */
        /* <DEDUP_REMOVED lines=10> */
.L_x_1497:
[----:B------:R-:W-:Y:S05]  /*4a30*/  BSYNC B0 ;  /* 0x0000000000007941 */ /* 0x000fea0003800000 */
.L_x_1496:
        /* <DEDUP_REMOVED lines=78> */
.L_x_1499:
[----:B------:R-:W-:Y:S05]  /*4f20*/  BSYNC B0 ;  /* 0x0000000000007941 */ /* 0x000fea0003800000 */
.L_x_1498:
        /* <DEDUP_REMOVED lines=20> */
.L_x_1501:
[----:B------:R-:W-:Y:S05]  /*5070*/  BSYNC B0 ;  /* 0x0000000000007941 */ /* 0x000fea0003800000 */
.L_x_1500:
        /* <DEDUP_REMOVED lines=34> */
.L_x_1504:
[----:B------:R-:W2:Y:S04]  /*52a0*/  LDG.E.STRONG.GPU R22, desc[UR12][R20.64] ;  /* 0x0000000c14167981 */ /* 0x000ea8000c1ef900 */
[----:B--2---:R-:W-:Y:S01]  /*52b0*/  CCTL.IVALL ;  /* 0x00000000ff00798f */ /* 0x004fe20002000000 */
[----:B------:R-:W-:Y:S05]  /*52c0*/  YIELD ;  /* 0x0000000000007946 */ /* 0x000fea0003800000 */
[----:B------:R-:W-:-:S13]  /*52d0*/  ISETP.NE.AND P0, PT, R22, R25, PT ;  /* 0x000000191600720c */ /* 0x000fda0003f05270 */
[----:B------:R-:W-:Y:S05]  /*52e0*/  @P0 BRA `(.L_x_1504) ;  /* 0xfffffffc00ec0947 */ /* 0x000fea000383ffff */
.L_x_1503:
        /* <DEDUP_REMOVED lines=17> */
.L_x_1508:
        /* <DEDUP_REMOVED lines=115> */
.L_x_1507:
        /* <DEDUP_REMOVED lines=61> */
.L_x_1509:
[----:B------:R-:W-:-:S13]  /*5f00*/  ISETP.NE.OR P0, PT, R31, RZ, P0 ;  /* 0x000000ff1f00720c */ /* 0x000fda0000705670 */
[----:B------:R-:W-:Y:S05]  /*5f10*/  @!P0 BRA `(.L_x_1505) ;  /* 0x00000000007c8947 */ /* 0x000fea0003800000 */
.L_x_1506:
        /* <DEDUP_REMOVED lines=31> */
.L_x_1505:
        /* <DEDUP_REMOVED lines=11> */
.L_x_1511:
[----:B------:R-:W-:Y:S05]  /*61c0*/  BSYNC B0 ;  /* 0x0000000000007941 */ /* 0x000fea0003800000 */
.L_x_1510:
        /* <DEDUP_REMOVED lines=16> */
.L_x_1502:
[----:B------:R-:W1:Y:S01]  /*62d0*/  S2UR UR11, SR_CgaCtaId ;  /* 0x00000000000b79c3 */ /* 0x000e620000008800 */
[----:B------:R-:W-:Y:S01]  /*62e0*/  UMOV UR10, 0x400 ;  /* 0x00000400000a7882 */ /* 0x000fe20000000000 */
[----:B------:R-:W-:Y:S01]  /*62f0*/  ULDC UR19, c[0x0][0x2bc] ;  /* 0x0000af0000137ab9 */ /* 0x000fe20000000800 */
[----:B--2---:R-:W-:Y:S01]  /*6300*/  HADD2.F32 R23, -RZ, R56.H0_H0 ;  /* 0x20000038ff177230 */ /* 0x004fe20000004100 */
[----:B-1----:R-:W-:-:S09]  /*6310*/  ULEA UR10, UR11, UR10, 0x18 ;  /* 0x0000000a0b0a7291 */ /* 0x002fd2000f8ec03f */
[----:B------:R0:W-:Y:S01]  /*6320*/  @!P2 STS.64 [UR10+0xe0], R18 ;  /* 0x0000e012ff00a988 */ /* 0x0001e20008000a0a */
[----:B------:R-:W-:Y:S01]  /*6330*/  BAR.SYNC.DEFER_BLOCKING 0x0 ;  /* 0x0000000000007b1d */ /* 0x000fe20000010000 */
[--C-:B0-----:R-:W-:Y:S02]  /*6340*/  HADD2.F32 R18, -RZ, R58.reuse.H0_H0 ;  /* 0x2000003aff127230 */ /* 0x101fe40000004100 */
[----:B------:R-:W-:-:S03]  /*6350*/  HADD2.F32 R19, -RZ, R58.H1_H1 ;  /* 0x3000003aff137230 */ /* 0x000fc60000004100 */
[----:B------:R-:W0:Y:S01]  /*6360*/  LDS.64 R20, [UR10+0xe0] ;  /* 0x0000e00aff147984 */ /* 0x000e220008000a00 */
[----:B------:R-:W-:Y:S02]  /*6370*/  ULDC.64 UR10, c[0x0][0x290] ;  /* 0x0000a400000a7ab9 */ /* 0x000fe40000000a00 */
[----:B------:R-:W-:-:S04]  /*6380*/  ISETP.GE.U32.AND P0, PT, R52, UR10, PT ;  /* 0x0000000a34007c0c */ /* 0x000fc8000bf06070 */
[----:B------:R-:W-:Y:S01]  /*6390*/  ISETP.GE.AND.EX P0, PT, R9, UR11, PT, P0 ;  /* 0x0000000b09007c0c */ /* 0x000fe2000bf06300 */
[----:B0-----:R-:W-:Y:S01]  /*63a0*/  FMUL.FTZ R22, R20, UR19 ;  /* 0x0000001314167c20 */ /* 0x001fe20008410000 */
[--C-:B------:R-:W-:Y:S02]  /*63b0*/  HADD2.F32 R20, -RZ, R48.reuse.H0_H0 ;  /* 0x20000030ff147230 */ /* 0x100fe40000004100 */
[----:B------:R-:W-:Y:S02]  /*63c0*/  HADD2.F32 R48, -RZ, R48.H1_H1 ;  /* 0x30000030ff307230 */ /* 0x000fe40000004100 */
[----:B------:R-:W-:Y:S01]  /*63d0*/  R2UR UR18, R22 ;  /* 0x00000000161272ca */ /* 0x000fe200000e0000 */
[----:B------:R-:W-:Y:S01]  /*63e0*/  FADD.FTZ R20, R20, -UR14 ;  /* 0x8000000e14147e21 */ /* 0x000fe20008010000 */
[----:B------:R-:W-:Y:S01]  /*63f0*/  FMUL.FTZ R22, R21, UR19 ;  /* 0x0000001315167c20 */ /* 0x000fe20008410000 */
[----:B------:R-:W-:Y:S02]  /*6400*/  FADD.FTZ R48, R48, -UR14 ;  /* 0x8000000e30307e21 */ /* 0x000fe40008010000 */
[----:B------:R-:W-:-:S02]  /*6410*/  FMUL.FTZ R31, R20, UR17 ;  /* 0x00000011141f7c20 */ /* 0x000fc40008410000 */
        /* <DEDUP_REMOVED lines=20> */
.L_x_1512:
[----:B------:R-:W-:Y:S04]  /*6560*/  BSSY B0, `(.L_x_1513) ;  /* 0x0000014000007945 */ /* 0x000fe80003800000 */
[----:B------:R-:W-:Y:S05]  /*6570*/  @!P1 BRA `(.L_x_1514) ;  /* 0x0000000000489947 */ /* 0x000fea0003800000 */
        /* <DEDUP_REMOVED lines=18> */
.L_x_1514:
[----:B------:R-:W-:Y:S05]  /*66a0*/  BSYNC B0 ;  /* 0x0000000000007941 */ /* 0x000fea0003800000 */
.L_x_1513:
[----:B------:R-:W-:Y:S02]  /*66b0*/  HADD2.F32 R56, -RZ, R56.H1_H1 ;  /* 0x30000038ff387230 */ /* 0x000fe40000004100 */
[----:B0-----:R-:W-:Y:S01]  /*66c0*/  FADD.FTZ R19, R23, -UR14 ;  /* 0x8000000e17137e21 */ /* 0x001fe20008010000 */
[----:B------:R-:W-:Y:S01]  /*66d0*/  HADD2.F32 R18, -RZ, R57.H0_H0 ;  /* 0x20000039ff127230 */ /* 0x000fe20000004100 */
[----:B------:R-:W-:Y:S01]  /*66e0*/  ISETP.GT.U32.OR P0, PT, R54, 0x2ff, P0 ;  /* 0x000002ff3600780c */ /* 0x000fe20000704470 */
[----:B------:R-:W-:Y:S02]  /*66f0*/  HADD2.F32 R23, -RZ, R59.H0_H0 ;  /* 0x2000003bff177230 */ /* 0x000fe40000004100 */
        /* <DEDUP_REMOVED lines=24> */
.L_x_1515:
        /* <DEDUP_REMOVED lines=20> */
.L_x_1517:
[----:B------:R-:W-:Y:S05]  /*69c0*/  BSYNC B0 ;  /* 0x0000000000007941 */ /* 0x000fea0003800000 */
.L_x_1516:
[----:B------:R-:W-:Y:S01]  /*69d0*/  ISETP.GE.U32.AND P0, PT, R51, UR10, PT ;  /* 0x0000000a33007c0c */ /* 0x000fe2000bf06070 */
[----:B0-----:R-:W-:Y:S01]  /*69e0*/  FADD.FTZ R20, R23, -UR14 ;  /* 0x8000000e17147e21 */ /* 0x001fe20008010000 */
[----:B------:R-:W-:Y:S01]  /*69f0*/  ISETP.GE.U32.AND P2, PT, R50, UR10, PT ;  /* 0x0000000a32007c0c */ /* 0x000fe2000bf46070 */
[----:B------:R-:W-:Y:S01]  /*6a00*/  FADD.FTZ R59, R59, -UR14 ;  /* 0x8000000e3b3b7e21 */ /* 0x000fe20008010000 */
[----:B------:R-:W-:Y:S01]  /*6a10*/  IADD3 R9, R53, 0x50, RZ ;  /* 0x0000005035097810 */ /* 0x000fe20007ffe0ff */
        /* <DEDUP_REMOVED lines=31> */
.L_x_1518:
        /* <DEDUP_REMOVED lines=20> */
.L_x_1520:
[----:B------:R-:W-:Y:S05]  /*6d50*/  BSYNC B0 ;  /* 0x0000000000007941 */ /* 0x000fea0003800000 */
.L_x_1519:
[----:B------:R-:W-:Y:S01]  /*6d60*/  FADD.FTZ R23, R23, -UR14 ;  /* 0x8000000e17177e21 */ /* 0x000fe20008010000 */
[----:B------:R-:W-:Y:S01]  /*6d70*/  FADD.FTZ R61, R61, -UR14 ;  /* 0x8000000e3d3d7e21 */ /* 0x000fe20008010000 */
[--C-:B------:R-:W-:Y:S02]  /*6d80*/  HADD2.F32 R18, -RZ, R62.reuse.H0_H0 ;  /* 0x2000003eff127230 */ /* 0x100fe40000004100 */
[----:B0-----:R-:W-:Y:S02]  /*6d90*/  HADD2.F32 R11, -RZ, R62.H1_H1 ;  /* 0x3000003eff0b7230 */ /* 0x001fe40000004100 */
        /* <DEDUP_REMOVED lines=21> */
.L_x_1521:
        /* <DEDUP_REMOVED lines=20> */
.L_x_1523:
[----:B------:R-:W-:Y:S05]  /*7030*/  BSYNC B0 ;  /* 0x0000000000007941 */ /* 0x000fea0003800000 */
.L_x_1522:
[--C-:B0-----:R-:W-:Y:S01]  /*7040*/  HADD2.F32 R11, -RZ, R63.reuse.H0_H0 ;  /* 0x2000003fff0b7230 */ /* 0x101fe20000004100 */
        /* <DEDUP_REMOVED lines=31> */
.L_x_1524:
        /* <DEDUP_REMOVED lines=20> */
.L_x_1526:
[----:B------:R-:W-:Y:S05]  /*7380*/  BSYNC B0 ;  /* 0x0000000000007941 */ /* 0x000fea0003800000 */
.L_x_1525:
[--C-:B0-----:R-:W-:Y:S01]  /*7390*/  HADD2.F32 R15, -RZ, R47.reuse.H0_H0 ;  /* 0x2000002fff0f7230 */ /* 0x101fe20000004100 */
        /* <DEDUP_REMOVED lines=29> */
.L_x_1527:
        /* <DEDUP_REMOVED lines=20> */
.L_x_1529:
[----:B------:R-:W-:Y:S05]  /*76b0*/  BSYNC B0 ;  /* 0x0000000000007941 */ /* 0x000fea0003800000 */
.L_x_1528:
[--C-:B0-----:R-:W-:Y:S01]  /*76c0*/  HADD2.F32 R9, -RZ, R44.reuse.H0_H0 ;  /* 0x2000002cff097230 */ /* 0x101fe20000004100 */
        /* <DEDUP_REMOVED lines=32> */
.L_x_1530:
        /* <DEDUP_REMOVED lines=20> */
.L_x_1532:
[----:B------:R-:W-:Y:S05]  /*7a10*/  BSYNC B0 ;  /* 0x0000000000007941 */ /* 0x000fea0003800000 */
.L_x_1531:
[--C-:B0-----:R-:W-:Y:S01]  /*7a20*/  HADD2.F32 R11, -RZ, R45.reuse.H0_H0 ;  /* 0x2000002dff0b7230 */ /* 0x101fe20000004100 */
        /* <DEDUP_REMOVED lines=32> */
.L_x_1533:
        /* <DEDUP_REMOVED lines=20> */
.L_x_1535:
[----:B------:R-:W-:Y:S05]  /*7d70*/  BSYNC B0 ;  /* 0x0000000000007941 */ /* 0x000fea0003800000 */
.L_x_1534:
        /* <DEDUP_REMOVED lines=30> */
.L_x_1536:
        /* <DEDUP_REMOVED lines=20> */
.L_x_1538:
[----:B------:R-:W-:Y:S05]  /*80a0*/  BSYNC B0 ;  /* 0x0000000000007941 */ /* 0x000fea0003800000 */
.L_x_1537:
        /* <DEDUP_REMOVED lines=33> */
.L_x_1539:
        /* <DEDUP_REMOVED lines=20> */
.L_x_1541:
[----:B------:R-:W-:Y:S05]  /*8400*/  BSYNC B0 ;  /* 0x0000000000007941 */ /* 0x000fea0003800000 */
.L_x_1540:
[--C-:B------:R-:W-:Y:S01]  /*8410*/  HADD2.F32 R13, -RZ, R36.reuse.H0_H0 ;  /* 0x20000024ff0d7230 */ /* 0x100fe20000004100 */
[----:B------:R-:W-:Y:S01]  /*8420*/  ISETP.GE.U32.AND P0, PT, R9, UR10, PT ;  /* 0x0000000a09007c0c */ /* 0x000fe2000bf06070 */
[----:B------:R-:W-:Y:S01]  /*8430*/  HADD2.F32 R36, -RZ, R36.H1_H1 ;  /* 0x30000024ff247230 */ /* 0x000fe20000004100 */
[----:B0-----:R-:W-:Y:S01]  /*8440*/  SHF.R.S32.HI R11, RZ, 0x1f, R9 ;  /* 0x0000001fff0b7819 */ /* 0x001fe20000011409 */
        /* <DEDUP_REMOVED lines=29> */
.L_x_1542:
        /* <DEDUP_REMOVED lines=20> */
.L_x_1544:
[----:B------:R-:W-:Y:S05]  /*8760*/  BSYNC B0 ;  /* 0x0000000000007941 */ /* 0x000fea0003800000 */
.L_x_1543:
[----:B------:R-:W-:Y:S02]  /*8770*/  HADD2.F32 R37, -RZ, R37.H1_H1 ;  /* 0x30000025ff257230 */ /* 0x000fe40000004100 */
[----:B------:R-:W-:Y:S01]  /*8780*/  FADD.FTZ R30, R30, -UR14 ;  /* 0x8000000e1e1e7e21 */ /* 0x000fe20008010000 */
[--C-:B------:R-:W-:Y:S01]  /*8790*/  HADD2.F32 R16, -RZ, R14.reuse.H0_H0 ;  /* 0x2000000eff107230 */ /* 0x100fe20000004100 */
[----:B------:R-:W-:Y:S01]  /*87a0*/  ISETP.GT.U32.OR P0, PT, R54, 0x2ff, P0 ;  /* 0x000002ff3600780c */ /* 0x000fe20000704470 */
[----:B------:R-:W-:Y:S02]  /*87b0*/  HADD2.F32 R15, -RZ, R14.H1_H1 ;  /* 0x3000000eff0f7230 */ /* 0x000fe40000004100 */
[----:B------:R-:W-:Y:S01]  /*87c0*/  FADD.FTZ R37, R37, -UR14 ;  /* 0x8000000e25257e21 */ /* 0x000fe20008010000 */
[C---:B------:R-:W-:Y:S01]  /*87d0*/  IADD3 R14, R53.reuse, 0xc0, RZ ;  /* 0x000000c0350e7810 */ /* 0x040fe20007ffe0ff */
[----:B------:R-:W-:Y:S01]  /*87e0*/  FMUL.FTZ R27, R30, UR17 ;  /* 0x000000111e1b7c20 */ /* 0x000fe20008410000 */
[----:B0-----:R-:W-:Y:S01]  /*87f0*/  IADD3 R13, R53, 0xd0, RZ ;  /* 0x000000d0350d7810 */ /* 0x001fe20007ffe0ff */
        /* <DEDUP_REMOVED lines=20> */
.L_x_1545:
        /* <DEDUP_REMOVED lines=20> */
.L_x_1547:
[----:B------:R-:W-:Y:S05]  /*8a80*/  BSYNC B0 ;  /* 0x0000000000007941 */ /* 0x000fea0003800000 */
.L_x_1546:
[--C-:B------:R-:W-:Y:S01]  /*8a90*/  HADD2.F32 R16, -RZ, R4.reuse.H0_H0 ;  /* 0x20000004ff107230 */ /* 0x100fe20000004100 */
[C---:B------:R-:W-:Y:S01]  /*8aa0*/  IADD3 R11, R53.reuse, 0xe0, RZ ;  /* 0x000000e0350b7810 */ /* 0x040fe20007ffe0ff */
[----:B------:R-:W-:Y:S01]  /*8ab0*/  HADD2.F32 R18, -RZ, R4.H1_H1 ;  /* 0x30000004ff127230 */ /* 0x000fe20000004100 */
[----:B0-----:R-:W-:Y:S01]  /*8ac0*/  IADD3 R9, R53, 0xf0, RZ ;  /* 0x000000f035097810 */ /* 0x001fe20007ffe0ff */
        /* <DEDUP_REMOVED lines=39> */
.L_x_1548:
        /* <DEDUP_REMOVED lines=20> */
.L_x_1550:
[----:B------:R-:W-:Y:S05]  /*8e80*/  BSYNC B0 ;  /* 0x0000000000007941 */ /* 0x000fea0003800000 */
.L_x_1549:
        /* <DEDUP_REMOVED lines=25> */
.L_x_1551:
        /* <DEDUP_REMOVED lines=15> */
[----:B------:R-:W-:Y:S02]  /*9110*/  LEA R4, P0, R14, UR10, 0x1 ;  /* 0x0000000a0e047c11 */ /* 0x000fe4000f8008ff */
[----:B------:R-:W-:Y:S02]  /*9120*/  IADD3 R5, R15, R5, RZ ;  /* 0x000000050f057210 */ /* 0x000fe40007ffe0ff */
[----:B------:R-:W-:Y:S02]  /*9130*/  F2FP.F16.F32.PACK_AB R13, R6, R13 ;  /* 0x0000000d060d723e */ /* 0x000fe400000000ff */
[----:B------:R-:W-:-:S05]  /*9140*/  LEA.HI.X R5, R14, UR11, R5, 0x1, P0 ;  /* 0x0000000b0e057c11 */ /* 0x000fca00080f0c05 */
[----:B------:R0:W-:Y:S02]  /*9150*/  STG.E desc[UR12][R4.64], R13 ;  /* 0x0000000d04007986 */ /* 0x0001e4000c10190c */
.L_x_1553:
[----:B------:R-:W-:Y:S05]  /*9160*/  BSYNC B0 ;  /* 0x0000000000007941 */ /* 0x000fea0003800000 */
.L_x_1552:
[--C-:B------:R-:W-:Y:S01]  /*9170*/  HADD2.F32 R6, -RZ, R8.reuse.H0_H0 ;  /* 0x20000008ff067230 */ /* 0x100fe20000004100 */
[C---:B------:R-:W-:Y:S01]  /*9180*/  ISETP.GT.U32.OR P5, PT, R54.reuse, 0x2ff, P5 ;  /* 0x000002ff3600780c */ /* 0x040fe20002fa4470 */
[----:B------:R-:W-:Y:S01]  /*9190*/  HADD2.F32 R8, -RZ, R8.H1_H1 ;  /* 0x30000008ff087230 */ /* 0x000fe20000004100 */
[----:B------:R-:W-:Y:S01]  /*91a0*/  ISETP.GT.U32.OR P4, PT, R54, 0x2ff, P4 ;  /* 0x000002ff3600780c */ /* 0x000fe20002784470 */
[----:B------:R-:W-:Y:S02]  /*91b0*/  HADD2.F32 R18, -RZ, R66.H0_H0 ;  /* 0x20000042ff127230 */ /* 0x000fe40000004100 */
[----:B------:R-:W-:Y:S01]  /*91c0*/  FADD.FTZ R6, R6, -UR14 ;  /* 0x8000000e06067e21 */ /* 0x000fe20008010000 */
[--C-:B0-----:R-:W-:Y:S02]  /*91d0*/  HADD2.F32 R4, -RZ, R10.reuse.H0_H0 ;  /* 0x2000000aff047230 */ /* 0x101fe40000004100 */
        /* <DEDUP_REMOVED lines=24> */
.L_x_1554:
        /* <DEDUP_REMOVED lines=12> */
[----:B------:R-:W-:-:S04]  /*9420*/  IMAD.WIDE.U32 R6, R11, UR10, R4 ;  /* 0x0000000a0b067c25 */ /* 0x000fc8000f8e0004 */
[----:B------:R-:W-:Y:S01]  /*9430*/  IMAD R11, R11, UR11, R10 ;  /* 0x0000000b0b0b7c24 */ /* 0x000fe2000f8e020a */
[----:B------:R-:W-:Y:S02]  /*9440*/  ULDC.64 UR10, c[0x0][0x210] ;  /* 0x00008400000a7ab9 */ /* 0x000fe40000000a00 */
[----:B------:R-:W-:Y:S02]  /*9450*/  LEA R4, P0, R6, UR10, 0x1 ;  /* 0x0000000a06047c11 */ /* 0x000fe4000f8008ff */
[----:B------:R-:W-:Y:S02]  /*9460*/  IADD3 R11, R7, R11, RZ ;  /* 0x0000000b070b7210 */ /* 0x000fe40007ffe0ff */
[----:B------:R-:W-:Y:S02]  /*9470*/  F2FP.F16.F32.PACK_AB R7, R8, R13 ;  /* 0x0000000d0807723e */ /* 0x000fe400000000ff */
[----:B------:R-:W-:-:S05]  /*9480*/  LEA.HI.X R5, R6, UR11, R11, 0x1, P0 ;  /* 0x0000000b06057c11 */ /* 0x000fca00080f0c0b */
[----:B------:R0:W-:Y:S02]  /*9490*/  STG.E desc[UR12][R4.64], R7 ;  /* 0x0000000704007986 */ /* 0x0001e4000c10190c */
.L_x_1556:
[----:B------:R-:W-:Y:S05]  /*94a0*/  BSYNC B0 ;  /* 0x0000000000007941 */ /* 0x000fea0003800000 */
.L_x_1555:
        /* <DEDUP_REMOVED lines=25> */
.L_x_1557:
[----:B------:R-:W-:Y:S04]  /*9640*/  BSSY B0, `(.L_x_1558) ;  /* 0x0000013000007945 */ /* 0x000fe80003800000 */
[----:B------:R-:W-:Y:S05]  /*9650*/  @P4 BRA `(.L_x_1559) ;  /* 0x0000000000444947 */ /* 0x000fea0003800000 */
[----:B------:R-:W-:Y:S01]  /*9660*/  ULDC.64 UR10, c[0x0][0x288] ;  /* 0x0000a200000a7ab9 */ /* 0x000fe20000000a00 */
[----:B------:R-:W-:Y:S01]  /*9670*/  MOV R75, R77 ;  /* 0x0000004d004b7202 */ /* 0x000fe20000000f00 */
[--C-:B------:R-:W-:Y:S01]  /*9680*/  FFMA.FTZ R5, R13, UR18, R22.reuse ;  /* 0x000000120d057c23 */ /* 0x100fe20008010016 */
[----:B------:R-:W-:Y:S01]  /*9690*/  FFMA.FTZ R22, R15, UR18, R22 ;  /* 0x000000120f167c23 */ /* 0x000fe20008010016 */
[----:B------:R-:W-:Y:S02]  /*96a0*/  IMAD R6, R17, UR10, RZ ;  /* 0x0000000a11067c24 */ /* 0x000fe4000f8e02ff */
[----:B------:R-:W-:-:S04]  /*96b0*/  IMAD.WIDE.U32 R74, R9, UR10, R74 ;  /* 0x0000000a094a7c25 */ /* 0x000fc8000f8e004a */
[----:B------:R-:W-:Y:S01]  /*96c0*/  FFMA.FTZ R5, R4, R69, -R5 ;  /* 0x0000004504057223 */ /* 0x000fe20000010805 */
[----:B------:R-:W-:Y:S01]  /*96d0*/  FFMA.FTZ R22, R65, R70, -R22 ;  /* 0x0000004641167223 */ /* 0x000fe20000010816 */
[----:B------:R-:W-:Y:S01]  /*96e0*/  IMAD R9, R9, UR11, R6 ;  /* 0x0000000b09097c24 */ /* 0x000fe2000f8e0206 */
[----:B------:R-:W-:Y:S01]  /*96f0*/  ULDC.64 UR10, c[0x0][0x210] ;  /* 0x00008400000a7ab9 */ /* 0x000fe20000000a00 */
[----:B------:R-:W-:Y:S01]  /*9700*/  FMUL.FTZ R7, R5, UR17 ;  /* 0x0000001105077c20 */ /* 0x000fe20008410000 */
[----:B------:R-:W-:Y:S01]  /*9710*/  FMUL.FTZ R22, R22, UR17 ;  /* 0x0000001116167c20 */ /* 0x000fe20008410000 */
[----:B------:R-:W-:Y:S02]  /*9720*/  LEA R4, P0, R74, UR10, 0x1 ;  /* 0x0000000a4a047c11 */ /* 0x000fe4000f8008ff */
[----:B------:R-:W-:Y:S02]  /*9730*/  IADD3 R9, R75, R9, RZ ;  /* 0x000000094b097210 */ /* 0x000fe40007ffe0ff */
[----:B------:R-:W-:-:S02]  /*9740*/  F2FP.F16.F32.PACK_AB R7, R22, R7 ;  /* 0x000000071607723e */ /* 0x000fc400000000ff */
[----:B------:R-:W-:-:S05]  /*9750*/  LEA.HI.X R5, R74, UR11, R9, 0x1, P0 ;  /* 0x0000000b4a057c11 */ /* 0x000fca00080f0c09 */
[----:B------:R0:W-:Y:S02]  /*9760*/  STG.E desc[UR12][R4.64], R7 ;  /* 0x0000000704007986 */ /* 0x0001e4000c10190c */
.L_x_1559:
[----:B------:R-:W-:Y:S05]  /*9770*/  BSYNC B0 ;  /* 0x0000000000007941 */ /* 0x000fea0003800000 */
.L_x_1558:
        /* <DEDUP_REMOVED lines=9> */
.L_x_1477:
        /* <DEDUP_REMOVED lines=19> */
.L_x_1562:
[----:B------:R-:W-:Y:S05]  /*9940*/  BSYNC B0 ;  /* 0x0000000000007941 */ /* 0x000fea0003800000 */
.L_x_1561:
        /* <DEDUP_REMOVED lines=11> */
.L_x_1564:
[----:B------:R-:W2:Y:S04]  /*9a00*/  LDG.E.STRONG.GPU R5, desc[UR12][R2.64] ;  /* 0x0000000c02057981 */ /* 0x000ea8000c1ef900 */
[----:B--2---:R-:W-:Y:S01]  /*9a10*/  CCTL.IVALL ;  /* 0x00000000ff00798f */ /* 0x004fe20002000000 */
[----:B------:R-:W-:Y:S05]  /*9a20*/  YIELD ;  /* 0x0000000000007946 */ /* 0x000fea0003800000 */
[----:B------:R-:W-:-:S13]  /*9a30*/  ISETP.NE.AND P0, PT, R5, R0, PT ;  /* 0x000000000500720c */ /* 0x000fda0003f05270 */
[----:B------:R-:W-:Y:S05]  /*9a40*/  @P0 BRA `(.L_x_1564) ;  /* 0xfffffffc00ec0947 */ /* 0x000fea000383ffff */
.L_x_1563:
        /* <DEDUP_REMOVED lines=24> */
.L_x_1565:
        /* <DEDUP_REMOVED lines=25> */
.L_x_1566:
        /* <DEDUP_REMOVED lines=10> */
.L_x_5132:


//--------------------- .text._Z35group_norm_nhwc_bwd_one_pass_kernelI11Fp16IOBf16WLi512ELi96ELi768EEv26Group_norm_nhwc_bwd_params --------------------------
	.section	.text._Z35group_norm_nhwc_bwd_one_pass_kernelI11Fp16IOBf16WLi512ELi96ELi768EEv26Group_norm_nhwc_bwd_params,"ax",@progbits
	.align	128
        .global         _Z35group_norm_nhwc_bwd_one_pass_kernelI11Fp16IOBf16WLi512ELi96ELi768EEv26Group_norm_nhwc_bwd_params
        .type           _Z35group_norm_nhwc_bwd_one_pass_kernelI11Fp16IOBf16WLi512ELi96ELi768EEv26Group_norm_nhwc_bwd_params,@function
        .size           _Z35group_norm_nhwc_bwd_one_pass_kernelI11Fp16IOBf16WLi512ELi96ELi768EEv26Group_norm_nhwc_bwd_params,(.L_x_5133 - _Z35group_norm_nhwc_bwd_one_pass_kernelI11Fp16IOBf16WLi512ELi96ELi768EEv26Group_norm_nhwc_bwd_params)
        .other          _Z35group_norm_nhwc_bwd_one_pass_kernelI11Fp16IOBf16WLi512ELi96ELi768EEv26Group_norm_nhwc_bwd_params,@"STO_CUDA_ENTRY STV_DEFAULT"
_Z35group_norm_nhwc_bwd_one_pass_kernelI11Fp16IOBf16WLi512ELi96ELi768EEv26Group_norm_nhwc_bwd_params:
.text._Z35group_norm_nhwc_bwd_one_pass_kernelI11Fp16IOBf16WLi512ELi96ELi768EEv26Group_norm_nhwc_bwd_params:
        /* <DEDUP_REMOVED lines=61> */
.L_x_1714:
        /* <DEDUP_REMOVED lines=65> */
[----:B------:R-:W-:Y:S01]  /*07e0*/  MOV R3, UR16 ;  /* 0x0000001000037c02 */ /* 0x000fe20008000f00 */
[----:B------:R-:W-:Y:S01]  /*07f0*/  HFMA2.MMA R50, -RZ, RZ, 0, 0 ;  /* 0x00000000ff327435 */ /* 0x000fe200000001ff */
[----:B------:R-:W-:Y:S01]  /*0800*/  MOV R30, RZ ;  /* 0x000000ff001e7202 */ /* 0x000fe20000000f00 */
[C---:B------:R-:W-:Y:S01]  /*0810*/  @P1 IMAD R13, R2.reuse, R13, R4 ;  /* 0x0000000d020d1224 */ /* 0x040fe200078e0204 */
[----:B------:R-:W-:Y:S01]  /*0820*/  CS2R R36, SRZ ;  /* 0x0000000000247805 */ /* 0x000fe2000001ff00 */
[----:B------:R-:W-:Y:S01]  /*0830*/  IMAD.WIDE.U32 R16, R3, UR7, R16 ;  /* 0x0000000703107c25 */ /* 0x000fe2000f8e0010 */
[----:B------:R-:W0:Y:S01]  /*0840*/  @P1 LDC.64 R4, c[0x0][0x228] ;  /* 0x00008a00ff041b82 */ /* 0x000e220000000a00 */
[C---:B------:R-:W-:Y:S02]  /*0850*/  IADD3 R3, R2.reuse, 0xf0, RZ ;  /* 0x000000f002037810 */ /* 0x040fe40007ffe0ff */
[----:B------:R-:W-:-:S02]  /*0860*/  IADD3 R32, R2, 0x10, RZ ;  /* 0x0000001002207810 */ /* 0x000fc40007ffe0ff */
[----:B------:R-:W-:Y:S02]  /*0870*/  CS2R R34, SRZ ;  /* 0x0000000000227805 */ /* 0x000fe4000001ff00 */
[----:B------:R-:W-:Y:S01]  /*0880*/  IADD3 R19, R17, UR5, RZ ;  /* 0x0000000511137c10 */ /* 0x000fe2000fffe0ff */
[----:B------:R-:W-:Y:S01]  /*0890*/  HFMA2.MMA R77, -RZ, RZ, 0, 0 ;  /* 0x00000000ff4d7435 */ /* 0x000fe200000001ff */
[----:B------:R-:W-:Y:S02]  /*08a0*/  @P1 MOV R18, R16 ;  /* 0x0000001000121202 */ /* 0x000fe40000000f00 */
[----:B------:R-:W-:Y:S02]  /*08b0*/  CS2R R46, SRZ ;  /* 0x00000000002e7805 */ /* 0x000fe4000001ff00 */
[----:B------:R-:W-:Y:S02]  /*08c0*/  ISETP.GE.U32.AND P0, PT, R3, UR18, PT ;  /* 0x0000001203007c0c */ /* 0x000fe4000bf06070 */
[----:B------:R-:W-:-:S02]  /*08d0*/  CS2R R44, SRZ ;  /* 0x00000000002c7805 */ /* 0x000fc4000001ff00 */
[----:B------:R-:W-:Y:S01]  /*08e0*/  SHF.R.S32.HI R31, RZ, 0x1f, R3 ;  /* 0x0000001fff1f7819 */ /* 0x000fe20000011403 */
[----:B------:R-:W-:Y:S01]  /*08f0*/  @P1 IMAD.WIDE.U32 R8, R2, R12, R18 ;  /* 0x0000000c02081225 */ /* 0x000fe200078e0012 */
[----:B------:R-:W-:Y:S01]  /*0900*/  HFMA2.MMA R55, -RZ, RZ, 0, 0 ;  /* 0x00000000ff377435 */ /* 0x000fe200000001ff */
[----:B------:R-:W-:Y:S02]  /*0910*/  CS2R R58, SRZ ;  /* 0x00000000003a7805 */ /* 0x000fe4000001ff00 */
[----:B------:R-:W-:Y:S02]  /*0920*/  ISETP.GE.AND.EX P0, PT, R31, UR19, PT, P0 ;  /* 0x000000131f007c0c */ /* 0x000fe4000bf06300 */
[----:B------:R-:W-:Y:S02]  /*0930*/  CS2R R60, SRZ ;  /* 0x00000000003c7805 */ /* 0x000fe4000001ff00 */
[----:B------:R-:W-:Y:S02]  /*0940*/  @P1 IADD3 R9, R9, R13, RZ ;  /* 0x0000000d09091210 */ /* 0x000fe40007ffe0ff */
[----:B------:R-:W-:-:S02]  /*0950*/  CS2R R56, SRZ ;  /* 0x0000000000387805 */ /* 0x000fc4000001ff00 */
[C---:B------:R-:W-:Y:S01]  /*0960*/  @P1 SHF.L.U32 R23, R8.reuse, 0x1, RZ ;  /* 0x0000000108171819 */ /* 0x040fe200000006ff */
[----:B------:R-:W2:Y:S01]  /*0970*/  @!P2 LDC.64 R12, c[0x0][0x228] ;  /* 0x00008a00ff0cab82 */ /* 0x000ea20000000a00 */
[----:B------:R-:W-:Y:S02]  /*0980*/  @P1 SHF.L.U64.HI R26, R8, 0x1, R9 ;  /* 0x00000001081a1819 */ /* 0x000fe40000010209 */
[----:B------:R-:W-:Y:S02]  /*0990*/  CS2R R62, SRZ ;  /* 0x00000000003e7805 */ /* 0x000fe4000001ff00 */
[----:B-1----:R-:W-:Y:S02]  /*09a0*/  @P1 IADD3 R24, P3, R23, R20, RZ ;  /* 0x0000001417181210 */ /* 0x002fe40007f7e0ff */
[----:B------:R-:W-:Y:S02]  /*09b0*/  CS2R R42, SRZ ;  /* 0x00000000002a7805 */ /* 0x000fe4000001ff00 */
[----:B------:R-:W-:-:S02]  /*09c0*/  @!P2 MOV R20, R16 ;  /* 0x000000100014a202 */ /* 0x000fc40000000f00 */
[----:B------:R-:W-:Y:S02]  /*09d0*/  CS2R R64, SRZ ;  /* 0x0000000000407805 */ /* 0x000fe4000001ff00 */
[----:B------:R-:W-:Y:S01]  /*09e0*/  @P1 IADD3.X R25, R26, R21, RZ, P3, !PT ;  /* 0x000000151a191210 */ /* 0x000fe20001ffe4ff */
[----:B------:R-:W1:Y:S01]  /*09f0*/  @!P2 LDC.64 R8, c[0x0][0x230] ;  /* 0x00008c00ff08ab82 */ /* 0x000e620000000a00 */
[----:B------:R-:W-:Y:S02]  /*0a00*/  @!P2 MOV R21, R19 ;  /* 0x000000130015a202 */ /* 0x000fe40000000f00 */
[----:B------:R-:W-:Y:S02]  /*0a10*/  CS2R R66, SRZ ;  /* 0x0000000000427805 */ /* 0x000fe4000001ff00 */
[----:B0-----:R-:W-:Y:S01]  /*0a20*/  @P1 IADD3 R22, P3, R23, R4, RZ ;  /* 0x0000000417161210 */ /* 0x001fe20007f7e0ff */
[----:B------:R0:W3:Y:S01]  /*0a30*/  @P1 LDG.E R52, desc[UR22][R24.64] ;  /* 0x0000001618341981 */ /* 0x0000e2000c1e1900 */
[----:B------:R-:W-:Y:S01]  /*0a40*/  ISETP.GT.U32.OR P0, PT, R0, 0x2ff, P0 ;  /* 0x000002ff0000780c */ /* 0x000fe20000704470 */
[----:B------:R-:W-:Y:S01]  /*0a50*/  @!P2 IMAD.WIDE.U32 R6, R15, R6, R20 ;  /* 0x000000060f06a225 */ /* 0x000fe200078e0014 */
[----:B------:R-:W-:-:S02]  /*0a60*/  @P1 IADD3.X R23, R26, R5, RZ, P3, !PT ;  /* 0x000000051a171210 */ /* 0x000fc40001ffe4ff */
[----:B------:R-:W-:Y:S01]  /*0a70*/  CS2R R40, SRZ ;  /* 0x0000000000287805 */ /* 0x000fe2000001ff00 */
[----:B------:R-:W4:Y:S01]  /*0a80*/  @!P5 LDC.64 R4, c[0x0][0x288] ;  /* 0x0000a200ff04db82 */ /* 0x000f220000000a00 */
[----:B------:R-:W-:Y:S02]  /*0a90*/  IADD3 R15, R2, 0x110, RZ ;  /* 0x00000110020f7810 */ /* 0x000fe40007ffe0ff */
[----:B------:R-:W-:Y:S02]  /*0aa0*/  CS2R R68, SRZ ;  /* 0x0000000000447805 */ /* 0x000fe4000001ff00 */
[----:B------:R-:W-:Y:S01]  /*0ab0*/  @!P2 IADD3 R21, R7, R27, RZ ;  /* 0x0000001b0715a210 */ /* 0x000fe20007ffe0ff */
[----:B------:R4:W5:Y:S01]  /*0ac0*/  @P1 LDG.E R50, desc[UR22][R22.64] ;  /* 0x0000001616321981 */ /* 0x000962000c1e1900 */
[----:B------:R-:W-:Y:S02]  /*0ad0*/  @!P2 SHF.L.U32 R7, R6, 0x1, RZ ;  /* 0x000000010607a819 */ /* 0x000fe400000006ff */
[----:B------:R-:W-:-:S02]  /*0ae0*/  CS2R R38, SRZ ;  /* 0x0000000000267805 */ /* 0x000fc4000001ff00 */
[----:B------:R-:W-:Y:S01]  /*0af0*/  @!P2 SHF.L.U64.HI R26, R6, 0x1, R21 ;  /* 0x00000001061aa819 */ /* 0x000fe20000010215 */
[----:B------:R-:W-:Y:S01]  /*0b00*/  ULDC.64 UR16, c[0x0][0x290] ;  /* 0x0000a40000107ab9 */ /* 0x000fe20000000a00 */
[----:B------:R-:W4:Y:S01]  /*0b10*/  @!P0 LDC.64 R10, c[0x0][0x288] ;  /* 0x0000a200ff0a8b82 */ /* 0x000f220000000a00 */
[----:B------:R-:W-:Y:S01]  /*0b20*/  MOV R70, RZ ;  /* 0x000000ff00467202 */ /* 0x000fe20000000f00 */
[----:B------:R-:W-:Y:S01]  /*0b30*/  HFMA2.MMA R74, -RZ, RZ, 0, 0 ;  /* 0x00000000ff4a7435 */ /* 0x000fe200000001ff */
[----:B------:R-:W-:Y:S01]  /*0b40*/  ULDC.64 UR6, c[0x0][0x248] ;  /* 0x0000920000067ab9 */ /* 0x000fe20000000a00 */
[C---:B-1----:R-:W-:Y:S02]  /*0b50*/  @!P2 IADD3 R20, P3, R7.reuse, R8, RZ ;  /* 0x000000080714a210 */ /* 0x042fe40007f7e0ff */
[----:B--2---:R-:W-:Y:S02]  /*0b60*/  @!P2 IADD3 R8, P6, R7, R12, RZ ;  /* 0x0000000c0708a210 */ /* 0x004fe40007fde0ff */
[----:B0-----:R-:W0:Y:S01]  /*0b70*/  @!P0 LDC.64 R24, c[0x0][0x228] ;  /* 0x00008a00ff188b82 */ /* 0x001e220000000a00 */
[----:B------:R-:W-:-:S02]  /*0b80*/  @!P2 IADD3.X R21, R26, R9, RZ, P3, !PT ;  /* 0x000000091a15a210 */ /* 0x000fc40001ffe4ff */
[----:B------:R-:W-:Y:S01]  /*0b90*/  @!P2 IADD3.X R9, R26, R13, RZ, P6, !PT ;  /* 0x0000000d1a09a210 */ /* 0x000fe200037fe4ff */
[----:B----4-:R-:W-:Y:S02]  /*0ba0*/  @!P5 IMAD R22, R29, R4, RZ ;  /* 0x000000041d16d224 */ /* 0x010fe400078e02ff */
[----:B------:R1:W2:Y:S02]  /*0bb0*/  @!P2 LDG.E R30, desc[UR22][R20.64] ;  /* 0x00000016141ea981 */ /* 0x0002a4000c1e1900 */
[----:B------:R-:W4:Y:S02]  /*0bc0*/  @!P0 LDC.64 R6, c[0x0][0x230] ;  /* 0x00008c00ff068b82 */ /* 0x000f240000000a00 */
[----:B------:R-:W3:Y:S01]  /*0bd0*/  @!P2 LDG.E R28, desc[UR22][R8.64] ;  /* 0x00000016081ca981 */ /* 0x000ee2000c1e1900 */
[----:B------:R-:W-:Y:S01]  /*0be0*/  @!P0 IMAD R12, R31, R10, RZ ;  /* 0x0000000a1f0c8224 */ /* 0x000fe200078e02ff */
[----:B------:R-:W-:-:S04]  /*0bf0*/  @!P0 MOV R13, R19 ;  /* 0x00000013000d8202 */ /* 0x000fc80000000f00 */
[----:B-1----:R-:W1:Y:S01]  /*0c00*/  @!P5 LDC.64 R20, c[0x0][0x228] ;  /* 0x00008a00ff14db82 */ /* 0x002e620000000a00 */
[----:B------:R-:W-:Y:S01]  /*0c10*/  @!P0 IMAD R31, R3, R11, R12 ;  /* 0x0000000b031f8224 */ /* 0x000fe200078e020c */
[----:B------:R-:W-:-:S05]  /*0c20*/  @!P0 MOV R12, R16 ;  /* 0x00000010000c8202 */ /* 0x000fca0000000f00 */
[----:B------:R-:W-:-:S05]  /*0c30*/  @!P0 IMAD.WIDE.U32 R12, R3, R10, R12 ;  /* 0x0000000a030c8225 */ /* 0x000fca00078e000c */
[----:B------:R-:W-:Y:S02]  /*0c40*/  @!P0 IADD3 R13, R13, R31, RZ ;  /* 0x0000001f0d0d8210 */ /* 0x000fe40007ffe0ff */
[C---:B------:R-:W-:Y:S02]  /*0c50*/  @!P0 SHF.L.U32 R29, R12.reuse, 0x1, RZ ;  /* 0x000000010c1d8819 */ /* 0x040fe400000006ff */
[----:B------:R-:W-:Y:S02]  /*0c60*/  @!P0 SHF.L.U64.HI R26, R12, 0x1, R13 ;  /* 0x000000010c1a8819 */ /* 0x000fe4000001020d */
[----:B----4-:R-:W-:-:S04]  /*0c70*/  @!P0 IADD3 R12, P3, R29, R6, RZ ;  /* 0x000000061d0c8210 */ /* 0x010fc80007f7e0ff */
[----:B------:R-:W-:Y:S01]  /*0c80*/  @!P0 IADD3.X R13, R26, R7, RZ, P3, !PT ;  /* 0x000000071a0d8210 */ /* 0x000fe20001ffe4ff */
[----:B---3--:R3:W-:Y:S02]  /*0c90*/  STL [R1+0x28], R28 ;  /* 0x0000281c01007387 */ /* 0x0087e40000100800 */
[----:B---3--:R-:W-:-:S10]  /*0ca0*/  HFMA2.MMA R28, -RZ, RZ, 0, 0 ;  /* 0x00000000ff1c7435 */ /* 0x008fd400000001ff */
[----:B------:R-:W3:Y:S01]  /*0cb0*/  @!P0 LDG.E R28, desc[UR22][R12.64] ;  /* 0x000000160c1c8981 */ /* 0x000ee2000c1e1900 */
[----:B0-----:R-:W-:-:S03]  /*0cc0*/  @!P0 IADD3 R24, P3, R29, R24, RZ ;  /* 0x000000181d188210 */ /* 0x001fc60007f7e0ff */
[----:B--2---:R-:W-:Y:S01]  /*0cd0*/  STL [R1+0xc], R30 ;  /* 0x00000c1e01007387 */ /* 0x004fe20000100800 */
[----:B------:R-:W-:Y:S02]  /*0ce0*/  @!P0 IADD3.X R25, R26, R25, RZ, P3, !PT ;  /* 0x000000191a198210 */ /* 0x000fe40001ffe4ff */
[----:B------:R-:W-:Y:S02]  /*0cf0*/  ISETP.GE.U32.AND P4, PT, R15, UR18, PT ;  /* 0x000000120f007c0c */ /* 0x000fe4000bf86070 */
[----:B------:R-:W-:-:S04]  /*0d00*/  SHF.R.S32.HI R27, RZ, 0x1f, R15 ;  /* 0x0000001fff1b7819 */ /* 0x000fc8000001140f */
[----:B------:R-:W-:-:S04]  /*0d10*/  ISETP.GE.AND.EX P4, PT, R27, UR19, PT, P4 ;  /* 0x000000131b007c0c */ /* 0x000fc8000bf86340 */
[----:B------:R-:W-:Y:S02]  /*0d20*/  ISETP.GT.U32.OR P4, PT, R0, 0x2ff, P4 ;  /* 0x000002ff0000780c */ /* 0x000fe40002784470 */
[----:B------:R-:W-:Y:S01]  /*0d30*/  IADD3 R3, R2, 0x120, RZ ;  /* 0x0000012002037810 */ /* 0x000fe20007ffe0ff */
[----:B---3--:R0:W-:Y:S10]  /*0d40*/  STL [R1+0x10], R28 ;  /* 0x0000101c01007387 */ /* 0x0081f40000100800 */
[----:B------:R-:W2:Y:S01]  /*0d50*/  @!P4 LDC.64 R10, c[0x0][0x288] ;  /* 0x0000a200ff0acb82 */ /* 0x000ea20000000a00 */
[----:B0-----:R-:W-:-:S10]  /*0d60*/  HFMA2.MMA R28, -RZ, RZ, 0, 0 ;  /* 0x00000000ff1c7435 */ /* 0x001fd400000001ff */
[----:B------:R0:W3:Y:S01]  /*0d70*/  @!P0 LDG.E R28, desc[UR22][R24.64] ;  /* 0x00000016181c8981 */ /* 0x0000e2000c1e1900 */
[----:B------:R-:W-:Y:S02]  /*0d80*/  ISETP.GE.U32.AND P2, PT, R3, UR18, PT ;  /* 0x0000001203007c0c */ /* 0x000fe4000bf46070 */
[----:B------:R-:W-:-:S04]  /*0d90*/  SHF.R.S32.HI R33, RZ, 0x1f, R3 ;  /* 0x0000001fff217819 */ /* 0x000fc80000011403 */
[----:B------:R-:W-:Y:S02]  /*0da0*/  ISETP.GE.AND.EX P2, PT, R33, UR19, PT, P2 ;  /* 0x0000001321007c0c */ /* 0x000fe4000bf46320 */
[----:B------:R-:W-:Y:S02]  /*0db0*/  @!P5 MOV R8, R16 ;  /* 0x000000100008d202 */ /* 0x000fe40000000f00 */
[----:B------:R-:W-:Y:S02]  /*0dc0*/  @!P5 MOV R9, R19 ;  /* 0x000000130009d202 */ /* 0x000fe40000000f00 */
[----:B------:R-:W-:Y:S01]  /*0dd0*/  ISETP.GT.U32.OR P2, PT, R0, 0x2ff, P2 ;  /* 0x000002ff0000780c */ /* 0x000fe20001744470 */
[C---:B------:R-:W-:Y:S02]  /*0de0*/  @!P5 IMAD R31, R14.reuse, R5, R22 ;  /* 0x000000050e1fd224 */ /* 0x040fe400078e0216 */
[----:B------:R-:W-:Y:S01]  /*0df0*/  @!P5 IMAD.WIDE.U32 R4, R14, R4, R8 ;  /* 0x000000040e04d225 */ /* 0x000fe200078e0008 */
[----:B------:R-:W4:Y:S04]  /*0e00*/  @!P5 LDC.64 R22, c[0x0][0x230] ;  /* 0x00008c00ff16db82 */ /* 0x000f280000000a00 */
[----:B------:R-:W-:Y:S01]  /*0e10*/  @!P5 IADD3 R5, R5, R31, RZ ;  /* 0x0000001f0505d210 */ /* 0x000fe20007ffe0ff */
[----:B--2---:R-:W-:Y:S01]  /*0e20*/  @!P4 IMAD R6, R27, R10, RZ ;  /* 0x0000000a1b06c224 */ /* 0x004fe200078e02ff */
[----:B------:R-:W-:-:S02]  /*0e30*/  @!P5 SHF.L.U32 R27, R4, 0x1, RZ ;  /* 0x00000001041bd819 */ /* 0x000fc400000006ff */
[----:B------:R-:W-:Y:S01]  /*0e40*/  @!P5 SHF.L.U64.HI R14, R4, 0x1, R5 ;  /* 0x00000001040ed819 */ /* 0x000fe20000010205 */
[----:B------:R-:W0:Y:S01]  /*0e50*/  @!P2 LDC.64 R8, c[0x0][0x288] ;  /* 0x0000a200ff08ab82 */ /* 0x000e220000000a00 */
[----:B-1----:R-:W-:-:S07]  /*0e60*/  @!P5 IADD3 R20, P0, R27, R20, RZ ;  /* 0x000000141b14d210 */ /* 0x002fce0007f1e0ff */
[----:B------:R-:W1:Y:S01]  /*0e70*/  @!P4 LDC.64 R4, c[0x0][0x228] ;  /* 0x00008a00ff04cb82 */ /* 0x000e620000000a00 */
[----:B------:R-:W-:Y:S01]  /*0e80*/  @!P4 IMAD R29, R15, R11, R6 ;  /* 0x0000000b0f1dc224 */ /* 0x000fe200078e0206 */
[----:B------:R-:W-:Y:S02]  /*0e90*/  @!P4 MOV R12, R16 ;  /* 0x00000010000cc202 */ /* 0x000fe40000000f00 */
[----:B------:R-:W-:Y:S02]  /*0ea0*/  @!P4 MOV R13, R19 ;  /* 0x00000013000dc202 */ /* 0x000fe40000000f00 */
[----:B------:R-:W-:Y:S02]  /*0eb0*/  @!P5 IADD3.X R21, R14, R21, RZ, P0, !PT ;  /* 0x000000150e15d210 */ /* 0x000fe400007fe4ff */
[----:B------:R-:W2:Y:S01]  /*0ec0*/  @!P4 LDC.64 R6, c[0x0][0x230] ;  /* 0x00008c00ff06cb82 */ /* 0x000ea20000000a00 */
[----:B----4-:R-:W-:Y:S01]  /*0ed0*/  @!P5 IADD3 R22, P6, R27, R22, RZ ;  /* 0x000000161b16d210 */ /* 0x010fe20007fde0ff */
[----:B------:R-:W-:-:S03]  /*0ee0*/  @!P4 IMAD.WIDE.U32 R10, R15, R10, R12 ;  /* 0x0000000a0f0ac225 */ /* 0x000fc600078e000c */
[----:B------:R-:W-:Y:S02]  /*0ef0*/  @!P5 IADD3.X R23, R14, R23, RZ, P6, !PT ;  /* 0x000000170e17d210 */ /* 0x000fe400037fe4ff */
[----:B------:R-:W-:Y:S01]  /*0f00*/  @!P4 IADD3 R11, R11, R29, RZ ;  /* 0x0000001d0b0bc210 */ /* 0x000fe20007ffe0ff */
[----:B0-----:R-:W-:Y:S01]  /*0f10*/  @!P2 IMAD R24, R33, R8, RZ ;  /* 0x000000082118a224 */ /* 0x001fe200078e02ff */
[C---:B------:R-:W-:Y:S01]  /*0f20*/  @!P4 SHF.L.U32 R27, R10.reuse, 0x1, RZ ;  /* 0x000000010a1bc819 */ /* 0x040fe200000006ff */
[----:B------:R0:W5:Y:S01]  /*0f30*/  @!P5 LDG.E R36, desc[UR22][R22.64] ;  /* 0x000000161624d981 */ /* 0x000162000c1e1900 */
[----:B------:R-:W-:Y:S01]  /*0f40*/  @!P4 SHF.L.U64.HI R26, R10, 0x1, R11 ;  /* 0x000000010a1ac819 */ /* 0x000fe2000001020b */
[----:B------:R-:W4:Y:S01]  /*0f50*/  @!P2 LDC.64 R12, c[0x0][0x230] ;  /* 0x00008c00ff0cab82 */ /* 0x000f220000000a00 */
[----:B0-----:R-:W-:Y:S01]  /*0f60*/  HFMA2.MMA R22, -RZ, RZ, 0, 0 ;  /* 0x00000000ff167435 */ /* 0x001fe200000001ff */
[----:B------:R-:W-:-:S06]  /*0f70*/  SHF.R.S32.HI R30, RZ, 0x1f, R32 ;  /* 0x0000001fff1e7819 */ /* 0x000fcc0000011420 */
[----:B------:R-:W0:Y:S01]  /*0f80*/  @!P2 LDC.64 R14, c[0x0][0x228] ;  /* 0x00008a00ff0eab82 */ /* 0x000e220000000a00 */
[----:B--2---:R-:W-:-:S04]  /*0f90*/  @!P4 IADD3 R6, P0, R27, R6, RZ ;  /* 0x000000061b06c210 */ /* 0x004fc80007f1e0ff */
[----:B------:R-:W-:-:S05]  /*0fa0*/  @!P4 IADD3.X R7, R26, R7, RZ, P0, !PT ;  /* 0x000000071a07c210 */ /* 0x000fca00007fe4ff */
[----:B------:R-:W2:Y:S04]  /*0fb0*/  @!P4 LDG.E R22, desc[UR22][R6.64] ;  /* 0x000000160616c981 */ /* 0x000ea8000c1e1900 */
[----:B---3--:R3:W-:Y:S02]  /*0fc0*/  STL [R1+0x2c], R28 ;  /* 0x00002c1c01007387 */ /* 0x0087e40000100800 */
[----:B---3--:R-:W-:-:S06]  /*0fd0*/  MOV R28, RZ ;  /* 0x000000ff001c7202 */ /* 0x008fcc0000000f00 */
[----:B------:R3:W2:Y:S01]  /*0fe0*/  @!P5 LDG.E R28, desc[UR22][R20.64] ;  /* 0x00000016141cd981 */ /* 0x0006a2000c1e1900 */
[----:B-1----:R-:W-:Y:S02]  /*0ff0*/  @!P4 IADD3 R4, P5, R27, R4, RZ ;  /* 0x000000041b04c210 */ /* 0x002fe40007fbe0ff */
[----:B---3--:R-:W-:Y:S02]  /*1000*/  @!P2 MOV R20, R16 ;  /* 0x000000100014a202 */ /* 0x008fe40000000f00 */
[----:B------:R-:W-:-:S03]  /*1010*/  @!P2 MOV R21, R19 ;  /* 0x000000130015a202 */ /* 0x000fc60000000f00 */
[----:B------:R-:W-:Y:S01]  /*1020*/  @!P2 IMAD.WIDE.U32 R20, R3, R8, R20 ;  /* 0x000000080314a225 */ /* 0x000fe200078e0014 */
[----:B------:R-:W-:Y:S01]  /*1030*/  HFMA2.MMA R8, -RZ, RZ, 0, 0 ;  /* 0x00000000ff087435 */ /* 0x000fe200000001ff */
[----:B------:R-:W-:-:S09]  /*1040*/  @!P4 IADD3.X R5, R26, R5, RZ, P5, !PT ;  /* 0x000000051a05c210 */ /* 0x000fd20002ffe4ff */
[----:B------:R1:W3:Y:S01]  /*1050*/  @!P4 LDG.E R8, desc[UR22][R4.64] ;  /* 0x000000160408c981 */ /* 0x0002e2000c1e1900 */
[----:B------:R-:W-:-:S04]  /*1060*/  ISETP.GE.U32.AND P3, PT, R32, UR18, PT ;  /* 0x0000001220007c0c */ /* 0x000fc8000bf66070 */
[----:B------:R-:W-:-:S04]  /*1070*/  ISETP.GE.AND.EX P3, PT, R30, UR19, PT, P3 ;  /* 0x000000131e007c0c */ /* 0x000fc8000bf66330 */
[----:B------:R-:W-:-:S13]  /*1080*/  ISETP.GT.U32.OR P3, PT, R0, 0x2ff, P3 ;  /* 0x000002ff0000780c */ /* 0x000fda0001f64470 */
[----:B------:R-:W3:Y:S01]  /*1090*/  @!P3 LDC.64 R10, c[0x0][0x288] ;  /* 0x0000a200ff0abb82 */ /* 0x000ee20000000a00 */
[----:B------:R-:W-:Y:S01]  /*10a0*/  @!P2 IMAD R9, R3, R9, R24 ;  /* 0x000000090309a224 */ /* 0x000fe200078e0218 */
[----:B------:R-:W-:-:S04]  /*10b0*/  @!P2 SHF.L.U32 R3, R20, 0x1, RZ ;  /* 0x000000011403a819 */ /* 0x000fc800000006ff */
[----:B------:R-:W-:Y:S02]  /*10c0*/  @!P2 IADD3 R9, R21, R9, RZ ;  /* 0x000000091509a210 */ /* 0x000fe40007ffe0ff */
[----:B------:R-:W3:Y:S01]  /*10d0*/  @!P3 LDC.64 R6, c[0x0][0x230] ;  /* 0x00008c00ff06bb82 */ /* 0x000ee20000000a00 */
[----:B------:R-:W-:Y:S02]  /*10e0*/  @!P3 MOV R21, R19 ;  /* 0x000000130015b202 */ /* 0x000fe40000000f00 */
[----:B----4-:R-:W-:-:S05]  /*10f0*/  @!P2 IADD3 R12, P6, R3, R12, RZ ;  /* 0x0000000c030ca210 */ /* 0x010fca0007fde0ff */
[----:B-1----:R-:W1:Y:S01]  /*1100*/  @!P3 LDC.64 R4, c[0x0][0x228] ;  /* 0x00008a00ff04bb82 */ /* 0x002e620000000a00 */
[----:B0-----:R-:W-:Y:S02]  /*1110*/  @!P2 IADD3 R14, P4, R3, R14, RZ ;  /* 0x0000000e030ea210 */ /* 0x001fe40007f9e0ff */
[----:B------:R-:W-:-:S04]  /*1120*/  IADD3 R29, R2, 0x40, RZ ;  /* 0x00000040021d7810 */ /* 0x000fc80007ffe0ff */
[----:B------:R-:W-:Y:S01]  /*1130*/  SHF.R.S32.HI R23, RZ, 0x1f, R29 ;  /* 0x0000001fff177819 */ /* 0x000fe2000001141d */
[----:B--2---:R0:W-:Y:S02]  /*1140*/  STL [R1+0x34], R28 ;  /* 0x0000341c01007387 */ /* 0x0041e40000100800 */
[----:B0-----:R-:W-:-:S04]  /*1150*/  IADD3 R28, R2, 0x20, RZ ;  /* 0x00000020021c7810 */ /* 0x001fc80007ffe0ff */
[----:B------:R-:W-:Y:S02]  /*1160*/  SHF.R.S32.HI R31, RZ, 0x1f, R28 ;  /* 0x0000001fff1f7819 */ /* 0x000fe4000001141c */
[----:B------:R-:W-:-:S04]  /*1170*/  ISETP.GE.U32.AND P0, PT, R28, UR18, PT ;  /* 0x000000121c007c0c */ /* 0x000fc8000bf06070 */
[----:B------:R-:W-:-:S04]  /*1180*/  ISETP.GE.AND.EX P0, PT, R31, UR19, PT, P0 ;  /* 0x000000131f007c0c */ /* 0x000fc8000bf06300 */
[----:B------:R-:W-:Y:S01]  /*1190*/  ISETP.GT.U32.OR P0, PT, R0, 0x2ff, P0 ;  /* 0x000002ff0000780c */ /* 0x000fe20000704470 */
[----:B---3--:R0:W-:Y:S02]  /*11a0*/  STL [R1+0x38], R8 ;  /* 0x0000380801007387 */ /* 0x0081e40000100800 */
[----:B0-----:R-:W-:Y:S01]  /*11b0*/  @!P3 IMAD R8, R30, R10, RZ ;  /* 0x0000000a1e08b224 */ /* 0x001fe200078e02ff */
[----:B------:R-:W-:-:S04]  /*11c0*/  IADD3 R30, R2, 0x30, RZ ;  /* 0x00000030021e7810 */ /* 0x000fc80007ffe0ff */
[----:B------:R-:W-:Y:S02]  /*11d0*/  SHF.R.S32.HI R25, RZ, 0x1f, R30 ;  /* 0x0000001fff197819 */ /* 0x000fe4000001141e */
[----:B------:R-:W-:Y:S01]  /*11e0*/  ISETP.GE.U32.AND P5, PT, R30, UR18, PT ;  /* 0x000000121e007c0c */ /* 0x000fe2000bfa6070 */
[----:B------:R0:W-:Y:S01]  /*11f0*/  STL [R1+0x1c], R22 ;  /* 0x00001c1601007387 */ /* 0x0001e20000100800 */
[----:B------:R-:W-:Y:S02]  /*1200*/  @!P3 IMAD R11, R32, R11, R8 ;  /* 0x0000000b200bb224 */ /* 0x000fe400078e0208 */
[----:B------:R-:W-:-:S04]  /*1210*/  ISETP.GE.AND.EX P5, PT, R25, UR19, PT, P5 ;  /* 0x0000001319007c0c */ /* 0x000fc8000bfa6350 */
[----:B------:R-:W-:Y:S02]  /*1220*/  ISETP.GT.U32.OR P5, PT, R0, 0x2ff, P5 ;  /* 0x000002ff0000780c */ /* 0x000fe40002fa4470 */
[----:B0-----:R-:W-:Y:S02]  /*1230*/  @!P2 SHF.L.U64.HI R22, R20, 0x1, R9 ;  /* 0x000000011416a819 */ /* 0x001fe40000010209 */
[----:B------:R-:W-:Y:S01]  /*1240*/  @!P3 MOV R20, R16 ;  /* 0x000000100014b202 */ /* 0x000fe20000000f00 */
[----:B------:R-:W0:Y:S04]  /*1250*/  @!P0 LDC.64 R8, c[0x0][0x288] ;  /* 0x0000a200ff088b82 */ /* 0x000e280000000a00 */
[----:B------:R-:W-:Y:S01]  /*1260*/  @!P3 IMAD.WIDE.U32 R20, R32, R10, R20 ;  /* 0x0000000a2014b225 */ /* 0x000fe200078e0014 */
[----:B------:R-:W-:-:S02]  /*1270*/  @!P2 IADD3.X R13, R22, R13, RZ, P6, !PT ;  /* 0x0000000d160da210 */ /* 0x000fc400037fe4ff */
[----:B------:R-:W-:Y:S02]  /*1280*/  @!P2 IADD3.X R15, R22, R15, RZ, P4, !PT ;  /* 0x0000000f160fa210 */ /* 0x000fe400027fe4ff */
[----:B------:R-:W-:Y:S01]  /*1290*/  @!P3 IADD3 R11, R21, R11, RZ ;  /* 0x0000000b150bb210 */ /* 0x000fe20007ffe0ff */
[----:B------:R2:W5:Y:S01]  /*12a0*/  @!P2 LDG.E R34, desc[UR22][R12.64] ;  /* 0x000000160c22a981 */ /* 0x000562000c1e1900 */
[----:B------:R-:W-:Y:S02]  /*12b0*/  ISETP.GE.U32.AND P4, PT, R29, UR18, PT ;  /* 0x000000121d007c0c */ /* 0x000fe4000bf86070 */
[C---:B------:R-:W-:Y:S01]  /*12c0*/  @!P3 SHF.L.U64.HI R22, R20.reuse, 0x1, R11 ;  /* 0x000000011416b819 */ /* 0x040fe2000001020b */
[----:B------:R3:W4:Y:S01]  /*12d0*/  @!P2 LDG.E R77, desc[UR22][R14.64] ;  /* 0x000000160e4da981 */ /* 0x000722000c1e1900 */
[----:B------:R-:W1:Y:S01]  /*12e0*/  @!P0 LDC.64 R10, c[0x0][0x230] ;  /* 0x00008c00ff0a8b82 */ /* 0x000e620000000a00 */
[----:B------:R-:W-:Y:S02]  /*12f0*/  @!P3 SHF.L.U32 R3, R20, 0x1, RZ ;  /* 0x000000011403b819 */ /* 0x000fe400000006ff */
[----:B------:R-:W-:-:S05]  /*1300*/  ISETP.GE.AND.EX P4, PT, R23, UR19, PT, P4 ;  /* 0x0000001317007c0c */ /* 0x000fca000bf86340 */
[----:B--2---:R-:W2:Y:S01]  /*1310*/  @!P5 LDC.64 R12, c[0x0][0x288] ;  /* 0x0000a200ff0cdb82 */ /* 0x004ea20000000a00 */
[----:B------:R-:W-:-:S07]  /*1320*/  ISETP.GT.U32.OR P4, PT, R0, 0x2ff, P4 ;  /* 0x000002ff0000780c */ /* 0x000fce0002784470 */
[----:B------:R-:W2:Y:S01]  /*1330*/  @!P0 LDC.64 R20, c[0x0][0x228] ;  /* 0x00008a00ff148b82 */ /* 0x000ea20000000a00 */
[----:B------:R-:W-:Y:S01]  /*1340*/  @!P3 IADD3 R6, P6, R3, R6, RZ ;  /* 0x000000060306b210 */ /* 0x000fe20007fde0ff */
[----:B0-----:R-:W-:Y:S01]  /*1350*/  @!P0 IMAD R24, R31, R8, RZ ;  /* 0x000000081f188224 */ /* 0x001fe200078e02ff */
[----:B---3--:R-:W-:Y:S02]  /*1360*/  @!P0 MOV R14, R16 ;  /* 0x00000010000e8202 */ /* 0x008fe40000000f00 */
[----:B------:R-:W-:Y:S02]  /*1370*/  @!P0 MOV R15, R19 ;  /* 0x00000013000f8202 */ /* 0x000fe40000000f00 */
[----:B-1----:R-:W-:Y:S01]  /*1380*/  @!P3 IADD3 R4, P2, R3, R4, RZ ;  /* 0x000000040304b210 */ /* 0x002fe20007f5e0ff */
        /* <DEDUP_REMOVED lines=10> */
[----:B--2---:R-:W-:Y:S01]  /*1430*/  @!P5 IMAD R22, R25, R12, RZ ;  /* 0x0000000c1916d224 */ /* 0x004fe200078e02ff */
        /* <DEDUP_REMOVED lines=26> */
[----:B------:R-:W0:Y:S01]  /*15e0*/  @!P3 LDC.64 R12, c[0x0][0x288] ;  /* 0x0000a200ff0cbb82 */ /* 0x000e220000000a00 */
[----:B------:R-:W-:Y:S01]  /*15f0*/  @!P4 MOV R23, R19 ;  /* 0x000000130017c202 */ /* 0x000fe20000000f00 */
[----:B------:R-:W-:Y:S01]  /*1600*/  @!P4 IMAD R25, R29, R7, R14 ;  /* 0x000000071d19c224 */ /* 0x000fe200078e020e */
[----:B------:R-:W-:Y:S01]  /*1610*/  ISETP.GE.AND.EX P2, PT, R27, UR19, PT, P2 ;  /* 0x000000131b007c0c */ /* 0x000fe2000bf46320 */
[----:B------:R-:W-:-:S04]  /*1620*/  @!P4 IMAD.WIDE.U32 R6, R29, R6, R22 ;  /* 0x000000061d06c225 */ /* 0x000fc800078e0016 */
[----:B------:R-:W0:Y:S01]  /*1630*/  @!P4 LDC.64 R14, c[0x0][0x228] ;  /* 0x00008a00ff0ecb82 */ /* 0x000e220000000a00 */
        /* <DEDUP_REMOVED lines=22> */
[----:B------:R-:W-:Y:S01]  /*17a0*/  @!P4 IADD3 R14, P5, R3, R14, RZ ;  /* 0x0000000e030ec210 */ /* 0x000fe20007fbe0ff */
        /* <DEDUP_REMOVED lines=12> */
[----:B--2---:R-:W1:Y:S01]  /*1870*/  @!P0 LDC.64 R14, c[0x0][0x288] ;  /* 0x0000a200ff0e8b82 */ /* 0x004e620000000a00 */
[----:B------:R-:W-:Y:S01]  /*1880*/  IADD3 R27, R2, 0x80, RZ ;  /* 0x00000080021b7810 */ /* 0x000fe20007ffe0ff */
[C---:B------:R-:W-:Y:S01]  /*1890*/  @!P2 IMAD R23, R30.reuse, R7, R20 ;  /* 0x000000071e17a224 */ /* 0x040fe200078e0214 */
[----:B------:R-:W-:Y:S02]  /*18a0*/  @!P3 IADD3 R4, P5, R3, R4, RZ ;  /* 0x000000040304b210 */ /* 0x000fe40007fbe0ff */
        /* <DEDUP_REMOVED lines=42> */
[----:B------:R-:W-:-:S05]  /*1b50*/  SHF.R.S32.HI R23, RZ, 0x1f, R24 ;  /* 0x0000001fff177819 */ /* 0x000fca0000011418 */
[----:B------:R-:W0:Y:S01]  /*1b60*/  @!P4 LDC.64 R12, c[0x0][0x228] ;  /* 0x00008a00ff0ccb82 */ /* 0x000e220000000a00 */
[----:B------:R-:W-:Y:S02]  /*1b70*/  ISETP.GE.U32.AND P2, PT, R24, UR18, PT ;  /* 0x0000001218007c0c */ /* 0x000fe4000bf46070 */
        /* <DEDUP_REMOVED lines=10> */
[----:B------:R-:W-:-:S02]  /*1c20*/  ISETP.GT.U32.OR P2, PT, R0, 0x2ff, P2 ;  /* 0x000002ff0000780c */ /* 0x000fc40001744470 */
[----:B------:R-:W-:Y:S01]  /*1c30*/  IADD3 R27, R2, 0xb0, RZ ;  /* 0x000000b0021b7810 */ /* 0x000fe20007ffe0ff */
[----:B--2---:R-:W2:Y:S01]  /*1c40*/  @!P3 LDC.64 R4, c[0x0][0x230] ;  /* 0x00008c00ff04bb82 */ /* 0x004ea20000000a00 */
[----:B------:R-:W-:Y:S02]  /*1c50*/  @!P4 IADD3 R3, R21, R3, RZ ;  /* 0x000000031503c210 */ /* 0x000fe40007ffe0ff */
[C---:B------:R-:W-:Y:S02]  /*1c60*/  @!P4 SHF.L.U32 R21, R20.reuse, 0x1, RZ ;  /* 0x000000011415c819 */ /* 0x040fe400000006ff */
[----:B------:R-:W-:Y:S01]  /*1c70*/  @!P4 SHF.L.U64.HI R3, R20, 0x1, R3 ;  /* 0x000000011403c819 */ /* 0x000fe20000010203 */
[----:B-1----:R-:W-:Y:S01]  /*1c80*/  @!P3 IMAD R20, R26, R14, RZ ;  /* 0x0000000e1a14b224 */ /* 0x002fe200078e02ff */
[----:B------:R-:W-:Y:S01]  /*1c90*/  SHF.R.S32.HI R22, RZ, 0x1f, R27 ;  /* 0x0000001fff167819 */ /* 0x000fe2000001141b */
[----:B----4-:R-:W1:Y:S01]  /*1ca0*/  @!P3 LDC.64 R6, c[0x0][0x228] ;  /* 0x00008a00ff06bb82 */ /* 0x010e620000000a00 */
[----:B------:R-:W-:Y:S01]  /*1cb0*/  ISETP.GE.U32.AND P5, PT, R27, UR18, PT ;  /* 0x000000121b007c0c */ /* 0x000fe2000bfa6070 */
[----:B------:R-:W-:Y:S01]  /*1cc0*/  @!P3 IMAD R15, R25, R15, R20 ;  /* 0x0000000f190fb224 */ /* 0x000fe200078e0214 */
[----:B---3--:R-:W-:-:S02]  /*1cd0*/  @!P4 IADD3 R10, P6, R21, R10, RZ ;  /* 0x0000000a150ac210 */ /* 0x008fc40007fde0ff */
[----:B0-----:R-:W-:Y:S02]  /*1ce0*/  @!P4 IADD3 R12, P0, R21, R12, RZ ;  /* 0x0000000c150cc210 */ /* 0x001fe40007f1e0ff */
[----:B------:R-:W-:Y:S01]  /*1cf0*/  ISETP.GE.AND.EX P5, PT, R22, UR19, PT, P5 ;  /* 0x0000001316007c0c */ /* 0x000fe2000bfa6350 */
[----:B------:R-:W0:Y:S01]  /*1d00*/  @!P2 LDC.64 R8, c[0x0][0x288] ;  /* 0x0000a200ff08ab82 */ /* 0x000e220000000a00 */
[----:B------:R-:W-:Y:S02]  /*1d10*/  @!P3 MOV R20, R16 ;  /* 0x000000100014b202 */ /* 0x000fe40000000f00 */
[----:B------:R-:W-:Y:S02]  /*1d20*/  @!P3 MOV R21, R19 ;  /* 0x000000130015b202 */ /* 0x000fe40000000f00 */
[----:B------:R-:W-:Y:S01]  /*1d30*/  ISETP.GT.U32.OR P5, PT, R0, 0x2ff, P5 ;  /* 0x000002ff0000780c */ /* 0x000fe20002fa4470 */
[----:B------:R-:W-:Y:S01]  /*1d40*/  @!P3 IMAD.WIDE.U32 R20, R25, R14, R20 ;  /* 0x0000000e1914b225 */ /* 0x000fe200078e0014 */
[----:B------:R-:W-:-:S04]  /*1d50*/  @!P4 IADD3.X R11, R3, R11, RZ, P6, !PT ;  /* 0x0000000b030bc210 */ /* 0x000fc800037fe4ff */
[----:B------:R-:W-:Y:S01]  /*1d60*/  @!P3 IADD3 R15, R21, R15, RZ ;  /* 0x0000000f150fb210 */ /* 0x000fe20007ffe0ff */
[----:B------:R3:W5:Y:S01]  /*1d70*/  @!P4 LDG.E R40, desc[UR22][R10.64] ;  /* 0x000000160a28c981 */ /* 0x000762000c1e1900 */
[----:B------:R-:W-:Y:S02]  /*1d80*/  @!P4 IADD3.X R13, R3, R13, RZ, P0, !PT ;  /* 0x0000000d030dc210 */ /* 0x000fe400007fe4ff */
[C---:B------:R-:W-:Y:S02]  /*1d90*/  @!P3 SHF.L.U32 R3, R20.reuse, 0x1, RZ ;  /* 0x000000011403b819 */ /* 0x040fe400000006ff */
[----:B------:R-:W-:Y:S01]  /*1da0*/  @!P3 SHF.L.U64.HI R20, R20, 0x1, R15 ;  /* 0x000000011414b819 */ /* 0x000fe2000001020f */
[----:B------:R4:W5:Y:S01]  /*1db0*/  @!P4 LDG.E R69, desc[UR22][R12.64] ;  /* 0x000000160c45c981 */ /* 0x000962000c1e1900 */
[----:B------:R-:W4:Y:S01]  /*1dc0*/  @!P5 LDC.64 R14, c[0x0][0x288] ;  /* 0x0000a200ff0edb82 */ /* 0x000f220000000a00 */
[----:B--2---:R-:W-:Y:S02]  /*1dd0*/  @!P3 IADD3 R4, P0, R3, R4, RZ ;  /* 0x000000040304b210 */ /* 0x004fe40007f1e0ff */
[----:B------:R-:W-:-:S02]  /*1de0*/  IADD3 R26, R2, 0xc0, RZ ;  /* 0x000000c0021a7810 */ /* 0x000fc40007ffe0ff */
[----:B-1----:R-:W-:-:S03]  /*1df0*/  @!P3 IADD3 R6, P4, R3, R6, RZ ;  /* 0x000000060306b210 */ /* 0x002fc60007f9e0ff */
[----:B---3--:R-:W1:Y:S01]  /*1e00*/  @!P2 LDC.64 R10, c[0x0][0x230] ;  /* 0x00008c00ff0aab82 */ /* 0x008e620000000a00 */
[----:B0-----:R-:W-:Y:S01]  /*1e10*/  @!P2 IMAD R3, R23, R8, RZ ;  /* 0x000000081703a224 */ /* 0x001fe200078e02ff */
[----:B------:R-:W-:Y:S02]  /*1e20*/  @!P3 IADD3.X R5, R20, R5, RZ, P0, !PT ;  /* 0x000000051405b210 */ /* 0x000fe400007fe4ff */
[----:B------:R-:W-:-:S04]  /*1e30*/  SHF.R.S32.HI R23, RZ, 0x1f, R26 ;  /* 0x0000001fff177819 */ /* 0x000fc8000001141a */
[----:B----4-:R-:W0:Y:S01]  /*1e40*/  @!P2 LDC.64 R12, c[0x0][0x228] ;  /* 0x00008a00ff0cab82 */ /* 0x010e220000000a00 */
[----:B------:R-:W-:Y:S01]  /*1e50*/  ISETP.GE.U32.AND P0, PT, R26, UR18, PT ;  /* 0x000000121a007c0c */ /* 0x000fe2000bf06070 */
[----:B------:R-:W-:Y:S01]  /*1e60*/  HFMA2.MMA R25, -RZ, RZ, 0, 0 ;  /* 0x00000000ff197435 */ /* 0x000fe200000001ff */
[----:B------:R-:W-:Y:S02]  /*1e70*/  @!P3 IADD3.X R7, R20, R7, RZ, P4, !PT ;  /* 0x000000071407b210 */ /* 0x000fe400027fe4ff */
[----:B------:R-:W-:Y:S01]  /*1e80*/  @!P2 MOV R21, R19 ;  /* 0x000000130015a202 */ /* 0x000fe20000000f00 */
[----:B------:R-:W-:Y:S01]  /*1e90*/  @!P2 IMAD R9, R24, R9, R3 ;  /* 0x000000091809a224 */ /* 0x000fe200078e0203 */
[----:B------:R-:W-:Y:S01]  /*1ea0*/  ISETP.GE.AND.EX P0, PT, R23, UR19, PT, P0 ;  /* 0x0000001317007c0c */ /* 0x000fe2000bf06300 */
[----:B------:R2:W5:Y:S01]  /*1eb0*/  @!P3 LDG.E R41, desc[UR22][R4.64] ;  /* 0x000000160429b981 */ /* 0x000562000c1e1900 */
[----:B------:R-:W-:Y:S02]  /*1ec0*/  @!P2 MOV R20, R16 ;  /* 0x000000100014a202 */ /* 0x000fe40000000f00 */
[----:B------:R-:W-:Y:S01]  /*1ed0*/  ISETP.GT.U32.OR P0, PT, R0, 0x2ff, P0 ;  /* 0x000002ff0000780c */ /* 0x000fe20000704470 */
[----:B------:R3:W4:Y:S02]  /*1ee0*/  @!P3 LDG.E R25, desc[UR22][R6.64] ;  /* 0x000000160619b981 */ /* 0x000724000c1e1900 */
[----:B------:R-:W-:-:S04]  /*1ef0*/  @!P2 IMAD.WIDE.U32 R20, R24, R8, R20 ;  /* 0x000000081814a225 */ /* 0x000fc800078e0014 */
[----:B--2---:R-:W-:Y:S01]  /*1f00*/  @!P5 IMAD R5, R22, R14, RZ ;  /* 0x0000000e1605d224 */ /* 0x004fe200078e02ff */
[----:B------:R-:W-:Y:S02]  /*1f10*/  @!P2 SHF.L.U32 R4, R20, 0x1, RZ ;  /* 0x000000011404a819 */ /* 0x000fe400000006ff */
[----:B------:R-:W-:Y:S01]  /*1f20*/  @!P2 IADD3 R3, R21, R9, RZ ;  /* 0x000000091503a210 */ /* 0x000fe20007ffe0ff */
[----:B------:R-:W-:Y:S01]  /*1f30*/  @!P5 IMAD R15, R27, R15, R5 ;  /* 0x0000000f1b0fd224 */ /* 0x000fe200078e0205 */
[----:B------:R-:W2:Y:S01]  /*1f40*/  @!P5 LDC.64 R8, c[0x0][0x230] ;  /* 0x00008c00ff08db82 */ /* 0x000ea20000000a00 */
[C---:B-1----:R-:W-:Y:S02]  /*1f50*/  @!P2 IADD3 R10, P6, R4.reuse, R10, RZ ;  /* 0x0000000a040aa210 */ /* 0x042fe40007fde0ff */
[----:B0-----:R-:W-:-:S05]  /*1f60*/  @!P2 IADD3 R12, P4, R4, R12, RZ ;  /* 0x0000000c040ca210 */ /* 0x001fca0007f9e0ff */
[----:B------:R-:W0:Y:S01]  /*1f70*/  @!P0 LDC.64 R4, c[0x0][0x288] ;  /* 0x0000a200ff048b82 */ /* 0x000e220000000a00 */
[----:B------:R-:W-:Y:S02]  /*1f80*/  @!P2 SHF.L.U64.HI R3, R20, 0x1, R3 ;  /* 0x000000011403a819 */ /* 0x000fe40000010203 */
[----:B------:R-:W-:-:S05]  /*1f90*/  @!P5 MOV R20, R16 ;  /* 0x000000100014d202 */ /* 0x000fca0000000f00 */
[----:B---3--:R-:W1:Y:S01]  /*1fa0*/  @!P5 LDC.64 R6, c[0x0][0x228] ;  /* 0x00008a00ff06db82 */ /* 0x008e620000000a00 */
[----:B------:R-:W-:Y:S01]  /*1fb0*/  @!P5 MOV R21, R19 ;  /* 0x000000130015d202 */ /* 0x000fe20000000f00 */
[----:B------:R-:W-:Y:S01]  /*1fc0*/  HFMA2.MMA R22, -RZ, RZ, 0, 0 ;  /* 0x00000000ff167435 */ /* 0x000fe200000001ff */
[----:B------:R-:W-:Y:S01]  /*1fd0*/  @!P2 IADD3.X R11, R3, R11, RZ, P6, !PT ;  /* 0x0000000b030ba210 */ /* 0x000fe200037fe4ff */
[----:B------:R-:W-:Y:S01]  /*1fe0*/  @!P5 IMAD.WIDE.U32 R20, R27, R14, R20 ;  /* 0x0000000e1b14d225 */ /* 0x000fe200078e0014 */
[----:B------:R-:W-:-:S03]  /*1ff0*/  @!P2 IADD3.X R13, R3, R13, RZ, P4, !PT ;  /* 0x0000000d030da210 */ /* 0x000fc600027fe4ff */
[----:B------:R3:W5:Y:S01]  /*2000*/  @!P2 LDG.E R39, desc[UR22][R10.64] ;  /* 0x000000160a27a981 */ /* 0x000762000c1e1900 */
[----:B------:R-:W-:-:S03]  /*2010*/  @!P5 IADD3 R15, R21, R15, RZ ;  /* 0x0000000f150fd210 */ /* 0x000fc60007ffe0ff */
[----:B------:R1:W4:Y:S01]  /*2020*/  @!P2 LDG.E R22, desc[UR22][R12.64] ;  /* 0x000000160c16a981 */ /* 0x000322000c1e1900 */
[C---:B------:R-:W-:Y:S02]  /*2030*/  @!P5 SHF.L.U32 R3, R20.reuse, 0x1, RZ ;  /* 0x000000011403d819 */ /* 0x040fe400000006ff */
[----:B------:R-:W-:Y:S02]  /*2040*/  @!P5 SHF.L.U64.HI R20, R20, 0x1, R15 ;  /* 0x000000011414d819 */ /* 0x000fe4000001020f */
[----:B--2---:R-:W-:Y:S01]  /*2050*/  @!P5 IADD3 R8, P2, R3, R8, RZ ;  /* 0x000000080308d210 */ /* 0x004fe20007f5e0ff */
[----:B0-----:R-:W-:Y:S01]  /*2060*/  @!P0 IMAD R23, R23, R4, RZ ;  /* 0x0000000417178224 */ /* 0x001fe200078e02ff */
[----:B------:R-:W-:Y:S01]  /*2070*/  IADD3 R24, R2, 0xd0, RZ ;  /* 0x000000d002187810 */ /* 0x000fe20007ffe0ff */
[----:B------:R-:W-:Y:S01]  /*2080*/  STL [R1+0x30], R77 ;  /* 0x0000304d01007387 */ /* 0x000fe20000100800 */
[----:B------:R-:W-:Y:S01]  /*2090*/  @!P5 IADD3.X R9, R20, R9, RZ, P2, !PT ;  /* 0x000000091409d210 */ /* 0x000fe200017fe4ff */
[----:B---3--:R-:W0:Y:S01]  /*20a0*/  @!P0 LDC.64 R10, c[0x0][0x228] ;  /* 0x00008a00ff0a8b82 */ /* 0x008e220000000a00 */
[----:B-1----:R-:W-:Y:S01]  /*20b0*/  @!P5 IADD3 R6, P2, R3, R6, RZ ;  /* 0x000000060306d210 */ /* 0x002fe20007f5e0ff */
[----:B------:R-:W-:Y:S01]  /*20c0*/  @!P0 IMAD R3, R26, R5, R23 ;  /* 0x000000051a038224 */ /* 0x000fe200078e0217 */
[----:B------:R-:W-:Y:S01]  /*20d0*/  HFMA2.MMA R23, -RZ, RZ, 0, 0 ;  /* 0x00000000ff177435 */ /* 0x000fe200000001ff */
[----:B------:R-:W-:Y:S01]  /*20e0*/  ISETP.GE.U32.AND P3, PT, R24, UR18, PT ;  /* 0x0000001218007c0c */ /* 0x000fe2000bf66070 */
[----:B------:R1:W5:Y:S01]  /*20f0*/  @!P5 LDG.E R70, desc[UR22][R8.64] ;  /* 0x000000160846d981 */ /* 0x000362000c1e1900 */
[----:B------:R-:W-:-:S02]  /*2100*/  @!P5 IADD3.X R7, R20, R7, RZ, P2, !PT ;  /* 0x000000071407d210 */ /* 0x000fc400017fe4ff */
[----:B------:R-:W2:Y:S05]  /*2110*/  @!P0 LDC.64 R12, c[0x0][0x230] ;  /* 0x00008c00ff0c8b82 */ /* 0x000eaa0000000a00 */
[----:B------:R3:W3:Y:S01]  /*2120*/  @!P5 LDG.E R23, desc[UR22][R6.64] ;  /* 0x000000160617d981 */ /* 0x0006e2000c1e1900 */
[----:B-1----:R-:W-:Y:S02]  /*2130*/  @!P0 MOV R8, R16 ;  /* 0x0000001000088202 */ /* 0x002fe40000000f00 */
[----:B------:R-:W-:-:S03]  /*2140*/  @!P0 MOV R9, R19 ;  /* 0x0000001300098202 */ /* 0x000fc60000000f00 */
[----:B------:R-:W-:Y:S01]  /*2150*/  @!P0 IMAD.WIDE.U32 R8, R26, R4, R8 ;  /* 0x000000041a088225 */ /* 0x000fe200078e0008 */
[----:B------:R-:W-:-:S04]  /*2160*/  HFMA2.MMA R26, -RZ, RZ, 0, 0 ;  /* 0x00000000ff1a7435 */ /* 0x000fc800000001ff */
[----:B------:R-:W-:Y:S02]  /*2170*/  @!P0 IADD3 R3, R9, R3, RZ ;  /* 0x0000000309038210 */ /* 0x000fe40007ffe0ff */
[C---:B------:R-:W-:Y:S02]  /*2180*/  @!P0 SHF.L.U32 R9, R8.reuse, 0x1, RZ ;  /* 0x0000000108098819 */ /* 0x040fe400000006ff */
[----:B------:R-:W-:Y:S02]  /*2190*/  @!P0 SHF.L.U64.HI R3, R8, 0x1, R3 ;  /* 0x0000000108038819 */ /* 0x000fe40000010203 */
[----:B0-----:R-:W-:-:S04]  /*21a0*/  @!P0 IADD3 R10, P5, R9, R10, RZ ;  /* 0x0000000a090a8210 */ /* 0x001fc80007fbe0ff */
[----:B------:R-:W-:Y:S02]  /*21b0*/  @!P0 IADD3.X R11, R3, R11, RZ, P5, !PT ;  /* 0x0000000b030b8210 */ /* 0x000fe40002ffe4ff */
[----:B--2---:R-:W-:-:S03]  /*21c0*/  @!P0 IADD3 R12, P6, R9, R12, RZ ;  /* 0x0000000c090c8210 */ /* 0x004fc60007fde0ff */
[----:B------:R0:W2:Y:S01]  /*21d0*/  @!P0 LDG.E R26, desc[UR22][R10.64] ;  /* 0x000000160a1a8981 */ /* 0x0000a2000c1e1900 */
[----:B------:R-:W-:Y:S01]  /*21e0*/  @!P0 IADD3.X R13, R3, R13, RZ, P6, !PT ;  /* 0x0000000d030d8210 */ /* 0x000fe200037fe4ff */
[----:B------:R-:W-:Y:S02]  /*21f0*/  HFMA2.MMA R28, -RZ, RZ, 0, 0 ;  /* 0x00000000ff1c7435 */ /* 0x000fe400000001ff */
[----:B----4-:R1:W-:Y:S01]  /*2200*/  STL [R1], R25 ;  /* 0x0000001901007387 */ /* 0x0103e20000100800 */
[C---:B------:R-:W-:Y:S02]  /*2210*/  IADD3 R21, R2.reuse, 0x130, RZ ;  /* 0x0000013002157810 */ /* 0x040fe40007ffe0ff */
[----:B------:R-:W-:Y:S01]  /*2220*/  IADD3 R20, R2, 0x140, RZ ;  /* 0x0000014002147810 */ /* 0x000fe20007ffe0ff */
[----:B------:R-:W5:Y:S01]  /*2230*/  @!P0 LDG.E R37, desc[UR22][R12.64] ;  /* 0x000000160c258981 */ /* 0x000f62000c1e1900 */
[----:B-1----:R-:W-:-:S04]  /*2240*/  SHF.R.S32.HI R25, RZ, 0x1f, R24 ;  /* 0x0000001fff197819 */ /* 0x002fc80000011418 */
[----:B------:R-:W-:-:S04]  /*2250*/  ISETP.GE.AND.EX P3, PT, R25, UR19, PT, P3 ;  /* 0x0000001319007c0c */ /* 0x000fc8000bf66330 */
[----:B------:R-:W-:-:S13]  /*2260*/  ISETP.GT.U32.OR P3, PT, R0, 0x2ff, P3 ;  /* 0x000002ff0000780c */ /* 0x000fda0001f64470 */
[----:B------:R-:W1:Y:S08]  /*2270*/  @!P3 LDC.64 R14, c[0x0][0x288] ;  /* 0x0000a200ff0ebb82 */ /* 0x000e700000000a00 */
[----:B------:R-:W4:Y:S01]  /*2280*/  @!P3 LDC.64 R4, c[0x0][0x230] ;  /* 0x00008c00ff04bb82 */ /* 0x000f220000000a00 */
[----:B------:R-:W-:Y:S01]  /*2290*/  STL [R1+0x24], R22 ;  /* 0x0000241601007387 */ /* 0x000fe20000100800 */
[----:B---3--:R-:W-:-:S02]  /*22a0*/  @!P3 MOV R6, R16 ;  /* 0x000000100006b202 */ /* 0x008fc40000000f00 */
[----:B------:R-:W-:-:S04]  /*22b0*/  @!P3 MOV R7, R19 ;  /* 0x000000130007b202 */ /* 0x000fc80000000f00 */
[----:B------:R-:W3:Y:S01]  /*22c0*/  @!P3 LDC.64 R8, c[0x0][0x228] ;  /* 0x00008a00ff08bb82 */ /* 0x000ee20000000a00 */
[----:B------:R1:W-:Y:S02]  /*22d0*/  STL [R1+0x20], R23 ;  /* 0x0000201701007387 */ /* 0x0003e40000100800 */
[----:B-1----:R-:W-:-:S04]  /*22e0*/  @!P3 IMAD R23, R25, R14, RZ ;  /* 0x0000000e1917b224 */ /* 0x002fc800078e02ff */
[C---:B------:R-:W-:Y:S02]  /*22f0*/  @!P3 IMAD R23, R24.reuse, R15, R23 ;  /* 0x0000000f1817b224 */ /* 0x040fe400078e0217 */
[----:B------:R-:W-:-:S05]  /*2300*/  @!P3 IMAD.WIDE.U32 R14, R24, R14, R6 ;  /* 0x0000000e180eb225 */ /* 0x000fca00078e0006 */
[----:B------:R-:W-:Y:S02]  /*2310*/  @!P3 IADD3 R25, R15, R23, RZ ;  /* 0x000000170f19b210 */ /* 0x000fe40007ffe0ff */
[C---:B------:R-:W-:Y:S02]  /*2320*/  @!P3 SHF.L.U32 R23, R14.reuse, 0x1, RZ ;  /* 0x000000010e17b819 */ /* 0x040fe400000006ff */
[----:B------:R-:W-:Y:S02]  /*2330*/  @!P3 SHF.L.U64.HI R25, R14, 0x1, R25 ;  /* 0x000000010e19b819 */ /* 0x000fe40000010219 */
[----:B----4-:R-:W-:-:S04]  /*2340*/  @!P3 IADD3 R4, P6, R23, R4, RZ ;  /* 0x000000041704b210 */ /* 0x010fc80007fde0ff */
[----:B------:R-:W-:Y:S02]  /*2350*/  @!P3 IADD3.X R5, R25, R5, RZ, P6, !PT ;  /* 0x000000051905b210 */ /* 0x000fe400037fe4ff */
[----:B---3--:R-:W-:Y:S02]  /*2360*/  @!P3 IADD3 R8, P6, R23, R8, RZ ;  /* 0x000000081708b210 */ /* 0x008fe40007fde0ff */
[----:B------:R-:W-:Y:S01]  /*2370*/  ISETP.GE.U32.AND P4, PT, R21, UR18, PT ;  /* 0x0000001215007c0c */ /* 0x000fe2000bf86070 */
[----:B------:R1:W5:Y:S01]  /*2380*/  @!P3 LDG.E R38, desc[UR22][R4.64] ;  /* 0x000000160426b981 */ /* 0x000362000c1e1900 */
[----:B------:R-:W-:-:S05]  /*2390*/  @!P3 IADD3.X R9, R25, R9, RZ, P6, !PT ;  /* 0x000000091909b210 */ /* 0x000fca00037fe4ff */
[----:B------:R3:W4:Y:S01]  /*23a0*/  @!P3 LDG.E R28, desc[UR22][R8.64] ;  /* 0x00000016081cb981 */ /* 0x000722000c1e1900 */
[----:B------:R-:W-:-:S04]  /*23b0*/  SHF.R.S32.HI R22, RZ, 0x1f, R21 ;  /* 0x0000001fff167819 */ /* 0x000fc80000011415 */
[----:B------:R-:W-:-:S04]  /*23c0*/  ISETP.GE.AND.EX P4, PT, R22, UR19, PT, P4 ;  /* 0x0000001316007c0c */ /* 0x000fc8000bf86340 */
[----:B------:R-:W-:Y:S02]  /*23d0*/  ISETP.GT.U32.OR P4, PT, R0, 0x2ff, P4 ;  /* 0x000002ff0000780c */ /* 0x000fe40002784470 */
[----:B------:R-:W-:Y:S02]  /*23e0*/  ISETP.GE.U32.AND P2, PT, R20, UR16, PT ;  /* 0x0000001014007c0c */ /* 0x000fe4000bf46070 */
[----:B------:R-:W-:-:S04]  /*23f0*/  SHF.R.S32.HI R24, RZ, 0x1f, R20 ;  /* 0x0000001fff187819 */ /* 0x000fc80000011414 */
[----:B------:R-:W-:-:S05]  /*2400*/  ISETP.GE.AND.EX P2, PT, R24, UR17, PT, P2 ;  /* 0x0000001118007c0c */ /* 0x000fca000bf46320 */
[----:B------:R-:W2:Y:S01]  /*2410*/  @!P4 LDC.64 R6, c[0x0][0x288] ;  /* 0x0000a200ff06cb82 */ /* 0x000ea20000000a00 */
[----:B------:R-:W-:Y:S02]  /*2420*/  ISETP.GT.U32.OR P2, PT, R0, 0x2ff, P2 ;  /* 0x000002ff0000780c */ /* 0x000fe40001744470 */
[----:B------:R-:W-:-:S05]  /*2430*/  IADD3 R3, R2, 0x160, RZ ;  /* 0x0000016002037810 */ /* 0x000fca0007ffe0ff */
[----:B0-----:R-:W0:Y:S01]  /*2440*/  @!P4 LDC.64 R10, c[0x0][0x230] ;  /* 0x00008c00ff0acb82 */ /* 0x001e220000000a00 */
[----:B------:R-:W-:-:S07]  /*2450*/  ISETP.GE.U32.AND P0, PT, R3, UR16, PT ;  /* 0x0000001003007c0c */ /* 0x000fce000bf06070 */
[----:B-1----:R-:W1:Y:S01]  /*2460*/  @!P4 LDC.64 R4, c[0x0][0x228] ;  /* 0x00008a00ff04cb82 */ /* 0x002e620000000a00 */
[----:B------:R-:W-:-:S07]  /*2470*/  SHF.R.S32.HI R27, RZ, 0x1f, R3 ;  /* 0x0000001fff1b7819 */ /* 0x000fce0000011403 */
[----:B------:R-:W0:Y:S01]  /*2480*/  @!P2 LDC.64 R14, c[0x0][0x288] ;  /* 0x0000a200ff0eab82 */ /* 0x000e220000000a00 */
[----:B------:R-:W-:Y:S01]  /*2490*/  @!P4 MOV R12, R16 ;  /* 0x00000010000cc202 */ /* 0x000fe20000000f00 */
[-C--:B--2---:R-:W-:Y:S01]  /*24a0*/  @!P4 IMAD R22, R22, R6.reuse, RZ ;  /* 0x000000061616c224 */ /* 0x084fe200078e02ff */
[----:B------:R-:W-:Y:S02]  /*24b0*/  @!P4 MOV R13, R19 ;  /* 0x00000013000dc202 */ /* 0x000fe40000000f00 */
[----:B------:R-:W-:Y:S01]  /*24c0*/  ISETP.GE.AND.EX P0, PT, R27, UR17, PT, P0 ;  /* 0x000000111b007c0c */ /* 0x000fe2000bf06300 */
[C---:B------:R-:W-:Y:S02]  /*24d0*/  @!P4 IMAD R22, R21.reuse, R7, R22 ;  /* 0x000000071516c224 */ /* 0x040fe400078e0216 */
[----:B------:R-:W-:Y:S01]  /*24e0*/  @!P4 IMAD.WIDE.U32 R12, R21, R6, R12 ;  /* 0x00000006150cc225 */ /* 0x000fe200078e000c */
[----:B------:R-:W-:Y:S01]  /*24f0*/  ISETP.GT.U32.OR P0, PT, R0, 0x2ff, P0 ;  /* 0x000002ff0000780c */ /* 0x000fe20000704470 */
[----:B------:R-:W2:Y:S01]  /*2500*/  @!P2 LDC.64 R6, c[0x0][0x230] ;  /* 0x00008c00ff06ab82 */ /* 0x000ea20000000a00 */
[----:B------:R-:W-:Y:S01]  /*2510*/  IADD3 R23, R2, 0x170, RZ ;  /* 0x0000017002177810 */ /* 0x000fe20007ffe0ff */
[----:B------:R3:W-:Y:S01]  /*2520*/  STL [R1+0x18], R26 ;  /* 0x0000181a01007387 */ /* 0x0007e20000100800 */
[----:B------:R-:W-:-:S02]  /*2530*/  @!P4 IADD3 R21, R13, R22, RZ ;  /* 0x000000160d15c210 */ /* 0x000fc40007ffe0ff */
[----:B------:R-:W-:Y:S02]  /*2540*/  ISETP.GE.U32.AND P5, PT, R23, UR16, PT ;  /* 0x0000001017007c0c */ /* 0x000fe4000bfa6070 */
[----:B------:R-:W-:Y:S02]  /*2550*/  @!P4 SHF.L.U32 R13, R12, 0x1, RZ ;  /* 0x000000010c0dc819 */ /* 0x000fe400000006ff */
[----:B---3--:R-:W-:-:S03]  /*2560*/  SHF.R.S32.HI R26, RZ, 0x1f, R23 ;  /* 0x0000001fff1a7819 */ /* 0x008fc60000011417 */
[----:B------:R-:W3:Y:S01]  /*2570*/  @!P0 LDC.64 R8, c[0x0][0x288] ;  /* 0x0000a200ff088b82 */ /* 0x000ee20000000a00 */
[----:B------:R-:W-:Y:S01]  /*2580*/  @!P4 SHF.L.U64.HI R21, R12, 0x1, R21 ;  /* 0x000000010c15c819 */ /* 0x000fe20000010215 */
[----:B0-----:R-:W-:Y:S01]  /*2590*/  @!P2 IMAD R22, R24, R14, RZ ;  /* 0x0000000e1816a224 */ /* 0x001fe200078e02ff */
[----:B------:R-:W-:Y:S02]  /*25a0*/  ISETP.GE.AND.EX P5, PT, R26, UR17, PT, P5 ;  /* 0x000000111a007c0c */ /* 0x000fe4000bfa6350 */
[C---:B------:R-:W-:Y:S02]  /*25b0*/  @!P4 IADD3 R10, P3, R13.reuse, R10, RZ ;  /* 0x0000000a0d0ac210 */ /* 0x040fe40007f7e0ff */
[----:B-1----:R-:W-:Y:S02]  /*25c0*/  @!P4 IADD3 R4, P6, R13, R4, RZ ;  /* 0x000000040d04c210 */ /* 0x002fe40007fde0ff */
[----:B------:R-:W-:Y:S02]  /*25d0*/  @!P2 MOV R12, R16 ;  /* 0x00000010000ca202 */ /* 0x000fe40000000f00 */
[----:B------:R-:W-:Y:S01]  /*25e0*/  @!P2 MOV R13, R19 ;  /* 0x00000013000da202 */ /* 0x000fe20000000f00 */
[----:B------:R-:W-:Y:S01]  /*25f0*/  @!P2 IMAD R22, R20, R15, R22 ;  /* 0x0000000f1416a224 */ /* 0x000fe200078e0216 */
[----:B------:R-:W-:Y:S01]  /*2600*/  ISETP.GT.U32.OR P5, PT, R0, 0x2ff, P5 ;  /* 0x000002ff0000780c */ /* 0x000fe20002fa4470 */
[----:B------:R-:W-:Y:S01]  /*2610*/  @!P2 IMAD.WIDE.U32 R14, R20, R14, R12 ;  /* 0x0000000e140ea225 */ /* 0x000fe200078e000c */
[----:B------:R-:W-:-:S02]  /*2620*/  @!P4 IADD3.X R11, R21, R11, RZ, P3, !PT ;  /* 0x0000000b150bc210 */ /* 0x000fc40001ffe4ff */
[----:B------:R-:W0:Y:S02]  /*2630*/  @!P2 LDC.64 R12, c[0x0][0x228] ;  /* 0x00008a00ff0cab82 */ /* 0x000e240000000a00 */
[----:B------:R-:W-:Y:S01]  /*2640*/  @!P2 IADD3 R22, R15, R22, RZ ;  /* 0x000000160f16a210 */ /* 0x000fe20007ffe0ff */
[----:B------:R1:W5:Y:S01]  /*2650*/  @!P4 LDG.E R35, desc[UR22][R10.64] ;  /* 0x000000160a23c981 */ /* 0x000362000c1e1900 */
[C---:B------:R-:W-:Y:S02]  /*2660*/  @!P2 SHF.L.U32 R15, R14.reuse, 0x1, RZ ;  /* 0x000000010e0fa819 */ /* 0x040fe400000006ff */
[----:B------:R-:W-:Y:S02]  /*2670*/  @!P2 SHF.L.U64.HI R24, R14, 0x1, R22 ;  /* 0x000000010e18a819 */ /* 0x000fe40000010216 */
[----:B--2---:R-:W-:Y:S02]  /*2680*/  @!P2 IADD3 R6, P3, R15, R6, RZ ;  /* 0x000000060f06a210 */ /* 0x004fe40007f7e0ff */
[----:B------:R-:W-:Y:S01]  /*2690*/  MOV R32, RZ ;  /* 0x000000ff00207202 */ /* 0x000fe20000000f00 */
[----:B-1----:R-:W1:Y:S01]  /*26a0*/  @!P5 LDC.64 R10, c[0x0][0x288] ;  /* 0x0000a200ff0adb82 */ /* 0x002e620000000a00 */
[----:B------:R-:W-:Y:S01]  /*26b0*/  @!P2 IADD3.X R7, R24, R7, RZ, P3, !PT ;  /* 0x000000071807a210 */ /* 0x000fe20001ffe4ff */
[----:B---3--:R-:W-:Y:S01]  /*26c0*/  @!P0 IMAD R14, R27, R8, RZ ;  /* 0x000000081b0e8224 */ /* 0x008fe200078e02ff */
[----:B------:R-:W-:-:S03]  /*26d0*/  @!P4 IADD3.X R5, R21, R5, RZ, P6, !PT ;  /* 0x000000051505c210 */ /* 0x000fc600037fe4ff */
[----:B------:R2:W5:Y:S01]  /*26e0*/  @!P2 LDG.E R32, desc[UR22][R6.64] ;  /* 0x000000160620a981 */ /* 0x000562000c1e1900 */
[----:B------:R-:W-:Y:S01]  /*26f0*/  IADD3 R22, R2, 0x180, RZ ;  /* 0x0000018002167810 */ /* 0x000fe20007ffe0ff */
[C---:B------:R-:W-:Y:S01]  /*2700*/  @!P0 IMAD R9, R3.reuse, R9, R14 ;  /* 0x0000000903098224 */ /* 0x040fe200078e020e */
[----:B------:R-:W3:Y:S01]  /*2710*/  @!P0 LDC.64 R20, c[0x0][0x228] ;  /* 0x00008a00ff148b82 */ /* 0x000ee20000000a00 */
[----:B------:R0:W4:Y:S01]  /*2720*/  @!P4 LDG.E R74, desc[UR22][R4.64] ;  /* 0x00000016044ac981 */ /* 0x000122000c1e1900 */
[----:B------:R-:W-:Y:S02]  /*2730*/  ISETP.GE.U32.AND P3, PT, R22, UR16, PT ;  /* 0x0000001016007c0c */ /* 0x000fe4000bf66070 */
[----:B--2---:R-:W-:Y:S02]  /*2740*/  @!P0 MOV R6, R16 ;  /* 0x0000001000068202 */ /* 0x004fe40000000f00 */
[----:B------:R-:W-:Y:S02]  /*2750*/  @!P0 MOV R7, R19 ;  /* 0x0000001300078202 */ /* 0x000fe40000000f00 */
[----:B0-----:R-:W0:Y:S01]  /*2760*/  @!P0 LDC.64 R4, c[0x0][0x230] ;  /* 0x00008c00ff048b82 */ /* 0x001e220000000a00 */
[----:B------:R-:W-:Y:S01]  /*2770*/  @!P0 IMAD.WIDE.U32 R6, R3, R8, R6 ;  /* 0x0000000803068225 */ /* 0x000fe200078e0006 */
[----:B------:R-:W-:-:S04]  /*2780*/  @!P2 IADD3 R12, P4, R15, R12, RZ ;  /* 0x0000000c0f0ca210 */ /* 0x000fc80007f9e0ff */
[----:B------:R-:W-:Y:S02]  /*2790*/  @!P0 IADD3 R9, R7, R9, RZ ;  /* 0x0000000907098210 */ /* 0x000fe40007ffe0ff */
[----:B------:R-:W2:Y:S01]  /*27a0*/  @!P5 LDC.64 R14, c[0x0][0x230] ;  /* 0x00008c00ff0edb82 */ /* 0x000ea20000000a00 */
[----:B------:R-:W-:Y:S01]  /*27b0*/  @!P2 IADD3.X R13, R24, R13, RZ, P4, !PT ;  /* 0x0000000d180da210 */ /* 0x000fe200027fe4ff */
[----:B-1----:R-:W-:Y:S01]  /*27c0*/  @!P5 IMAD R26, R26, R10, RZ ;  /* 0x0000000a1a1ad224 */ /* 0x002fe200078e02ff */
[C---:B------:R-:W-:Y:S02]  /*27d0*/  @!P0 SHF.L.U32 R25, R6.reuse, 0x1, RZ ;  /* 0x0000000106198819 */ /* 0x040fe400000006ff */
[----:B------:R-:W-:Y:S02]  /*27e0*/  @!P0 SHF.L.U64.HI R24, R6, 0x1, R9 ;  /* 0x0000000106188819 */ /* 0x000fe40000010209 */
[----:B------:R-:W-:Y:S02]  /*27f0*/  @!P5 MOV R6, R16 ;  /* 0x000000100006d202 */ /* 0x000fe40000000f00 */
[----:B------:R-:W-:Y:S01]  /*2800*/  @!P5 MOV R7, R19 ;  /* 0x000000130007d202 */ /* 0x000fe20000000f00 */
[----:B------:R-:W-:Y:S01]  /*2810*/  HFMA2.MMA R73, -RZ, RZ, 0, 0 ;  /* 0x00000000ff497435 */ /* 0x000fe200000001ff */
[----:B------:R-:W-:Y:S01]  /*2820*/  IADD3 R3, R2, 0x190, RZ ;  /* 0x0000019002037810 */ /* 0x000fe20007ffe0ff */
[----:B------:R-:W-:-:S02]  /*2830*/  @!P5 IMAD R26, R23, R11, R26 ;  /* 0x0000000b171ad224 */ /* 0x000fc400078e021a */
[----:B------:R-:W-:Y:S01]  /*2840*/  @!P5 IMAD.WIDE.U32 R10, R23, R10, R6 ;  /* 0x0000000a170ad225 */ /* 0x000fe200078e0006 */
[----:B------:R-:W-:Y:S01]  /*2850*/  ISETP.GE.U32.AND P4, PT, R3, UR16, PT ;  /* 0x0000001003007c0c */ /* 0x000fe2000bf86070 */
[----:B------:R-:W1:Y:S01]  /*2860*/  @!P5 LDC.64 R6, c[0x0][0x228] ;  /* 0x00008a00ff06db82 */ /* 0x000e620000000a00 */
[----:B------:R-:W-:-:S03]  /*2870*/  SHF.R.S32.HI R27, RZ, 0x1f, R3 ;  /* 0x0000001fff1b7819 */ /* 0x000fc60000011403 */
[----:B------:R-:W4:Y:S01]  /*2880*/  @!P2 LDG.E R73, desc[UR22][R12.64] ;  /* 0x000000160c49a981 */ /* 0x000f22000c1e1900 */
[----:B------:R-:W-:Y:S02]  /*2890*/  ISETP.GE.AND.EX P4, PT, R27, UR17, PT, P4 ;  /* 0x000000111b007c0c */ /* 0x000fe4000bf86340 */
[----:B0-----:R-:W-:Y:S02]  /*28a0*/  @!P0 IADD3 R4, P6, R25, R4, RZ ;  /* 0x0000000419048210 */ /* 0x001fe40007fde0ff */
[----:B------:R-:W-:Y:S02]  /*28b0*/  ISETP.GT.U32.OR P2, PT, R0, 0x2ff, P4 ;  /* 0x000002ff0000780c */ /* 0x000fe40002744470 */
[----:B------:R-:W-:Y:S02]  /*28c0*/  @!P5 IADD3 R26, R11, R26, RZ ;  /* 0x0000001a0b1ad210 */ /* 0x000fe40007ffe0ff */
[----:B------:R-:W-:Y:S02]  /*28d0*/  @!P5 SHF.L.U32 R23, R10, 0x1, RZ ;  /* 0x000000010a17d819 */ /* 0x000fe400000006ff */
[----:B------:R-:W-:-:S02]  /*28e0*/  CS2R R30, SRZ ;  /* 0x00000000001e7805 */ /* 0x000fc4000001ff00 */
[----:B------:R-:W-:Y:S02]  /*28f0*/  @!P0 IADD3.X R5, R24, R5, RZ, P6, !PT ;  /* 0x0000000518058210 */ /* 0x000fe400037fe4ff */
[----:B---3--:R-:W-:Y:S02]  /*2900*/  @!P0 IADD3 R20, P4, R25, R20, RZ ;  /* 0x0000001419148210 */ /* 0x008fe40007f9e0ff */
[----:B------:R-:W-:Y:S01]  /*2910*/  @!P5 SHF.L.U64.HI R26, R10, 0x1, R26 ;  /* 0x000000010a1ad819 */ /* 0x000fe2000001021a */
[----:B------:R0:W5:Y:S01]  /*2920*/  @!P0 LDG.E R30, desc[UR22][R4.64] ;  /* 0x00000016041e8981 */ /* 0x000162000c1e1900 */
[----:B--2---:R-:W-:Y:S02]  /*2930*/  @!P5 IADD3 R14, P6, R23, R14, RZ ;  /* 0x0000000e170ed210 */ /* 0x004fe40007fde0ff */
[----:B------:R-:W-:Y:S02]  /*2940*/  @!P0 IADD3.X R21, R24, R21, RZ, P4, !PT ;  /* 0x0000001518158210 */ /* 0x000fe400027fe4ff */
[----:B------:R-:W-:-:S03]  /*2950*/  @!P5 IADD3.X R15, R26, R15, RZ, P6, !PT ;  /* 0x0000000f1a0fd210 */ /* 0x000fc600037fe4ff */
[----:B------:R2:W5:Y:S01]  /*2960*/  @!P0 LDG.E R68, desc[UR22][R20.64] ;  /* 0x0000001614448981 */ /* 0x000562000c1e1900 */
[----:B0-----:R-:W2:Y:S01]  /*2970*/  @!P2 LDC.64 R4, c[0x0][0x288] ;  /* 0x0000a200ff04ab82 */ /* 0x001ea20000000a00 */
[----:B-1----:R-:W-:Y:S02]  /*2980*/  @!P5 IADD3 R6, P0, R23, R6, RZ ;  /* 0x000000061706d210 */ /* 0x002fe40007f1e0ff */
[----:B------:R0:W5:Y:S01]  /*2990*/  @!P5 LDG.E R31, desc[UR22][R14.64] ;  /* 0x000000160e1fd981 */ /* 0x000162000c1e1900 */
[----:B------:R-:W-:Y:S02]  /*29a0*/  IADD3 R25, R2, 0x1a0, RZ ;  /* 0x000001a002197810 */ /* 0x000fe40007ffe0ff */
[----:B------:R-:W-:Y:S02]  /*29b0*/  @!P5 IADD3.X R7, R26, R7, RZ, P0, !PT ;  /* 0x000000071a07d210 */ /* 0x000fe400007fe4ff */
[----:B------:R-:W-:-:S03]  /*29c0*/  ISETP.GE.U32.AND P0, PT, R25, UR16, PT ;  /* 0x0000001019007c0c */ /* 0x000fc6000bf06070 */
[----:B------:R1:W5:Y:S01]  /*29d0*/  @!P5 LDG.E R67, desc[UR22][R6.64] ;  /* 0x000000160643d981 */ /* 0x000362000c1e1900 */
[----:B------:R-:W-:-:S04]  /*29e0*/  IADD3 R24, R2, 0x1c0, RZ ;  /* 0x000001c002187810 */ /* 0x000fc80007ffe0ff */
[----:B------:R-:W-:Y:S01]  /*29f0*/  ISETP.GE.U32.AND P4, PT, R24, UR16, PT ;  /* 0x0000001018007c0c */ /* 0x000fe2000bf86070 */
[----:B--2---:R-:W-:Y:S01]  /*2a00*/  @!P2 IMAD R21, R27, R4, RZ ;  /* 0x000000041b15a224 */ /* 0x004fe200078e02ff */
[----:B------:R-:W-:-:S03]  /*2a10*/  SHF.R.S32.HI R27, RZ, 0x1f, R24 ;  /* 0x0000001fff1b7819 */ /* 0x000fc60000011418 */
[----:B------:R-:W-:Y:S01]  /*2a20*/  @!P2 IMAD R21, R3, R5, R21 ;  /* 0x000000050315a224 */ /* 0x000fe200078e0215 */
[----:B------:R-:W-:-:S04]  /*2a30*/  ISETP.GE.AND.EX P4, PT, R27, UR17, PT, P4 ;  /* 0x000000111b007c0c */ /* 0x000fc8000bf86340 */
[----:B------:R-:W-:Y:S01]  /*2a40*/  ISETP.GT.U32.OR P4, PT, R0, 0x2ff, P4 ;  /* 0x000002ff0000780c */ /* 0x000fe20002784470 */
[----:B----4-:R2:W-:Y:S02]  /*2a50*/  STL [R1+0x14], R28 ;  /* 0x0000141c01007387 */ /* 0x0105e40000100800 */
[----:B--2---:R-:W-:-:S04]  /*2a60*/  SHF.R.S32.HI R28, RZ, 0x1f, R22 ;  /* 0x0000001fff1c7819 */ /* 0x004fc80000011416 */
[----:B------:R-:W-:-:S04]  /*2a70*/  ISETP.GE.AND.EX P3, PT, R28, UR17, PT, P3 ;  /* 0x000000111c007c0c */ /* 0x000fc8000bf66330 */
[----:B------:R-:W-:-:S13]  /*2a80*/  ISETP.GT.U32.OR P3, PT, R0, 0x2ff, P3 ;  /* 0x000002ff0000780c */ /* 0x000fda0001f64470 */
[----:B------:R-:W2:Y:S08]  /*2a90*/  @!P3 LDC.64 R8, c[0x0][0x288] ;  /* 0x0000a200ff08bb82 */ /* 0x000eb00000000a00 */
[----:B------:R-:W3:Y:S08]  /*2aa0*/  @!P3 LDC.64 R12, c[0x0][0x230] ;  /* 0x00008c00ff0cbb82 */ /* 0x000ef00000000a00 */
[----:B------:R-:W4:Y:S01]  /*2ab0*/  @!P3 LDC.64 R10, c[0x0][0x228] ;  /* 0x00008a00ff0abb82 */ /* 0x000f220000000a00 */
[----:B0-----:R-:W-:-:S02]  /*2ac0*/  @!P3 MOV R14, R16 ;  /* 0x00000010000eb202 */ /* 0x001fc40000000f00 */
[----:B------:R-:W-:Y:S01]  /*2ad0*/  @!P3 MOV R15, R19 ;  /* 0x00000013000fb202 */ /* 0x000fe20000000f00 */
[-C--:B--2---:R-:W-:Y:S01]  /*2ae0*/  @!P3 IMAD R20, R28, R8.reuse, RZ ;  /* 0x000000081c14b224 */ /* 0x084fe200078e02ff */
[----:B------:R-:W-:Y:S01]  /*2af0*/  SHF.R.S32.HI R28, RZ, 0x1f, R25 ;  /* 0x0000001fff1c7819 */ /* 0x000fe20000011419 */
[----:B------:R-:W-:-:S03]  /*2b00*/  @!P3 IMAD.WIDE.U32 R14, R22, R8, R14 ;  /* 0x00000008160eb225 */ /* 0x000fc600078e000e */
[----:B------:R-:W-:Y:S01]  /*2b10*/  ISETP.GE.AND.EX P5, PT, R28, UR17, PT, P0 ;  /* 0x000000111c007c0c */ /* 0x000fe2000bfa6300 */
[----:B------:R-:W-:Y:S01]  /*2b20*/  @!P3 IMAD R20, R22, R9, R20 ;  /* 0x000000091614b224 */ /* 0x000fe200078e0214 */
[----:B-1----:R-:W-:Y:S01]  /*2b30*/  @!P3 SHF.L.U32 R6, R14, 0x1, RZ ;  /* 0x000000010e06b819 */ /* 0x002fe200000006ff */
[----:B------:R-:W0:Y:S01]  /*2b40*/  @!P2 LDC.64 R8, c[0x0][0x230] ;  /* 0x00008c00ff08ab82 */ /* 0x000e220000000a00 */
[----:B------:R-:W-:Y:S02]  /*2b50*/  ISETP.GT.U32.OR P5, PT, R0, 0x2ff, P5 ;  /* 0x000002ff0000780c */ /* 0x000fe40002fa4470 */
[----:B------:R-:W-:Y:S02]  /*2b60*/  @!P3 IADD3 R20, R15, R20, RZ ;  /* 0x000000140f14b210 */ /* 0x000fe40007ffe0ff */
[C---:B---3--:R-:W-:Y:S02]  /*2b70*/  @!P3 IADD3 R12, P0, R6.reuse, R12, RZ ;  /* 0x0000000c060cb210 */ /* 0x048fe40007f1e0ff */
[----:B----4-:R-:W-:Y:S01]  /*2b80*/  @!P3 IADD3 R10, P6, R6, R10, RZ ;  /* 0x0000000a060ab210 */ /* 0x010fe20007fde0ff */
[----:B------:R-:W1:Y:S01]  /*2b90*/  @!P4 LDC.64 R22, c[0x0][0x288] ;  /* 0x0000a200ff16cb82 */ /* 0x000e620000000a00 */
[----:B------:R-:W-:-:S02]  /*2ba0*/  @!P3 SHF.L.U64.HI R20, R14, 0x1, R20 ;  /* 0x000000010e14b819 */ /* 0x000fc40000010214 */
[----:B------:R-:W-:-:S05]  /*2bb0*/  @!P2 MOV R14, R16 ;  /* 0x00000010000ea202 */ /* 0x000fca0000000f00 */
[----:B------:R-:W2:Y:S01]  /*2bc0*/  @!P2 LDC.64 R6, c[0x0][0x228] ;  /* 0x00008a00ff06ab82 */ /* 0x000ea20000000a00 */
[----:B------:R-:W-:-:S03]  /*2bd0*/  @!P2 MOV R15, R19 ;  /* 0x00000013000fa202 */ /* 0x000fc60000000f00 */
[----:B------:R-:W-:-:S04]  /*2be0*/  @!P2 IMAD.WIDE.U32 R14, R3, R4, R14 ;  /* 0x00000004030ea225 */ /* 0x000fc800078e000e */
[----:B------:R-:W3:Y:S01]  /*2bf0*/  @!P5 LDC.64 R4, c[0x0][0x288] ;  /* 0x0000a200ff04db82 */ /* 0x000ee20000000a00 */
[----:B------:R-:W-:Y:S01]  /*2c00*/  HFMA2.MMA R3, -RZ, RZ, 0, 0 ;  /* 0x00000000ff037435 */ /* 0x000fe200000001ff */
[C---:B------:R-:W-:Y:S02]  /*2c10*/  @!P3 IADD3.X R13, R20.reuse, R13, RZ, P0, !PT ;  /* 0x0000000d140db210 */ /* 0x040fe400007fe4ff */
[----:B------:R-:W-:Y:S02]  /*2c20*/  @!P3 IADD3.X R11, R20, R11, RZ, P6, !PT ;  /* 0x0000000b140bb210 */ /* 0x000fe400037fe4ff */
[----:B------:R-:W-:Y:S02]  /*2c30*/  @!P2 IADD3 R21, R15, R21, RZ ;  /* 0x000000150f15a210 */ /* 0x000fe40007ffe0ff */
[C---:B------:R-:W-:Y:S01]  /*2c40*/  @!P2 SHF.L.U32 R20, R14.reuse, 0x1, RZ ;  /* 0x000000010e14a819 */ /* 0x040fe200000006ff */
[----:B------:R4:W5:Y:S01]  /*2c50*/  @!P3 LDG.E R64, desc[UR22][R10.64] ;  /* 0x000000160a40b981 */ /* 0x000962000c1e1900 */
[----:B------:R-:W-:-:S02]  /*2c60*/  @!P2 SHF.L.U64.HI R26, R14, 0x1, R21 ;  /* 0x000000010e1aa819 */ /* 0x000fc40000010215 */
[----:B0-----:R-:W-:Y:S01]  /*2c70*/  @!P2 IADD3 R8, P0, R20, R8, RZ ;  /* 0x000000081408a210 */ /* 0x001fe20007f1e0ff */
[----:B------:R3:W5:Y:S01]  /*2c80*/  @!P3 LDG.E R3, desc[UR22][R12.64] ;  /* 0x000000160c03b981 */ /* 0x000762000c1e1900 */
[----:B------:R-:W-:Y:S02]  /*2c90*/  IADD3 R14, R2, 0x1d0, RZ ;  /* 0x000001d0020e7810 */ /* 0x000fe40007ffe0ff */
[----:B------:R-:W-:Y:S02]  /*2ca0*/  @!P2 IADD3.X R9, R26, R9, RZ, P0, !PT ;  /* 0x000000091a09a210 */ /* 0x000fe400007fe4ff */
[----:B--2---:R-:W-:Y:S01]  /*2cb0*/  @!P2 IADD3 R6, P3, R20, R6, RZ ;  /* 0x000000061406a210 */ /* 0x004fe20007f7e0ff */
[----:B----4-:R-:W0:Y:S01]  /*2cc0*/  @!P5 LDC.64 R10, c[0x0][0x228] ;  /* 0x00008a00ff0adb82 */ /* 0x010e220000000a00 */
[----:B------:R-:W-:Y:S02]  /*2cd0*/  ISETP.GE.U32.AND P0, PT, R14, UR16, PT ;  /* 0x000000100e007c0c */ /* 0x000fe4000bf06070 */
[----:B------:R-:W-:-:S02]  /*2ce0*/  SHF.R.S32.HI R48, RZ, 0x1f, R14 ;  /* 0x0000001fff307819 */ /* 0x000fc4000001140e */
[----:B------:R-:W-:-:S03]  /*2cf0*/  MOV R15, RZ ;  /* 0x000000ff000f7202 */ /* 0x000fc60000000f00 */
[----:B------:R-:W2:Y:S01]  /*2d00*/  @!P5 LDC.64 R20, c[0x0][0x230] ;  /* 0x00008c00ff14db82 */ /* 0x000ea20000000a00 */
[----:B------:R-:W-:Y:S01]  /*2d10*/  ISETP.GE.AND.EX P0, PT, R48, UR17, PT, P0 ;  /* 0x0000001130007c0c */ /* 0x000fe2000bf06300 */
[----:B---3--:R-:W-:Y:S01]  /*2d20*/  @!P5 IMAD R12, R28, R4, RZ ;  /* 0x000000041c0cd224 */ /* 0x008fe200078e02ff */
[----:B------:R3:W5:Y:S01]  /*2d30*/  @!P2 LDG.E R15, desc[UR22][R8.64] ;  /* 0x00000016080fa981 */ /* 0x000762000c1e1900 */
[----:B------:R-:W-:Y:S02]  /*2d40*/  IADD3 R29, R2, 0x1e0, RZ ;  /* 0x000001e0021d7810 */ /* 0x000fe40007ffe0ff */
[----:B------:R-:W-:Y:S01]  /*2d50*/  ISETP.GT.U32.OR P0, PT, R0, 0x2ff, P0 ;  /* 0x000002ff0000780c */ /* 0x000fe20000704470 */
[----:B------:R-:W-:Y:S01]  /*2d60*/  @!P5 IMAD R12, R25, R5, R12 ;  /* 0x00000005190cd224 */ /* 0x000fe200078e020c */
[----:B------:R-:W-:Y:S02]  /*2d70*/  @!P2 IADD3.X R7, R26, R7, RZ, P3, !PT ;  /* 0x000000071a07a210 */ /* 0x000fe40001ffe4ff */
[----:B---3--:R-:W-:-:S03]  /*2d80*/  @!P5 MOV R8, R16 ;  /* 0x000000100008d202 */ /* 0x008fc60000000f00 */
[----:B------:R3:W5:Y:S01]  /*2d90*/  @!P2 LDG.E R63, desc[UR22][R6.64] ;  /* 0x00000016063fa981 */ /* 0x000762000c1e1900 */
[----:B------:R-:W-:Y:S02]  /*2da0*/  @!P5 MOV R9, R19 ;  /* 0x000000130009d202 */ /* 0x000fe40000000f00 */
[----:B------:R-:W-:Y:S02]  /*2db0*/  ISETP.GE.U32.AND P3, PT, R29, UR16, PT ;  /* 0x000000101d007c0c */ /* 0x000fe4000bf66070 */
[----:B------:R-:W-:Y:S01]  /*2dc0*/  SHF.R.S32.HI R33, RZ, 0x1f, R29 ;  /* 0x0000001fff217819 */ /* 0x000fe2000001141d */
[----:B------:R-:W-:Y:S02]  /*2dd0*/  @!P5 IMAD.WIDE.U32 R4, R25, R4, R8 ;  /* 0x000000041904d225 */ /* 0x000fe400078e0008 */
[----:B------:R-:W4:Y:S01]  /*2de0*/  @!P4 LDC.64 R8, c[0x0][0x230] ;  /* 0x00008c00ff08cb82 */ /* 0x000f220000000a00 */
[----:B------:R-:W-:Y:S02]  /*2df0*/  ISETP.GE.AND.EX P3, PT, R33, UR17, PT, P3 ;  /* 0x0000001121007c0c */ /* 0x000fe4000bf66330 */
[----:B------:R-:W-:-:S02]  /*2e00*/  @!P5 IADD3 R26, R5, R12, RZ ;  /* 0x0000000c051ad210 */ /* 0x000fc40007ffe0ff */
[----:B------:R-:W-:Y:S02]  /*2e10*/  @!P5 SHF.L.U32 R5, R4, 0x1, RZ ;  /* 0x000000010405d819 */ /* 0x000fe400000006ff */
[----:B------:R-:W-:Y:S01]  /*2e20*/  ISETP.GT.U32.OR P2, PT, R0, 0x2ff, P3 ;  /* 0x000002ff0000780c */ /* 0x000fe20001f44470 */
[----:B------:R-:W4:Y:S01]  /*2e30*/  @!P0 LDC.64 R12, c[0x0][0x288] ;  /* 0x0000a200ff0c8b82 */ /* 0x000f220000000a00 */
[----:B------:R-:W-:Y:S01]  /*2e40*/  @!P5 SHF.L.U64.HI R26, R4, 0x1, R26 ;  /* 0x00000001041ad819 */ /* 0x000fe2000001021a */
[----:B-1----:R-:W-:Y:S01]  /*2e50*/  @!P4 IMAD R25, R27, R22, RZ ;  /* 0x000000161b19c224 */ /* 0x002fe200078e02ff */
[C---:B--2---:R-:W-:Y:S02]  /*2e60*/  @!P5 IADD3 R20, P3, R5.reuse, R20, RZ ;  /* 0x000000140514d210 */ /* 0x044fe40007f7e0ff */
[----:B0-----:R-:W-:Y:S02]  /*2e70*/  @!P5 IADD3 R10, P6, R5, R10, RZ ;  /* 0x0000000a050ad210 */ /* 0x001fe40007fde0ff */
[----:B------:R-:W-:Y:S01]  /*2e80*/  @!P4 MOV R4, R16 ;  /* 0x000000100004c202 */ /* 0x000fe20000000f00 */
[----:B---3--:R-:W0:Y:S01]  /*2e90*/  @!P4 LDC.64 R6, c[0x0][0x228] ;  /* 0x00008a00ff06cb82 */ /* 0x008e220000000a00 */
[----:B------:R-:W-:Y:S01]  /*2ea0*/  @!P4 MOV R5, R19 ;  /* 0x000000130005c202 */ /* 0x000fe20000000f00 */
[----:B------:R-:W-:Y:S01]  /*2eb0*/  @!P4 IMAD R25, R24, R23, R25 ;  /* 0x000000171819c224 */ /* 0x000fe200078e0219 */
[----:B------:R-:W-:Y:S01]  /*2ec0*/  @!P5 IADD3.X R21, R26, R21, RZ, P3, !PT ;  /* 0x000000151a15d210 */ /* 0x000fe20001ffe4ff */
[----:B------:R-:W-:Y:S01]  /*2ed0*/  @!P4 IMAD.WIDE.U32 R22, R24, R22, R4 ;  /* 0x000000161816c225 */ /* 0x000fe200078e0004 */
[----:B------:R-:W-:Y:S01]  /*2ee0*/  @!P5 IADD3.X R11, R26, R11, RZ, P6, !PT ;  /* 0x0000000b1a0bd210 */ /* 0x000fe200037fe4ff */
[----:B------:R-:W-:-:S02]  /*2ef0*/  HFMA2.MMA R4, -RZ, RZ, 0, 0 ;  /* 0x00000000ff047435 */ /* 0x000fc400000001ff */
[----:B------:R-:W1:Y:S01]  /*2f00*/  @!P2 LDC.64 R26, c[0x0][0x288] ;  /* 0x0000a200ff1aab82 */ /* 0x000e620000000a00 */
[----:B------:R-:W-:Y:S01]  /*2f10*/  @!P4 IADD3 R25, R23, R25, RZ ;  /* 0x000000191719c210 */ /* 0x000fe20007ffe0ff */
[----:B------:R2:W5:Y:S01]  /*2f20*/  @!P5 LDG.E R60, desc[UR22][R10.64] ;  /* 0x000000160a3cd981 */ /* 0x000562000c1e1900 */
[C---:B------:R-:W-:Y:S02]  /*2f30*/  @!P4 SHF.L.U32 R5, R22.reuse, 0x1, RZ ;  /* 0x000000011605c819 */ /* 0x040fe400000006ff */
[----:B------:R-:W-:Y:S02]  /*2f40*/  @!P4 SHF.L.U64.HI R22, R22, 0x1, R25 ;  /* 0x000000011616c819 */ /* 0x000fe40000010219 */
[----:B----4-:R-:W-:Y:S01]  /*2f50*/  @!P4 IADD3 R8, P3, R5, R8, RZ ;  /* 0x000000080508c210 */ /* 0x010fe20007f7e0ff */
[----:B------:R3:W5:Y:S01]  /*2f60*/  @!P5 LDG.E R4, desc[UR22][R20.64] ;  /* 0x000000161404d981 */ /* 0x000762000c1e1900 */
[----:B------:R-:W-:Y:S01]  /*2f70*/  IADD3 R28, R2, 0x150, RZ ;  /* 0x00000150021c7810 */ /* 0x000fe20007ffe0ff */
[----:B------:R-:W-:Y:S01]  /*2f80*/  UIMAD.WIDE UR6, UR8, 0x8, UR6 ;  /* 0x00000008080678a5 */ /* 0x000fe2000f8e0206 */
[----:B------:R-:W-:Y:S01]  /*2f90*/  @!P4 IADD3.X R9, R22, R9, RZ, P3, !PT ;  /* 0x000000091609c210 */ /* 0x000fe20001ffe4ff */
[----:B------:R-:W4:Y:S01]  /*2fa0*/  @!P0 LDC.64 R24, c[0x0][0x228] ;  /* 0x00008a00ff188b82 */ /* 0x000f220000000a00 */
[----:B------:R-:W-:-:S02]  /*2fb0*/  ISETP.GE.U32.AND P3, PT, R28, UR16, PT ;  /* 0x000000101c007c0c */ /* 0x000fc4000bf66070 */
[----:B------:R-:W-:Y:S02]  /*2fc0*/  SHF.R.S32.HI R54, RZ, 0x1f, R28 ;  /* 0x0000001fff367819 */ /* 0x000fe4000001141c */
[----:B--2---:R-:W-:Y:S01]  /*2fd0*/  @!P0 MOV R10, R16 ;  /* 0x00000010000a8202 */ /* 0x004fe20000000f00 */
[-C--:B---3--:R-:W-:Y:S01]  /*2fe0*/  @!P0 IMAD R20, R48, R12.reuse, RZ ;  /* 0x0000000c30148224 */ /* 0x088fe200078e02ff */
[----:B------:R-:W-:Y:S02]  /*2ff0*/  @!P0 MOV R11, R19 ;  /* 0x00000013000b8202 */ /* 0x000fe40000000f00 */
[----:B------:R-:W-:Y:S01]  /*3000*/  ISETP.GE.AND.EX P3, PT, R54, UR17, PT, P3 ;  /* 0x0000001136007c0c */ /* 0x000fe2000bf66330 */
[C---:B------:R-:W-:Y:S02]  /*3010*/  @!P0 IMAD R20, R14.reuse, R13, R20 ;  /* 0x0000000d0e148224 */ /* 0x040fe400078e0214 */
[----:B------:R-:W-:Y:S01]  /*3020*/  @!P0 IMAD.WIDE.U32 R12, R14, R12, R10 ;  /* 0x0000000c0e0c8225 */ /* 0x000fe200078e000a */
[----:B------:R-:W-:Y:S01]  /*3030*/  ISETP.GT.U32.OR P3, PT, R0, 0x2ff, P3 ;  /* 0x000002ff0000780c */ /* 0x000fe20001f64470 */
[----:B------:R-:W2:Y:S03]  /*3040*/  @!P0 LDC.64 R10, c[0x0][0x230] ;  /* 0x00008c00ff0a8b82 */ /* 0x000ea60000000a00 */
[----:B------:R-:W-:Y:S01]  /*3050*/  @!P0 IADD3 R20, R13, R20, RZ ;  /* 0x000000140d148210 */ /* 0x000fe20007ffe0ff */
[----:B-1----:R-:W-:Y:S01]  /*3060*/  @!P2 IMAD R49, R33, R26, RZ ;  /* 0x0000001a2131a224 */ /* 0x002fe200078e02ff */
[----:B0-----:R-:W-:-:S02]  /*3070*/  @!P4 IADD3 R6, P5, R5, R6, RZ ;  /* 0x000000060506c210 */ /* 0x001fc40007fbe0ff */
[C---:B------:R-:W-:Y:S02]  /*3080*/  @!P0 SHF.L.U32 R51, R12.reuse, 0x1, RZ ;  /* 0x000000010c338819 */ /* 0x040fe400000006ff */
[----:B------:R-:W-:Y:S02]  /*3090*/  @!P0 SHF.L.U64.HI R33, R12, 0x1, R20 ;  /* 0x000000010c218819 */ /* 0x000fe40000010214 */
[----:B------:R-:W-:Y:S02]  /*30a0*/  MOV R12, UR6 ;  /* 0x00000006000c7c02 */ /* 0x000fe40008000f00 */
[----:B------:R-:W-:Y:S01]  /*30b0*/  MOV R13, UR7 ;  /* 0x00000007000d7c02 */ /* 0x000fe20008000f00 */
[----:B------:R-:W-:Y:S01]  /*30c0*/  HFMA2.MMA R5, -RZ, RZ, 0, 0 ;  /* 0x00000000ff057435 */ /* 0x000fe200000001ff */
[----:B------:R-:W-:Y:S02]  /*30d0*/  @!P4 IADD3.X R7, R22, R7, RZ, P5, !PT ;  /* 0x000000071607c210 */ /* 0x000fe40002ffe4ff */
[C---:B------:R-:W-:Y:S01]  /*30e0*/  IADD3 R48, R2.reuse, 0x1b0, RZ ;  /* 0x000001b002307810 */ /* 0x040fe20007ffe0ff */
[----:B------:R-:W0:Y:S01]  /*30f0*/  @!P3 LDC.64 R22, c[0x0][0x288] ;  /* 0x0000a200ff16bb82 */ /* 0x000e220000000a00 */
[----:B------:R-:W3:Y:S04]  /*3100*/  LDG.E.64 R12, desc[UR22][R12.64] ;  /* 0x000000160c0c7981 */ /* 0x000ee8000c1e1b00 */
[----:B------:R1:W5:Y:S01]  /*3110*/  @!P4 LDG.E R59, desc[UR22][R6.64] ;  /* 0x00000016063bc981 */ /* 0x000362000c1e1900 */
[----:B------:R-:W-:Y:S01]  /*3120*/  IADD3 R14, R2, 0x1f0, RZ ;  /* 0x000001f0020e7810 */ /* 0x000fe20007ffe0ff */
[----:B------:R-:W-:Y:S01]  /*3130*/  @!P2 IMAD R49, R29, R27, R49 ;  /* 0x0000001b1d31a224 */ /* 0x000fe200078e0231 */
[----:B------:R-:W-:Y:S01]  /*3140*/  SHF.R.S32.HI R71, RZ, 0x1f, R48 ;  /* 0x0000001fff477819 */ /* 0x000fe20000011430 */
[----:B------:R4:W5:Y:S01]  /*3150*/  @!P4 LDG.E R5, desc[UR22][R8.64] ;  /* 0x000000160805c981 */ /* 0x000962000c1e1900 */
[----:B--2---:R-:W-:Y:S01]  /*3160*/  @!P0 IADD3 R10, P6, R51, R10, RZ ;  /* 0x0000000a330a8210 */ /* 0x004fe20007fde0ff */
[----:B------:R-:W2:Y:S01]  /*3170*/  @!P2 LDC.64 R20, c[0x0][0x228] ;  /* 0x00008a00ff14ab82 */ /* 0x000ea20000000a00 */
[----:B-1----:R-:W-:-:S02]  /*3180*/  @!P2 MOV R6, R16 ;  /* 0x000000100006a202 */ /* 0x002fc40000000f00 */
[----:B------:R-:W-:Y:S02]  /*3190*/  @!P2 MOV R7, R19 ;  /* 0x000000130007a202 */ /* 0x000fe40000000f00 */
[----:B------:R-:W-:-:S03]  /*31a0*/  ISETP.GE.U32.AND P4, PT, R48, UR16, PT ;  /* 0x0000001030007c0c */ /* 0x000fc6000bf86070 */
[----:B----4-:R-:W1:Y:S01]  /*31b0*/  @!P2 LDC.64 R8, c[0x0][0x230] ;  /* 0x00008c00ff08ab82 */ /* 0x010e620000000a00 */
[----:B------:R-:W-:Y:S01]  /*31c0*/  @!P2 IMAD.WIDE.U32 R26, R29, R26, R6 ;  /* 0x0000001a1d1aa225 */ /* 0x000fe200078e0006 */
[----:B------:R-:W-:Y:S01]  /*31d0*/  HFMA2.MMA R6, -RZ, RZ, 0, 0 ;  /* 0x00000000ff067435 */ /* 0x000fe200000001ff */
[----:B------:R-:W-:Y:S02]  /*31e0*/  ISETP.GE.U32.AND P5, PT, R14, UR16, PT ;  /* 0x000000100e007c0c */ /* 0x000fe4000bfa6070 */
[----:B------:R-:W-:Y:S02]  /*31f0*/  SHF.R.S32.HI R75, RZ, 0x1f, R14 ;  /* 0x0000001fff4b7819 */ /* 0x000fe4000001140e */
[----:B------:R-:W-:Y:S02]  /*3200*/  ISETP.GE.AND.EX P4, PT, R71, UR17, PT, P4 ;  /* 0x0000001147007c0c */ /* 0x000fe4000bf86340 */
[----:B------:R-:W-:Y:S02]  /*3210*/  ISETP.GE.AND.EX P5, PT, R75, UR17, PT, P5 ;  /* 0x000000114b007c0c */ /* 0x000fe4000bfa6350 */
[----:B------:R-:W-:-:S02]  /*3220*/  @!P0 IADD3.X R11, R33, R11, RZ, P6, !PT ;  /* 0x0000000b210b8210 */ /* 0x000fc400037fe4ff */
[C---:B------:R-:W-:Y:S02]  /*3230*/  ISETP.GT.U32.OR P4, PT, R0.reuse, 0x2ff, P4 ;  /* 0x000002ff0000780c */ /* 0x040fe40002784470 */
[----:B------:R-:W-:Y:S01]  /*3240*/  ISETP.GT.U32.OR P5, PT, R0, 0x2ff, P5 ;  /* 0x000002ff0000780c */ /* 0x000fe20002fa4470 */
[----:B------:R4:W5:Y:S01]  /*3250*/  @!P0 LDG.E R6, desc[UR22][R10.64] ;  /* 0x000000160a068981 */ /* 0x000962000c1e1900 */
[----:B------:R-:W-:Y:S02]  /*3260*/  @!P0 IADD3 R24, P6, R51, R24, RZ ;  /* 0x0000001833188210 */ /* 0x000fe40007fde0ff */
[----:B------:R-:W-:Y:S02]  /*3270*/  @!P2 IADD3 R7, R27, R49, RZ ;  /* 0x000000311b07a210 */ /* 0x000fe40007ffe0ff */
[----:B------:R-:W-:Y:S01]  /*3280*/  @!P0 IADD3.X R25, R33, R25, RZ, P6, !PT ;  /* 0x0000001921198210 */ /* 0x000fe200037fe4ff */
[----:B0-----:R-:W-:Y:S01]  /*3290*/  @!P3 IMAD R51, R54, R22, RZ ;  /* 0x000000163633b224 */ /* 0x001fe200078e02ff */
[C---:B------:R-:W-:Y:S01]  /*32a0*/  @!P2 SHF.L.U32 R49, R26.reuse, 0x1, RZ ;  /* 0x000000011a31a819 */ /* 0x040fe200000006ff */
[----:B----4-:R-:W0:Y:S01]  /*32b0*/  @!P3 LDC.64 R10, c[0x0][0x230] ;  /* 0x00008c00ff0abb82 */ /* 0x010e220000000a00 */
[----:B------:R-:W-:Y:S01]  /*32c0*/  @!P2 SHF.L.U64.HI R33, R26, 0x1, R7 ;  /* 0x000000011a21a819 */ /* 0x000fe20000010207 */
[----:B------:R4:W5:Y:S01]  /*32d0*/  @!P0 LDG.E R56, desc[UR22][R24.64] ;  /* 0x0000001618388981 */ /* 0x000962000c1e1900 */
[----:B------:R-:W-:-:S02]  /*32e0*/  @!P3 MOV R26, R16 ;  /* 0x00000010001ab202 */ /* 0x000fc40000000f00 */
[----:B------:R-:W-:Y:S01]  /*32f0*/  @!P3 MOV R27, R19 ;  /* 0x00000013001bb202 */ /* 0x000fe20000000f00 */
[C---:B------:R-:W-:Y:S02]  /*3300*/  @!P3 IMAD R51, R28.reuse, R23, R51 ;  /* 0x000000171c33b224 */ /* 0x040fe400078e0233 */
[----:B------:R-:W-:Y:S02]  /*3310*/  @!P3 IMAD.WIDE.U32 R22, R28, R22, R26 ;  /* 0x000000161c16b225 */ /* 0x000fe400078e001a */
[----:B------:R-:W0:Y:S01]  /*3320*/  @!P4 LDC.64 R28, c[0x0][0x288] ;  /* 0x0000a200ff1ccb82 */ /* 0x000e220000000a00 */
[----:B-1----:R-:W-:Y:S01]  /*3330*/  @!P2 IADD3 R8, P6, R49, R8, RZ ;  /* 0x000000083108a210 */ /* 0x002fe20007fde0ff */
[----:B------:R-:W-:-:S06]  /*3340*/  HFMA2.MMA R7, -RZ, RZ, 0, 0 ;  /* 0x00000000ff077435 */ /* 0x000fcc00000001ff */
[----:B------:R-:W1:Y:S01]  /*3350*/  @!P5 LDC.64 R26, c[0x0][0x288] ;  /* 0x0000a200ff1adb82 */ /* 0x000e620000000a00 */
[----:B------:R-:W-:Y:S02]  /*3360*/  @!P2 IADD3.X R9, R33, R9, RZ, P6, !PT ;  /* 0x000000092109a210 */ /* 0x000fe400037fe4ff */
[----:B--2---:R-:W-:Y:S02]  /*3370*/  @!P2 IADD3 R20, P6, R49, R20, RZ ;  /* 0x000000143114a210 */ /* 0x004fe40007fde0ff */
[----:B------:R-:W-:Y:S01]  /*3380*/  @!P3 IADD3 R51, R23, R51, RZ ;  /* 0x000000331733b210 */ /* 0x000fe20007ffe0ff */
[----:B------:R2:W5:Y:S01]  /*3390*/  @!P2 LDG.E R7, desc[UR22][R8.64] ;  /* 0x000000160807a981 */ /* 0x000562000c1e1900 */
[C---:B------:R-:W-:Y:S01]  /*33a0*/  @!P3 SHF.L.U32 R49, R22.reuse, 0x1, RZ ;  /* 0x000000011631b819 */ /* 0x040fe200000006ff */
[----:B----4-:R-:W4:Y:S01]  /*33b0*/  @!P4 LDC.64 R24, c[0x0][0x230] ;  /* 0x00008c00ff18cb82 */ /* 0x010f220000000a00 */
[----:B------:R-:W-:Y:S01]  /*33c0*/  @!P2 IADD3.X R21, R33, R21, RZ, P6, !PT ;  /* 0x000000152115a210 */ /* 0x000fe200037fe4ff */
[----:B------:R-:W-:Y:S01]  /*33d0*/  HFMA2.MMA R33, -RZ, RZ, 0, 0 ;  /* 0x00000000ff217435 */ /* 0x000fe200000001ff */
[----:B------:R-:W-:-:S02]  /*33e0*/  @!P3 SHF.L.U64.HI R51, R22, 0x1, R51 ;  /* 0x000000011633b819 */ /* 0x000fc40000010233 */
[----:B0-----:R-:W-:-:S03]  /*33f0*/  @!P3 IADD3 R10, P0, R49, R10, RZ ;  /* 0x0000000a310ab210 */ /* 0x001fc60007f1e0ff */
[----:B--2---:R-:W0:Y:S01]  /*3400*/  @!P3 LDC.64 R8, c[0x0][0x228] ;  /* 0x00008a00ff08bb82 */ /* 0x004e220000000a00 */
[----:B------:R-:W-:Y:S02]  /*3410*/  MOV R54, RZ ;  /* 0x000000ff00367202 */ /* 0x000fe40000000f00 */
[----:B------:R-:W-:Y:S01]  /*3420*/  @!P3 IADD3.X R11, R51, R11, RZ, P0, !PT ;  /* 0x0000000b330bb210 */ /* 0x000fe200007fe4ff */
[----:B------:R-:W-:-:S03]  /*3430*/  @!P4 IMAD R71, R71, R28, RZ ;  /* 0x0000001c4747c224 */ /* 0x000fc600078e02ff */
[----:B------:R1:W5:Y:S01]  /*3440*/  @!P2 LDG.E R54, desc[UR22][R20.64] ;  /* 0x000000161436a981 */ /* 0x000362000c1e1900 */
[----:B------:R-:W2:Y:S03]  /*3450*/  @!P5 LDC.64 R22, c[0x0][0x230] ;  /* 0x00008c00ff16db82 */ /* 0x000ea60000000a00 */
[----:B------:R1:W5:Y:S01]  /*3460*/  @!P3 LDG.E R33, desc[UR22][R10.64] ;  /* 0x000000160a21b981 */ /* 0x000362000c1e1900 */
[----:B------:R-:W-:Y:S02]  /*3470*/  @!P4 IMAD R71, R48, R29, R71 ;  /* 0x0000001d3047c224 */ /* 0x000fe400078e0247 */
[----:B-1----:R-:W-:Y:S01]  /*3480*/  @!P5 IMAD R20, R75, R26, RZ ;  /* 0x0000001a4b14d224 */ /* 0x002fe200078e02ff */
[----:B------:R-:W-:Y:S02]  /*3490*/  @!P4 MOV R10, R16 ;  /* 0x00000010000ac202 */ /* 0x000fe40000000f00 */
[----:B------:R-:W-:-:S03]  /*34a0*/  @!P4 MOV R11, R19 ;  /* 0x00000013000bc202 */ /* 0x000fc60000000f00 */
[----:B------:R-:W-:-:S04]  /*34b0*/  @!P4 IMAD.WIDE.U32 R28, R48, R28, R10 ;  /* 0x0000001c301cc225 */ /* 0x000fc800078e000a */
[C---:B------:R-:W-:Y:S02]  /*34c0*/  @!P5 IMAD R48, R14.reuse, R27, R20 ;  /* 0x0000001b0e30d224 */ /* 0x040fe400078e0214 */
[----:B------:R-:W1:Y:S01]  /*34d0*/  @!P4 LDC.64 R20, c[0x0][0x228] ;  /* 0x00008a00ff14cb82 */ /* 0x000e620000000a00 */
[----:B------:R-:W-:Y:S02]  /*34e0*/  @!P5 MOV R10, R16 ;  /* 0x00000010000ad202 */ /* 0x000fe40000000f00 */
[----:B------:R-:W-:Y:S02]  /*34f0*/  @!P5 MOV R11, R19 ;  /* 0x00000013000bd202 */ /* 0x000fe40000000f00 */
[----:B0-----:R-:W-:Y:S01]  /*3500*/  @!P3 IADD3 R8, P0, R49, R8, RZ ;  /* 0x000000083108b210 */ /* 0x001fe20007f1e0ff */
[----:B------:R-:W-:Y:S01]  /*3510*/  @!P5 IMAD.WIDE.U32 R26, R14, R26, R10 ;  /* 0x0000001a0e1ad225 */ /* 0x000fe200078e000a */
[----:B------:R-:W-:Y:S02]  /*3520*/  @!P4 IADD3 R14, R29, R71, RZ ;  /* 0x000000471d0ec210 */ /* 0x000fe40007ffe0ff */
[----:B------:R-:W0:Y:S01]  /*3530*/  @!P5 LDC.64 R10, c[0x0][0x228] ;  /* 0x00008a00ff0adb82 */ /* 0x000e220000000a00 */
[----:B------:R-:W-:Y:S01]  /*3540*/  @!P3 IADD3.X R9, R51, R9, RZ, P0, !PT ;  /* 0x000000093309b210 */ /* 0x000fe200007fe4ff */
[----:B------:R-:W-:Y:S01]  /*3550*/  HFMA2.MMA R51, -RZ, RZ, 0, 0 ;  /* 0x00000000ff337435 */ /* 0x000fe200000001ff */
[----:B------:R-:W-:-:S02]  /*3560*/  @!P4 SHF.L.U64.HI R14, R28, 0x1, R14 ;  /* 0x000000011c0ec819 */ /* 0x000fc4000001020e */
[----:B------:R-:W-:-:S04]  /*3570*/  @!P4 SHF.L.U32 R28, R28, 0x1, RZ ;  /* 0x000000011c1cc819 */ /* 0x000fc800000006ff */
[----:B----4-:R-:W-:Y:S02]  /*3580*/  @!P4 IADD3 R24, P0, R28, R24, RZ ;  /* 0x000000181c18c210 */ /* 0x010fe40007f1e0ff */
[----:B------:R-:W-:Y:S01]  /*3590*/  @!P5 IADD3 R48, R27, R48, RZ ;  /* 0x000000301b30d210 */ /* 0x000fe20007ffe0ff */
[----:B------:R4:W5:Y:S01]  /*35a0*/  @!P3 LDG.E R51, desc[UR22][R8.64] ;  /* 0x000000160833b981 */ /* 0x000962000c1e1900 */
[----:B------:R-:W-:Y:S02]  /*35b0*/  @!P4 IADD3.X R25, R14, R25, RZ, P0, !PT ;  /* 0x000000190e19c210 */ /* 0x000fe400007fe4ff */
[----:B-1----:R-:W-:-:S04]  /*35c0*/  @!P4 IADD3 R20, P0, R28, R20, RZ ;  /* 0x000000141c14c210 */ /* 0x002fc80007f1e0ff */
[----:B------:R-:W-:Y:S02]  /*35d0*/  @!P4 IADD3.X R21, R14, R21, RZ, P0, !PT ;  /* 0x000000150e15c210 */ /* 0x000fe400007fe4ff */
[C---:B----4-:R-:W-:Y:S02]  /*35e0*/  @!P5 SHF.L.U32 R9, R26.reuse, 0x1, RZ ;  /* 0x000000011a09d819 */ /* 0x050fe400000006ff */
[----:B------:R-:W-:Y:S02]  /*35f0*/  @!P5 SHF.L.U64.HI R26, R26, 0x1, R48 ;  /* 0x000000011a1ad819 */ /* 0x000fe40000010230 */
[----:B------:R-:W-:Y:S02]  /*3600*/  CS2R R48, SRZ ;  /* 0x0000000000307805 */ /* 0x000fe4000001ff00 */
[----:B------:R-:W-:-:S04]  /*3610*/  MOV R8, RZ ;  /* 0x000000ff00087202 */ /* 0x000fc80000000f00 */
[----:B------:R-:W5:Y:S04]  /*3620*/  @!P4 LDG.E R49, desc[UR22][R20.64] ;  /* 0x000000161431c981 */ /* 0x000f68000c1e1900 */
[----:B------:R-:W5:Y:S01]  /*3630*/  @!P4 LDG.E R8, desc[UR22][R24.64] ;  /* 0x000000161808c981 */ /* 0x000f62000c1e1900 */
[----:B0-----:R-:W-:-:S04]  /*3640*/  @!P5 IADD3 R10, P3, R9, R10, RZ ;  /* 0x0000000a090ad210 */ /* 0x001fc80007f7e0ff */
[----:B------:R-:W-:-:S05]  /*3650*/  @!P5 IADD3.X R11, R26, R11, RZ, P3, !PT ;  /* 0x0000000b1a0bd210 */ /* 0x000fca0001ffe4ff */
[----:B------:R-:W5:Y:S04]  /*3660*/  @!P5 LDG.E R48, desc[UR22][R10.64] ;  /* 0x000000160a30d981 */ /* 0x000f68000c1e1900 */
[----:B------:R0:W-:Y:S04]  /*3670*/  STL [R1+0x8], R74 ;  /* 0x0000084a01007387 */ /* 0x0001e80000100800 */
[----:B------:R0:W-:Y:S01]  /*3680*/  STL [R1+0x4], R73 ;  /* 0x0000044901007387 */ /* 0x0001e20000100800 */
[----:B--2---:R-:W-:Y:S01]  /*3690*/  @!P5 IADD3 R22, P2, R9, R22, RZ ;  /* 0x000000160916d210 */ /* 0x004fe20007f5e0ff */
[----:B------:R-:W-:Y:S01]  /*36a0*/  HFMA2.MMA R9, -RZ, RZ, 0, 0 ;  /* 0x00000000ff097435 */ /* 0x000fe200000001ff */
[----:B------:R-:W-:-:S02]  /*36b0*/  UMOV UR27, 0x3f800000 ;  /* 0x3f800000001b7882 */ /* 0x000fc40000000000 */
[----:B------:R-:W-:Y:S01]  /*36c0*/  @!P5 IADD3.X R23, R26, R23, RZ, P2, !PT ;  /* 0x000000171a17d210 */ /* 0x000fe200017fe4ff */
[----:B------:R-:W-:Y:S01]  /*36d0*/  BSSY B0, `(.L_x_1568) ;  /* 0x0000024000007945 */ /* 0x000fe20003800000 */
[----:B------:R-:W-:Y:S01]  /*36e0*/  ISETP.NE.AND P3, PT, RZ, UR25, PT ;  /* 0x00000019ff007c0c */ /* 0x000fe2000bf65270 */
[----:B------:R-:W-:-:S04]  /*36f0*/  HADD2.F32 R14, -RZ, R52.H0_H0 ;  /* 0x20000034ff0e7230 */ /* 0x000fc80000004100 */
[----:B------:R1:W5:Y:S02]  /*3700*/  @!P5 LDG.E R9, desc[UR22][R22.64] ;  /* 0x000000161609d981 */ /* 0x000364000c1e1900 */
[----:B-1----:R-:W-:Y:S01]  /*3710*/  HADD2.F32 R22, -RZ, R52.H1_H1 ;  /* 0x30000034ff167230 */ /* 0x002fe20000004100 */
        /* <DEDUP_REMOVED lines=8> */
[----:B------:R-:W1:Y:S01]  /*37a0*/  @P0 MUFU.RSQ R10, R10 ;  /* 0x0000000a000a0308 */ /* 0x000e620000001400 */
[----:B------:R-:W-:Y:S02]  /*37b0*/  CS2R R12, SRZ ;  /* 0x00000000000c7805 */ /* 0x000fe4000001ff00 */
[----:B-1----:R-:W-:Y:S02]  /*37c0*/  @P0 R2UR UR5, R10 ;  /* 0x000000000a0502ca */ /* 0x002fe400000e0000 */
[----:B------:R-:W-:Y:S02]  /*37d0*/  ISETP.GT.U32.AND P0, PT, R0, 0x2ff, PT ;  /* 0x000002ff0000780c */ /* 0x000fe40003f04070 */
[----:B------:R-:W-:-:S09]  /*37e0*/  CS2R R10, SRZ ;  /* 0x00000000000a7805 */ /* 0x000fd2000001ff00 */
[----:B------:R-:W-:Y:S02]  /*37f0*/  @UP0 UMOV UR27, UR5 ;  /* 0x00000005001b0c82 */ /* 0x000fe40008000000 */
[----:B0-----:R-:W-:Y:S05]  /*3800*/  @P0 BRA `(.L_x_1569) ;  /* 0x0000000000400947 */ /* 0x001fea0003800000 */
[----:B------:R-:W-:Y:S02]  /*3810*/  ISETP.NE.AND P0, PT, RZ, UR25, PT ;  /* 0x00000019ff007c0c */ /* 0x000fe4000bf05270 */
[----:B------:R-:W-:-:S04]  /*3820*/  IADD3 R10, R72, UR15, RZ ;  /* 0x0000000f480a7c10 */ /* 0x000fc8000fffe0ff */
[----:B------:R-:W-:-:S07]  /*3830*/  SHF.R.S32.HI R13, RZ, 0x1f, R10 ;  /* 0x0000001fff0d7819 */ /* 0x000fce000001140a */
[----:B------:R-:W0:Y:S02]  /*3840*/  @P0 LDC.64 R20, c[0x0][0x240] ;  /* 0x00009000ff140b82 */ /* 0x000e240000000a00 */
[----:B0-----:R-:W-:-:S04]  /*3850*/  @P0 LEA R20, P2, R10, R20, 0x1 ;  /* 0x000000140a140211 */ /* 0x001fc800078408ff */
        /* <DEDUP_REMOVED lines=11> */
.L_x_1569:
[----:B------:R-:W-:Y:S05]  /*3910*/  BSYNC B0 ;  /* 0x0000000000007941 */ /* 0x000fea0003800000 */
.L_x_1568:
[----:B------:R-:W-:Y:S01]  /*3920*/  FADD.FTZ R14, R14, -UR26 ;  /* 0x8000001a0e0e7e21 */ /* 0x000fe20008010000 */
[----:B------:R-:W-:Y:S01]  /*3930*/  FADD.FTZ R22, R22, -UR26 ;  /* 0x8000001a16167e21 */ /* 0x000fe20008010000 */
[--C-:B-----5:R-:W-:Y:S02]  /*3940*/  HADD2.F32 R26, -RZ, R50.reuse.H0_H0 ;  /* 0x20000032ff1a7230 */ /* 0x120fe40000004100 */
        /* <DEDUP_REMOVED lines=22> */
.L_x_1570:
        /* <DEDUP_REMOVED lines=34> */
.L_x_1571:
        /* <DEDUP_REMOVED lines=40> */
.L_x_1572:
        /* <DEDUP_REMOVED lines=37> */
.L_x_1573:
        /* <DEDUP_REMOVED lines=37> */
.L_x_1574:
        /* <DEDUP_REMOVED lines=37> */
.L_x_1575:
        /* <DEDUP_REMOVED lines=37> */
.L_x_1576:
        /* <DEDUP_REMOVED lines=37> */
.L_x_1577:
        /* <DEDUP_REMOVED lines=37> */
.L_x_1578:
        /* <DEDUP_REMOVED lines=38> */
.L_x_1579:
        /* <DEDUP_REMOVED lines=38> */
.L_x_1580:
        /* <DEDUP_REMOVED lines=38> */
.L_x_1581:
        /* <DEDUP_REMOVED lines=38> */
.L_x_1582:
        /* <DEDUP_REMOVED lines=38> */
.L_x_1583:
        /* <DEDUP_REMOVED lines=39> */
.L_x_1584:
        /* <DEDUP_REMOVED lines=39> */
.L_x_1585:
        /* <DEDUP_REMOVED lines=38> */
.L_x_1586:
        /* <DEDUP_REMOVED lines=39> */
.L_x_1587:
        /* <DEDUP_REMOVED lines=37> */
.L_x_1588:
        /* <DEDUP_REMOVED lines=37> */
.L_x_1589:
        /* <DEDUP_REMOVED lines=37> */
.L_x_1590:
        /* <DEDUP_REMOVED lines=37> */
.L_x_1591:
        /* <DEDUP_REMOVED lines=37> */
.L_x_1592:
        /* <DEDUP_REMOVED lines=37> */
.L_x_1593:
        /* <DEDUP_REMOVED lines=37> */
.L_x_1594:
        /* <DEDUP_REMOVED lines=37> */
.L_x_1595:
        /* <DEDUP_REMOVED lines=37> */
.L_x_1596:
        /* <DEDUP_REMOVED lines=37> */
.L_x_1597:
        /* <DEDUP_REMOVED lines=37> */
.L_x_1598:
        /* <DEDUP_REMOVED lines=37> */
.L_x_1599:
[----:B------:R-:W-:Y:S01]  /*7e80*/  FMUL.FTZ R23, R22, R10 ;  /* 0x0000000a16177220 */ /* 0x000fe20000410000 */
[--C-:B------:R-:W-:Y:S02]  /*7e90*/  HADD2.F32 R27, -RZ, R7.reuse.H0_H0 ;  /* 0x20000007ff1b7230 */ /* 0x100fe40000004100 */
[C---:B------:R-:W-:Y:S01]  /*7ea0*/  FFMA.FTZ R72, R21.reuse, R22, R72 ;  /* 0x0000001615487223 */ /* 0x040fe20000010048 */
[----:B------:R-:W-:Y:S02]  /*7eb0*/  HADD2.F32 R26, -RZ, R7.H1_H1 ;  /* 0x30000007ff1a7230 */ /* 0x000fe40000004100 */
[----:B------:R-:W-:Y:S01]  /*7ec0*/  FFMA.FTZ R14, R21, R23, R14 ;  /* 0x00000017150e7223 */ /* 0x000fe2000001000e */
[----:B------:R-:W-:Y:S01]  /*7ed0*/  FMUL.FTZ R21, R73, R13 ;  /* 0x0000000d49157220 */ /* 0x000fe20000410000 */
[----:B------:R-:W-:Y:S01]  /*7ee0*/  FADD.FTZ R20, R20, R23 ;  /* 0x0000001714147221 */ /* 0x000fe20000010000 */
[----:B------:R-:W-:Y:S01]  /*7ef0*/  FADD.FTZ R27, R27, -UR26 ;  /* 0x8000001a1b1b7e21 */ /* 0x000fe20008010000 */
[----:B------:R-:W-:Y:S01]  /*7f00*/  FADD.FTZ R26, R26, -UR26 ;  /* 0x8000001a1a1a7e21 */ /* 0x000fe20008010000 */
[----:B------:R-:W-:Y:S01]  /*7f10*/  FFMA.FTZ R14, R74, R21, R14 ;  /* 0x000000154a0e7223 */ /* 0x000fe2000001000e */
[----:B------:R-:W-:Y:S01]  /*7f20*/  FADD.FTZ R21, R21, R20 ;  /* 0x0000001415157221 */ /* 0x000fe20000010000 */
        /* <DEDUP_REMOVED lines=24> */
.L_x_1600:
[----:B------:R-:W-:Y:S01]  /*80b0*/  FMUL.FTZ R22, R25, R10 ;  /* 0x0000000a19167220 */ /* 0x000fe20000410000 */
[----:B------:R-:W-:Y:S01]  /*80c0*/  FMUL.FTZ R24, R20, R13 ;  /* 0x0000000d14187220 */ /* 0x000fe20000410000 */
[--C-:B------:R-:W-:Y:S02]  /*80d0*/  HADD2.F32 R77, -RZ, R9.reuse.H0_H0 ;  /* 0x20000009ff4d7230 */ /* 0x100fe40000004100 */
[----:B------:R-:W-:Y:S01]  /*80e0*/  FFMA.FTZ R14, R27, R22, R14 ;  /* 0x000000161b0e7223 */ /* 0x000fe2000001000e */
[----:B------:R-:W-:Y:S01]  /*80f0*/  FADD.FTZ R21, R21, R22 ;  /* 0x0000001615157221 */ /* 0x000fe20000010000 */
[----:B------:R-:W-:Y:S02]  /*8100*/  HADD2.F32 R22, -RZ, R48.H0_H0 ;  /* 0x20000030ff167230 */ /* 0x000fe40000004100 */
[----:B------:R-:W-:Y:S01]  /*8110*/  FADD.FTZ R77, R77, -UR26 ;  /* 0x8000001a4d4d7e21 */ /* 0x000fe20008010000 */
[----:B------:R-:W-:Y:S01]  /*8120*/  FFMA.FTZ R14, R26, R24, R14 ;  /* 0x000000181a0e7223 */ /* 0x000fe2000001000e */
[----:B------:R-:W-:Y:S01]  /*8130*/  FADD.FTZ R24, R24, R21 ;  /* 0x0000001518187221 */ /* 0x000fe20000010000 */
[----:B------:R-:W-:-:S02]  /*8140*/  HADD2.F32 R21, -RZ, R9.H1_H1 ;  /* 0x30000009ff157230 */ /* 0x000fc40000004100 */
[----:B------:R-:W-:Y:S01]  /*8150*/  FMUL.FTZ R77, R77, UR27 ;  /* 0x0000001b4d4d7c20 */ /* 0x000fe20008410000 */
[----:B------:R-:W-:Y:S02]  /*8160*/  HADD2.F32 R23, -RZ, R48.H1_H1 ;  /* 0x30000030ff177230 */ /* 0x000fe40000004100 */
        /* <DEDUP_REMOVED lines=21> */
.L_x_1601:
        /* <DEDUP_REMOVED lines=118> */
.L_x_1603:
[----:B------:R-:W-:Y:S05]  /*8a20*/  BSYNC B0 ;  /* 0x0000000000007941 */ /* 0x000fea0003800000 */
.L_x_1602:
        /* <DEDUP_REMOVED lines=78> */
.L_x_1605:
[----:B------:R-:W-:Y:S05]  /*8f10*/  BSYNC B0 ;  /* 0x0000000000007941 */ /* 0x000fea0003800000 */
.L_x_1604:
        /* <DEDUP_REMOVED lines=20> */
.L_x_1607:
[----:B------:R-:W-:Y:S05]  /*9060*/  BSYNC B0 ;  /* 0x0000000000007941 */ /* 0x000fea0003800000 */
.L_x_1606:
        /* <DEDUP_REMOVED lines=40> */
.L_x_1610:
[----:B------:R-:W-:Y:S02]  /*92f0*/  MOV R20, UR18 ;  /* 0x0000001200147c02 */ /* 0x000fe40008000f00 */
[----:B------:R-:W-:-:S05]  /*9300*/  MOV R21, UR19 ;  /* 0x0000001300157c02 */ /* 0x000fca0008000f00 */
[----:B------:R-:W2:Y:S04]  /*9310*/  LDG.E.STRONG.GPU R20, desc[UR22][R20.64] ;  /* 0x0000001614147981 */ /* 0x000ea8000c1ef900 */
[----:B--2---:R-:W-:Y:S01]  /*9320*/  CCTL.IVALL ;  /* 0x00000000ff00798f */ /* 0x004fe20002000000 */
[----:B------:R-:W-:Y:S05]  /*9330*/  YIELD ;  /* 0x0000000000007946 */ /* 0x000fea0003800000 */
[----:B------:R-:W-:-:S13]  /*9340*/  ISETP.NE.AND P0, PT, R20, R14, PT ;  /* 0x0000000e1400720c */ /* 0x000fda0003f05270 */
[----:B------:R-:W-:Y:S05]  /*9350*/  @P0 BRA `(.L_x_1610) ;  /* 0xfffffffc00e40947 */ /* 0x000fea000383ffff */
.L_x_1609:
        /* <DEDUP_REMOVED lines=19> */
.L_x_1614:
        /* <DEDUP_REMOVED lines=165> */
.L_x_1613:
        /* <DEDUP_REMOVED lines=87> */
.L_x_1615:
[----:B------:R-:W-:-:S13]  /*a450*/  ISETP.NE.OR P0, PT, RZ, UR16, P0 ;  /* 0x00000010ff007c0c */ /* 0x000fda0008705670 */
[----:B------:R-:W-:Y:S05]  /*a460*/  @!P0 BRA `(.L_x_1611) ;  /* 0x0000000000b08947 */ /* 0x000fea0003800000 */
.L_x_1612:
        /* <DEDUP_REMOVED lines=44> */
.L_x_1611:
        /* <DEDUP_REMOVED lines=14> */
.L_x_1617:
[----:B------:R-:W-:Y:S05]  /*a810*/  BSYNC B0 ;  /* 0x0000000000007941 */ /* 0x000fea0003800000 */
.L_x_1616:
        /* <DEDUP_REMOVED lines=25> */
.L_x_1608:
        /* <DEDUP_REMOVED lines=8> */
[----:B0-----:R-:W0:Y:S02]  /*aa30*/  LDS.64 R20, [UR5+0xe0] ;  /* 0x0000e005ff147984 */ /* 0x001e240008000a00 */
[----:B0-----:R-:W-:Y:S01]  /*aa40*/  FMUL.FTZ R20, R20, UR6 ;  /* 0x0000000614147c20 */ /* 0x001fe20008410000 */
        /* <DEDUP_REMOVED lines=28> */
.L_x_1618:
[----:B------:R-:W-:Y:S04]  /*ac10*/  BSSY B0, `(.L_x_1619) ;  /* 0x0000017000007945 */ /* 0x000fe80003800000 */
[----:B------:R-:W-:Y:S05]  /*ac20*/  @!P1 BRA `(.L_x_1620) ;  /* 0x0000000000549947 */ /* 0x000fea0003800000 */
[----:B------:R-:W-:Y:S01]  /*ac30*/  MOV R22, UR5 ;  /* 0x0000000500167c02 */ /* 0x000fe20008000f00 */
        /* <DEDUP_REMOVED lines=20> */
.L_x_1620:
[----:B------:R-:W-:Y:S05]  /*ad80*/  BSYNC B0 ;  /* 0x0000000000007941 */ /* 0x000fea0003800000 */
.L_x_1619:
[C---:B-----5:R-:W-:Y:S01]  /*ad90*/  IADD3 R25, R2.reuse, 0x10, RZ ;  /* 0x0000001002197810 */ /* 0x060fe20007ffe0ff */
[----:B------:R-:W-:Y:S01]  /*ada0*/  ULDC.64 UR6, c[0x0][0x290] ;  /* 0x0000a40000067ab9 */ /* 0x000fe20000000a00 */
[----:B------:R-:W-:Y:S01]  /*adb0*/  IADD3 R24, R2, 0x10, RZ ;  /* 0x0000001002187810 */ /* 0x000fe20007ffe0ff */
[--C-:B------:R-:W-:Y:S01]  /*adc0*/  HADD2.F32 R21, -RZ, R47.reuse.H0_H0 ;  /* 0x2000002fff157230 */ /* 0x100fe20000004100 */
[----:B------:R-:W-:Y:S01]  /*add0*/  SHF.R.S32.HI R25, RZ, 0x1f, R25 ;  /* 0x0000001fff197819 */ /* 0x000fe20000011419 */
[----:B------:R-:W-:Y:S01]  /*ade0*/  HADD2.F32 R20, -RZ, R47.H1_H1 ;  /* 0x3000002fff147230 */ /* 0x000fe20000004100 */
[----:B------:R-:W-:Y:S01]  /*adf0*/  ISETP.GE.U32.AND P0, PT, R24, UR6, PT ;  /* 0x0000000618007c0c */ /* 0x000fe2000bf06070 */
[--C-:B0-----:R-:W-:Y:S02]  /*ae00*/  HADD2.F32 R14, -RZ, R53.reuse.H0_H0 ;  /* 0x20000035ff0e7230 */ /* 0x101fe40000004100 */
        /* <DEDUP_REMOVED lines=26> */
.L_x_1621:
        /* <DEDUP_REMOVED lines=22> */
.L_x_1623:
[----:B------:R-:W-:Y:S05]  /*b110*/  BSYNC B0 ;  /* 0x0000000000007941 */ /* 0x000fea0003800000 */
.L_x_1622:
        /* <DEDUP_REMOVED lines=33> */
.L_x_1624:
        /* <DEDUP_REMOVED lines=22> */
.L_x_1626:
[----:B------:R-:W-:Y:S05]  /*b490*/  BSYNC B0 ;  /* 0x0000000000007941 */ /* 0x000fea0003800000 */
.L_x_1625:
        /* <DEDUP_REMOVED lines=33> */
.L_x_1627:
        /* <DEDUP_REMOVED lines=22> */
.L_x_1629:
[----:B------:R-:W-:Y:S05]  /*b810*/  BSYNC B0 ;  /* 0x0000000000007941 */ /* 0x000fea0003800000 */
.L_x_1628:
        /* <DEDUP_REMOVED lines=33> */
.L_x_1630:
        /* <DEDUP_REMOVED lines=22> */
.L_x_1632:
[----:B------:R-:W-:Y:S05]  /*bb90*/  BSYNC B0 ;  /* 0x0000000000007941 */ /* 0x000fea0003800000 */
.L_x_1631:
        /* <DEDUP_REMOVED lines=48> */
.L_x_1633:
        /* <DEDUP_REMOVED lines=22> */
.L_x_1635:
[----:B------:R-:W-:Y:S05]  /*c000*/  BSYNC B0 ;  /* 0x0000000000007941 */ /* 0x000fea0003800000 */
.L_x_1634:
        /* <DEDUP_REMOVED lines=25> */
.L_x_1636:
        /* <DEDUP_REMOVED lines=22> */
.L_x_1638:
[----:B------:R-:W-:Y:S05]  /*c300*/  BSYNC B0 ;  /* 0x0000000000007941 */ /* 0x000fea0003800000 */
.L_x_1637:
        /* <DEDUP_REMOVED lines=32> */
.L_x_1639:
        /* <DEDUP_REMOVED lines=22> */
.L_x_1641:
[----:B------:R-:W-:Y:S05]  /*c670*/  BSYNC B0 ;  /* 0x0000000000007941 */ /* 0x000fea0003800000 */
.L_x_1640:
        /* <DEDUP_REMOVED lines=29> */
.L_x_1642:
        /* <DEDUP_REMOVED lines=22> */
.L_x_1644:
[----:B------:R-:W-:Y:S05]  /*c9b0*/  BSYNC B0 ;  /* 0x0000000000007941 */ /* 0x000fea0003800000 */
.L_x_1643:
[----:B------:R-:W2:Y:S01]  /*c9c0*/  LDL.LU R21, [R1] ;  /* 0x0000000001157983 */ /* 0x000ea20000300800 */
[----:B------:R-:W-:Y:S01]  /*c9d0*/  IADD3 R42, R2, 0x90, RZ ;  /* 0x00000090022a7810 */ /* 0x000fe20007ffe0ff */
[----:B0-----:R-:W-:Y:S01]  /*c9e0*/  FADD.FTZ R23, R14, -UR26 ;  /* 0x8000001a0e177e21 */ /* 0x001fe20008010000 */
[C---:B------:R-:W-:Y:S01]  /*c9f0*/  IADD3 R27, R2.reuse, 0xa0, RZ ;  /* 0x000000a0021b7810 */ /* 0x040fe20007ffe0ff */
[----:B------:R-:W-:Y:S01]  /*ca00*/  FADD.FTZ R22, R41, -UR26 ;  /* 0x8000001a29167e21 */ /* 0x000fe20008010000 */
[C---:B------:R-:W-:Y:S01]  /*ca10*/  IADD3 R40, R2.reuse, 0xa0, RZ ;  /* 0x000000a002287810 */ /* 0x040fe20007ffe0ff */
[--C-:B------:R-:W-:Y:S01]  /*ca20*/  HADD2.F32 R14, -RZ, R39.reuse.H0_H0 ;  /* 0x20000027ff0e7230 */ /* 0x100fe20000004100 */
[----:B------:R-:W-:Y:S01]  /*ca30*/  IADD3 R43, R2, 0x90, RZ ;  /* 0x00000090022b7810 */ /* 0x000fe20007ffe0ff */
        /* <DEDUP_REMOVED lines=39> */
.L_x_1645:
        /* <DEDUP_REMOVED lines=22> */
.L_x_1647:
[----:B------:R-:W-:Y:S05]  /*ce10*/  BSYNC B0 ;  /* 0x0000000000007941 */ /* 0x000fea0003800000 */
.L_x_1646:
        /* <DEDUP_REMOVED lines=26> */
.L_x_1648:
        /* <DEDUP_REMOVED lines=22> */
.L_x_1650:
[----:B------:R-:W-:Y:S05]  /*d120*/  BSYNC B0 ;  /* 0x0000000000007941 */ /* 0x000fea0003800000 */
.L_x_1649:
        /* <DEDUP_REMOVED lines=33> */
.L_x_1651:
        /* <DEDUP_REMOVED lines=22> */
.L_x_1653:
[----:B------:R-:W-:Y:S05]  /*d4a0*/  BSYNC B0 ;  /* 0x0000000000007941 */ /* 0x000fea0003800000 */
.L_x_1652:
[----:B0-----:R-:W2:Y:S01]  /*d4b0*/  LDL.LU R23, [R1+0x18] ;  /* 0x0000180001177983 */ /* 0x001ea20000300800 */
[----:B------:R-:W-:Y:S01]  /*d4c0*/  HADD2.F32 R21, -RZ, R37.H1_H1 ;  /* 0x30000025ff157230 */ /* 0x000fe20000004100 */
[----:B------:R-:W-:Y:S01]  /*d4d0*/  IADD3 R28, R2, 0xd0, RZ ;  /* 0x000000d0021c7810 */ /* 0x000fe20007ffe0ff */
[----:B------:R-:W-:Y:S01]  /*d4e0*/  FADD.FTZ R22, R14, -UR26 ;  /* 0x8000001a0e167e21 */ /* 0x000fe20008010000 */
[----:B------:R-:W-:Y:S01]  /*d4f0*/  ISETP.GT.U32.OR P0, PT, R0, 0x2ff, P0 ;  /* 0x000002ff0000780c */ /* 0x000fe20000704470 */
[----:B------:R-:W-:Y:S02]  /*d500*/  HADD2.F32 R14, -RZ, R38.H0_H0 ;  /* 0x20000026ff0e7230 */ /* 0x000fe40000004100 */
[----:B------:R-:W-:Y:S01]  /*d510*/  FADD.FTZ R21, R21, -UR26 ;  /* 0x8000001a15157e21 */ /* 0x000fe20008010000 */
[----:B------:R-:W-:Y:S01]  /*d520*/  ISETP.GE.U32.AND P2, PT, R28, UR6, PT ;  /* 0x000000061c007c0c */ /* 0x000fe2000bf46070 */
[----:B------:R-:W-:Y:S02]  /*d530*/  FMUL.FTZ R22, R22, UR27 ;  /* 0x0000001b16167c20 */ /* 0x000fe40008410000 */
[----:B------:R-:W-:Y:S01]  /*d540*/  FMUL.FTZ R21, R21, UR27 ;  /* 0x0000001b15157c20 */ /* 0x000fe20008410000 */
[----:B--2---:R-:W-:-:S02]  /*d550*/  HADD2.F32 R20, -RZ, R23.H0_H0 ;  /* 0x20000017ff147230 */ /* 0x004fc40000004100 */
        /* <DEDUP_REMOVED lines=20> */
.L_x_1654:
        /* <DEDUP_REMOVED lines=22> */
.L_x_1656:
[----:B------:R-:W-:Y:S05]  /*d800*/  BSYNC B0 ;  /* 0x0000000000007941 */ /* 0x000fea0003800000 */
.L_x_1655:
        /* <DEDUP_REMOVED lines=35> */
.L_x_1657:
        /* <DEDUP_REMOVED lines=22> */
.L_x_1659:
[----:B------:R-:W-:Y:S05]  /*dba0*/  BSYNC B0 ;  /* 0x0000000000007941 */ /* 0x000fea0003800000 */
.L_x_1658:
[----:B------:R-:W2:Y:S04]  /*dbb0*/  LDL.LU R20, [R1+0xc] ;  /* 0x00000c0001147983 */ /* 0x000ea80000300800 */
[----:B0-----:R-:W3:Y:S04]  /*dbc0*/  LDL.LU R23, [R1+0x28] ;  /* 0x0000280001177983 */ /* 0x001ee80000300800 */
[----:B------:R-:W4:Y:S01]  /*dbd0*/  LDL R37, [R1+0x10] ;  /* 0x0000100001257983 */ /* 0x000f220000100800 */
[----:B------:R-:W-:Y:S02]  /*dbe0*/  ISETP.GE.U32.AND P2, PT, R14, UR6, PT ;  /* 0x000000060e007c0c */ /* 0x000fe4000bf46070 */
[----:B------:R-:W-:-:S02]  /*dbf0*/  SHF.R.S32.HI R26, RZ, 0x1f, R14 ;  /* 0x0000001fff1a7819 */ /* 0x000fc4000001140e */
[----:B------:R-:W-:Y:S02]  /*dc00*/  ISETP.GE.AND.EX P0, PT, R25, UR7, PT, P0 ;  /* 0x0000000719007c0c */ /* 0x000fe4000bf06300 */
[----:B------:R-:W-:Y:S02]  /*dc10*/  ISETP.GE.AND.EX P2, PT, R26, UR7, PT, P2 ;  /* 0x000000071a007c0c */ /* 0x000fe4000bf46320 */
[----:B------:R-:W-:Y:S01]  /*dc20*/  ISETP.GT.U32.OR P0, PT, R0, 0x2ff, P0 ;  /* 0x000002ff0000780c */ /* 0x000fe20000704470 */
[--C-:B--2---:R-:W-:Y:S02]  /*dc30*/  HADD2.F32 R22, -RZ, R20.reuse.H0_H0 ;  /* 0x20000014ff167230 */ /* 0x104fe40000004100 */
[----:B------:R-:W-:Y:S02]  /*dc40*/  HADD2.F32 R21, -RZ, R20.H1_H1 ;  /* 0x30000014ff157230 */ /* 0x000fe40000004100 */
[--C-:B---3--:R-:W-:Y:S02]  /*dc50*/  HADD2.F32 R20, -RZ, R23.reuse.H0_H0 ;  /* 0x20000017ff147230 */ /* 0x108fe40000004100 */
[----:B------:R-:W-:Y:S01]  /*dc60*/  FADD.FTZ R22, R22, -UR26 ;  /* 0x8000001a16167e21 */ /* 0x000fe20008010000 */
[----:B------:R-:W-:-:S02]  /*dc70*/  HADD2.F32 R23, -RZ, R23.H1_H1 ;  /* 0x30000017ff177230 */ /* 0x000fc40000004100 */
[----:B------:R-:W-:Y:S01]  /*dc80*/  FADD.FTZ R21, R21, -UR26 ;  /* 0x8000001a15157e21 */ /* 0x000fe20008010000 */
[----:B----4-:R-:W-:Y:S02]  /*dc90*/  HADD2.F32 R27, -RZ, R37.H0_H0 ;  /* 0x20000025ff1b7230 */ /* 0x010fe40000004100 */
        /* <DEDUP_REMOVED lines=21> */
.L_x_1660:
        /* <DEDUP_REMOVED lines=22> */
.L_x_1662:
[----:B------:R-:W-:Y:S05]  /*df50*/  BSYNC B0 ;  /* 0x0000000000007941 */ /* 0x000fea0003800000 */
.L_x_1661:
        /* <DEDUP_REMOVED lines=30> */
.L_x_1663:
        /* <DEDUP_REMOVED lines=22> */
.L_x_1665:
[----:B------:R-:W-:Y:S05]  /*e2a0*/  BSYNC B0 ;  /* 0x0000000000007941 */ /* 0x000fea0003800000 */
.L_x_1664:
[----:B0-----:R-:W2:Y:S04]  /*e2b0*/  LDL.LU R22, [R1+0x34] ;  /* 0x0000340001167983 */ /* 0x001ea80000300800 */
[----:B------:R-:W3:Y:S01]  /*e2c0*/  LDL.LU R29, [R1+0x1c] ;  /* 0x00001c00011d7983 */ /* 0x000ee20000300800 */
[----:B------:R-:W-:Y:S01]  /*e2d0*/  IADD3 R26, R2, 0x110, RZ ;  /* 0x00000110021a7810 */ /* 0x000fe20007ffe0ff */
[----:B------:R-:W-:Y:S01]  /*e2e0*/  HADD2.F32 R23, -RZ, R36.H1_H1 ;  /* 0x30000024ff177230 */ /* 0x000fe20000004100 */
[----:B------:R-:W-:Y:S01]  /*e2f0*/  ISETP.GE.U32.AND P0, PT, R25, UR6, PT ;  /* 0x0000000619007c0c */ /* 0x000fe2000bf06070 */
[----:B------:R-:W-:Y:S01]  /*e300*/  FADD.FTZ R36, R27, -UR26 ;  /* 0x8000001a1b247e21 */ /* 0x000fe20008010000 */
[----:B------:R-:W-:Y:S02]  /*e310*/  ISETP.GE.U32.AND P2, PT, R26, UR6, PT ;  /* 0x000000061a007c0c */ /* 0x000fe4000bf46070 */
[----:B------:R-:W-:Y:S01]  /*e320*/  SHF.R.S32.HI R20, RZ, 0x1f, R25 ;  /* 0x0000001fff147819 */ /* 0x000fe20000011419 */
[----:B------:R-:W-:Y:S01]  /*e330*/  FADD.FTZ R23, R23, -UR26 ;  /* 0x8000001a17177e21 */ /* 0x000fe20008010000 */
[----:B------:R-:W-:Y:S01]  /*e340*/  SHF.R.S32.HI R28, RZ, 0x1f, R26 ;  /* 0x0000001fff1c7819 */ /* 0x000fe2000001141a */
[----:B------:R-:W-:Y:S01]  /*e350*/  FMUL.FTZ R36, R36, UR27 ;  /* 0x0000001b24247c20 */ /* 0x000fe20008410000 */
[C---:B------:R-:W-:Y:S01]  /*e360*/  IADD3 R24, R2.reuse, 0x120, RZ ;  /* 0x0000012002187810 */ /* 0x040fe20007ffe0ff */
[----:B------:R-:W-:Y:S01]  /*e370*/  FMUL.FTZ R23, R23, UR27 ;  /* 0x0000001b17177c20 */ /* 0x000fe20008410000 */
[----:B------:R-:W-:-:S02]  /*e380*/  IADD3 R14, R2, 0x130, RZ ;  /* 0x00000130020e7810 */ /* 0x000fc40007ffe0ff */
[----:B------:R-:W-:Y:S02]  /*e390*/  ISETP.GE.AND.EX P4, PT, R20, UR7, PT, P0 ;  /* 0x0000000714007c0c */ /* 0x000fe4000bf86300 */
[----:B------:R-:W-:Y:S02]  /*e3a0*/  ISETP.GE.AND.EX P5, PT, R28, UR7, PT, P2 ;  /* 0x000000071c007c0c */ /* 0x000fe4000bfa6320 */
[----:B------:R-:W-:Y:S02]  /*e3b0*/  ISETP.GE.U32.AND P2, PT, R24, UR6, PT ;  /* 0x0000000618007c0c */ /* 0x000fe4000bf46070 */
[----:B------:R-:W-:Y:S02]  /*e3c0*/  ISETP.GE.U32.AND P0, PT, R14, UR6, PT ;  /* 0x000000060e007c0c */ /* 0x000fe4000bf06070 */
[C---:B------:R-:W-:Y:S02]  /*e3d0*/  ISETP.GT.U32.OR P4, PT, R0.reuse, 0x2ff, P4 ;  /* 0x000002ff0000780c */ /* 0x040fe40002784470 */
[----:B------:R-:W-:Y:S01]  /*e3e0*/  ISETP.GT.U32.OR P5, PT, R0, 0x2ff, P5 ;  /* 0x000002ff0000780c */ /* 0x000fe20002fa4470 */
[----:B--2---:R-:W-:-:S02]  /*e3f0*/  HADD2.F32 R21, -RZ, R22.H0_H0 ;  /* 0x20000016ff157230 */ /* 0x004fc40000004100 */
[----:B------:R-:W-:Y:S02]  /*e400*/  HADD2.F32 R22, -RZ, R22.H1_H1 ;  /* 0x30000016ff167230 */ /* 0x000fe40000004100 */
[--C-:B---3--:R-:W-:Y:S02]  /*e410*/  HADD2.F32 R27, -RZ, R29.reuse.H0_H0 ;  /* 0x2000001dff1b7230 */ /* 0x108fe40000004100 */
        /* <DEDUP_REMOVED lines=20> */
.L_x_1666:
        /* <DEDUP_REMOVED lines=22> */
.L_x_1668:
[----:B------:R-:W-:Y:S05]  /*e6c0*/  BSYNC B0 ;  /* 0x0000000000007941 */ /* 0x000fea0003800000 */
.L_x_1667:
        /* <DEDUP_REMOVED lines=26> */
.L_x_1669:
[----:B------:R-:W-:Y:S04]  /*e870*/  BSSY B0, `(.L_x_1670) ;  /* 0x0000016000007945 */ /* 0x000fe80003800000 */
[----:B------:R-:W-:Y:S05]  /*e880*/  @P5 BRA `(.L_x_1671) ;  /* 0x0000000000505947 */ /* 0x000fea0003800000 */
[----:B------:R-:W-:Y:S01]  /*e890*/  MOV R27, UR5 ;  /* 0x00000005001b7c02 */ /* 0x000fe20008000f00 */
[----:B------:R-:W-:Y:S01]  /*e8a0*/  ULDC.64 UR14, c[0x0][0x288] ;  /* 0x0000a200000e7ab9 */ /* 0x000fe20000000a00 */
[----:B------:R-:W-:-:S03]  /*e8b0*/  MOV R22, UR5 ;  /* 0x0000000500167c02 */ /* 0x000fc60008000f00 */
[----:B------:R-:W-:Y:S01]  /*e8c0*/  FFMA.FTZ R20, R20, R27, UR13 ;  /* 0x0000000d14147e23 */ /* 0x000fe2000801001b */
[----:B------:R-:W-:Y:S02]  /*e8d0*/  IMAD R27, R28, UR14, RZ ;  /* 0x0000000e1c1b7c24 */ /* 0x000fe4000f8e02ff */
[----:B------:R-:W-:Y:S01]  /*e8e0*/  FFMA.FTZ R22, R21, R22, UR13 ;  /* 0x0000000d15167e23 */ /* 0x000fe20008010016 */
[----:B------:R-:W-:Y:S01]  /*e8f0*/  MOV R21, R19 ;  /* 0x0000001300157202 */ /* 0x000fe20000000f00 */
[----:B------:R-:W-:Y:S01]  /*e900*/  FFMA.FTZ R25, R25, R10, -R20 ;  /* 0x0000000a19197223 */ /* 0x000fe20000010814 */
[----:B------:R-:W-:Y:S01]  /*e910*/  MOV R20, R16 ;  /* 0x0000001000147202 */ /* 0x000fe20000000f00 */
[----:B------:R-:W-:-:S04]  /*e920*/  IMAD R27, R26, UR15, R27 ;  /* 0x0000000f1a1b7c24 */ /* 0x000fc8000f8e021b */
        /* <DEDUP_REMOVED lines=10> */
.L_x_1671:
[----:B------:R-:W-:Y:S05]  /*e9d0*/  BSYNC B0 ;  /* 0x0000000000007941 */ /* 0x000fea0003800000 */
.L_x_1670:
        /* <DEDUP_REMOVED lines=10> */
[----:B------:R-:W-:Y:S01]  /*ea80*/  ISETP.GE.AND.EX P2, PT, R38, UR7, PT, P2 ;  /* 0x0000000726007c0c */ /* 0x000fe2000bf46320 */
[----:B------:R-:W-:-:S02]  /*ea90*/  FMUL.FTZ R28, R20, UR27 ;  /* 0x0000001b141c7c20 */ /* 0x000fc40008410000 */
[----:B------:R-:W-:Y:S01]  /*eaa0*/  FMUL.FTZ R21, R21, UR27 ;  /* 0x0000001b15157c20 */ /* 0x000fe20008410000 */
        /* <DEDUP_REMOVED lines=22> */
.L_x_1672:
        /* <DEDUP_REMOVED lines=9> */
[----:B------:R-:W-:Y:S01]  /*eca0*/  IMAD R27, R24, UR15, R27 ;  /* 0x0000000f181b7c24 */ /* 0x000fe2000f8e021b */
[----:B------:R-:W-:Y:S01]  /*ecb0*/  MOV R21, R19 ;  /* 0x0000001300157202 */ /* 0x000fe20000000f00 */
        /* <DEDUP_REMOVED lines=11> */
.L_x_1674:
[----:B------:R-:W-:Y:S05]  /*ed70*/  BSYNC B0 ;  /* 0x0000000000007941 */ /* 0x000fea0003800000 */
.L_x_1673:
[----:B------:R-:W2:Y:S01]  /*ed80*/  LDL.LU R20, [R1+0x8] ;  /* 0x0000080001147983 */ /* 0x000ea20000300800 */
[----:B------:R-:W-:Y:S01]  /*ed90*/  HADD2.F32 R35, -RZ, R35.H1_H1 ;  /* 0x30000023ff237230 */ /* 0x000fe20000004100 */
[----:B------:R-:W-:-:S04]  /*eda0*/  ISETP.GT.U32.OR P0, PT, R0, 0x2ff, P0 ;  /* 0x000002ff0000780c */ /* 0x000fc80000704470 */
[----:B0-----:R-:W-:-:S04]  /*edb0*/  FADD.FTZ R23, R35, -UR26 ;  /* 0x8000001a23177e21 */ /* 0x001fc80008010000 */
[----:B------:R-:W-:Y:S01]  /*edc0*/  FMUL.FTZ R23, R23, UR27 ;  /* 0x0000001b17177c20 */ /* 0x000fe20008410000 */
[--C-:B--2---:R-:W-:Y:S02]  /*edd0*/  HADD2.F32 R21, -RZ, R20.reuse.H0_H0 ;  /* 0x20000014ff157230 */ /* 0x104fe40000004100 */
[----:B------:R-:W-:Y:S02]  /*ede0*/  HADD2.F32 R22, -RZ, R20.H1_H1 ;  /* 0x30000014ff167230 */ /* 0x000fe40000004100 */
[----:B------:R-:W-:Y:S01]  /*edf0*/  FADD.FTZ R20, R26, -UR26 ;  /* 0x8000001a1a147e21 */ /* 0x000fe20008010000 */
[--C-:B------:R-:W-:Y:S02]  /*ee00*/  HADD2.F32 R26, -RZ, R32.reuse.H0_H0 ;  /* 0x20000020ff1a7230 */ /* 0x100fe40000004100 */
        /* <DEDUP_REMOVED lines=21> */
.L_x_1675:
        /* <DEDUP_REMOVED lines=22> */
.L_x_1677:
[----:B------:R-:W-:Y:S05]  /*f0c0*/  BSYNC B0 ;  /* 0x0000000000007941 */ /* 0x000fea0003800000 */
.L_x_1676:
        /* <DEDUP_REMOVED lines=46> */
.L_x_1678:
        /* <DEDUP_REMOVED lines=22> */
.L_x_1680:
[----:B------:R-:W-:Y:S05]  /*f510*/  BSYNC B0 ;  /* 0x0000000000007941 */ /* 0x000fea0003800000 */
.L_x_1679:
        /* <DEDUP_REMOVED lines=25> */
.L_x_1681:
[----:B------:R-:W-:Y:S04]  /*f6b0*/  BSSY B0, `(.L_x_1682) ;  /* 0x0000016000007945 */ /* 0x000fe80003800000 */
[----:B------:R-:W-:Y:S05]  /*f6c0*/  @P2 BRA `(.L_x_1683) ;  /* 0x0000000000502947 */ /* 0x000fea0003800000 */
[----:B------:R-:W-:Y:S01]  /*f6d0*/  MOV R23, UR5 ;  /* 0x0000000500177c02 */ /* 0x000fe20008000f00 */
[----:B------:R-:W-:Y:S01]  /*f6e0*/  ULDC.64 UR14, c[0x0][0x288] ;  /* 0x0000a200000e7ab9 */ /* 0x000fe20000000a00 */
[----:B------:R-:W-:-:S03]  /*f6f0*/  MOV R26, UR5 ;  /* 0x00000005001a7c02 */ /* 0x000fc60008000f00 */
[----:B------:R-:W-:Y:S02]  /*f700*/  FFMA.FTZ R20, R20, R23, UR13 ;  /* 0x0000000d14147e23 */ /* 0x000fe40008010017 */
[----:B------:R-:W-:Y:S01]  /*f710*/  FFMA.FTZ R23, R21, R26, UR13 ;  /* 0x0000000d15177e23 */ /* 0x000fe2000801001a */
        /* <DEDUP_REMOVED lines=12> */
[----:B------:R-:W-:Y:S02]  /*f7e0*/  F2FP.F16.F32.PACK_AB R25, R25, R26 ;  /* 0x0000001a1919723e */ /* 0x000fe400000000ff */
[----:B------:R-:W-:-:S05]  /*f7f0*/  LEA.HI.X R23, R20, UR15, R29, 0x1, P2 ;  /* 0x0000000f14177c11 */ /* 0x000fca00090f0c1d */
[----:B------:R0:W-:Y:S02]  /*f800*/  STG.E desc[UR22][R22.64], R25 ;  /* 0x0000001916007986 */ /* 0x0001e4000c101916 */
.L_x_1683:
[----:B------:R-:W-:Y:S05]  /*f810*/  BSYNC B0 ;  /* 0x0000000000007941 */ /* 0x000fea0003800000 */
.L_x_1682:
        /* <DEDUP_REMOVED lines=32> */
.L_x_1684:
        /* <DEDUP_REMOVED lines=22> */
.L_x_1686:
[----:B------:R-:W-:Y:S05]  /*fb80*/  BSYNC B0 ;  /* 0x0000000000007941 */ /* 0x000fea0003800000 */
.L_x_1685:
[----:B------:R-:W-:Y:S02]  /*fb90*/  HADD2.F32 R31, -RZ, R31.H1_H1 ;  /* 0x3000001fff1f7230 */ /* 0x000fe40000004100 */
[----:B------:R-:W-:Y:S01]  /*fba0*/  FADD.FTZ R20, R25, -UR26 ;  /* 0x8000001a19147e21 */ /* 0x000fe20008010000 */
[--C-:B0-----:R-:W-:Y:S01]  /*fbb0*/  HADD2.F32 R21, -RZ, R67.reuse.H0_H0 ;  /* 0x20000043ff157230 */ /* 0x101fe20000004100 */
[----:B------:R-:W-:Y:S01]  /*fbc0*/  ISETP.GT.U32.OR P0, PT, R0, 0x2ff, P0 ;  /* 0x000002ff0000780c */ /* 0x000fe20000704470 */
[----:B------:R-:W-:Y:S02]  /*fbd0*/  HADD2.F32 R22, -RZ, R67.H1_H1 ;  /* 0x30000043ff167230 */ /* 0x000fe40000004100 */
[----:B------:R-:W-:Y:S01]  /*fbe0*/  FADD.FTZ R31, R31, -UR26 ;  /* 0x8000001a1f1f7e21 */ /* 0x000fe20008010000 */
        /* <DEDUP_REMOVED lines=23> */
.L_x_1687:
        /* <DEDUP_REMOVED lines=22> */
.L_x_1689:
[----:B------:R-:W-:Y:S05]  /*fec0*/  BSYNC B0 ;  /* 0x0000000000007941 */ /* 0x000fea0003800000 */
.L_x_1688:
[----:B------:R-:W-:Y:S01]  /*fed0*/  IADD3 R21, R2, 0x180, RZ ;  /* 0x0000018002157810 */ /* 0x000fe20007ffe0ff */
[----:B------:R-:W-:Y:S01]  /*fee0*/  FADD.FTZ R14, R24, -UR26 ;  /* 0x8000001a180e7e21 */ /* 0x000fe20008010000 */
[C---:B------:R-:W-:Y:S01]  /*fef0*/  IADD3 R27, R2.reuse, 0x190, RZ ;  /* 0x00000190021b7810 */ /* 0x040fe20007ffe0ff */
        /* <DEDUP_REMOVED lines=43> */
.L_x_1690:
[----:B------:R-:W-:Y:S04]  /*101b0*/  BSSY B0, `(.L_x_1691) ;  /* 0x0000016000007945 */ /* 0x000fe80003800000 */
[----:B------:R-:W-:Y:S05]  /*101c0*/  @P5 BRA `(.L_x_1692) ;  /* 0x0000000000505947 */ /* 0x000fea0003800000 */
[----:B------:R-:W-:Y:S01]  /*101d0*/  MOV R15, UR5 ;  /* 0x00000005000f7c02 */ /* 0x000fe20008000f00 */
[----:B------:R-:W-:Y:S01]  /*101e0*/  ULDC.64 UR14, c[0x0][0x288] ;  /* 0x0000a200000e7ab9 */ /* 0x000fe20000000a00 */
[----:B------:R-:W-:-:S03]  /*101f0*/  MOV R20, UR5 ;  /* 0x0000000500147c02 */ /* 0x000fc60008000f00 */
[----:B------:R-:W-:Y:S01]  /*10200*/  FFMA.FTZ R14, R34, R15, UR13 ;  /* 0x0000000d220e7e23 */ /* 0x000fe2000801000f */
[----:B------:R-:W-:Y:S01]  /*10210*/  MOV R15, R19 ;  /* 0x00000013000f7202 */ /* 0x000fe20000000f00 */
[----:B------:R-:W-:Y:S01]  /*10220*/  FFMA.FTZ R25, R35, R20, UR13 ;  /* 0x0000000d23197e23 */ /* 0x000fe20008010014 */
[----:B------:R-:W-:Y:S02]  /*10230*/  IMAD R20, R38, UR14, RZ ;  /* 0x0000000e26147c24 */ /* 0x000fe4000f8e02ff */
[----:B------:R-:W-:Y:S01]  /*10240*/  FFMA.FTZ R29, R29, R10, -R14 ;  /* 0x0000000a1d1d7223 */ /* 0x000fe2000001080e */
[----:B------:R-:W-:Y:S01]  /*10250*/  MOV R14, R16 ;  /* 0x00000010000e7202 */ /* 0x000fe20000000f00 */
[----:B------:R-:W-:Y:S02]  /*10260*/  FFMA.FTZ R25, R64, R13, -R25 ;  /* 0x0000000d40197223 */ /* 0x000fe40000010819 */
[----:B------:R-:W-:Y:S02]  /*10270*/  FMUL.FTZ R26, R29, UR27 ;  /* 0x0000001b1d1a7c20 */ /* 0x000fe40008410000 */
        /* <DEDUP_REMOVED lines=9> */
.L_x_1692:
[----:B------:R-:W-:Y:S05]  /*10310*/  BSYNC B0 ;  /* 0x0000000000007941 */ /* 0x000fea0003800000 */
.L_x_1691:
        /* <DEDUP_REMOVED lines=25> */
.L_x_1693:
        /* <DEDUP_REMOVED lines=12> */
[----:B------:R-:W-:-:S02]  /*10570*/  FMUL.FTZ R25, R21, UR27 ;  /* 0x0000001b15197c20 */ /* 0x000fc40008410000 */
        /* <DEDUP_REMOVED lines=9> */
.L_x_1695:
[----:B------:R-:W-:Y:S05]  /*10610*/  BSYNC B0 ;  /* 0x0000000000007941 */ /* 0x000fea0003800000 */
.L_x_1694:
        /* <DEDUP_REMOVED lines=32> */
.L_x_1696:
        /* <DEDUP_REMOVED lines=22> */
.L_x_1698:
[----:B------:R-:W-:Y:S05]  /*10980*/  BSYNC B0 ;  /* 0x0000000000007941 */ /* 0x000fea0003800000 */
.L_x_1697:
        /* <DEDUP_REMOVED lines=29> */
.L_x_1699:
        /* <DEDUP_REMOVED lines=22> */
.L_x_1701:
[----:B------:R-:W-:Y:S05]  /*10cc0*/  BSYNC B0 ;  /* 0x0000000000007941 */ /* 0x000fea0003800000 */
.L_x_1700:
        /* <DEDUP_REMOVED lines=49> */
.L_x_1702:
        /* <DEDUP_REMOVED lines=22> */
.L_x_1704:
[----:B------:R-:W-:Y:S05]  /*11140*/  BSYNC B0 ;  /* 0x0000000000007941 */ /* 0x000fea0003800000 */
.L_x_1703:
        /* <DEDUP_REMOVED lines=25> */
.L_x_1705:
        /* <DEDUP_REMOVED lines=22> */
.L_x_1707:
[----:B------:R-:W-:Y:S05]  /*11440*/  BSYNC B0 ;  /* 0x0000000000007941 */ /* 0x000fea0003800000 */
.L_x_1706:
        /* <DEDUP_REMOVED lines=31> */
.L_x_1708:
        /* <DEDUP_REMOVED lines=22> */
.L_x_1710:
[----:B------:R-:W-:Y:S05]  /*117a0*/  BSYNC B0 ;  /* 0x0000000000007941 */ /* 0x000fea0003800000 */
.L_x_1709:
        /* <DEDUP_REMOVED lines=25> */
.L_x_1711:
[----:B------:R-:W-:Y:S04]  /*11940*/  BSSY B0, `(.L_x_1712) ;  /* 0x0000015000007945 */ /* 0x000fe80003800000 */
[----:B------:R-:W-:Y:S05]  /*11950*/  @P4 BRA `(.L_x_1713) ;  /* 0x00000000004c4947 */ /* 0x000fea0003800000 */
[----:B------:R-:W-:Y:S01]  /*11960*/  MOV R7, UR5 ;  /* 0x0000000500077c02 */ /* 0x000fe20008000f00 */
[----:B------:R-:W-:Y:S01]  /*11970*/  ULDC.64 UR6, c[0x0][0x288] ;  /* 0x0000a20000067ab9 */ /* 0x000fe20000000a00 */
[----:B------:R-:W-:Y:S02]  /*11980*/  MOV R6, UR5 ;  /* 0x0000000500067c02 */ /* 0x000fe40008000f00 */
[----:B------:R-:W-:Y:S01]  /*11990*/  MOV R17, R19 ;  /* 0x0000001300117202 */ /* 0x000fe20000000f00 */
[----:B------:R-:W-:Y:S02]  /*119a0*/  FFMA.FTZ R4, R24, R7, UR13 ;  /* 0x0000000d18047e23 */ /* 0x000fe40008010007 */
[----:B------:R-:W-:Y:S01]  /*119b0*/  FFMA.FTZ R7, R21, R6, UR13 ;  /* 0x0000000d15077e23 */ /* 0x000fe20008010006 */
[----:B------:R-:W-:Y:S02]  /*119c0*/  IMAD R6, R32, UR6, RZ ;  /* 0x0000000620067c24 */ /* 0x000fe4000f8e02ff */
        /* <DEDUP_REMOVED lines=12> */
.L_x_1713:
[----:B------:R-:W-:Y:S05]  /*11a90*/  BSYNC B0 ;  /* 0x0000000000007941 */ /* 0x000fea0003800000 */
.L_x_1712:
        /* <DEDUP_REMOVED lines=9> */
.L_x_1567:
        /* <DEDUP_REMOVED lines=19> */
.L_x_1716:
[----:B------:R-:W-:Y:S05]  /*11c60*/  BSYNC B0 ;  /* 0x0000000000007941 */ /* 0x000fea0003800000 */
.L_x_1715:
        /* <DEDUP_REMOVED lines=11> */
.L_x_1718:
[----:B------:R-:W2:Y:S04]  /*11d20*/  LDG.E.STRONG.GPU R5, desc[UR22][R2.64] ;  /* 0x0000001602057981 */ /* 0x000ea8000c1ef900 */
[----:B--2---:R-:W-:Y:S01]  /*11d30*/  CCTL.IVALL ;  /* 0x00000000ff00798f */ /* 0x004fe20002000000 */
[----:B------:R-:W-:Y:S05]  /*11d40*/  YIELD ;  /* 0x0000000000007946 */ /* 0x000fea0003800000 */
[----:B------:R-:W-:-:S13]  /*11d50*/  ISETP.NE.AND P0, PT, R5, R4, PT ;  /* 0x000000040500720c */ /* 0x000fda0003f05270 */
[----:B------:R-:W-:Y:S05]  /*11d60*/  @P0 BRA `(.L_x_1718) ;  /* 0xfffffffc00ec0947 */ /* 0x000fea000383ffff */
.L_x_1717:
        /* <DEDUP_REMOVED lines=25> */
.L_x_1719:
        /* <DEDUP_REMOVED lines=25> */
.L_x_1720:
        /* <DEDUP_REMOVED lines=15> */
.L_x_5133:


//--------------------- .text._Z35group_norm_nhwc_bwd_one_pass_kernelI11Fp16IOFp16WLi64ELi96ELi768EEv26Group_norm_nhwc_bwd_params --------------------------
	.section	.text._Z35group_norm_nhwc_bwd_one_pass_kernelI11Fp16IOFp16WLi64ELi96ELi768EEv26Group_norm_nhwc_bwd_params,"ax",@progbits
	.align	128
        .global         _Z35group_norm_nhwc_bwd_one_pass_kernelI11Fp16IOFp16WLi64ELi96ELi768EEv26Group_norm_nhwc_bwd_params
        .type           _Z35group_norm_nhwc_bwd_one_pass_kernelI11Fp16IOFp16WLi64ELi96ELi768EEv26Group_norm_nhwc_bwd_params,@function
        .size           _Z35group_norm_nhwc_bwd_one_pass_kernelI11Fp16IOFp16WLi64ELi96ELi768EEv26Group_norm_nhwc_bwd_params,(.L_x_5134 - _Z35group_norm_nhwc_bwd_one_pass_kernelI11Fp16IOFp16WLi64ELi96ELi768EEv26Group_norm_nhwc_bwd_params)
        .other          _Z35group_norm_nhwc_bwd_one_pass_kernelI11Fp16IOFp16WLi64ELi96ELi768EEv26Group_norm_nhwc_bwd_params,@"STO_CUDA_ENTRY STV_DEFAULT"
_Z35group_norm_nhwc_bwd_one_pass_kernelI11Fp16IOFp16WLi64ELi96ELi768EEv26Group_norm_nhwc_bwd_params:
.text._Z35group_norm_nhwc_bwd_one_pass_kernelI11Fp16IOFp16WLi64ELi96ELi768EEv26Group_norm_nhwc_bwd_params:
        /* <DEDUP_REMOVED lines=50> */
.L_x_1756:
        /* <DEDUP_REMOVED lines=168> */
[----:B--2---:R-:W-:-:S02]  /*0da0*/  @P0 HADD2.F32 R24, -RZ, R14.H0_H0 ;  /* 0x2000000eff180230 */ /* 0x004fc40000004100 */
[----:B---3--:R-:W-:Y:S02]  /*0db0*/  @P0 HADD2.F32 R23, -RZ, R13.H0_H0 ;  /* 0x2000000dff170230 */ /* 0x008fe40000004100 */
[----:B----4-:R-:W-:Y:S02]  /*0dc0*/  HADD2.F32 R0, -RZ, R0.H0_H0 ;  /* 0x20000000ff007230 */ /* 0x010fe40000004100 */
[----:B------:R-:W-:-:S07]  /*0dd0*/  HADD2.F32 R2, -RZ, R12.H0_H0 ;  /* 0x2000000cff027230 */ /* 0x000fce0000004100 */
.L_x_1723:
[----:B------:R-:W-:Y:S05]  /*0de0*/  BSYNC B0 ;  /* 0x0000000000007941 */ /* 0x000fea0003800000 */
.L_x_1722:
        /* <DEDUP_REMOVED lines=25> */
.L_x_1724:
        /* <DEDUP_REMOVED lines=34> */
.L_x_1725:
        /* <DEDUP_REMOVED lines=40> */
.L_x_1726:
        /* <DEDUP_REMOVED lines=35> */
.L_x_1727:
        /* <DEDUP_REMOVED lines=114> */
.L_x_1729:
[----:B------:R-:W-:Y:S05]  /*1d70*/  BSYNC B0 ;  /* 0x0000000000007941 */ /* 0x000fea0003800000 */
.L_x_1728:
        /* <DEDUP_REMOVED lines=78> */
.L_x_1731:
[----:B------:R-:W-:Y:S05]  /*2260*/  BSYNC B0 ;  /* 0x0000000000007941 */ /* 0x000fea0003800000 */
.L_x_1730:
        /* <DEDUP_REMOVED lines=20> */
.L_x_1733:
[----:B------:R-:W-:Y:S05]  /*23b0*/  BSYNC B0 ;  /* 0x0000000000007941 */ /* 0x000fea0003800000 */
.L_x_1732:
        /* <DEDUP_REMOVED lines=34> */
.L_x_1736:
[----:B------:R-:W2:Y:S04]  /*25e0*/  LDG.E.STRONG.GPU R15, desc[UR14][R10.64] ;  /* 0x0000000e0a0f7981 */ /* 0x000ea8000c1ef900 */
[----:B--2---:R-:W-:Y:S01]  /*25f0*/  CCTL.IVALL ;  /* 0x00000000ff00798f */ /* 0x004fe20002000000 */
[----:B------:R-:W-:Y:S05]  /*2600*/  YIELD ;  /* 0x0000000000007946 */ /* 0x000fea0003800000 */
[----:B------:R-:W-:-:S13]  /*2610*/  ISETP.NE.AND P0, PT, R15, R14, PT ;  /* 0x0000000e0f00720c */ /* 0x000fda0003f05270 */
[----:B------:R-:W-:Y:S05]  /*2620*/  @P0 BRA `(.L_x_1736) ;  /* 0xfffffffc00ec0947 */ /* 0x000fea000383ffff */
.L_x_1735:
        /* <DEDUP_REMOVED lines=17> */
.L_x_1740:
        /* <DEDUP_REMOVED lines=115> */
.L_x_1739:
        /* <DEDUP_REMOVED lines=61> */
.L_x_1741:
[----:B------:R-:W-:-:S13]  /*3240*/  ISETP.NE.OR P0, PT, R10, RZ, P0 ;  /* 0x000000ff0a00720c */ /* 0x000fda0000705670 */
[----:B------:R-:W-:Y:S05]  /*3250*/  @!P0 BRA `(.L_x_1737) ;  /* 0x00000000007c8947 */ /* 0x000fea0003800000 */
.L_x_1738:
        /* <DEDUP_REMOVED lines=31> */
.L_x_1737:
        /* <DEDUP_REMOVED lines=11> */
.L_x_1743:
[----:B------:R-:W-:Y:S05]  /*3500*/  BSYNC B0 ;  /* 0x0000000000007941 */ /* 0x000fea0003800000 */
.L_x_1742:
        /* <DEDUP_REMOVED lines=16> */
.L_x_1734:
        /* <DEDUP_REMOVED lines=51> */
.L_x_1744:
        /* <DEDUP_REMOVED lines=21> */
.L_x_1746:
[----:B------:R-:W-:Y:S05]  /*3a90*/  BSYNC B0 ;  /* 0x0000000000007941 */ /* 0x000fea0003800000 */
.L_x_1745:
        /* <DEDUP_REMOVED lines=25> */
.L_x_1747:
        /* <DEDUP_REMOVED lines=20> */
.L_x_1749:
[----:B------:R-:W-:Y:S05]  /*3d70*/  BSYNC B0 ;  /* 0x0000000000007941 */ /* 0x000fea0003800000 */
.L_x_1748:
        /* <DEDUP_REMOVED lines=31> */
.L_x_1750:
        /* <DEDUP_REMOVED lines=21> */
.L_x_1752:
[----:B------:R-:W-:Y:S05]  /*40c0*/  BSYNC B0 ;  /* 0x0000000000007941 */ /* 0x000fea0003800000 */
.L_x_1751:
        /* <DEDUP_REMOVED lines=25> */
.L_x_1753:
        /* <DEDUP_REMOVED lines=21> */
.L_x_1755:
[----:B------:R-:W-:Y:S05]  /*43b0*/  BSYNC B0 ;  /* 0x0000000000007941 */ /* 0x000fea0003800000 */
.L_x_1754:
[----:B------:R-:W-:Y:S01]  /*43c0*/  ULDC UR11, c[0x0][0x10] ;  /* 0x00000400000b7ab9 */ /* 0x000fe20000000800 */
[----:B------:R-:W-:Y:S02]  /*43d0*/  UIADD3 UR4, UR4, 0x1, URZ ;  /* 0x0000000104047890 */ /* 0x000fe4000fffe03f */
[----:B------:R-:W-:-:S04]  /*43e0*/  UIADD3 UR6, UR11, UR6, URZ ;  /* 0x000000060b067290 */ /* 0x000fc8000fffe03f */
[----:B------:R-:W-:-:S06]  /*43f0*/  UISETP.GE.AND UP0, UPT, UR6, UR5, UPT ;  /* 0x000000050600728c */ /* 0x000fcc000bf06270 */
[----:B------:R-:W-:-:S13]  /*4400*/  PLOP3.LUT P0, PT, PT, PT, UP0, 0x80, 0x0 ;  /* 0x000000000000781c */ /* 0x000fda0003f0f008 */
[----:B------:R-:W-:Y:S05]  /*4410*/  @!P0 BRA `(.L_x_1756) ;  /* 0xffffffbc00c08947 */ /* 0x000fea000383ffff */
.L_x_1721:
        /* <DEDUP_REMOVED lines=19> */
.L_x_1758:
[----:B------:R-:W-:Y:S05]  /*4550*/  BSYNC B0 ;  /* 0x0000000000007941 */ /* 0x000fea0003800000 */
.L_x_1757:
        /* <DEDUP_REMOVED lines=11> */
.L_x_1760:
[----:B------:R-:W2:Y:S04]  /*4610*/  LDG.E.STRONG.GPU R5, desc[UR14][R2.64] ;  /* 0x0000000e02057981 */ /* 0x000ea8000c1ef900 */
[----:B--2---:R-:W-:Y:S01]  /*4620*/  CCTL.IVALL ;  /* 0x00000000ff00798f */ /* 0x004fe20002000000 */
[----:B------:R-:W-:Y:S05]  /*4630*/  YIELD ;  /* 0x0000000000007946 */ /* 0x000fea0003800000 */
[----:B------:R-:W-:-:S13]  /*4640*/  ISETP.NE.AND P0, PT, R5, R0, PT ;  /* 0x000000000500720c */ /* 0x000fda0003f05270 */
[----:B------:R-:W-:Y:S05]  /*4650*/  @P0 BRA `(.L_x_1760) ;  /* 0xfffffffc00ec0947 */ /* 0x000fea000383ffff */
.L_x_1759:
        /* <DEDUP_REMOVED lines=25> */
.L_x_1761:
        /* <DEDUP_REMOVED lines=25> */
.L_x_1762:
        /* <DEDUP_REMOVED lines=16> */
.L_x_5134:


//--------------------- .text._Z35group_norm_nhwc_bwd_one_pass_kernelI11Fp16IOFp16WLi128ELi96ELi768EEv26Group_norm_nhwc_bwd_params --------------------------
	.section	.text._Z35group_norm_nhwc_bwd_one_pass_kernelI11Fp16IOFp16WLi128ELi96ELi768EEv26Group_norm_nhwc_bwd_params,"ax",@progbits
	.align	128
        .global         _Z35group_norm_nhwc_bwd_one_pass_kernelI11Fp16IOFp16WLi128ELi96ELi768EEv26Group_norm_nhwc_bwd_params
        .type           _Z35group_norm_nhwc_bwd_one_pass_kernelI11Fp16IOFp16WLi128ELi96ELi768EEv26Group_norm_nhwc_bwd_params,@function
        .size           _Z35group_norm_nhwc_bwd_one_pass_kernelI11Fp16IOFp16WLi128ELi96ELi768EEv26Group_norm_nhwc_bwd_params,(.L_x_5135 - _Z35group_norm_nhwc_bwd_one_pass_kernelI11Fp16IOFp16WLi128ELi96ELi768EEv26Group_norm_nhwc_bwd_params)
        .other          _Z35group_norm_nhwc_bwd_one_pass_kernelI11Fp16IOFp16WLi128ELi96ELi768EEv26Group_norm_nhwc_bwd_params,@"STO_CUDA_ENTRY STV_DEFAULT"
_Z35group_norm_nhwc_bwd_one_pass_kernelI11Fp16IOFp16WLi128ELi96ELi768EEv26Group_norm_nhwc_bwd_params:
.text._Z35group_norm_nhwc_bwd_one_pass_kernelI11Fp16IOFp16WLi128ELi96ELi768EEv26Group_norm_nhwc_bwd_params:
        /* <DEDUP_REMOVED lines=52> */
.L_x_1814:
        /* <DEDUP_REMOVED lines=250> */
[----:B---3--:R-:W-:Y:S02]  /*12e0*/  HADD2.F32 R64, -RZ, R64.H0_H0 ;  /* 0x20000040ff407230 */ /* 0x008fe40000004100 */
[----:B----4-:R-:W-:Y:S02]  /*12f0*/  HADD2.F32 R62, -RZ, R62.H0_H0 ;  /* 0x2000003eff3e7230 */ /* 0x010fe40000004100 */
[----:B--2---:R-:W-:Y:S02]  /*1300*/  @P0 HADD2.F32 R59, -RZ, R30.H0_H0 ;  /* 0x2000001eff3b0230 */ /* 0x004fe40000004100 */
[----:B------:R-:W-:-:S07]  /*1310*/  @P0 HADD2.F32 R23, -RZ, R28.H0_H0 ;  /* 0x2000001cff170230 */ /* 0x000fce0000004100 */
.L_x_1765:
[----:B------:R-:W-:Y:S05]  /*1320*/  BSYNC B0 ;  /* 0x0000000000007941 */ /* 0x000fea0003800000 */
.L_x_1764:
        /* <DEDUP_REMOVED lines=25> */
.L_x_1766:
        /* <DEDUP_REMOVED lines=34> */
.L_x_1767:
        /* <DEDUP_REMOVED lines=40> */
.L_x_1768:
        /* <DEDUP_REMOVED lines=37> */
.L_x_1769:
        /* <DEDUP_REMOVED lines=37> */
.L_x_1770:
        /* <DEDUP_REMOVED lines=37> */
.L_x_1771:
        /* <DEDUP_REMOVED lines=37> */
.L_x_1772:
        /* <DEDUP_REMOVED lines=36> */
.L_x_1773:
        /* <DEDUP_REMOVED lines=108> */
.L_x_1775:
[----:B------:R-:W-:Y:S05]  /*2ba0*/  BSYNC B0 ;  /* 0x0000000000007941 */ /* 0x000fea0003800000 */
.L_x_1774:
        /* <DEDUP_REMOVED lines=78> */
.L_x_1777:
[----:B------:R-:W-:Y:S05]  /*3090*/  BSYNC B0 ;  /* 0x0000000000007941 */ /* 0x000fea0003800000 */
.L_x_1776:
        /* <DEDUP_REMOVED lines=18> */
.L_x_1779:
[----:B------:R-:W-:Y:S05]  /*31c0*/  BSYNC B0 ;  /* 0x0000000000007941 */ /* 0x000fea0003800000 */
.L_x_1778:
        /* <DEDUP_REMOVED lines=32> */
.L_x_1782:
[----:B-1----:R-:W2:Y:S04]  /*33d0*/  LDG.E.STRONG.GPU R26, desc[UR8][R24.64] ;  /* 0x00000008181a7981 */ /* 0x002ea8000c1ef900 */
[----:B--2---:R-:W-:Y:S01]  /*33e0*/  CCTL.IVALL ;  /* 0x00000000ff00798f */ /* 0x004fe20002000000 */
[----:B------:R-:W-:Y:S05]  /*33f0*/  YIELD ;  /* 0x0000000000007946 */ /* 0x000fea0003800000 */
[----:B------:R-:W-:-:S13]  /*3400*/  ISETP.NE.AND P0, PT, R26, R33, PT ;  /* 0x000000211a00720c */ /* 0x000fda0003f05270 */
[----:B------:R-:W-:Y:S05]  /*3410*/  @P0 BRA `(.L_x_1782) ;  /* 0xfffffffc00ec0947 */ /* 0x000fea000383ffff */
.L_x_1781:
        /* <DEDUP_REMOVED lines=17> */
.L_x_1786:
        /* <DEDUP_REMOVED lines=115> */
.L_x_1785:
        /* <DEDUP_REMOVED lines=61> */
.L_x_1787:
[----:B------:R-:W-:-:S13]  /*4030*/  ISETP.NE.OR P0, PT, R33, RZ, P0 ;  /* 0x000000ff2100720c */ /* 0x000fda0000705670 */
[----:B------:R-:W-:Y:S05]  /*4040*/  @!P0 BRA `(.L_x_1783) ;  /* 0x00000000007c8947 */ /* 0x000fea0003800000 */
.L_x_1784:
        /* <DEDUP_REMOVED lines=31> */
.L_x_1783:
        /* <DEDUP_REMOVED lines=11> */
.L_x_1789:
[----:B------:R-:W-:Y:S05]  /*42f0*/  BSYNC B0 ;  /* 0x0000000000007941 */ /* 0x000fea0003800000 */
.L_x_1788:
        /* <DEDUP_REMOVED lines=16> */
.L_x_1780:
        /* <DEDUP_REMOVED lines=39> */
.L_x_1790:
        /* <DEDUP_REMOVED lines=20> */
.L_x_1792:
[----:B------:R-:W-:Y:S05]  /*47b0*/  BSYNC B0 ;  /* 0x0000000000007941 */ /* 0x000fea0003800000 */
.L_x_1791:
        /* <DEDUP_REMOVED lines=35> */
.L_x_1793:
        /* <DEDUP_REMOVED lines=20> */
.L_x_1795:
[----:B------:R-:W-:Y:S05]  /*4b30*/  BSYNC B0 ;  /* 0x0000000000007941 */ /* 0x000fea0003800000 */
.L_x_1794:
        /* <DEDUP_REMOVED lines=25> */
.L_x_1796:
        /* <DEDUP_REMOVED lines=20> */
.L_x_1798:
[----:B------:R-:W-:Y:S05]  /*4e10*/  BSYNC B0 ;  /* 0x0000000000007941 */ /* 0x000fea0003800000 */
.L_x_1797:
        /* <DEDUP_REMOVED lines=56> */
.L_x_1799:
        /* <DEDUP_REMOVED lines=20> */
.L_x_1801:
[----:B------:R-:W-:Y:S05]  /*52e0*/  BSYNC B0 ;  /* 0x0000000000007941 */ /* 0x000fea0003800000 */
.L_x_1800:
        /* <DEDUP_REMOVED lines=23> */
.L_x_1802:
        /* <DEDUP_REMOVED lines=20> */
.L_x_1804:
[----:B------:R-:W-:Y:S05]  /*55a0*/  BSYNC B0 ;  /* 0x0000000000007941 */ /* 0x000fea0003800000 */
.L_x_1803:
        /* <DEDUP_REMOVED lines=23> */
.L_x_1805:
        /* <DEDUP_REMOVED lines=20> */
.L_x_1807:
[----:B------:R-:W-:Y:S05]  /*5860*/  BSYNC B0 ;  /* 0x0000000000007941 */ /* 0x000fea0003800000 */
.L_x_1806:
        /* <DEDUP_REMOVED lines=23> */
.L_x_1808:
        /* <DEDUP_REMOVED lines=20> */
.L_x_1810:
[----:B------:R-:W-:Y:S05]  /*5b20*/  BSYNC B0 ;  /* 0x0000000000007941 */ /* 0x000fea0003800000 */
.L_x_1809:
        /* <DEDUP_REMOVED lines=23> */
.L_x_1811:
        /* <DEDUP_REMOVED lines=19> */
.L_x_1813:
[----:B------:R-:W-:Y:S05]  /*5dd0*/  BSYNC B0 ;  /* 0x0000000000007941 */ /* 0x000fea0003800000 */
.L_x_1812:
[----:B0-----:R-:W0:Y:S01]  /*5de0*/  LDC R9, c[0x0][0x10] ;  /* 0x00000400ff097b82 */ /* 0x001e220000000800 */
[----:B------:R-:W-:Y:S02]  /*5df0*/  IADD3 R39, R39, 0x1, RZ ;  /* 0x0000000127277810 */ /* 0x000fe40007ffe0ff */
[----:B0-----:R-:W-:-:S04]  /*5e00*/  IADD3 R48, R9, R48, RZ ;  /* 0x0000003009307210 */ /* 0x001fc80007ffe0ff */
[----:B------:R-:W-:-:S13]  /*5e10*/  ISETP.GE.AND P0, PT, R48, UR4, PT ;  /* 0x0000000430007c0c */ /* 0x000fda000bf06270 */
[----:B------:R-:W-:Y:S05]  /*5e20*/  @!P0 BRA `(.L_x_1814) ;  /* 0xffffffa400448947 */ /* 0x000fea000383ffff */
.L_x_1763:
        /* <DEDUP_REMOVED lines=19> */
.L_x_1816:
[----:B------:R-:W-:Y:S05]  /*5f60*/  BSYNC B0 ;  /* 0x0000000000007941 */ /* 0x000fea0003800000 */
.L_x_1815:
        /* <DEDUP_REMOVED lines=11> */
.L_x_1818:
[----:B------:R-:W2:Y:S04]  /*6020*/  LDG.E.STRONG.GPU R5, desc[UR8][R2.64] ;  /* 0x0000000802057981 */ /* 0x000ea8000c1ef900 */
[----:B--2---:R-:W-:Y:S01]  /*6030*/  CCTL.IVALL ;  /* 0x00000000ff00798f */ /* 0x004fe20002000000 */
[----:B------:R-:W-:Y:S05]  /*6040*/  YIELD ;  /* 0x0000000000007946 */ /* 0x000fea0003800000 */
[----:B------:R-:W-:-:S13]  /*6050*/  ISETP.NE.AND P0, PT, R5, R0, PT ;  /* 0x000000000500720c */ /* 0x000fda0003f05270 */
[----:B------:R-:W-:Y:S05]  /*6060*/  @P0 BRA `(.L_x_1818) ;  /* 0xfffffffc00ec0947 */ /* 0x000fea000383ffff */
.L_x_1817:
        /* <DEDUP_REMOVED lines=24> */
.L_x_1819:
        /* <DEDUP_REMOVED lines=25> */
.L_x_1820:
        /* <DEDUP_REMOVED lines=16> */
.L_x_5135:


//--------------------- .text._Z35group_norm_nhwc_bwd_one_pass_kernelI11Fp16IOFp16WLi256ELi96ELi768EEv26Group_norm_nhwc_bwd_params --------------------------
	.section	.text._Z35group_norm_nhwc_bwd_one_pass_kernelI11Fp16IOFp16WLi256ELi96ELi768EEv26Group_norm_nhwc_bwd_params,"ax",@progbits
	.align	128
        .global         _Z35group_norm_nhwc_bwd_one_pass_kernelI11Fp16IOFp16WLi256ELi96ELi768EEv26Group_norm_nhwc_bwd_params
        .type           _Z35group_norm_nhwc_bwd_one_pass_kernelI11Fp16IOFp16WLi256ELi96ELi768EEv26Group_norm_nhwc_bwd_params,@function
        .size           _Z35group_norm_nhwc_bwd_one_pass_kernelI11Fp16IOFp16WLi256ELi96ELi768EEv26Group_norm_nhwc_bwd_params,(.L_x_5136 - _Z35group_norm_nhwc_bwd_one_pass_kernelI11Fp16IOFp16WLi256ELi96ELi768EEv26Group_norm_nhwc_bwd_params)
        .other          _Z35group_norm_nhwc_bwd_one_pass_kernelI11Fp16IOFp16WLi256ELi96ELi768EEv26Group_norm_nhwc_bwd_params,@"STO_CUDA_ENTRY STV_DEFAULT"
_Z35group_norm_nhwc_bwd_one_pass_kernelI11Fp16IOFp16WLi256ELi96ELi768EEv26Group_norm_nhwc_bwd_params:
.text._Z35group_norm_nhwc_bwd_one_pass_kernelI11Fp16IOFp16WLi256ELi96ELi768EEv26Group_norm_nhwc_bwd_params:
        /* <DEDUP_REMOVED lines=50> */
.L_x_1904:
        /* <DEDUP_REMOVED lines=445> */
.L_x_1823:
[----:B------:R-:W-:Y:S05]  /*1ef0*/  BSYNC B0 ;  /* 0x0000000000007941 */ /* 0x000fea0003800000 */
.L_x_1822:
        /* <DEDUP_REMOVED lines=34> */
.L_x_1824:
        /* <DEDUP_REMOVED lines=26> */
.L_x_1825:
        /* <DEDUP_REMOVED lines=41> */
.L_x_1826:
        /* <DEDUP_REMOVED lines=37> */
.L_x_1827:
        /* <DEDUP_REMOVED lines=37> */
.L_x_1828:
        /* <DEDUP_REMOVED lines=37> */
.L_x_1829:
        /* <DEDUP_REMOVED lines=37> */
.L_x_1830:
        /* <DEDUP_REMOVED lines=37> */
.L_x_1831:
        /* <DEDUP_REMOVED lines=37> */
.L_x_1832:
        /* <DEDUP_REMOVED lines=37> */
.L_x_1833:
        /* <DEDUP_REMOVED lines=37> */
.L_x_1834:
        /* <DEDUP_REMOVED lines=37> */
.L_x_1835:
        /* <DEDUP_REMOVED lines=37> */
.L_x_1836:
        /* <DEDUP_REMOVED lines=37> */
.L_x_1837:
        /* <DEDUP_REMOVED lines=36> */
.L_x_1838:
        /* <DEDUP_REMOVED lines=34> */
.L_x_1839:
        /* <DEDUP_REMOVED lines=113> */
.L_x_1841:
[----:B------:R-:W-:Y:S05]  /*4a30*/  BSYNC B0 ;  /* 0x0000000000007941 */ /* 0x000fea0003800000 */
.L_x_1840:
        /* <DEDUP_REMOVED lines=78> */
.L_x_1843:
[----:B------:R-:W-:Y:S05]  /*4f20*/  BSYNC B0 ;  /* 0x0000000000007941 */ /* 0x000fea0003800000 */
.L_x_1842:
        /* <DEDUP_REMOVED lines=20> */
.L_x_1845:
[----:B------:R-:W-:Y:S05]  /*5070*/  BSYNC B0 ;  /* 0x0000000000007941 */ /* 0x000fea0003800000 */
.L_x_1844:
        /* <DEDUP_REMOVED lines=34> */
.L_x_1848:
[----:B------:R-:W2:Y:S04]  /*52a0*/  LDG.E.STRONG.GPU R22, desc[UR12][R20.64] ;  /* 0x0000000c14167981 */ /* 0x000ea8000c1ef900 */
[----:B--2---:R-:W-:Y:S01]  /*52b0*/  CCTL.IVALL ;  /* 0x00000000ff00798f */ /* 0x004fe20002000000 */
[----:B------:R-:W-:Y:S05]  /*52c0*/  YIELD ;  /* 0x0000000000007946 */ /* 0x000fea0003800000 */
[----:B------:R-:W-:-:S13]  /*52d0*/  ISETP.NE.AND P0, PT, R22, R25, PT ;  /* 0x000000191600720c */ /* 0x000fda0003f05270 */
[----:B------:R-:W-:Y:S05]  /*52e0*/  @P0 BRA `(.L_x_1848) ;  /* 0xfffffffc00ec0947 */ /* 0x000fea000383ffff */
.L_x_1847:
        /* <DEDUP_REMOVED lines=17> */
.L_x_1852:
        /* <DEDUP_REMOVED lines=115> */
.L_x_1851:
        /* <DEDUP_REMOVED lines=61> */
.L_x_1853:
[----:B------:R-:W-:-:S13]  /*5f00*/  ISETP.NE.OR P0, PT, R31, RZ, P0 ;  /* 0x000000ff1f00720c */ /* 0x000fda0000705670 */
[----:B------:R-:W-:Y:S05]  /*5f10*/  @!P0 BRA `(.L_x_1849) ;  /* 0x00000000007c8947 */ /* 0x000fea0003800000 */
.L_x_1850:
        /* <DEDUP_REMOVED lines=31> */
.L_x_1849:
        /* <DEDUP_REMOVED lines=11> */
.L_x_1855:
[----:B------:R-:W-:Y:S05]  /*61c0*/  BSYNC B0 ;  /* 0x0000000000007941 */ /* 0x000fea0003800000 */
.L_x_1854:
        /* <DEDUP_REMOVED lines=16> */
.L_x_1846:
        /* <DEDUP_REMOVED lines=41> */
.L_x_1856:
        /* <DEDUP_REMOVED lines=20> */
.L_x_1858:
[----:B------:R-:W-:Y:S05]  /*66a0*/  BSYNC B0 ;  /* 0x0000000000007941 */ /* 0x000fea0003800000 */
.L_x_1857:
        /* <DEDUP_REMOVED lines=29> */
.L_x_1859:
        /* <DEDUP_REMOVED lines=20> */
.L_x_1861:
[----:B------:R-:W-:Y:S05]  /*69c0*/  BSYNC B0 ;  /* 0x0000000000007941 */ /* 0x000fea0003800000 */
.L_x_1860:
        /* <DEDUP_REMOVED lines=36> */
.L_x_1862:
        /* <DEDUP_REMOVED lines=20> */
.L_x_1864:
[----:B------:R-:W-:Y:S05]  /*6d50*/  BSYNC B0 ;  /* 0x0000000000007941 */ /* 0x000fea0003800000 */
.L_x_1863:
        /* <DEDUP_REMOVED lines=25> */
.L_x_1865:
        /* <DEDUP_REMOVED lines=20> */
.L_x_1867:
[----:B------:R-:W-:Y:S05]  /*7030*/  BSYNC B0 ;  /* 0x0000000000007941 */ /* 0x000fea0003800000 */
.L_x_1866:
        /* <DEDUP_REMOVED lines=32> */
.L_x_1868:
        /* <DEDUP_REMOVED lines=20> */
.L_x_1870:
[----:B------:R-:W-:Y:S05]  /*7380*/  BSYNC B0 ;  /* 0x0000000000007941 */ /* 0x000fea0003800000 */
.L_x_1869:
        /* <DEDUP_REMOVED lines=30> */
.L_x_1871:
        /* <DEDUP_REMOVED lines=20> */
.L_x_1873:
[----:B------:R-:W-:Y:S05]  /*76b0*/  BSYNC B0 ;  /* 0x0000000000007941 */ /* 0x000fea0003800000 */
.L_x_1872:
        /* <DEDUP_REMOVED lines=33> */
.L_x_1874:
        /* <DEDUP_REMOVED lines=20> */
.L_x_1876:
[----:B------:R-:W-:Y:S05]  /*7a10*/  BSYNC B0 ;  /* 0x0000000000007941 */ /* 0x000fea0003800000 */
.L_x_1875:
        /* <DEDUP_REMOVED lines=33> */
.L_x_1877:
        /* <DEDUP_REMOVED lines=20> */
.L_x_1879:
[----:B------:R-:W-:Y:S05]  /*7d70*/  BSYNC B0 ;  /* 0x0000000000007941 */ /* 0x000fea0003800000 */
.L_x_1878:
        /* <DEDUP_REMOVED lines=30> */
.L_x_1880:
        /* <DEDUP_REMOVED lines=20> */
.L_x_1882:
[----:B------:R-:W-:Y:S05]  /*80a0*/  BSYNC B0 ;  /* 0x0000000000007941 */ /* 0x000fea0003800000 */
.L_x_1881:
        /* <DEDUP_REMOVED lines=33> */
.L_x_1883:
        /* <DEDUP_REMOVED lines=20> */
.L_x_1885:
[----:B------:R-:W-:Y:S05]  /*8400*/  BSYNC B0 ;  /* 0x0000000000007941 */ /* 0x000fea0003800000 */
.L_x_1884:
        /* <DEDUP_REMOVED lines=33> */
.L_x_1886:
        /* <DEDUP_REMOVED lines=20> */
.L_x_1888:
[----:B------:R-:W-:Y:S05]  /*8760*/  BSYNC B0 ;  /* 0x0000000000007941 */ /* 0x000fea0003800000 */
.L_x_1887:
        /* <DEDUP_REMOVED lines=29> */
.L_x_1889:
        /* <DEDUP_REMOVED lines=20> */
.L_x_1891:
[----:B------:R-:W-:Y:S05]  /*8a80*/  BSYNC B0 ;  /* 0x0000000000007941 */ /* 0x000fea0003800000 */
.L_x_1890:
        /* <DEDUP_REMOVED lines=43> */
.L_x_1892:
        /* <DEDUP_REMOVED lines=20> */
.L_x_1894:
[----:B------:R-:W-:Y:S05]  /*8e80*/  BSYNC B0 ;  /* 0x0000000000007941 */ /* 0x000fea0003800000 */
.L_x_1893:
        /* <DEDUP_REMOVED lines=25> */
.L_x_1895:
        /* <DEDUP_REMOVED lines=20> */
.L_x_1897:
[----:B------:R-:W-:Y:S05]  /*9160*/  BSYNC B0 ;  /* 0x0000000000007941 */ /* 0x000fea0003800000 */
.L_x_1896:
        /* <DEDUP_REMOVED lines=31> */
.L_x_1898:
        /* <DEDUP_REMOVED lines=20> */
.L_x_1900:
[----:B------:R-:W-:Y:S05]  /*94a0*/  BSYNC B0 ;  /* 0x0000000000007941 */ /* 0x000fea0003800000 */
.L_x_1899:
        /* <DEDUP_REMOVED lines=25> */
.L_x_1901:
        /* <DEDUP_REMOVED lines=19> */
.L_x_1903:
[----:B------:R-:W-:Y:S05]  /*9770*/  BSYNC B0 ;  /* 0x0000000000007941 */ /* 0x000fea0003800000 */
.L_x_1902:
        /* <DEDUP_REMOVED lines=9> */
.L_x_1821:
        /* <DEDUP_REMOVED lines=19> */
.L_x_1906:
[----:B------:R-:W-:Y:S05]  /*9940*/  BSYNC B0 ;  /* 0x0000000000007941 */ /* 0x000fea0003800000 */
.L_x_1905:
        /* <DEDUP_REMOVED lines=11> */
.L_x_1908:
[----:B------:R-:W2:Y:S04]  /*9a00*/  LDG.E.STRONG.GPU R5, desc[UR12][R2.64] ;  /* 0x0000000c02057981 */ /* 0x000ea8000c1ef900 */
[----:B--2---:R-:W-:Y:S01]  /*9a10*/  CCTL.IVALL ;  /* 0x00000000ff00798f */ /* 0x004fe20002000000 */
[----:B------:R-:W-:Y:S05]  /*9a20*/  YIELD ;  /* 0x0000000000007946 */ /* 0x000fea0003800000 */
[----:B------:R-:W-:-:S13]  /*9a30*/  ISETP.NE.AND P0, PT, R5, R0, PT ;  /* 0x000000000500720c */ /* 0x000fda0003f05270 */
[----:B------:R-:W-:Y:S05]  /*9a40*/  @P0 BRA `(.L_x_1908) ;  /* 0xfffffffc00ec0947 */ /* 0x000fea000383ffff */
.L_x_1907:
        /* <DEDUP_REMOVED lines=24> */
.L_x_1909:
        /* <DEDUP_REMOVED lines=25> */
.L_x_1910:
        /* <DEDUP_REMOVED lines=10> */
.L_x_5136:


//--------------------- .text._Z35group_norm_nhwc_bwd_one_pass_kernelI11Fp16IOFp16WLi512ELi96ELi768EEv26Group_norm_nhwc_bwd_params --------------------------
	.section	.text._Z35group_norm_nhwc_bwd_one_pass_kernelI11Fp16IOFp16WLi512ELi96ELi768EEv26Group_norm_nhwc_bwd_params,"ax",@progbits
	.align	128
        .global         _Z35group_norm_nhwc_bwd_one_pass_kernelI11Fp16IOFp16WLi512ELi96ELi768EEv26Group_norm_nhwc_bwd_params
        .type           _Z35group_norm_nhwc_bwd_one_pass_kernelI11Fp16IOFp16WLi512ELi96ELi768EEv26Group_norm_nhwc_bwd_params,@function
        .size           _Z35group_norm_nhwc_bwd_one_pass_kernelI11Fp16IOFp16WLi512ELi96ELi768EEv26Group_norm_nhwc_bwd_params,(.L_x_5137 - _Z35group_norm_nhwc_bwd_one_pass_kernelI11Fp16IOFp16WLi512ELi96ELi768EEv26Group_norm_nhwc_bwd_params)
        .other          _Z35group_norm_nhwc_bwd_one_pass_kernelI11Fp16IOFp16WLi512ELi96ELi768EEv26Group_norm_nhwc_bwd_params,@"STO_CUDA_ENTRY STV_DEFAULT"
_Z35group_norm_nhwc_bwd_one_pass_kernelI11Fp16IOFp16WLi512ELi96ELi768EEv26Group_norm_nhwc_bwd_params:
.text._Z35group_norm_nhwc_bwd_one_pass_kernelI11Fp16IOFp16WLi512ELi96ELi768EEv26Group_norm_nhwc_bwd_params:
        /* <DEDUP_REMOVED lines=61> */
.L_x_2058:
        /* <DEDUP_REMOVED lines=852> */
.L_x_1913:
[----:B------:R-:W-:Y:S05]  /*3910*/  BSYNC B0 ;  /* 0x0000000000007941 */ /* 0x000fea0003800000 */
.L_x_1912:
        /* <DEDUP_REMOVED lines=25> */
.L_x_1914:
        /* <DEDUP_REMOVED lines=34> */
.L_x_1915:
        /* <DEDUP_REMOVED lines=40> */
.L_x_1916:
        /* <DEDUP_REMOVED lines=37> */
.L_x_1917:
        /* <DEDUP_REMOVED lines=37> */
.L_x_1918:
        /* <DEDUP_REMOVED lines=37> */
.L_x_1919:
        /* <DEDUP_REMOVED lines=37> */
.L_x_1920:
        /* <DEDUP_REMOVED lines=37> */
.L_x_1921:
        /* <DEDUP_REMOVED lines=37> */
.L_x_1922:
        /* <DEDUP_REMOVED lines=38> */
.L_x_1923:
        /* <DEDUP_REMOVED lines=38> */
.L_x_1924:
        /* <DEDUP_REMOVED lines=38> */
.L_x_1925:
        /* <DEDUP_REMOVED lines=38> */
.L_x_1926:
        /* <DEDUP_REMOVED lines=38> */
.L_x_1927:
        /* <DEDUP_REMOVED lines=39> */
.L_x_1928:
        /* <DEDUP_REMOVED lines=39> */
.L_x_1929:
        /* <DEDUP_REMOVED lines=38> */
.L_x_1930:
        /* <DEDUP_REMOVED lines=39> */
.L_x_1931:
        /* <DEDUP_REMOVED lines=37> */
.L_x_1932:
        /* <DEDUP_REMOVED lines=37> */
.L_x_1933:
        /* <DEDUP_REMOVED lines=37> */
.L_x_1934:
        /* <DEDUP_REMOVED lines=37> */
.L_x_1935:
        /* <DEDUP_REMOVED lines=37> */
.L_x_1936:
        /* <DEDUP_REMOVED lines=37> */
.L_x_1937:
        /* <DEDUP_REMOVED lines=37> */
.L_x_1938:
        /* <DEDUP_REMOVED lines=37> */
.L_x_1939:
        /* <DEDUP_REMOVED lines=37> */
.L_x_1940:
        /* <DEDUP_REMOVED lines=37> */
.L_x_1941:
        /* <DEDUP_REMOVED lines=37> */
.L_x_1942:
        /* <DEDUP_REMOVED lines=37> */
.L_x_1943:
        /* <DEDUP_REMOVED lines=35> */
.L_x_1944:
        /* <DEDUP_REMOVED lines=33> */
.L_x_1945:
        /* <DEDUP_REMOVED lines=118> */
.L_x_1947:
[----:B------:R-:W-:Y:S05]  /*8a20*/  BSYNC B0 ;  /* 0x0000000000007941 */ /* 0x000fea0003800000 */
.L_x_1946:
        /* <DEDUP_REMOVED lines=78> */
.L_x_1949:
[----:B------:R-:W-:Y:S05]  /*8f10*/  BSYNC B0 ;  /* 0x0000000000007941 */ /* 0x000fea0003800000 */
.L_x_1948:
        /* <DEDUP_REMOVED lines=20> */
.L_x_1951:
[----:B------:R-:W-:Y:S05]  /*9060*/  BSYNC B0 ;  /* 0x0000000000007941 */ /* 0x000fea0003800000 */
.L_x_1950:
        /* <DEDUP_REMOVED lines=40> */
.L_x_1954:
[----:B------:R-:W-:Y:S02]  /*92f0*/  MOV R20, UR18 ;  /* 0x0000001200147c02 */ /* 0x000fe40008000f00 */
[----:B------:R-:W-:-:S05]  /*9300*/  MOV R21, UR19 ;  /* 0x0000001300157c02 */ /* 0x000fca0008000f00 */
[----:B------:R-:W2:Y:S04]  /*9310*/  LDG.E.STRONG.GPU R20, desc[UR22][R20.64] ;  /* 0x0000001614147981 */ /* 0x000ea8000c1ef900 */
[----:B--2---:R-:W-:Y:S01]  /*9320*/  CCTL.IVALL ;  /* 0x00000000ff00798f */ /* 0x004fe20002000000 */
[----:B------:R-:W-:Y:S05]  /*9330*/  YIELD ;  /* 0x0000000000007946 */ /* 0x000fea0003800000 */
[----:B------:R-:W-:-:S13]  /*9340*/  ISETP.NE.AND P0, PT, R20, R14, PT ;  /* 0x0000000e1400720c */ /* 0x000fda0003f05270 */
[----:B------:R-:W-:Y:S05]  /*9350*/  @P0 BRA `(.L_x_1954) ;  /* 0xfffffffc00e40947 */ /* 0x000fea000383ffff */
.L_x_1953:
        /* <DEDUP_REMOVED lines=19> */
.L_x_1958:
        /* <DEDUP_REMOVED lines=165> */
.L_x_1957:
        /* <DEDUP_REMOVED lines=87> */
.L_x_1959:
[----:B------:R-:W-:-:S13]  /*a450*/  ISETP.NE.OR P0, PT, RZ, UR16, P0 ;  /* 0x00000010ff007c0c */ /* 0x000fda0008705670 */
[----:B------:R-:W-:Y:S05]  /*a460*/  @!P0 BRA `(.L_x_1955) ;  /* 0x0000000000b08947 */ /* 0x000fea0003800000 */
.L_x_1956:
        /* <DEDUP_REMOVED lines=44> */
.L_x_1955:
        /* <DEDUP_REMOVED lines=14> */
.L_x_1961:
[----:B------:R-:W-:Y:S05]  /*a810*/  BSYNC B0 ;  /* 0x0000000000007941 */ /* 0x000fea0003800000 */
.L_x_1960:
        /* <DEDUP_REMOVED lines=25> */
.L_x_1952:
        /* <DEDUP_REMOVED lines=38> */
.L_x_1962:
        /* <DEDUP_REMOVED lines=23> */
.L_x_1964:
[----:B------:R-:W-:Y:S05]  /*ad80*/  BSYNC B0 ;  /* 0x0000000000007941 */ /* 0x000fea0003800000 */
.L_x_1963:
        /* <DEDUP_REMOVED lines=34> */
.L_x_1965:
        /* <DEDUP_REMOVED lines=22> */
.L_x_1967:
[----:B------:R-:W-:Y:S05]  /*b110*/  BSYNC B0 ;  /* 0x0000000000007941 */ /* 0x000fea0003800000 */
.L_x_1966:
        /* <DEDUP_REMOVED lines=33> */
.L_x_1968:
        /* <DEDUP_REMOVED lines=22> */
.L_x_1970:
[----:B------:R-:W-:Y:S05]  /*b490*/  BSYNC B0 ;  /* 0x0000000000007941 */ /* 0x000fea0003800000 */
.L_x_1969:
        /* <DEDUP_REMOVED lines=33> */
.L_x_1971:
        /* <DEDUP_REMOVED lines=22> */
.L_x_1973:
[----:B------:R-:W-:Y:S05]  /*b810*/  BSYNC B0 ;  /* 0x0000000000007941 */ /* 0x000fea0003800000 */
.L_x_1972:
        /* <DEDUP_REMOVED lines=33> */
.L_x_1974:
        /* <DEDUP_REMOVED lines=22> */
.L_x_1976:
[----:B------:R-:W-:Y:S05]  /*bb90*/  BSYNC B0 ;  /* 0x0000000000007941 */ /* 0x000fea0003800000 */
.L_x_1975:
        /* <DEDUP_REMOVED lines=48> */
.L_x_1977:
        /* <DEDUP_REMOVED lines=22> */
.L_x_1979:
[----:B------:R-:W-:Y:S05]  /*c000*/  BSYNC B0 ;  /* 0x0000000000007941 */ /* 0x000fea0003800000 */
.L_x_1978:
        /* <DEDUP_REMOVED lines=25> */
.L_x_1980:
        /* <DEDUP_REMOVED lines=22> */
.L_x_1982:
[----:B------:R-:W-:Y:S05]  /*c300*/  BSYNC B0 ;  /* 0x0000000000007941 */ /* 0x000fea0003800000 */
.L_x_1981:
        /* <DEDUP_REMOVED lines=32> */
.L_x_1983:
        /* <DEDUP_REMOVED lines=22> */
.L_x_1985:
[----:B------:R-:W-:Y:S05]  /*c670*/  BSYNC B0 ;  /* 0x0000000000007941 */ /* 0x000fea0003800000 */
.L_x_1984:
        /* <DEDUP_REMOVED lines=29> */
.L_x_1986:
        /* <DEDUP_REMOVED lines=22> */
.L_x_1988:
[----:B------:R-:W-:Y:S05]  /*c9b0*/  BSYNC B0 ;  /* 0x0000000000007941 */ /* 0x000fea0003800000 */
.L_x_1987:
        /* <DEDUP_REMOVED lines=47> */
.L_x_1989:
        /* <DEDUP_REMOVED lines=22> */
.L_x_1991:
[----:B------:R-:W-:Y:S05]  /*ce10*/  BSYNC B0 ;  /* 0x0000000000007941 */ /* 0x000fea0003800000 */
.L_x_1990:
        /* <DEDUP_REMOVED lines=26> */
.L_x_1992:
        /* <DEDUP_REMOVED lines=22> */
.L_x_1994:
[----:B------:R-:W-:Y:S05]  /*d120*/  BSYNC B0 ;  /* 0x0000000000007941 */ /* 0x000fea0003800000 */
.L_x_1993:
        /* <DEDUP_REMOVED lines=33> */
.L_x_1995:
        /* <DEDUP_REMOVED lines=22> */
.L_x_1997:
[----:B------:R-:W-:Y:S05]  /*d4a0*/  BSYNC B0 ;  /* 0x0000000000007941 */ /* 0x000fea0003800000 */
.L_x_1996:
        /* <DEDUP_REMOVED lines=31> */
.L_x_1998:
        /* <DEDUP_REMOVED lines=22> */
.L_x_2000:
[----:B------:R-:W-:Y:S05]  /*d800*/  BSYNC B0 ;  /* 0x0000000000007941 */ /* 0x000fea0003800000 */
.L_x_1999:
        /* <DEDUP_REMOVED lines=35> */
.L_x_2001:
        /* <DEDUP_REMOVED lines=22> */
.L_x_2003:
[----:B------:R-:W-:Y:S05]  /*dba0*/  BSYNC B0 ;  /* 0x0000000000007941 */ /* 0x000fea0003800000 */
.L_x_2002:
        /* <DEDUP_REMOVED lines=36> */
.L_x_2004:
        /* <DEDUP_REMOVED lines=22> */
.L_x_2006:
[----:B------:R-:W-:Y:S05]  /*df50*/  BSYNC B0 ;  /* 0x0000000000007941 */ /* 0x000fea0003800000 */
.L_x_2005:
        /* <DEDUP_REMOVED lines=30> */
.L_x_2007:
        /* <DEDUP_REMOVED lines=22> */
.L_x_2009:
[----:B------:R-:W-:Y:S05]  /*e2a0*/  BSYNC B0 ;  /* 0x0000000000007941 */ /* 0x000fea0003800000 */
.L_x_2008:
        /* <DEDUP_REMOVED lines=43> */
.L_x_2010:
        /* <DEDUP_REMOVED lines=22> */
.L_x_2012:
[----:B------:R-:W-:Y:S05]  /*e6c0*/  BSYNC B0 ;  /* 0x0000000000007941 */ /* 0x000fea0003800000 */
.L_x_2011:
        /* <DEDUP_REMOVED lines=26> */
.L_x_2013:
        /* <DEDUP_REMOVED lines=22> */
.L_x_2015:
[----:B------:R-:W-:Y:S05]  /*e9d0*/  BSYNC B0 ;  /* 0x0000000000007941 */ /* 0x000fea0003800000 */
.L_x_2014:
        /* <DEDUP_REMOVED lines=35> */
.L_x_2016:
        /* <DEDUP_REMOVED lines=22> */
.L_x_2018:
[----:B------:R-:W-:Y:S05]  /*ed70*/  BSYNC B0 ;  /* 0x0000000000007941 */ /* 0x000fea0003800000 */
.L_x_2017:
        /* <DEDUP_REMOVED lines=30> */
.L_x_2019:
        /* <DEDUP_REMOVED lines=22> */
.L_x_2021:
[----:B------:R-:W-:Y:S05]  /*f0c0*/  BSYNC B0 ;  /* 0x0000000000007941 */ /* 0x000fea0003800000 */
.L_x_2020:
        /* <DEDUP_REMOVED lines=46> */
.L_x_2022:
        /* <DEDUP_REMOVED lines=22> */
.L_x_2024:
[----:B------:R-:W-:Y:S05]  /*f510*/  BSYNC B0 ;  /* 0x0000000000007941 */ /* 0x000fea0003800000 */
.L_x_2023:
        /* <DEDUP_REMOVED lines=25> */
.L_x_2025:
        /* <DEDUP_REMOVED lines=22> */
.L_x_2027:
[----:B------:R-:W-:Y:S05]  /*f810*/  BSYNC B0 ;  /* 0x0000000000007941 */ /* 0x000fea0003800000 */
.L_x_2026:
        /* <DEDUP_REMOVED lines=32> */
.L_x_2028:
        /* <DEDUP_REMOVED lines=22> */
.L_x_2030:
[----:B------:R-:W-:Y:S05]  /*fb80*/  BSYNC B0 ;  /* 0x0000000000007941 */ /* 0x000fea0003800000 */
.L_x_2029:
        /* <DEDUP_REMOVED lines=29> */
.L_x_2031:
        /* <DEDUP_REMOVED lines=22> */
.L_x_2033:
[----:B------:R-:W-:Y:S05]  /*fec0*/  BSYNC B0 ;  /* 0x0000000000007941 */ /* 0x000fea0003800000 */
.L_x_2032:
        /* <DEDUP_REMOVED lines=46> */
.L_x_2034:
        /* <DEDUP_REMOVED lines=22> */
.L_x_2036:
[----:B------:R-:W-:Y:S05]  /*10310*/  BSYNC B0 ;  /* 0x0000000000007941 */ /* 0x000fea0003800000 */
.L_x_2035:
        /* <DEDUP_REMOVED lines=25> */
.L_x_2037:
        /* <DEDUP_REMOVED lines=22> */
.L_x_2039:
[----:B------:R-:W-:Y:S05]  /*10610*/  BSYNC B0 ;  /* 0x0000000000007941 */ /* 0x000fea0003800000 */
.L_x_2038:
        /* <DEDUP_REMOVED lines=32> */
.L_x_2040:
        /* <DEDUP_REMOVED lines=22> */
.L_x_2042:
[----:B------:R-:W-:Y:S05]  /*10980*/  BSYNC B0 ;  /* 0x0000000000007941 */ /* 0x000fea0003800000 */
.L_x_2041:
        /* <DEDUP_REMOVED lines=29> */
.L_x_2043:
        /* <DEDUP_REMOVED lines=22> */
.L_x_2045:
[----:B------:R-:W-:Y:S05]  /*10cc0*/  BSYNC B0 ;  /* 0x0000000000007941 */ /* 0x000fea0003800000 */
.L_x_2044:
        /* <DEDUP_REMOVED lines=49> */
.L_x_2046:
        /* <DEDUP_REMOVED lines=22> */
.L_x_2048:
[----:B------:R-:W-:Y:S05]  /*11140*/  BSYNC B0 ;  /* 0x0000000000007941 */ /* 0x000fea0003800000 */
.L_x_2047:
        /* <DEDUP_REMOVED lines=25> */
.L_x_2049:
        /* <DEDUP_REMOVED lines=22> */
.L_x_2051:
[----:B------:R-:W-:Y:S05]  /*11440*/  BSYNC B0 ;  /* 0x0000000000007941 */ /* 0x000fea0003800000 */
.L_x_2050:
        /* <DEDUP_REMOVED lines=31> */
.L_x_2052:
        /* <DEDUP_REMOVED lines=22> */
.L_x_2054:
[----:B------:R-:W-:Y:S05]  /*117a0*/  BSYNC B0 ;  /* 0x0000000000007941 */ /* 0x000fea0003800000 */
.L_x_2053:
        /* <DEDUP_REMOVED lines=25> */
.L_x_2055:
        /* <DEDUP_REMOVED lines=21> */
.L_x_2057:
[----:B------:R-:W-:Y:S05]  /*11a90*/  BSYNC B0 ;  /* 0x0000000000007941 */ /* 0x000fea0003800000 */
.L_x_2056:
        /* <DEDUP_REMOVED lines=9> */
.L_x_1911:
        /* <DEDUP_REMOVED lines=19> */
.L_x_2060:
[----:B------:R-:W-:Y:S05]  /*11c60*/  BSYNC B0 ;  /* 0x0000000000007941 */ /* 0x000fea0003800000 */
.L_x_2059:
        /* <DEDUP_REMOVED lines=11> */
.L_x_2062:
[----:B------:R-:W2:Y:S04]  /*11d20*/  LDG.E.STRONG.GPU R5, desc[UR22][R2.64] ;  /* 0x0000001602057981 */ /* 0x000ea8000c1ef900 */
[----:B--2---:R-:W-:Y:S01]  /*11d30*/  CCTL.IVALL ;  /* 0x00000000ff00798f */ /* 0x004fe20002000000 */
[----:B------:R-:W-:Y:S05]  /*11d40*/  YIELD ;  /* 0x0000000000007946 */ /* 0x000fea0003800000 */
[----:B------:R-:W-:-:S13]  /*11d50*/  ISETP.NE.AND P0, PT, R5, R4, PT ;  /* 0x000000040500720c */ /* 0x000fda0003f05270 */
[----:B------:R-:W-:Y:S05]  /*11d60*/  @P0 BRA `(.L_x_2062) ;  /* 0xfffffffc00ec0947 */ /* 0x000fea000383ffff */
.L_x_2061:
        /* <DEDUP_REMOVED lines=25> */
.L_x_2063:
        /* <DEDUP_REMOVED lines=25> */
.L_x_2064:
        /* <DEDUP_REMOVED lines=15> */
.L_x_5137:


//--------------------- .text._Z35group_norm_nhwc_bwd_one_pass_kernelI11Fp32IOFp32WLi64ELi96ELi768EEv26Group_norm_nhwc_bwd_params --------------------------
	.section	.text._Z35group_norm_nhwc_bwd_one_pass_kernelI11Fp32IOFp32WLi64ELi96ELi768EEv26Group_norm_nhwc_bwd_params,"ax",@progbits
	.align	128
        .global         _Z35group_norm_nhwc_bwd_one_pass_kernelI11Fp32IOFp32WLi64ELi96ELi768EEv26Group_norm_nhwc_bwd_params
        .type           _Z35group_norm_nhwc_bwd_one_pass_kernelI11Fp32IOFp32WLi64ELi96ELi768EEv26Group_norm_nhwc_bwd_params,@function
        .size           _Z35group_norm_nhwc_bwd_one_pass_kernelI11Fp32IOFp32WLi64ELi96ELi768EEv26Group_norm_nhwc_bwd_params,(.L_x_5138 - _Z35group_norm_nhwc_bwd_one_pass_kernelI11Fp32IOFp32WLi64ELi96ELi768EEv26Group_norm_nhwc_bwd_params)
        .other          _Z35group_norm_nhwc_bwd_one_pass_kernelI11Fp32IOFp32WLi64ELi96ELi768EEv26Group_norm_nhwc_bwd_params,@"STO_CUDA_ENTRY STV_DEFAULT"
_Z35group_norm_nhwc_bwd_one_pass_kernelI11Fp32IOFp32WLi64ELi96ELi768EEv26Group_norm_nhwc_bwd_params:
.text._Z35group_norm_nhwc_bwd_one_pass_kernelI11Fp32IOFp32WLi64ELi96ELi768EEv26Group_norm_nhwc_bwd_params:
        /* <DEDUP_REMOVED lines=13> */
[----:B------:R-:W-:Y:S01]  /*00d0*/  UMOV UR5, 0x400 ;  /* 0x0000040000057882 */ /* 0x000fe20000000000 */
[----:B------:R-:W-:Y:S01]  /*00e0*/  ULDC.64 UR10, c[0x0][0x290] ;  /* 0x0000a400000a7ab9 */ /* 0x000fe20000000a00 */
        /* <DEDUP_REMOVED lines=10> */
[C---:B------:R-:W-:Y:S02]  /*0190*/  LEA R7, R9.reuse, R9, 0x1 ;  /* 0x0000000909077211 */ /* 0x040fe400078e08ff */
[----:B------:R-:W-:Y:S02]  /*01a0*/  LEA.HI R37, P0, R9, R8, RZ, 0x1 ;  /* 0x0000000809257211 */ /* 0x000fe400078108ff */
[----:B------:R-:W-:-:S04]  /*01b0*/  IADD3 R3, R5, R7, RZ ;  /* 0x0000000705037210 */ /* 0x000fc80007ffe0ff */
[----:B------:R-:W-:-:S04]  /*01c0*/  LEA.HI R38, P2, R3, R4, RZ, 0x1 ;  /* 0x0000000403267211 */ /* 0x000fc800078508ff */
[----:B------:R-:W-:Y:S01]  /*01d0*/  IADD3.X R3, RZ, R3, RZ, P2, !PT ;  /* 0x00000003ff037210 */ /* 0x000fe200017fe4ff */
[----:B--2---:R-:W-:Y:S01]  /*01e0*/  IMAD R51, R51, UR7, R2 ;  /* 0x0000000733337c24 */ /* 0x004fe2000f8e0202 */
[----:B------:R-:W-:Y:S02]  /*01f0*/  IADD3.X R2, RZ, R9, RZ, P0, !PT ;  /* 0x00000009ff027210 */ /* 0x000fe400007fe4ff */
[----:B------:R-:W-:Y:S02]  /*0200*/  SHF.R.S64 R38, R38, 0x1, R3 ;  /* 0x0000000126267819 */ /* 0x000fe40000001003 */
[----:B------:R-:W-:Y:S01]  /*0210*/  ISETP.GE.U32.AND P1, PT, R51, UR10, PT ;  /* 0x0000000a33007c0c */ /* 0x000fe2000bf26070 */
[----:B------:R-:W-:Y:S01]  /*0220*/  ULDC.U8 UR10, c[0x0][0x2a4] ;  /* 0x0000a900000a7ab9 */ /* 0x000fe20000000000 */
[----:B------:R-:W-:Y:S01]  /*0230*/  SHF.R.S32.HI R47, RZ, 0x1f, R51 ;  /* 0x0000001fff2f7819 */ /* 0x000fe20000011433 */
[----:B---3--:R-:W-:Y:S01]  /*0240*/  ULEA UR5, UR6, UR5, 0x18 ;  /* 0x0000000506057291 */ /* 0x008fe2000f8ec03f */
[----:B------:R-:W-:-:S02]  /*0250*/  SHF.R.S64 R37, R37, 0x1, R2 ;  /* 0x0000000125257819 */ /* 0x000fc40000001002 */
[----:B------:R-:W-:Y:S02]  /*0260*/  ISETP.GE.AND.EX P1, PT, R47, UR11, PT, P1 ;  /* 0x0000000b2f007c0c */ /* 0x000fe4000bf26310 */
[----:B------:R-:W-:Y:S02]  /*0270*/  SHF.R.S32.HI R3, RZ, 0x1, R3 ;  /* 0x00000001ff037819 */ /* 0x000fe40000011403 */
[----:B------:R-:W-:Y:S02]  /*0280*/  LEA R36, R0, UR5, 0x3 ;  /* 0x0000000500247c11 */ /* 0x000fe4000f8e18ff */
[----:B------:R-:W-:Y:S02]  /*0290*/  SHF.R.S32.HI R0, RZ, 0x1, R2 ;  /* 0x00000001ff007819 */ /* 0x000fe40000011402 */
[----:B------:R-:W-:Y:S02]  /*02a0*/  IADD3 R50, R51, 0x10, RZ ;  /* 0x0000001033327810 */ /* 0x000fe40007ffe0ff */
[----:B------:R-:W-:-:S02]  /*02b0*/  ISETP.LT.U32.AND P1, PT, R53, 0x300, !P1 ;  /* 0x000003003500780c */ /* 0x000fc40004f21070 */
[C---:B------:R-:W-:Y:S02]  /*02c0*/  IADD3 R49, R51.reuse, 0x20, RZ ;  /* 0x0000002033317810 */ /* 0x040fe40007ffe0ff */
[----:B------:R-:W-:Y:S02]  /*02d0*/  IADD3 R48, R51, 0x30, RZ ;  /* 0x0000003033307810 */ /* 0x000fe40007ffe0ff */
[----:B------:R-:W-:Y:S02]  /*02e0*/  SHF.L.U64.HI R39, R37, 0x2, R0 ;  /* 0x0000000225277819 */ /* 0x000fe40000010200 */
[----:B-1----:R-:W-:-:S07]  /*02f0*/  SHF.L.U64.HI R40, R38, 0x2, R3 ;  /* 0x0000000226287819 */ /* 0x002fce0000010203 */
.L_x_2100:
[----:B0-----:R-:W0:Y:S01]  /*0300*/  LDC R9, c[0x0][0x2a0] ;  /* 0x0000a800ff097b82 */ /* 0x001e220000000800 */
[----:B------:R-:W-:Y:S01]  /*0310*/  ISETP.GE.AND P4, PT, R52, RZ, PT ;  /* 0x000000ff3400720c */ /* 0x000fe20003f86270 */
[----:B------:R-:W-:Y:S01]  /*0320*/  ULDC.64 UR14, c[0x0][0x290] ;  /* 0x0000a400000e7ab9 */ /* 0x000fe20000000a00 */
[----:B------:R-:W-:Y:S01]  /*0330*/  SHF.R.S32.HI R45, RZ, 0x1f, R50 ;  /* 0x0000001fff2d7819 */ /* 0x000fe20000011432 */
[----:B------:R-:W-:Y:S01]  /*0340*/  ULDC.64 UR12, c[0x0][0x298] ;  /* 0x0000a600000c7ab9 */ /* 0x000fe20000000a00 */
[----:B------:R-:W-:Y:S02]  /*0350*/  SHF.R.S32.HI R43, RZ, 0x1f, R49 ;  /* 0x0000001fff2b7819 */ /* 0x000fe40000011431 */
[----:B------:R-:W-:Y:S01]  /*0360*/  SHF.R.S32.HI R41, RZ, 0x1f, R48 ;  /* 0x0000001fff297819 */ /* 0x000fe20000011430 */
[----:B-1----:R-:W1:Y:S08]  /*0370*/  @P1 LDC.64 R18, c[0x0][0x288] ;  /* 0x0000a200ff121b82 */ /* 0x002e700000000a00 */
        /* <DEDUP_REMOVED lines=15> */
[----:B------:R-:W-:Y:S01]  /*0470*/  IMAD.HI.U32 R3, R3, R4, RZ ;  /* 0x0000000403037227 */ /* 0x000fe200078e00ff */
[----:B------:R-:W-:-:S04]  /*0480*/  SHF.R.S32.HI R2, RZ, 0x1f, R54 ;  /* 0x0000001fff027819 */ /* 0x000fc80000011436 */
        /* <DEDUP_REMOVED lines=20> */
[----:B------:R-:W-:Y:S02]  /*05d0*/  IADD3 R56, P2, R54, R9, RZ ;  /* 0x0000000936387210 */ /* 0x000fe40007f5e0ff */
[----:B------:R-:W-:-:S02]  /*05e0*/  SHF.R.S32.HI R0, RZ, 0x1f, R3 ;  /* 0x0000001fff007819 */ /* 0x000fc40000011403 */
[----:B------:R-:W-:Y:S02]  /*05f0*/  LEA.HI.X.SX32 R57, R9, R2, 0x1, P2 ;  /* 0x0000000209397211 */ /* 0x000fe400010f0eff */
[----:B------:R-:W-:Y:S01]  /*0600*/  ISETP.GE.U32.AND P2, PT, R49, UR14, PT ;  /* 0x0000000e31007c0c */ /* 0x000fe2000bf46070 */
[----:B------:R-:W-:Y:S01]  /*0610*/  IMAD R0, R0, UR12, RZ ;  /* 0x0000000c00007c24 */ /* 0x000fe2000f8e02ff */
[----:B------:R-:W-:Y:S01]  /*0620*/  ISETP.GE.U32.AND P3, PT, R48, UR14, PT ;  /* 0x0000000e30007c0c */ /* 0x000fe2000bf66070 */
[----:B------:R-:W1:Y:S01]  /*0630*/  @!P0 LDC.64 R6, c[0x0][0x288] ;  /* 0x0000a200ff068b82 */ /* 0x000e620000000a00 */
[----:B------:R-:W-:Y:S01]  /*0640*/  IMAD.WIDE.U32 R56, R3, UR12, R56 ;  /* 0x0000000c03387c25 */ /* 0x000fe2000f8e0038 */
[----:B------:R-:W-:Y:S02]  /*0650*/  ISETP.GE.AND.EX P2, PT, R43, UR15, PT, P2 ;  /* 0x0000000f2b007c0c */ /* 0x000fe4000bf46320 */
[----:B------:R-:W-:Y:S01]  /*0660*/  ISETP.GE.AND.EX P3, PT, R41, UR15, PT, P3 ;  /* 0x0000000f29007c0c */ /* 0x000fe2000bf66330 */
[----:B------:R-:W-:Y:S01]  /*0670*/  IMAD R59, R3, UR13, R0 ;  /* 0x0000000d033b7c24 */ /* 0x000fe2000f8e0200 */
[----:B------:R-:W-:Y:S01]  /*0680*/  @P1 MOV R58, R56 ;  /* 0x00000038003a1202 */ /* 0x000fe20000000f00 */
[-C--:B------:R-:W-:Y:S01]  /*0690*/  @P1 IMAD R0, R47, R18.reuse, RZ ;  /* 0x000000122f001224 */ /* 0x080fe200078e02ff */
[----:B------:R-:W-:Y:S01]  /*06a0*/  ISETP.GT.U32.OR P2, PT, R53, 0x2ff, P2 ;  /* 0x000002ff3500780c */ /* 0x000fe20001744470 */
[----:B------:R-:W3:Y:S01]  /*06b0*/  @!P0 LDC.64 R32, c[0x0][0x228] ;  /* 0x00008a00ff208b82 */ /* 0x000ee20000000a00 */
[----:B------:R-:W-:Y:S01]  /*06c0*/  IADD3 R59, R57, R59, RZ ;  /* 0x0000003b393b7210 */ /* 0x000fe20007ffe0ff */
[----:B------:R-:W-:Y:S01]  /*06d0*/  @P1 IMAD R19, R51, R19, R0 ;  /* 0x0000001333131224 */ /* 0x000fe200078e0200 */
[----:B------:R-:W-:Y:S01]  /*06e0*/  ISETP.GT.U32.OR P3, PT, R53, 0x2ff, P3 ;  /* 0x000002ff3500780c */ /* 0x000fe20001f64470 */
[----:B------:R-:W-:-:S04]  /*06f0*/  @P1 IMAD.WIDE.U32 R12, R51, R18, R58 ;  /* 0x00000012330c1225 */ /* 0x000fc800078e003a */
[----:B------:R-:W3:Y:S01]  /*0700*/  @!P0 LDC.64 R30, c[0x0][0x230] ;  /* 0x00008c00ff1e8b82 */ /* 0x000ee20000000a00 */
[----:B------:R-:W-:Y:S02]  /*0710*/  @P1 IADD3 R19, R13, R19, RZ ;  /* 0x000000130d131210 */ /* 0x000fe40007ffe0ff */
[C---:B------:R-:W-:Y:S02]  /*0720*/  @P1 SHF.L.U32 R13, R12.reuse, 0x2, RZ ;  /* 0x000000020c0d1819 */ /* 0x040fe400000006ff */
[----:B------:R-:W-:Y:S01]  /*0730*/  @P1 SHF.L.U64.HI R0, R12, 0x2, R19 ;  /* 0x000000020c001819 */ /* 0x000fe20000010213 */
[----:B-1----:R-:W-:Y:S01]  /*0740*/  @!P0 IMAD R18, R45, R6, RZ ;  /* 0x000000062d128224 */ /* 0x002fe200078e02ff */
[C---:B--2---:R-:W-:Y:S01]  /*0750*/  @P1 IADD3 R14, P4, R13.reuse, R14, RZ ;  /* 0x0000000e0d0e1210 */ /* 0x044fe20007f9e0ff */
[----:B------:R-:W1:Y:S01]  /*0760*/  @!P2 LDC.64 R4, c[0x0][0x288] ;  /* 0x0000a200ff04ab82 */ /* 0x000e620000000a00 */
[----:B0-----:R-:W-:Y:S01]  /*0770*/  @P1 IADD3 R16, P5, R13, R16, RZ ;  /* 0x000000100d101210 */ /* 0x001fe20007fbe0ff */
[----:B----4-:R-:W-:Y:S01]  /*0780*/  IMAD.WIDE R12, R52, 0x8, R10 ;  /* 0x00000008340c7825 */ /* 0x010fe200078e020a */
[----:B------:R-:W-:-:S02]  /*0790*/  @!P0 MOV R10, R56 ;  /* 0x00000038000a8202 */ /* 0x000fc40000000f00 */
[----:B------:R-:W-:Y:S01]  /*07a0*/  @!P0 MOV R11, R59 ;  /* 0x0000003b000b8202 */ /* 0x000fe20000000f00 */
[----:B------:R-:W-:Y:S01]  /*07b0*/  @!P0 IMAD R23, R50, R7, R18 ;  /* 0x0000000732178224 */ /* 0x000fe200078e0212 */
[C---:B------:R-:W-:Y:S01]  /*07c0*/  @P1 IADD3.X R15, R0.reuse, R15, RZ, P4, !PT ;  /* 0x0000000f000f1210 */ /* 0x040fe200027fe4ff */
[----:B------:R-:W0:Y:S01]  /*07d0*/  @!P3 LDC.64 R2, c[0x0][0x288] ;  /* 0x0000a200ff02bb82 */ /* 0x000e220000000a00 */
[----:B------:R-:W-:Y:S01]  /*07e0*/  @P1 IADD3.X R17, R0, R17, RZ, P5, !PT ;  /* 0x0000001100111210 */ /* 0x000fe20002ffe4ff */
[----:B------:R-:W-:Y:S02]  /*07f0*/  @!P0 IMAD.WIDE.U32 R10, R50, R6, R10 ;  /* 0x00000006320a8225 */ /* 0x000fe400078e000a */
[----:B------:R2:W4:Y:S03]  /*0800*/  LDG.E.64 R6, desc[UR8][R12.64] ;  /* 0x000000080c067981 */ /* 0x000526000c1e1b00 */
[----:B------:R-:W-:Y:S01]  /*0810*/  @!P0 IADD3 R11, R11, R23, RZ ;  /* 0x000000170b0b8210 */ /* 0x000fe20007ffe0ff */
[----:B------:R-:W2:Y:S01]  /*0820*/  @!P2 LDC.64 R18, c[0x0][0x230] ;  /* 0x00008c00ff12ab82 */ /* 0x000ea20000000a00 */
[----:B------:R-:W-:-:S02]  /*0830*/  @!P0 SHF.L.U32 R23, R10, 0x2, RZ ;  /* 0x000000020a178819 */ /* 0x000fc400000006ff */
[----:B------:R-:W-:Y:S02]  /*0840*/  @!P0 SHF.L.U64.HI R0, R10, 0x2, R11 ;  /* 0x000000020a008819 */ /* 0x000fe4000001020b */
[----:B------:R-:W-:Y:S02]  /*0850*/  @!P2 MOV R10, R56 ;  /* 0x00000038000aa202 */ /* 0x000fe40000000f00 */
[----:B------:R-:W-:Y:S01]  /*0860*/  @!P2 MOV R11, R59 ;  /* 0x0000003b000ba202 */ /* 0x000fe20000000f00 */
[----:B------:R-:W2:Y:S01]  /*0870*/  @!P2 LDC.64 R20, c[0x0][0x228] ;  /* 0x00008a00ff14ab82 */ /* 0x000ea20000000a00 */
[----:B-1----:R-:W-:Y:S01]  /*0880*/  @!P2 IMAD R22, R43, R4, RZ ;  /* 0x000000042b16a224 */ /* 0x002fe200078e02ff */
[C---:B---3--:R-:W-:Y:S02]  /*0890*/  @!P0 IADD3 R32, P5, R23.reuse, R32, RZ ;  /* 0x0000002017208210 */ /* 0x048fe40007fbe0ff */
[----:B------:R-:W-:Y:S01]  /*08a0*/  @!P0 IADD3 R30, P4, R23, R30, RZ ;  /* 0x0000001e171e8210 */ /* 0x000fe20007f9e0ff */
[C---:B------:R-:W-:Y:S01]  /*08b0*/  @!P2 IMAD R25, R49.reuse, R5, R22 ;  /* 0x000000053119a224 */ /* 0x040fe200078e0216 */
[----:B------:R-:W-:Y:S01]  /*08c0*/  @!P0 IADD3.X R33, R0, R33, RZ, P5, !PT ;  /* 0x0000002100218210 */ /* 0x000fe20002ffe4ff */
[----:B------:R-:W-:Y:S01]  /*08d0*/  @!P2 IMAD.WIDE.U32 R4, R49, R4, R10 ;  /* 0x000000043104a225 */ /* 0x000fe200078e000a */
[----:B------:R-:W1:Y:S01]  /*08e0*/  @!P3 LDC.64 R28, c[0x0][0x230] ;  /* 0x00008c00ff1cbb82 */ /* 0x000e620000000a00 */
[----:B------:R-:W-:-:S02]  /*08f0*/  @!P3 MOV R10, R56 ;  /* 0x00000038000ab202 */ /* 0x000fc40000000f00 */
[-C--:B0-----:R-:W-:Y:S01]  /*0900*/  @!P3 IMAD R22, R41, R2.reuse, RZ ;  /* 0x000000022916b224 */ /* 0x081fe200078e02ff */
[----:B------:R-:W-:Y:S02]  /*0910*/  @!P3 MOV R11, R59 ;  /* 0x0000003b000bb202 */ /* 0x000fe40000000f00 */
[----:B------:R-:W-:Y:S01]  /*0920*/  @!P2 IADD3 R5, R5, R25, RZ ;  /* 0x000000190505a210 */ /* 0x000fe20007ffe0ff */
[C---:B--2---:R-:W-:Y:S01]  /*0930*/  @!P3 IMAD R13, R48.reuse, R3, R22 ;  /* 0x00000003300db224 */ /* 0x044fe200078e0216 */
[----:B------:R-:W0:Y:S01]  /*0940*/  @!P3 LDC.64 R26, c[0x0][0x228] ;  /* 0x00008a00ff1abb82 */ /* 0x000e220000000a00 */
[----:B------:R-:W-:Y:S01]  /*0950*/  @!P3 IMAD.WIDE.U32 R2, R48, R2, R10 ;  /* 0x000000023002b225 */ /* 0x000fe200078e000a */
[C---:B------:R-:W-:Y:S02]  /*0960*/  @!P2 SHF.L.U32 R11, R4.reuse, 0x2, RZ ;  /* 0x00000002040ba819 */ /* 0x040fe400000006ff */
[----:B------:R-:W-:Y:S02]  /*0970*/  @!P2 SHF.L.U64.HI R4, R4, 0x2, R5 ;  /* 0x000000020404a819 */ /* 0x000fe40000010205 */
[----:B------:R-:W-:-:S02]  /*0980*/  @!P3 IADD3 R5, R3, R13, RZ ;  /* 0x0000000d0305b210 */ /* 0x000fc40007ffe0ff */
[C---:B------:R-:W-:Y:S02]  /*0990*/  @!P2 IADD3 R18, P5, R11.reuse, R18, RZ ;  /* 0x000000120b12a210 */ /* 0x040fe40007fbe0ff */
[----:B------:R-:W-:Y:S02]  /*09a0*/  @!P2 IADD3 R20, P6, R11, R20, RZ ;  /* 0x000000140b14a210 */ /* 0x000fe40007fde0ff */
[----:B------:R-:W-:Y:S02]  /*09b0*/  CS2R R10, SRZ ;  /* 0x00000000000a7805 */ /* 0x000fe4000001ff00 */
[----:B------:R-:W-:Y:S02]  /*09c0*/  @!P3 SHF.L.U32 R3, R2, 0x2, RZ ;  /* 0x000000020203b819 */ /* 0x000fe400000006ff */
[----:B------:R-:W-:Y:S02]  /*09d0*/  @!P0 IADD3.X R31, R0, R31, RZ, P4, !PT ;  /* 0x0000001f001f8210 */ /* 0x000fe400027fe4ff */
[----:B------:R-:W-:Y:S01]  /*09e0*/  @!P2 IADD3.X R19, R4, R19, RZ, P5, !PT ;  /* 0x000000130413a210 */ /* 0x000fe20002ffe4ff */
[----:B------:R2:W5:Y:S01]  /*09f0*/  @P1 LDG.E.64 R10, desc[UR8][R16.64] ;  /* 0x00000008100a1981 */ /* 0x000562000c1e1b00 */
[----:B------:R-:W-:-:S02]  /*0a00*/  @!P3 SHF.L.U64.HI R2, R2, 0x2, R5 ;  /* 0x000000020202b819 */ /* 0x000fc40000010205 */
[C---:B-1----:R-:W-:Y:S02]  /*0a10*/  @!P3 IADD3 R28, P4, R3.reuse, R28, RZ ;  /* 0x0000001c031cb210 */ /* 0x042fe40007f9e0ff */
[----:B------:R-:W-:Y:S02]  /*0a20*/  CS2R R22, SRZ ;  /* 0x0000000000167805 */ /* 0x000fe4000001ff00 */
[----:B------:R-:W-:Y:S02]  /*0a30*/  CS2R R12, SRZ ;  /* 0x00000000000c7805 */ /* 0x000fe4000001ff00 */
[----:B------:R-:W-:Y:S02]  /*0a40*/  MOV R44, 0x3f800000 ;  /* 0x3f800000002c7802 */ /* 0x000fe40000000f00 */
[----:B0-----:R-:W-:Y:S02]  /*0a50*/  @!P3 IADD3 R26, P5, R3, R26, RZ ;  /* 0x0000001a031ab210 */ /* 0x001fe40007fbe0ff */
[----:B--2---:R-:W-:-:S02]  /*0a60*/  CS2R R16, SRZ ;  /* 0x0000000000107805 */ /* 0x004fc4000001ff00 */
[C---:B------:R-:W-:Y:S01]  /*0a70*/  @!P3 IADD3.X R29, R2.reuse, R29, RZ, P4, !PT ;  /* 0x0000001d021db210 */ /* 0x040fe200027fe4ff */
[----:B------:R-:W5:Y:S01]  /*0a80*/  @!P0 LDG.E.64 R12, desc[UR8][R32.64] ;  /* 0x00000008200c8981 */ /* 0x000f62000c1e1b00 */
[----:B------:R-:W-:Y:S02]  /*0a90*/  @!P3 IADD3.X R27, R2, R27, RZ, P5, !PT ;  /* 0x0000001b021bb210 */ /* 0x000fe40002ffe4ff */
[----:B------:R-:W-:Y:S01]  /*0aa0*/  @!P2 IADD3.X R21, R4, R21, RZ, P6, !PT ;  /* 0x000000150415a210 */ /* 0x000fe200037fe4ff */
[----:B------:R-:W5:Y:S01]  /*0ab0*/  @!P3 LDG.E.64 R22, desc[UR8][R28.64] ;  /* 0x000000081c16b981 */ /* 0x000f62000c1e1b00 */
[----:B------:R-:W-:Y:S02]  /*0ac0*/  MOV R3, RZ ;  /* 0x000000ff00037202 */ /* 0x000fe40000000f00 */
[----:B------:R-:W-:Y:S01]  /*0ad0*/  CS2R R4, SRZ ;  /* 0x0000000000047805 */ /* 0x000fe2000001ff00 */
[----:B------:R-:W5:Y:S01]  /*0ae0*/  @!P3 LDG.E.64 R16, desc[UR8][R26.64] ;  /* 0x000000081a10b981 */ /* 0x000f62000c1e1b00 */
[----:B------:R-:W-:-:S02]  /*0af0*/  MOV R2, RZ ;  /* 0x000000ff00027202 */ /* 0x000fc40000000f00 */
[----:B------:R-:W-:Y:S02]  /*0b00*/  CS2R R24, SRZ ;  /* 0x0000000000187805 */ /* 0x000fe4000001ff00 */
[----:B------:R0:W5:Y:S04]  /*0b10*/  @P1 LDG.E.64 R4, desc[UR8][R14.64] ;  /* 0x000000080e041981 */ /* 0x000168000c1e1b00 */
[----:B------:R-:W5:Y:S01]  /*0b20*/  @!P0 LDG.E.64 R2, desc[UR8][R30.64] ;  /* 0x000000081e028981 */ /* 0x000f62000c1e1b00 */
[----:B------:R-:W-:Y:S03]  /*0b30*/  BSSY B0, `(.L_x_2066) ;  /* 0x0000017000007945 */ /* 0x000fe60003800000 */
[----:B------:R1:W5:Y:S01]  /*0b40*/  @!P2 LDG.E.64 R24, desc[UR8][R18.64] ;  /* 0x000000081218a981 */ /* 0x000362000c1e1b00 */
[----:B0-----:R-:W-:-:S06]  /*0b50*/  CS2R R14, SRZ ;  /* 0x00000000000e7805 */ /* 0x001fcc000001ff00 */
[----:B------:R0:W5:Y:S01]  /*0b60*/  @!P2 LDG.E.64 R14, desc[UR8][R20.64] ;  /* 0x00000008140ea981 */ /* 0x000162000c1e1b00 */
[----:B-1----:R-:W-:Y:S02]  /*0b70*/  CS2R R18, SRZ ;  /* 0x0000000000127805 */ /* 0x002fe4000001ff00 */
[----:B0-----:R-:W-:Y:S01]  /*0b80*/  CS2R R20, SRZ ;  /* 0x0000000000147805 */ /* 0x001fe2000001ff00 */
[----:B----4-:R-:W-:-:S05]  /*0b90*/  FFMA.FTZ R7, -R6, R6, R7 ;  /* 0x0000000606077223 */ /* 0x010fca0000010107 */
[----:B------:R-:W-:-:S13]  /*0ba0*/  FSETP.GTU.FTZ.AND P0, PT, R7, RZ, PT ;  /* 0x000000ff0700720b */ /* 0x000fda0003f1c000 */
[----:B------:R-:W0:Y:S02]  /*0bb0*/  @P0 LDC R0, c[0x0][0x250] ;  /* 0x00009400ff000b82 */ /* 0x000e240000000800 */
[----:B0-----:R-:W-:-:S04]  /*0bc0*/  @P0 FADD.FTZ R0, R7, R0 ;  /* 0x0000000007000221 */ /* 0x001fc80000010000 */
        /* <DEDUP_REMOVED lines=13> */
.L_x_2067:
[----:B------:R-:W-:Y:S05]  /*0ca0*/  BSYNC B0 ;  /* 0x0000000000007941 */ /* 0x000fea0003800000 */
.L_x_2066:
[----:B------:R-:W-:Y:S01]  /*0cb0*/  ISETP.NE.AND P4, PT, RZ, UR10, PT ;  /* 0x0000000aff007c0c */ /* 0x000fe2000bf85270 */
[C---:B-----5:R-:W-:Y:S01]  /*0cc0*/  FADD.FTZ R7, -R6.reuse, R4 ;  /* 0x0000000406077221 */ /* 0x060fe20000010100 */
[C---:B------:R-:W-:Y:S01]  /*0cd0*/  FADD.FTZ R5, -R6.reuse, R5 ;  /* 0x0000000506057221 */ /* 0x040fe20000010100 */
[C---:B------:R-:W-:Y:S01]  /*0ce0*/  FADD.FTZ R55, -R6.reuse, R3 ;  /* 0x0000000306377221 */ /* 0x040fe20000010100 */
[----:B------:R-:W-:Y:S01]  /*0cf0*/  FADD.FTZ R35, -R6, R2 ;  /* 0x0000000206237221 */ /* 0x000fe20000010100 */
[----:B0-----:R-:W-:Y:S01]  /*0d00*/  MOV R27, R10 ;  /* 0x0000000a001b7202 */ /* 0x001fe20000000f00 */
[-C--:B-1----:R-:W-:Y:S01]  /*0d10*/  FMUL.FTZ R3, R7, R44.reuse ;  /* 0x0000002c07037220 */ /* 0x082fe20000410000 */
[----:B------:R-:W-:Y:S01]  /*0d20*/  MOV R28, R11 ;  /* 0x0000000b001c7202 */ /* 0x000fe20000000f00 */
[----:B------:R-:W-:Y:S01]  /*0d30*/  FMUL.FTZ R0, R5, R44 ;  /* 0x0000002c05007220 */ /* 0x000fe20000410000 */
[----:B------:R-:W-:-:S04]  /*0d40*/  MOV R26, R12 ;  /* 0x0000000c001a7202 */ /* 0x000fc80000000f00 */
[----:B------:R-:W-:Y:S05]  /*0d50*/  @!P4 BRA `(.L_x_2068) ;  /* 0x000000000048c947 */ /* 0x000fea0003800000 */
        /* <DEDUP_REMOVED lines=18> */
.L_x_2068:
[----:B------:R-:W-:Y:S01]  /*0e80*/  FMUL.FTZ R2, R27, R18 ;  /* 0x000000121b027220 */ /* 0x000fe20000410000 */
[----:B------:R-:W-:Y:S01]  /*0e90*/  MOV R29, R13 ;  /* 0x0000000d001d7202 */ /* 0x000fe20000000f00 */
        /* <DEDUP_REMOVED lines=16> */
[----:B0-----:R-:W-:-:S04]  /*0fa0*/  FADD.FTZ R35, -R31, 1 ;  /* 0x3f8000001f237421 */ /* 0x001fc80000010100 */
[----:B------:R-:W-:Y:S01]  /*0fb0*/  FFMA.FTZ R35, R26, R35, 1 ;  /* 0x3f8000001a237423 */ /* 0x000fe20000010023 */
[----:B------:R-:W-:Y:S01]  /*0fc0*/  FMUL.FTZ R26, R12, R31 ;  /* 0x0000001f0c1a7220 */ /* 0x000fe20000410000 */
[----:B-1----:R-:W-:-:S03]  /*0fd0*/  FADD.FTZ R60, -R34, 1 ;  /* 0x3f800000223c7421 */ /* 0x002fc60000010100 */
[----:B------:R-:W-:Y:S01]  /*0fe0*/  FMUL.FTZ R26, R26, R35 ;  /* 0x000000231a1a7220 */ /* 0x000fe20000410000 */
[----:B------:R-:W-:Y:S01]  /*0ff0*/  FFMA.FTZ R60, R29, R60, 1 ;  /* 0x3f8000001d3c7423 */ /* 0x000fe2000001003c */
[----:B------:R-:W-:-:S04]  /*1000*/  FMUL.FTZ R29, R13, R34 ;  /* 0x000000220d1d7220 */ /* 0x000fc80000410000 */
[----:B------:R-:W-:-:S07]  /*1010*/  FMUL.FTZ R29, R29, R60 ;  /* 0x0000003c1d1d7220 */ /* 0x000fce0000410000 */
.L_x_2069:
[----:B------:R-:W-:Y:S01]  /*1020*/  FFMA.FTZ R32, R0, R4, R7 ;  /* 0x0000000400207223 */ /* 0x000fe20000010007 */
[----:B------:R-:W-:Y:S01]  /*1030*/  FMUL.FTZ R30, R26, R18 ;  /* 0x000000121a1e7220 */ /* 0x000fe20000410000 */
[----:B------:R-:W-:Y:S01]  /*1040*/  FADD.FTZ R31, R4, R9 ;  /* 0x00000009041f7221 */ /* 0x000fe20000010000 */
[C---:B------:R-:W-:Y:S01]  /*1050*/  FADD.FTZ R7, -R6.reuse, R24 ;  /* 0x0000001806077221 */ /* 0x040fe20000010100 */
[----:B------:R-:W-:Y:S01]  /*1060*/  FADD.FTZ R33, -R6, R25 ;  /* 0x0000001906217221 */ /* 0x000fe20000010100 */
[----:B------:R-:W-:Y:S01]  /*1070*/  FFMA.FTZ R9, R5, R30, R32 ;  /* 0x0000001e05097223 */ /* 0x000fe20000010020 */
[----:B------:R-:W-:Y:S01]  /*1080*/  FADD.FTZ R31, R31, R30 ;  /* 0x0000001e1f1f7221 */ /* 0x000fe20000010000 */
[----:B------:R-:W-:Y:S01]  /*1090*/  MOV R24, R14 ;  /* 0x0000000e00187202 */ /* 0x000fe20000000f00 */
[-C--:B------:R-:W-:Y:S01]  /*10a0*/  FMUL.FTZ R7, R7, R44.reuse ;  /* 0x0000002c07077220 */ /* 0x080fe20000410000 */
[----:B------:R-:W-:Y:S01]  /*10b0*/  MOV R25, R15 ;  /* 0x0000000f00197202 */ /* 0x000fe20000000f00 */
        /* <DEDUP_REMOVED lines=15> */
[----:B-1----:R-:W-:-:S04]  /*11b0*/  FADD.FTZ R24, -R60, 1 ;  /* 0x3f8000003c187421 */ /* 0x002fc80000010100 */
[----:B------:R-:W-:Y:S01]  /*11c0*/  FFMA.FTZ R62, R25, R24, 1 ;  /* 0x3f800000193e7423 */ /* 0x000fe20000010018 */
[----:B------:R-:W-:Y:S01]  /*11d0*/  FMUL.FTZ R24, R14, R33 ;  /* 0x000000210e187220 */ /* 0x000fe20000410000 */
[----:B------:R-:W-:-:S03]  /*11e0*/  FMUL.FTZ R25, R15, R60 ;  /* 0x0000003c0f197220 */ /* 0x000fc60000410000 */
[----:B------:R-:W-:Y:S01]  /*11f0*/  FMUL.FTZ R24, R24, R55 ;  /* 0x0000003718187220 */ /* 0x000fe20000410000 */
[----:B------:R-:W-:-:S07]  /*1200*/  FMUL.FTZ R25, R25, R62 ;  /* 0x0000003e19197220 */ /* 0x000fce0000410000 */
.L_x_2070:
        /* <DEDUP_REMOVED lines=31> */
.L_x_2071:
[----:B------:R-:W-:Y:S01]  /*1400*/  FFMA.FTZ R34, R4, R30, R31 ;  /* 0x0000001e04227223 */ /* 0x000fe2000001001f */
[----:B------:R-:W-:Y:S01]  /*1410*/  FMUL.FTZ R32, R22, R18 ;  /* 0x0000001216207220 */ /* 0x000fe20000410000 */
[----:B------:R-:W-:Y:S01]  /*1420*/  FADD.FTZ R35, R30, R33 ;  /* 0x000000211e237221 */ /* 0x000fe20000010000 */
[----:B------:R-:W-:Y:S01]  /*1430*/  FMUL.FTZ R33, R23, R19 ;  /* 0x0000001317217220 */ /* 0x000fe20000410000 */
[----:B------:R-:W-:Y:S01]  /*1440*/  ISETP.GT.AND P0, PT, R42, 0x1e, PT ;  /* 0x0000001e2a00780c */ /* 0x000fe20003f04270 */
[----:B------:R-:W-:Y:S01]  /*1450*/  FFMA.FTZ R31, R9, R32, R34 ;  /* 0x00000020091f7223 */ /* 0x000fe20000010022 */
[----:B------:R-:W-:Y:S01]  /*1460*/  FADD.FTZ R32, R35, R32 ;  /* 0x0000002023207221 */ /* 0x000fe20000010000 */
[----:B------:R-:W0:Y:S01]  /*1470*/  S2UR UR11, SR_CgaCtaId ;  /* 0x00000000000b79c3 */ /* 0x000e220000008800 */
[----:B------:R-:W-:Y:S01]  /*1480*/  FFMA.FTZ R34, R3, R27, RZ ;  /* 0x0000001b03227223 */ /* 0x000fe200000100ff */
[----:B------:R-:W-:Y:S01]  /*1490*/  FFMA.FTZ R30, R6, R33, R31 ;  /* 0x00000021061e7223 */ /* 0x000fe2000001001f */
[----:B------:R-:W-:Y:S01]  /*14a0*/  FADD.FTZ R31, R33, R32 ;  /* 0x00000020211f7221 */ /* 0x000fe20000010000 */
[----:B------:R-:W-:Y:S01]  /*14b0*/  FADD.FTZ R27, RZ, R27 ;  /* 0x0000001bff1b7221 */ /* 0x000fe20000010000 */
[----:B------:R-:W-:Y:S01]  /*14c0*/  FFMA.FTZ R34, R5, R26, R34 ;  /* 0x0000001a05227223 */ /* 0x000fe20000010022 */
[----:B------:R-:W-:Y:S01]  /*14d0*/  UMOV UR6, 0x400 ;  /* 0x0000040000067882 */ /* 0x000fe20000000000 */
[----:B------:R-:W1:Y:S01]  /*14e0*/  SHFL.DOWN PT, R33, R30, 0x1, 0x1f ;  /* 0x08201f001e217f89 */ /* 0x000e6200000e0000 */
[----:B------:R-:W-:Y:S01]  /*14f0*/  FADD.FTZ R35, R27, R26 ;  /* 0x0000001a1b237221 */ /* 0x000fe20000010000 */
[----:B------:R-:W-:Y:S01]  /*1500*/  FFMA.FTZ R27, R0, R28, RZ ;  /* 0x0000001c001b7223 */ /* 0x000fe200000100ff */
[----:B------:R-:W-:Y:S01]  /*1510*/  FADD.FTZ R26, RZ, R28 ;  /* 0x0000001cff1a7221 */ /* 0x000fe20000010000 */
[----:B------:R-:W2:Y:S01]  /*1520*/  SHFL.DOWN PT, R32, R31, 0x1, 0x1f ;  /* 0x08201f001f207f89 */ /* 0x000ea200000e0000 */
[----:B------:R-:W-:Y:S01]  /*1530*/  UIADD3 UR5, UR6, 0xf0, URZ ;  /* 0x000000f006057890 */ /* 0x000fe2000fffe03f */
[----:B------:R-:W-:Y:S01]  /*1540*/  FFMA.FTZ R27, R2, R29, R27 ;  /* 0x0000001d021b7223 */ /* 0x000fe2000001001b */
[----:B------:R-:W-:Y:S01]  /*1550*/  FADD.FTZ R26, R26, R29 ;  /* 0x0000001d1a1a7221 */ /* 0x000fe20000010000 */
[----:B------:R-:W-:Y:S01]  /*1560*/  ISETP.NE.AND P2, PT, R53, RZ, PT ;  /* 0x000000ff3500720c */ /* 0x000fe20003f45270 */
[----:B------:R-:W-:Y:S01]  /*1570*/  FADD.FTZ R35, R35, R24 ;  /* 0x0000001823237221 */ /* 0x000fe20000010000 */
[----:B------:R-:W-:Y:S01]  /*1580*/  FFMA.FTZ R27, R4, R25, R27 ;  /* 0x00000019041b7223 */ /* 0x000fe2000001001b */
[----:B------:R-:W-:Y:S01]  /*1590*/  FFMA.FTZ R34, R7, R24, R34 ;  /* 0x0000001807227223 */ /* 0x000fe20000010022 */
[----:B------:R-:W-:Y:S01]  /*15a0*/  FADD.FTZ R28, R26, R25 ;  /* 0x000000191a1c7221 */ /* 0x000fe20000010000 */
[----:B------:R-:W-:Y:S01]  /*15b0*/  FADD.FTZ R26, R35, R22 ;  /* 0x00000016231a7221 */ /* 0x000fe20000010000 */
[----:B------:R-:W-:Y:S01]  /*15c0*/  FFMA.FTZ R25, R6, R23, R27 ;  /* 0x0000001706197223 */ /* 0x000fe2000001001b */
[----:B------:R-:W-:Y:S01]  /*15d0*/  FFMA.FTZ R24, R9, R22, R34 ;  /* 0x0000001609187223 */ /* 0x000fe20000010022 */
[----:B------:R-:W-:Y:S01]  /*15e0*/  FADD.FTZ R27, R28, R23 ;  /* 0x000000171c1b7221 */ /* 0x000fe20000010000 */
[----:B0-----:R-:W-:Y:S01]  /*15f0*/  ULEA UR5, UR11, UR5, 0x18 ;  /* 0x000000050b057291 */ /* 0x001fe2000f8ec03f */
[----:B------:R-:W-:Y:S01]  /*1600*/  BSSY B0, `(.L_x_2072) ;  /* 0x000005b000007945 */ /* 0x000fe20003800000 */
[----:B------:R-:W-:-:S04]  /*1610*/  ISETP.GT.U32.AND P3, PT, R53, 0x2f, PT ;  /* 0x0000002f3500780c */ /* 0x000fc80003f64070 */
[----:B------:R-:W-:Y:S01]  /*1620*/  LEA R55, R53, UR5, 0x4 ;  /* 0x0000000535377c11 */ /* 0x000fe2000f8e20ff */
[----:B-1----:R-:W-:Y:S01]  /*1630*/  @!P0 FADD.FTZ R30, R30, R33 ;  /* 0x000000211e1e8221 */ /* 0x002fe20000010000 */
[----:B--2---:R-:W-:-:S04]  /*1640*/  @!P0 FADD.FTZ R31, R31, R32 ;  /* 0x000000201f1f8221 */ /* 0x004fc80000010000 */
[----:B------:R-:W0:Y:S01]  /*1650*/  SHFL.DOWN PT, R33, R30, 0x2, 0x1f ;  /* 0x08401f001e217f89 */ /* 0x000e2200000e0000 */
[----:B------:R-:W-:-:S03]  /*1660*/  ISETP.GT.AND P0, PT, R42, 0x1d, PT ;  /* 0x0000001d2a00780c */ /* 0x000fc60003f04270 */
[----:B------:R-:W1:Y:S04]  /*1670*/  SHFL.DOWN PT, R32, R31, 0x2, 0x1f ;  /* 0x08401f001f207f89 */ /* 0x000e6800000e0000 */
[----:B------:R-:W-:Y:S06]  /*1680*/  STS.128 [R55], R24 ;  /* 0x0000001837007388 */ /* 0x000fec0000000c00 */
        /* <DEDUP_REMOVED lines=72> */
[----:B------:R-:W-:Y:S02]  /*1b10*/  FADD.FTZ R32, R22, R33 ;  /* 0x0000002116207221 */ /* 0x000fe40000010000 */
[----:B------:R-:W1:Y:S01]  /*1b20*/  LDS.64 R22, [UR5+0xd0] ;  /* 0x0000d005ff167984 */ /* 0x000e620008000a00 */
[----:B------:R-:W-:Y:S01]  /*1b30*/  FADD.FTZ R61, R61, R34 ;  /* 0x000000223d3d7221 */ /* 0x000fe20000010000 */
[----:B------:R-:W-:-:S03]  /*1b40*/  FADD.FTZ R32, R32, R35 ;  /* 0x0000002320207221 */ /* 0x000fc60000010000 */
[----:B0-----:R-:W-:Y:S01]  /*1b50*/  FADD.FTZ R61, R61, R28 ;  /* 0x0000001c3d3d7221 */ /* 0x001fe20000010000 */
[----:B------:R-:W-:-:S03]  /*1b60*/  FADD.FTZ R32, R32, R29 ;  /* 0x0000001d20207221 */ /* 0x000fc60000010000 */
[----:B------:R-:W-:Y:S01]  /*1b70*/  FADD.FTZ R61, R61, R30 ;  /* 0x0000001e3d3d7221 */ /* 0x000fe20000010000 */
[----:B------:R-:W-:-:S03]  /*1b80*/  FADD.FTZ R32, R32, R31 ;  /* 0x0000001f20207221 */ /* 0x000fc60000010000 */
[----:B-1----:R-:W-:Y:S01]  /*1b90*/  FADD.FTZ R22, R61, R22 ;  /* 0x000000163d167221 */ /* 0x002fe20000010000 */
[----:B------:R-:W-:-:S07]  /*1ba0*/  FADD.FTZ R23, R32, R23 ;  /* 0x0000001720177221 */ /* 0x000fce0000010000 */
.L_x_2073:
[----:B------:R-:W-:Y:S05]  /*1bb0*/  BSYNC B0 ;  /* 0x0000000000007941 */ /* 0x000fea0003800000 */
.L_x_2072:
[----:B------:R-:W-:Y:S06]  /*1bc0*/  BAR.SYNC.DEFER_BLOCKING 0x0 ;  /* 0x0000000000007b1d */ /* 0x000fec0000010000 */
[----:B------:R-:W-:Y:S04]  /*1bd0*/  BSSY B0, `(.L_x_2074) ;  /* 0x000004d000007945 */ /* 0x000fe80003800000 */
[----:B------:R-:W-:Y:S05]  /*1be0*/  @P3 BRA `(.L_x_2075) ;  /* 0x00000004002c3947 */ /* 0x000fea0003800000 */
[----:B------:R-:W1:Y:S04]  /*1bf0*/  LDS.128 R32, [R55+0x300] ;  /* 0x0003000037207984 */ /* 0x000e680000000c00 */
        /* <DEDUP_REMOVED lines=64> */
[----:B------:R-:W-:Y:S01]  /*2000*/  FADD.FTZ R60, R60, R27 ;  /* 0x0000001b3c3c7221 */ /* 0x000fe20000010000 */
[----:B------:R-:W1:Y:S01]  /*2010*/  LDS.128 R32, [R55+0x2d00] ;  /* 0x002d000037207984 */ /* 0x000e620000000c00 */
[----:B--2---:R-:W-:Y:S01]  /*2020*/  FADD.FTZ R26, R24, R29 ;  /* 0x0000001d181a7221 */ /* 0x004fe20000010000 */
[----:B------:R-:W-:Y:S01]  /*2030*/  FADD.FTZ R27, R25, R30 ;  /* 0x0000001e191b7221 */ /* 0x000fe20000010000 */
[----:B------:R-:W-:Y:S01]  /*2040*/  FADD.FTZ R61, R61, R28 ;  /* 0x0000001c3d3d7221 */ /* 0x000fe20000010000 */
[----:B------:R-:W-:Y:S01]  /*2050*/  FADD.FTZ R60, R60, R31 ;  /* 0x0000001f3c3c7221 */ /* 0x000fe20000010000 */
[----:B-1----:R-:W-:Y:S01]  /*2060*/  FADD.FTZ R25, R26, R33 ;  /* 0x000000211a197221 */ /* 0x002fe20000010000 */
[----:B------:R-:W-:Y:S01]  /*2070*/  FADD.FTZ R26, R27, R34 ;  /* 0x000000221b1a7221 */ /* 0x000fe20000010000 */
[----:B------:R-:W-:Y:S01]  /*2080*/  FADD.FTZ R24, R61, R32 ;  /* 0x000000203d187221 */ /* 0x000fe20000010000 */
[----:B------:R-:W-:-:S07]  /*2090*/  FADD.FTZ R27, R60, R35 ;  /* 0x000000233c1b7221 */ /* 0x000fce0000010000 */
.L_x_2075:
[----:B------:R-:W-:Y:S05]  /*20a0*/  BSYNC B0 ;  /* 0x0000000000007941 */ /* 0x000fea0003800000 */
.L_x_2074:
        /* <DEDUP_REMOVED lines=18> */
.L_x_2077:
[----:B------:R-:W-:Y:S05]  /*21d0*/  BSYNC B0 ;  /* 0x0000000000007941 */ /* 0x000fea0003800000 */
.L_x_2076:
[----:B------:R-:W-:Y:S05]  /*21e0*/  @!P0 BRA `(.L_x_2078) ;  /* 0x0000001000888947 */ /* 0x000fea0003800000 */
[----:B------:R-:W1:Y:S01]  /*21f0*/  LDC R33, c[0x0][0x10] ;  /* 0x00000400ff217b82 */ /* 0x000e620000000800 */
[----:B------:R-:W3:Y:S01]  /*2200*/  S2R R8, SR_CTAID.Y ;  /* 0x0000000000087919 */ /* 0x000ee20000002600 */
[----:B--2---:R-:W-:-:S06]  /*2210*/  LOP3.LUT R26, R46, 0x1, RZ, 0xc0, !PT ;  /* 0x000000012e1a7812 */ /* 0x004fcc00078ec0ff */
[----:B------:R-:W2:Y:S08]  /*2220*/  LDC.64 R24, c[0x0][0x258] ;  /* 0x00009600ff187b82 */ /* 0x000eb00000000a00 */
[----:B------:R-:W4:Y:S01]  /*2230*/  LDC.64 R60, c[0x0][0x260] ;  /* 0x00009800ff3c7b82 */ /* 0x000f220000000a00 */
[----:B-1----:R-:W-:-:S04]  /*2240*/  IMAD R27, R26, R33, RZ ;  /* 0x000000211a1b7224 */ /* 0x002fc800078e02ff */
[C---:B------:R-:W-:Y:S01]  /*2250*/  IMAD R26, R27.reuse, R32, RZ ;  /* 0x000000201b1a7224 */ /* 0x040fe200078e02ff */
[----:B---3--:R-:W-:-:S04]  /*2260*/  IADD3 R27, R27, R8, RZ ;  /* 0x000000081b1b7210 */ /* 0x008fc80007ffe0ff */
[----:B------:R-:W-:Y:S01]  /*2270*/  SHF.L.U32 R29, R26, 0x1, RZ ;  /* 0x000000011a1d7819 */ /* 0x000fe200000006ff */
[----:B--2---:R-:W-:-:S04]  /*2280*/  IMAD.WIDE.U32 R24, R27, 0x4, R24 ;  /* 0x000000041b187825 */ /* 0x004fc800078e0018 */
[----:B----4-:R-:W-:Y:S01]  /*2290*/  IMAD.WIDE R60, R29, 0x4, R60 ;  /* 0x000000041d3c7825 */ /* 0x010fe200078e023c */
[----:B------:R-:W-:Y:S06]  /*22a0*/  @P2 BRA `(.L_x_2079) ;  /* 0x0000000000602947 */ /* 0x000fec0003800000 */
[----:B------:R-:W1:Y:S01]  /*22b0*/  S2R R42, SR_LANEID ;  /* 0x00000000002a7919 */ /* 0x000e620000000000 */
        /* <DEDUP_REMOVED lines=12> */
[----:B-1----:R-:W-:-:S13]  /*2380*/  ISETP.EQ.U32.AND P3, PT, R42, UR6, PT ;  /* 0x000000062a007c0c */ /* 0x002fda000bf62070 */
[----:B------:R-:W-:Y:S06]  /*2390*/  @P3 MEMBAR.ALL.GPU ;  /* 0x0000000000003992 */ /* 0x000fec000000a000 */
[----:B------:R-:W-:-:S00]  /*23a0*/  @P3 ERRBAR ;  /* 0x00000000000039ab */ /* 0x000fc00000000000 */
[----:B------:R-:W-:Y:S06]  /*23b0*/  @P3 CGAERRBAR ;  /* 0x00000000000035ab */ /* 0x000fec0000000000 */
[----:B------:R2:W-:Y:S01]  /*23c0*/  @P3 REDG.E.ADD.S32.STRONG.GPU desc[UR8][R24.64], R29 ;  /* 0x0000001d1800398e */ /* 0x0005e2000c10e388 */
[----:B------:R-:W-:Y:S05]  /*23d0*/  @!P0 BRA `(.L_x_2079) ;  /* 0x0000000000148947 */ /* 0x000fea0003800000 */
.L_x_2080:
[----:B--2---:R-:W2:Y:S04]  /*23e0*/  LDG.E.STRONG.GPU R26, desc[UR8][R24.64] ;  /* 0x00000008181a7981 */ /* 0x004ea8000c1ef900 */
[----:B--2---:R-:W-:Y:S01]  /*23f0*/  CCTL.IVALL ;  /* 0x00000000ff00798f */ /* 0x004fe20002000000 */
[----:B------:R-:W-:Y:S05]  /*2400*/  YIELD ;  /* 0x0000000000007946 */ /* 0x000fea0003800000 */
[----:B------:R-:W-:-:S13]  /*2410*/  ISETP.NE.AND P0, PT, R26, R31, PT ;  /* 0x0000001f1a00720c */ /* 0x000fda0003f05270 */
[----:B------:R-:W-:Y:S05]  /*2420*/  @P0 BRA `(.L_x_2080) ;  /* 0xfffffffc00ec0947 */ /* 0x000fea000383ffff */
.L_x_2079:
[----:B------:R-:W-:Y:S01]  /*2430*/  ISETP.NE.AND P0, PT, R32, RZ, PT ;  /* 0x000000ff2000720c */ /* 0x000fe20003f05270 */
[----:B------:R-:W-:Y:S05]  /*2440*/  WARPSYNC.ALL ;  /* 0x0000000000007948 */ /* 0x000fea0003800000 */
[----:B------:R-:W-:Y:S07]  /*2450*/  BAR.SYNC.DEFER_BLOCKING 0x0 ;  /* 0x0000000000007b1d */ /* 0x000fee0000010000 */
[----:B------:R-:W-:Y:S05]  /*2460*/  @!P0 BRA `(.L_x_2078) ;  /* 0x0000000c00e88947 */ /* 0x000fea0003800000 */
[----:B--2---:R-:W-:Y:S02]  /*2470*/  IADD3 R24, R32, -0x1, RZ ;  /* 0xffffffff20187810 */ /* 0x004fe40007ffe0ff */
        /* <DEDUP_REMOVED lines=12> */
.L_x_2084:
[----:B------:R-:W-:-:S13]  /*2540*/  ISETP.EQ.OR P6, PT, R35, UR7, P2 ;  /* 0x0000000723007c0c */ /* 0x000fda00097c2670 */
[----:B------:R-:W-:-:S04]  /*2550*/  @!P6 IMAD R27, R33, R35, R8 ;  /* 0x00000023211be224 */ /* 0x000fc800078e0208 */
[----:B------:R-:W-:-:S05]  /*2560*/  @!P6 IMAD.WIDE.U32 R26, R27, 0x8, R60 ;  /* 0x000000081b1ae825 */ /* 0x000fca00078e003c */
[----:B------:R-:W0:Y:S01]  /*2570*/  @!P6 LDG.E.64 R24, desc[UR8][R26.64] ;  /* 0x000000081a18e981 */ /* 0x000e22000c1e1b00 */
[C---:B------:R-:W-:Y:S02]  /*2580*/  IADD3 R29, R35.reuse, 0x1, RZ ;  /* 0x00000001231d7810 */ /* 0x040fe40007ffe0ff */
[----:B------:R-:W-:Y:S02]  /*2590*/  IADD3 R28, R35, 0x2, RZ ;  /* 0x00000002231c7810 */ /* 0x000fe40007ffe0ff */
[----:B------:R-:W-:Y:S02]  /*25a0*/  ISETP.EQ.OR P3, PT, R29, UR7, P2 ;  /* 0x000000071d007c0c */ /* 0x000fe40009762670 */
[----:B------:R-:W-:Y:S02]  /*25b0*/  ISETP.EQ.OR P5, PT, R28, UR7, P2 ;  /* 0x000000071c007c0c */ /* 0x000fe400097a2670 */
[----:B------:R-:W-:-:S09]  /*25c0*/  IADD3 R30, R35, 0x3, RZ ;  /* 0x00000003231e7810 */ /* 0x000fd20007ffe0ff */
[----:B------:R-:W-:Y:S02]  /*25d0*/  @!P3 IMAD R29, R33, R29, R8 ;  /* 0x0000001d211db224 */ /* 0x000fe400078e0208 */
[----:B0-----:R-:W-:Y:S01]  /*25e0*/  @!P6 FADD.FTZ R22, R22, R24 ;  /* 0x000000181616e221 */ /* 0x001fe20000010000 */
        /* <DEDUP_REMOVED lines=20> */
[----:B------:R-:W-:Y:S01]  /*2730*/  IADD3 R29, R35, 0x6, RZ ;  /* 0x00000006231d7810 */ /* 0x000fe20007ffe0ff */
[----:B------:R-:W-:Y:S01]  /*2740*/  @!P6 FADD.FTZ R22, R22, R28 ;  /* 0x0000001c1616e221 */ /* 0x000fe20000010000 */
[----:B------:R-:W-:Y:S02]  /*2750*/  @!P3 IMAD.WIDE.U32 R24, R25, 0x8, R60 ;  /* 0x000000081918b825 */ /* 0x000fe400078e003c */
[----:B------:R-:W-:Y:S02]  /*2760*/  ISETP.EQ.OR P6, PT, R29, UR7, P2 ;  /* 0x000000071d007c0c */ /* 0x000fe400097c2670 */
[----:B------:R-:W-:Y:S02]  /*2770*/  @!P5 IMAD R27, R33, R31, R8 ;  /* 0x0000001f211bd224 */ /* 0x000fe400078e0208 */
[----:B------:R-:W2:Y:S02]  /*2780*/  @!P3 LDG.E.64 R24, desc[UR8][R24.64] ;  /* 0x000000081818b981 */ /* 0x000ea4000c1e1b00 */
[----:B------:R-:W-:-:S06]  /*2790*/  @!P5 IMAD.WIDE.U32 R26, R27, 0x8, R60 ;  /* 0x000000081b1ad825 */ /* 0x000fcc00078e003c */
[----:B------:R-:W3:Y:S01]  /*27a0*/  @!P5 LDG.E.64 R26, desc[UR8][R26.64] ;  /* 0x000000081a1ad981 */ /* 0x000ee2000c1e1b00 */
[----:B------:R-:W-:-:S04]  /*27b0*/  @!P6 IMAD R29, R33, R29, R8 ;  /* 0x0000001d211de224 */ /* 0x000fc800078e0208 */
        /* <DEDUP_REMOVED lines=13> */
[----:B------:R-:W-:-:S04]  /*2890*/  @!P3 IMAD.WIDE.U32 R24, R25, 0x8, R60 ;  /* 0x000000081918b825 */ /* 0x000fc800078e003c */
[----:B------:R-:W-:Y:S01]  /*28a0*/  @!P6 FADD.FTZ R22, R22, R28 ;  /* 0x0000001c1616e221 */ /* 0x000fe20000010000 */
[----:B------:R-:W-:Y:S01]  /*28b0*/  ISETP.EQ.OR P6, PT, R29, UR7, P2 ;  /* 0x000000071d007c0c */ /* 0x000fe200097c2670 */
[----:B------:R-:W-:Y:S01]  /*28c0*/  @!P5 IMAD R27, R33, R31, R8 ;  /* 0x0000001f211bd224 */ /* 0x000fe200078e0208 */
[----:B------:R-:W2:Y:S03]  /*28d0*/  @!P3 LDG.E.64 R24, desc[UR8][R24.64] ;  /* 0x000000081818b981 */ /* 0x000ea6000c1e1b00 */
[----:B------:R-:W-:-:S06]  /*28e0*/  @!P5 IMAD.WIDE.U32 R26, R27, 0x8, R60 ;  /* 0x000000081b1ad825 */ /* 0x000fcc00078e003c */
        /* <DEDUP_REMOVED lines=17> */
[----:B------:R-:W-:-:S04]  /*2a00*/  @!P5 IMAD R25, R33, R30, R8 ;  /* 0x0000001e2119d224 */ /* 0x000fc800078e0208 */
[----:B------:R-:W-:-:S06]  /*2a10*/  @!P5 IMAD.WIDE.U32 R24, R25, 0x8, R60 ;  /* 0x000000081918d825 */ /* 0x000fcc00078e003c */
[----:B------:R-:W2:Y:S01]  /*2a20*/  @!P5 LDG.E.64 R24, desc[UR8][R24.64] ;  /* 0x000000081818d981 */ /* 0x000ea2000c1e1b00 */
        /* <DEDUP_REMOVED lines=36> */
.L_x_2083:
[----:B------:R-:W-:-:S13]  /*2c70*/  ISETP.GT.AND P3, PT, R34, 0x4, PT ;  /* 0x000000042200780c */ /* 0x000fda0003f64270 */
[----:B------:R-:W-:Y:S05]  /*2c80*/  @!P3 BRA `(.L_x_2085) ;  /* 0x0000000000ecb947 */ /* 0x000fea0003800000 */
[C---:B------:R-:W-:Y:S02]  /*2c90*/  ISETP.EQ.OR P0, PT, R35.reuse, UR7, P2 ;  /* 0x0000000723007c0c */ /* 0x040fe40009702670 */
[C---:B------:R-:W-:Y:S02]  /*2ca0*/  IADD3 R27, R35.reuse, 0x1, RZ ;  /* 0x00000001231b7810 */ /* 0x040fe40007ffe0ff */
[----:B------:R-:W-:Y:S02]  /*2cb0*/  IADD3 R29, R35, 0x2, RZ ;  /* 0x00000002231d7810 */ /* 0x000fe40007ffe0ff */
        /* <DEDUP_REMOVED lines=11> */
[----:B------:R-:W2:Y:S01]  /*2d70*/  @!P3 LDG.E.64 R26, desc[UR8][R26.64] ;  /* 0x000000081a1ab981 */ /* 0x000ea2000c1e1b00 */
[----:B------:R-:W-:Y:S01]  /*2d80*/  IADD3 R35, R35, 0x4, RZ ;  /* 0x0000000423237810 */ /* 0x000fe20007ffe0ff */
[----:B------:R-:W-:Y:S02]  /*2d90*/  @!P6 IMAD R31, R33, R31, R8 ;  /* 0x0000001f211fe224 */ /* 0x000fe400078e0208 */
[----:B------:R-:W3:Y:S02]  /*2da0*/  @!P5 LDG.E.64 R28, desc[UR8][R28.64] ;  /* 0x000000081c1cd981 */ /* 0x000ee4000c1e1b00 */
[----:B------:R-:W-:-:S06]  /*2db0*/  @!P6 IMAD.WIDE.U32 R30, R31, 0x8, R60 ;  /* 0x000000081f1ee825 */ /* 0x000fcc00078e003c */
[----:B------:R-:W4:Y:S01]  /*2dc0*/  @!P6 LDG.E.64 R30, desc[UR8][R30.64] ;  /* 0x000000081e1ee981 */ /* 0x000f22000c1e1b00 */
[----:B0-----:R-:W-:Y:S01]  /*2dd0*/  @!P0 FADD.FTZ R22, R22, R24 ;  /* 0x0000001816168221 */ /* 0x001fe20000010000 */
[----:B------:R-:W-:Y:S01]  /*2de0*/  @!P0 FADD.FTZ R23, R23, R25 ;  /* 0x0000001917178221 */ /* 0x000fe20000010000 */
[----:B------:R-:W-:Y:S02]  /*2df0*/  ISETP.EQ.OR P0, PT, R35, UR7, P2 ;  /* 0x0000000723007c0c */ /* 0x000fe40009702670 */
[----:B--2---:R-:W-:Y:S01]  /*2e00*/  @!P3 FADD.FTZ R22, R22, R26 ;  /* 0x0000001a1616b221 */ /* 0x004fe20000010000 */
[----:B------:R-:W-:Y:S01]  /*2e10*/  @!P3 FADD.FTZ R23, R23, R27 ;  /* 0x0000001b1717b221 */ /* 0x000fe20000010000 */
[----:B------:R-:W-:Y:S02]  /*2e20*/  IADD3 R27, R35, 0x1, RZ ;  /* 0x00000001231b7810 */ /* 0x000fe40007ffe0ff */
[----:B---3--:R-:W-:Y:S01]  /*2e30*/  @!P5 FADD.FTZ R22, R22, R28 ;  /* 0x0000001c1616d221 */ /* 0x008fe20000010000 */
[----:B------:R-:W-:Y:S01]  /*2e40*/  @!P5 FADD.FTZ R23, R23, R29 ;  /* 0x0000001d1717d221 */ /* 0x000fe20000010000 */
[----:B------:R-:W-:-:S02]  /*2e50*/  IADD3 R29, R35, 0x2, RZ ;  /* 0x00000002231d7810 */ /* 0x000fc40007ffe0ff */
[----:B------:R-:W-:Y:S01]  /*2e60*/  ISETP.EQ.OR P5, PT, R27, UR7, P2 ;  /* 0x000000071b007c0c */ /* 0x000fe200097a2670 */
[----:B----4-:R-:W-:Y:S01]  /*2e70*/  @!P6 FADD.FTZ R22, R22, R30 ;  /* 0x0000001e1616e221 */ /* 0x010fe20000010000 */
[----:B------:R-:W-:Y:S01]  /*2e80*/  @!P6 FADD.FTZ R23, R23, R31 ;  /* 0x0000001f1717e221 */ /* 0x000fe20000010000 */
[----:B------:R-:W-:Y:S02]  /*2e90*/  ISETP.EQ.OR P6, PT, R29, UR7, P2 ;  /* 0x000000071d007c0c */ /* 0x000fe400097c2670 */
[----:B------:R-:W-:Y:S01]  /*2ea0*/  IADD3 R31, R35, 0x3, RZ ;  /* 0x00000003231f7810 */ /* 0x000fe20007ffe0ff */
[----:B------:R-:W-:-:S03]  /*2eb0*/  @!P0 IMAD R25, R33, R35, R8 ;  /* 0x0000002321198224 */ /* 0x000fc600078e0208 */
[----:B------:R-:W-:Y:S01]  /*2ec0*/  ISETP.EQ.OR P3, PT, R31, UR7, P2 ;  /* 0x000000071f007c0c */ /* 0x000fe20009762670 */
[----:B------:R-:W-:-:S04]  /*2ed0*/  @!P0 IMAD.WIDE.U32 R24, R25, 0x8, R60 ;  /* 0x0000000819188825 */ /* 0x000fc800078e003c */
[C-C-:B------:R-:W-:Y:S02]  /*2ee0*/  @!P5 IMAD R27, R33.reuse, R27, R8.reuse ;  /* 0x0000001b211bd224 */ /* 0x140fe400078e0208 */
[----:B------:R-:W-:Y:S01]  /*2ef0*/  @!P6 IMAD R29, R33, R29, R8 ;  /* 0x0000001d211de224 */ /* 0x000fe200078e0208 */
[----:B------:R-:W2:Y:S01]  /*2f00*/  @!P0 LDG.E.64 R24, desc[UR8][R24.64] ;  /* 0x0000000818188981 */ /* 0x000ea2000c1e1b00 */
        /* <DEDUP_REMOVED lines=11> */
[----:B------:R-:W-:-:S03]  /*2fc0*/  @!P0 FADD.FTZ R23, R23, R25 ;  /* 0x0000001917178221 */ /* 0x000fc60000010000 */
[----:B---3--:R-:W-:Y:S01]  /*2fd0*/  @!P5 FADD.FTZ R22, R22, R26 ;  /* 0x0000001a1616d221 */ /* 0x008fe20000010000 */
[----:B------:R-:W-:-:S03]  /*2fe0*/  @!P5 FADD.FTZ R23, R23, R27 ;  /* 0x0000001b1717d221 */ /* 0x000fc60000010000 */
[----:B----4-:R-:W-:Y:S01]  /*2ff0*/  @!P6 FADD.FTZ R22, R22, R28 ;  /* 0x0000001c1616e221 */ /* 0x010fe20000010000 */
[----:B------:R-:W-:Y:S01]  /*3000*/  @!P6 FADD.FTZ R23, R23, R29 ;  /* 0x0000001d1717e221 */ /* 0x000fe20000010000 */
[----:B------:R-:W-:Y:S02]  /*3010*/  PLOP3.LUT P0, PT, PT, PT, PT, 0x8, 0x0 ;  /* 0x000000000000781c */ /* 0x000fe40003f0e170 */
[----:B-----5:R-:W-:Y:S01]  /*3020*/  @!P3 FADD.FTZ R22, R22, R30 ;  /* 0x0000001e1616b221 */ /* 0x020fe20000010000 */
[----:B------:R-:W-:-:S10]  /*3030*/  @!P3 FADD.FTZ R23, R23, R31 ;  /* 0x0000001f1717b221 */ /* 0x000fd40000010000 */
.L_x_2085:
[----:B------:R-:W-:-:S13]  /*3040*/  ISETP.NE.OR P0, PT, R34, RZ, P0 ;  /* 0x000000ff2200720c */ /* 0x000fda0000705670 */
[----:B------:R-:W-:Y:S05]  /*3050*/  @!P0 BRA `(.L_x_2081) ;  /* 0x00000000007c8947 */ /* 0x000fea0003800000 */
.L_x_2082:
        /* <DEDUP_REMOVED lines=31> */
.L_x_2081:
        /* <DEDUP_REMOVED lines=11> */
.L_x_2087:
[----:B------:R-:W-:Y:S05]  /*3300*/  BSYNC B0 ;  /* 0x0000000000007941 */ /* 0x000fea0003800000 */
.L_x_2086:
        /* <DEDUP_REMOVED lines=16> */
.L_x_2078:
[----:B------:R-:W1:Y:S01]  /*3410*/  S2UR UR6, SR_CgaCtaId ;  /* 0x00000000000679c3 */ /* 0x000e620000008800 */
[----:B------:R-:W-:Y:S01]  /*3420*/  UMOV UR5, 0x400 ;  /* 0x0000040000057882 */ /* 0x000fe20000000000 */
[----:B------:R-:W-:Y:S02]  /*3430*/  ULDC.64 UR12, c[0x0][0x290] ;  /* 0x0000a400000c7ab9 */ /* 0x000fe40000000a00 */
[----:B------:R-:W-:Y:S02]  /*3440*/  ISETP.GE.U32.AND P0, PT, R50, UR12, PT ;  /* 0x0000000c32007c0c */ /* 0x000fe4000bf06070 */
[----:B------:R-:W-:Y:S02]  /*3450*/  ISETP.GE.U32.AND P3, PT, R48, UR12, PT ;  /* 0x0000000c30007c0c */ /* 0x000fe4000bf66070 */
[----:B------:R-:W-:Y:S02]  /*3460*/  ISETP.GE.AND.EX P0, PT, R45, UR13, PT, P0 ;  /* 0x0000000d2d007c0c */ /* 0x000fe4000bf06300 */
[----:B------:R-:W-:-:S02]  /*3470*/  ISETP.GE.AND.EX P3, PT, R41, UR13, PT, P3 ;  /* 0x0000000d29007c0c */ /* 0x000fc4000bf66330 */
[C---:B------:R-:W-:Y:S02]  /*3480*/  ISETP.GT.U32.OR P0, PT, R53.reuse, 0x2ff, P0 ;  /* 0x000002ff3500780c */ /* 0x040fe40000704470 */
[----:B------:R-:W-:Y:S01]  /*3490*/  ISETP.GT.U32.OR P3, PT, R53, 0x2ff, P3 ;  /* 0x000002ff3500780c */ /* 0x000fe20001f64470 */
[----:B-1----:R-:W-:-:S09]  /*34a0*/  ULEA UR5, UR6, UR5, 0x18 ;  /* 0x0000000506057291 */ /* 0x002fd2000f8ec03f */
[----:B------:R-:W-:Y:S01]  /*34b0*/  @!P2 STS.64 [UR5+0xe0], R22 ;  /* 0x0000e016ff00a988 */ /* 0x000fe20008000a05 */
[----:B------:R-:W-:Y:S01]  /*34c0*/  BAR.SYNC.DEFER_BLOCKING 0x0 ;  /* 0x0000000000007b1d */ /* 0x000fe20000010000 */
[----:B------:R-:W-:-:S04]  /*34d0*/  ISETP.GE.U32.AND P2, PT, R49, UR12, PT ;  /* 0x0000000c31007c0c */ /* 0x000fc8000bf46070 */
[----:B------:R-:W-:-:S04]  /*34e0*/  ISETP.GE.AND.EX P2, PT, R43, UR13, PT, P2 ;  /* 0x0000000d2b007c0c */ /* 0x000fc8000bf46320 */
[----:B------:R-:W-:Y:S01]  /*34f0*/  ISETP.GT.U32.OR P2, PT, R53, 0x2ff, P2 ;  /* 0x000002ff3500780c */ /* 0x000fe20001744470 */
[----:B--2---:R-:W1:Y:S01]  /*3500*/  LDS.64 R24, [UR5+0xe0] ;  /* 0x0000e005ff187984 */ /* 0x004e620008000a00 */
[----:B------:R-:W-:Y:S02]  /*3510*/  ULDC UR5, c[0x0][0x2bc] ;  /* 0x0000af0000057ab9 */ /* 0x000fe40000000800 */
[----:B-1----:R-:W-:Y:S01]  /*3520*/  FMUL.FTZ R8, R24, UR5 ;  /* 0x0000000518087c20 */ /* 0x002fe20008410000 */
[----:B------:R-:W-:Y:S01]  /*3530*/  FMUL.FTZ R25, R25, UR5 ;  /* 0x0000000519197c20 */ /* 0x000fe20008410000 */
[----:B------:R-:W-:Y:S07]  /*3540*/  @!P4 BRA `(.L_x_2088) ;  /* 0x000000000048c947 */ /* 0x000fee0003800000 */
        /* <DEDUP_REMOVED lines=18> */
.L_x_2088:
[----:B------:R-:W-:Y:S04]  /*3670*/  BSSY B0, `(.L_x_2089) ;  /* 0x0000013000007945 */ /* 0x000fe80003800000 */
[----:B------:R-:W-:Y:S05]  /*3680*/  @!P1 BRA `(.L_x_2090) ;  /* 0x0000000000449947 */ /* 0x000fea0003800000 */
[----:B------:R-:W-:Y:S01]  /*3690*/  ULDC.64 UR12, c[0x0][0x288] ;  /* 0x0000a200000c7ab9 */ /* 0x000fe20000000a00 */
[----:B0-----:R-:W-:Y:S01]  /*36a0*/  MOV R22, R56 ;  /* 0x0000003800167202 */ /* 0x001fe20000000f00 */
[----:B------:R-:W-:Y:S01]  /*36b0*/  IMAD R24, R47, UR12, RZ ;  /* 0x0000000c2f187c24 */ /* 0x000fe2000f8e02ff */
[----:B------:R-:W-:Y:S01]  /*36c0*/  MOV R23, R59 ;  /* 0x0000003b00177202 */ /* 0x000fe20000000f00 */
[-CC-:B------:R-:W-:Y:S01]  /*36d0*/  FFMA.FTZ R3, R3, R8.reuse, R25.reuse ;  /* 0x0000000803037223 */ /* 0x180fe20000010019 */
[----:B------:R-:W-:Y:S01]  /*36e0*/  FFMA.FTZ R0, R0, R8, R25 ;  /* 0x0000000800007223 */ /* 0x000fe20000010019 */
[C---:B------:R-:W-:Y:S02]  /*36f0*/  IMAD R27, R51.reuse, UR13, R24 ;  /* 0x0000000d331b7c24 */ /* 0x040fe4000f8e0218 */
[----:B------:R-:W-:Y:S01]  /*3700*/  IMAD.WIDE.U32 R22, R51, UR12, R22 ;  /* 0x0000000c33167c25 */ /* 0x000fe2000f8e0016 */
[----:B------:R-:W-:-:S03]  /*3710*/  ULDC.64 UR12, c[0x0][0x210] ;  /* 0x00008400000c7ab9 */ /* 0x000fc60000000a00 */
[----:B------:R-:W-:Y:S01]  /*3720*/  FFMA.FTZ R3, R18, R10, -R3 ;  /* 0x0000000a12037223 */ /* 0x000fe20000010803 */
[----:B------:R-:W-:Y:S01]  /*3730*/  IADD3 R23, R23, R27, RZ ;  /* 0x0000001b17177210 */ /* 0x000fe20007ffe0ff */
[----:B------:R-:W-:Y:S01]  /*3740*/  FFMA.FTZ R27, R19, R11, -R0 ;  /* 0x0000000b131b7223 */ /* 0x000fe20000010800 */
[C---:B------:R-:W-:Y:S01]  /*3750*/  LEA R10, P5, R22.reuse, UR12, 0x2 ;  /* 0x0000000c160a7c11 */ /* 0x040fe2000f8a10ff */
[-C--:B------:R-:W-:Y:S02]  /*3760*/  FMUL.FTZ R26, R3, R44.reuse ;  /* 0x0000002c031a7220 */ /* 0x080fe40000410000 */
[----:B------:R-:W-:Y:S01]  /*3770*/  FMUL.FTZ R27, R27, R44 ;  /* 0x0000002c1b1b7220 */ /* 0x000fe20000410000 */
[----:B------:R-:W-:-:S05]  /*3780*/  LEA.HI.X R11, R22, UR13, R23, 0x2, P5 ;  /* 0x0000000d160b7c11 */ /* 0x000fca000a8f1417 */
[----:B------:R1:W-:Y:S04]  /*3790*/  STG.E.64 desc[UR8][R10.64], R26 ;  /* 0x0000001a0a007986 */ /* 0x0003e8000c101b08 */
.L_x_2090:
[----:B------:R-:W-:Y:S05]  /*37a0*/  BSYNC B0 ;  /* 0x0000000000007941 */ /* 0x000fea0003800000 */
.L_x_2089:
[----:B------:R-:W-:Y:S05]  /*37b0*/  @!P4 BRA `(.L_x_2091) ;  /* 0x000000000048c947 */ /* 0x000fea0003800000 */
[----:B------:R-:W-:Y:S01]  /*37c0*/  FFMA.FTZ R0, R5, R18, R20 ;  /* 0x0000001205007223 */ /* 0x000fe20000010014 */
[----:B------:R-:W-:-:S03]  /*37d0*/  FFMA.FTZ R3, R2, R19, R21 ;  /* 0x0000001302037223 */ /* 0x000fc60000010015 */
[----:B-1----:R-:W-:Y:S01]  /*37e0*/  FMUL.FTZ R10, R0, -1.4426950216293334961 ;  /* 0xbfb8aa3b000a7820 */ /* 0x002fe20000410000 */
        /* <DEDUP_REMOVED lines=15> */
.L_x_2091:
[----:B------:R-:W-:Y:S04]  /*38e0*/  BSSY B0, `(.L_x_2092) ;  /* 0x0000013000007945 */ /* 0x000fe80003800000 */
[----:B------:R-:W-:Y:S05]  /*38f0*/  @P0 BRA `(.L_x_2093) ;  /* 0x0000000000440947 */ /* 0x000fea0003800000 */
[----:B------:R-:W-:Y:S01]  /*3900*/  ULDC.64 UR12, c[0x0][0x288] ;  /* 0x0000a200000c7ab9 */ /* 0x000fe20000000a00 */
[----:B-1----:R-:W-:Y:S01]  /*3910*/  MOV R10, R56 ;  /* 0x00000038000a7202 */ /* 0x002fe20000000f00 */
        /* <DEDUP_REMOVED lines=8> */
[----:B------:R-:W-:Y:S01]  /*39a0*/  FFMA.FTZ R13, R19, R13, -R0 ;  /* 0x0000000d130d7223 */ /* 0x000fe20000010800 */
[----:B------:R-:W-:Y:S02]  /*39b0*/  LEA R2, P0, R10, UR12, 0x2 ;  /* 0x0000000c0a027c11 */ /* 0x000fe4000f8010ff */
[-C--:B------:R-:W-:Y:S01]  /*39c0*/  FMUL.FTZ R12, R5, R44.reuse ;  /* 0x0000002c050c7220 */ /* 0x080fe20000410000 */
[----:B------:R-:W-:Y:S01]  /*39d0*/  IADD3 R45, R11, R45, RZ ;  /* 0x0000002d0b2d7210 */ /* 0x000fe20007ffe0ff */
[----:B------:R-:W-:-:S03]  /*39e0*/  FMUL.FTZ R13, R13, R44 ;  /* 0x0000002c0d0d7220 */ /* 0x000fc60000410000 */
[----:B------:R-:W-:-:S05]  /*39f0*/  LEA.HI.X R3, R10, UR13, R45, 0x2, P0 ;  /* 0x0000000d0a037c11 */ /* 0x000fca00080f142d */
[----:B------:R2:W-:Y:S02]  /*3a00*/  STG.E.64 desc[UR8][R2.64], R12 ;  /* 0x0000000c02007986 */ /* 0x0005e4000c101b08 */
.L_x_2093:
[----:B------:R-:W-:Y:S05]  /*3a10*/  BSYNC B0 ;  /* 0x0000000000007941 */ /* 0x000fea0003800000 */
.L_x_2092:
[----:B------:R-:W-:Y:S05]  /*3a20*/  @!P4 BRA `(.L_x_2094) ;  /* 0x000000000048c947 */ /* 0x000fea0003800000 */
[----:B------:R-:W-:Y:S01]  /*3a30*/  FFMA.FTZ R0, R7, R18, R20 ;  /* 0x0000001207007223 */ /* 0x000fe20000010014 */
[----:B--2---:R-:W-:-:S03]  /*3a40*/  FFMA.FTZ R2, R4, R19, R21 ;  /* 0x0000001304027223 */ /* 0x004fc60000010015 */
[----:B------:R-:W-:Y:S01]  /*3a50*/  FMUL.FTZ R3, R0, -1.4426950216293334961 ;  /* 0xbfb8aa3b00037820 */ /* 0x000fe20000410000 */
[----:B-1----:R-:W-:-:S05]  /*3a60*/  FMUL.FTZ R10, R2, -1.4426950216293334961 ;  /* 0xbfb8aa3b020a7820 */ /* 0x002fca0000410000 */
[----:B------:R-:W1:Y:S08]  /*3a70*/  MUFU.EX2 R3, R3 ;  /* 0x0000000300037308 */ /* 0x000e700000000800 */
[----:B------:R-:W2:Y:S01]  /*3a80*/  MUFU.EX2 R10, R10 ;  /* 0x0000000a000a7308 */ /* 0x000ea20000000800 */
[----:B-1----:R-:W-:-:S07]  /*3a90*/  FADD.FTZ R5, R3, 1 ;  /* 0x3f80000003057421 */ /* 0x002fce0000010000 */
[----:B------:R-:W1:Y:S01]  /*3aa0*/  MUFU.RCP R5, R5 ;  /* 0x0000000500057308 */ /* 0x000e620000001000 */
[----:B--2---:R-:W-:-:S07]  /*3ab0*/  FADD.FTZ R11, R10, 1 ;  /* 0x3f8000000a0b7421 */ /* 0x004fce0000010000 */
        /* <DEDUP_REMOVED lines=9> */
.L_x_2094:
[----:B------:R-:W-:Y:S04]  /*3b50*/  BSSY B0, `(.L_x_2095) ;  /* 0x0000013000007945 */ /* 0x000fe80003800000 */
[----:B------:R-:W-:Y:S05]  /*3b60*/  @P2 BRA `(.L_x_2096) ;  /* 0x0000000000442947 */ /* 0x000fea0003800000 */
[----:B------:R-:W-:Y:S01]  /*3b70*/  ULDC.64 UR12, c[0x0][0x288] ;  /* 0x0000a200000c7ab9 */ /* 0x000fe20000000a00 */
[----:B--2---:R-:W-:Y:S01]  /*3b80*/  MOV R2, R56 ;  /* 0x0000003800027202 */ /* 0x004fe20000000f00 */
[----:B------:R-:W-:Y:S01]  /*3b90*/  IMAD R0, R43, UR12, RZ ;  /* 0x0000000c2b007c24 */ /* 0x000fe2000f8e02ff */
[----:B------:R-:W-:Y:S01]  /*3ba0*/  MOV R3, R59 ;  /* 0x0000003b00037202 */ /* 0x000fe20000000f00 */
[-CC-:B------:R-:W-:Y:S01]  /*3bb0*/  FFMA.FTZ R7, R7, R8.reuse, R25.reuse ;  /* 0x0000000807077223 */ /* 0x180fe20000010019 */
[----:B------:R-:W-:Y:S01]  /*3bc0*/  FFMA.FTZ R4, R4, R8, R25 ;  /* 0x0000000804047223 */ /* 0x000fe20000010019 */
[----:B-1----:R-:W-:-:S04]  /*3bd0*/  IMAD.WIDE.U32 R10, R49, UR12, R2 ;  /* 0x0000000c310a7c25 */ /* 0x002fc8000f8e0002 */
[----:B------:R-:W-:Y:S01]  /*3be0*/  FFMA.FTZ R7, R18, R14, -R7 ;  /* 0x0000000e12077223 */ /* 0x000fe20000010807 */
[----:B------:R-:W-:Y:S01]  /*3bf0*/  FFMA.FTZ R5, R19, R15, -R4 ;  /* 0x0000000f13057223 */ /* 0x000fe20000010804 */
[----:B------:R-:W-:Y:S01]  /*3c00*/  IMAD R3, R49, UR13, R0 ;  /* 0x0000000d31037c24 */ /* 0x000fe2000f8e0200 */
[----:B------:R-:W-:Y:S01]  /*3c10*/  ULDC.64 UR12, c[0x0][0x210] ;  /* 0x00008400000c7ab9 */ /* 0x000fe20000000a00 */
[-C--:B------:R-:W-:Y:S01]  /*3c20*/  FMUL.FTZ R4, R7, R44.reuse ;  /* 0x0000002c07047220 */ /* 0x080fe20000410000 */
[----:B------:R-:W-:Y:S01]  /*3c30*/  LEA R2, P0, R10, UR12, 0x2 ;  /* 0x0000000c0a027c11 */ /* 0x000fe2000f8010ff */
[----:B------:R-:W-:Y:S01]  /*3c40*/  FMUL.FTZ R5, R5, R44 ;  /* 0x0000002c05057220 */ /* 0x000fe20000410000 */
[----:B------:R-:W-:-:S04]  /*3c50*/  IADD3 R3, R11, R3, RZ ;  /* 0x000000030b037210 */ /* 0x000fc80007ffe0ff */
[----:B------:R-:W-:-:S05]  /*3c60*/  LEA.HI.X R3, R10, UR13, R3, 0x2, P0 ;  /* 0x0000000d0a037c11 */ /* 0x000fca00080f1403 */
[----:B------:R3:W-:Y:S02]  /*3c70*/  STG.E.64 desc[UR8][R2.64], R4 ;  /* 0x0000000402007986 */ /* 0x0007e4000c101b08 */
.L_x_2096:
[----:B------:R-:W-:Y:S05]  /*3c80*/  BSYNC B0 ;  /* 0x0000000000007941 */ /* 0x000fea0003800000 */
.L_x_2095:
[----:B------:R-:W-:Y:S05]  /*3c90*/  @!P4 BRA `(.L_x_2097) ;  /* 0x000000000048c947 */ /* 0x000fea0003800000 */
[----:B------:R-:W-:Y:S01]  /*3ca0*/  FFMA.FTZ R20, R9, R18, R20 ;  /* 0x0000001209147223 */ /* 0x000fe20000010014 */
[----:B------:R-:W-:-:S03]  /*3cb0*/  FFMA.FTZ R21, R6, R19, R21 ;  /* 0x0000001306157223 */ /* 0x000fc60000010015 */
[----:B------:R-:W-:Y:S01]  /*3cc0*/  FMUL.FTZ R0, R20, -1.4426950216293334961 ;  /* 0xbfb8aa3b14007820 */ /* 0x000fe20000410000 */
[----:B---3--:R-:W-:-:S05]  /*3cd0*/  FMUL.FTZ R4, R21, -1.4426950216293334961 ;  /* 0xbfb8aa3b15047820 */ /* 0x008fca0000410000 */
[----:B------:R-:W2:Y:S08]  /*3ce0*/  MUFU.EX2 R0, R0 ;  /* 0x0000000000007308 */ /* 0x000eb00000000800 */
[----:B------:R-:W3:Y:S01]  /*3cf0*/  MUFU.EX2 R4, R4 ;  /* 0x0000000400047308 */ /* 0x000ee20000000800 */
[----:B--2---:R-:W-:-:S07]  /*3d00*/  FADD.FTZ R2, R0, 1 ;  /* 0x3f80000000027421 */ /* 0x004fce0000010000 */
[----:B------:R-:W2:Y:S01]  /*3d10*/  MUFU.RCP R3, R2 ;  /* 0x0000000200037308 */ /* 0x000ea20000001000 */
[----:B---3--:R-:W-:-:S07]  /*3d20*/  FADD.FTZ R5, R4, 1 ;  /* 0x3f80000004057421 */ /* 0x008fce0000010000 */
[----:B-1----:R-:W1:Y:S01]  /*3d30*/  MUFU.RCP R10, R5 ;  /* 0x00000005000a7308 */ /* 0x002e620000001000 */
[----:B--2---:R-:W-:Y:S01]  /*3d40*/  FADD.FTZ R7, -R3, 1 ;  /* 0x3f80000003077421 */ /* 0x004fe20000010100 */
[----:B------:R-:W-:-:S03]  /*3d50*/  FMUL.FTZ R16, R16, R3 ;  /* 0x0000000310107220 */ /* 0x000fc60000410000 */
[----:B------:R-:W-:Y:S01]  /*3d60*/  FFMA.FTZ R7, R20, R7, 1 ;  /* 0x3f80000014077423 */ /* 0x000fe20000010007 */
[----:B-1----:R-:W-:Y:S01]  /*3d70*/  FADD.FTZ R12, -R10, 1 ;  /* 0x3f8000000a0c7421 */ /* 0x002fe20000010100 */
[----:B------:R-:W-:Y:S02]  /*3d80*/  FMUL.FTZ R17, R17, R10 ;  /* 0x0000000a11117220 */ /* 0x000fe40000410000 */
[----:B------:R-:W-:Y:S01]  /*3d90*/  FMUL.FTZ R16, R16, R7 ;  /* 0x0000000710107220 */ /* 0x000fe20000410000 */
[----:B------:R-:W-:-:S04]  /*3da0*/  FFMA.FTZ R12, R21, R12, 1 ;  /* 0x3f800000150c7423 */ /* 0x000fc8000001000c */
[----:B------:R-:W-:-:S07]  /*3db0*/  FMUL.FTZ R17, R17, R12 ;  /* 0x0000000c11117220 */ /* 0x000fce0000410000 */
.L_x_2097:
[----:B------:R-:W-:Y:S04]  /*3dc0*/  BSSY B0, `(.L_x_2098) ;  /* 0x0000012000007945 */ /* 0x000fe80003800000 */
[----:B------:R-:W-:Y:S05]  /*3dd0*/  @P3 BRA `(.L_x_2099) ;  /* 0x0000000000403947 */ /* 0x000fea0003800000 */
[----:B------:R-:W-:Y:S01]  /*3de0*/  ULDC.64 UR12, c[0x0][0x288] ;  /* 0x0000a200000c7ab9 */ /* 0x000fe20000000a00 */
[----:B------:R-:W-:Y:S01]  /*3df0*/  MOV R57, R59 ;  /* 0x0000003b00397202 */ /* 0x000fe20000000f00 */
[----:B------:R-:W-:Y:S02]  /*3e00*/  IMAD R41, R41, UR12, RZ ;  /* 0x0000000c29297c24 */ /* 0x000fe4000f8e02ff */
[-CC-:B------:R-:W-:Y:S01]  /*3e10*/  FFMA.FTZ R9, R9, R8.reuse, R25.reuse ;  /* 0x0000000809097223 */ /* 0x180fe20000010019 */
[----:B------:R-:W-:Y:S01]  /*3e20*/  FFMA.FTZ R6, R6, R8, R25 ;  /* 0x0000000806067223 */ /* 0x000fe20000010019 */
[----:B------:R-:W-:-:S04]  /*3e30*/  IMAD.WIDE.U32 R56, R48, UR12, R56 ;  /* 0x0000000c30387c25 */ /* 0x000fc8000f8e0038 */
[----:B------:R-:W-:Y:S01]  /*3e40*/  FFMA.FTZ R9, R18, R16, -R9 ;  /* 0x0000001012097223 */ /* 0x000fe20000010809 */
[----:B------:R-:W-:Y:S01]  /*3e50*/  FFMA.FTZ R17, R19, R17, -R6 ;  /* 0x0000001113117223 */ /* 0x000fe20000010806 */
[----:B------:R-:W-:Y:S01]  /*3e60*/  IMAD R41, R48, UR13, R41 ;  /* 0x0000000d30297c24 */ /* 0x000fe2000f8e0229 */
[----:B------:R-:W-:Y:S01]  /*3e70*/  ULDC.64 UR12, c[0x0][0x210] ;  /* 0x00008400000c7ab9 */ /* 0x000fe20000000a00 */
[-C--:B------:R-:W-:Y:S01]  /*3e80*/  FMUL.FTZ R16, R9, R44.reuse ;  /* 0x0000002c09107220 */ /* 0x080fe20000410000 */
[----:B--23--:R-:W-:Y:S01]  /*3e90*/  LEA R2, P0, R56, UR12, 0x2 ;  /* 0x0000000c38027c11 */ /* 0x00cfe2000f8010ff */
[----:B------:R-:W-:Y:S01]  /*3ea0*/  FMUL.FTZ R17, R17, R44 ;  /* 0x0000002c11117220 */ /* 0x000fe20000410000 */
[----:B------:R-:W-:-:S04]  /*3eb0*/  IADD3 R41, R57, R41, RZ ;  /* 0x0000002939297210 */ /* 0x000fc80007ffe0ff */
[----:B------:R-:W-:-:S05]  /*3ec0*/  LEA.HI.X R3, R56, UR13, R41, 0x2, P0 ;  /* 0x0000000d38037c11 */ /* 0x000fca00080f1429 */
[----:B------:R4:W-:Y:S02]  /*3ed0*/  STG.E.64 desc[UR8][R2.64], R16 ;  /* 0x0000001002007986 */ /* 0x0009e4000c101b08 */
.L_x_2099:
[----:B------:R-:W-:Y:S05]  /*3ee0*/  BSYNC B0 ;  /* 0x0000000000007941 */ /* 0x000fea0003800000 */
.L_x_2098:
[----:B--234-:R-:W2:Y:S01]  /*3ef0*/  LDC R3, c[0x0][0x10] ;  /* 0x00000400ff037b82 */ /* 0x01cea20000000800 */
[----:B------:R-:W-:Y:S02]  /*3f00*/  IADD3 R46, R46, 0x1, RZ ;  /* 0x000000012e2e7810 */ /* 0x000fe40007ffe0ff */
[----:B--2---:R-:W-:-:S04]  /*3f10*/  IADD3 R52, R3, R52, RZ ;  /* 0x0000003403347210 */ /* 0x004fc80007ffe0ff */
[----:B------:R-:W-:-:S13]  /*3f20*/  ISETP.GE.AND P0, PT, R52, UR4, PT ;  /* 0x0000000434007c0c */ /* 0x000fda000bf06270 */
[----:B------:R-:W-:Y:S05]  /*3f30*/  @!P0 BRA `(.L_x_2100) ;  /* 0xffffffc000f08947 */ /* 0x000fea000383ffff */
.L_x_2065:
[----:B------:R-:W2:Y:S01]  /*3f40*/  LDC R4, c[0x0][0xc] ;  /* 0x00000300ff047b82 */ /* 0x000ea20000000800 */
[----:B------:R-:W-:Y:S01]  /*3f50*/  ISETP.NE.AND P1, PT, R53, RZ, PT ;  /* 0x000000ff3500720c */ /* 0x000fe20003f25270 */
[----:B------:R-:W-:Y:S06]  /*3f60*/  BSSY B0, `(.L_x_2101) ;  /* 0x0000011000007945 */ /* 0x000fec0003800000 */
[----:B------:R-:W3:Y:S08]  /*3f70*/  LDC R7, c[0x0][0x10] ;  /* 0x00000400ff077b82 */ /* 0x000ef00000000800 */
[----:B------:R-:W4:Y:S01]  /*3f80*/  LDC.64 R2, c[0x0][0x258] ;  /* 0x00009600ff027b82 */ /* 0x000f220000000a00 */
[----:B--2---:R-:W-:-:S02]  /*3f90*/  ISETP.NE.AND P0, PT, R4, 0x1, PT ;  /* 0x000000010400780c */ /* 0x004fc40003f05270 */
[----:B---3--:R-:W-:-:S04]  /*3fa0*/  SHF.L.U32 R0, R7, 0x1, RZ ;  /* 0x0000000107007819 */ /* 0x008fc800000006ff */
[----:B------:R-:W-:-:S05]  /*3fb0*/  SEL R5, R0, RZ, P0 ;  /* 0x000000ff00057207 */ /* 0x000fca0000000000 */
[----:B----4-:R-:W-:Y:S01]  /*3fc0*/  IMAD.WIDE.U32 R2, R5, 0x4, R2 ;  /* 0x0000000405027825 */ /* 0x010fe200078e0002 */
[----:B------:R-:W-:Y:S06]  /*3fd0*/  @P1 BRA `(.L_x_2102) ;  /* 0x0000000000241947 */ /* 0x000fec0003800000 */
[----:B------:R-:W2:Y:S01]  /*3fe0*/  S2R R0, SR_LANEID ;  /* 0x0000000000007919 */ /* 0x000ea20000000000 */
[----:B------:R-:W-:Y:S02]  /*3ff0*/  VOTEU.ANY UR4, UPT, PT ;  /* 0x0000000000047886 */ /* 0x000fe400038e0100 */
[----:B------:R-:W-:Y:S02]  /*4000*/  UFLO.U32 UR5, UR4 ;  /* 0x00000004000572bd */ /* 0x000fe400080e0000 */
[----:B------:R-:W3:Y:S04]  /*4010*/  POPC R5, UR4 ;  /* 0x0000000400057d09 */ /* 0x000ee80008000000 */
[----:B--2---:R-:W-:-:S13]  /*4020*/  ISETP.EQ.U32.AND P0, PT, R0, UR5, PT ;  /* 0x0000000500007c0c */ /* 0x004fda000bf02070 */
[----:B------:R-:W-:Y:S06]  /*4030*/  @P0 MEMBAR.ALL.GPU ;  /* 0x0000000000000992 */ /* 0x000fec000000a000 */
[----:B------:R-:W-:-:S00]  /*4040*/  @P0 ERRBAR ;  /* 0x00000000000009ab */ /* 0x000fc00000000000 */
[----:B------:R-:W-:Y:S06]  /*4050*/  @P0 CGAERRBAR ;  /* 0x00000000000005ab */ /* 0x000fec0000000000 */
[----:B---3--:R2:W-:Y:S02]  /*4060*/  @P0 REDG.E.ADD.S32.STRONG.GPU desc[UR8][R2.64], R5 ;  /* 0x000000050200098e */ /* 0x0085e4000c10e388 */
.L_x_2102:
[----:B------:R-:W-:Y:S05]  /*4070*/  BSYNC B0 ;  /* 0x0000000000007941 */ /* 0x000fea0003800000 */
.L_x_2101:
[----:B------:R-:W3:Y:S01]  /*4080*/  S2UR UR4, SR_CTAID.X ;  /* 0x00000000000479c3 */ /* 0x000ee20000002500 */
[----:B------:R-:W-:Y:S02]  /*4090*/  IADD3 R0, R4, -0x1, RZ ;  /* 0xffffffff04007810 */ /* 0x000fe40007ffe0ff */
[----:B--2---:R-:W-:-:S05]  /*40a0*/  IADD3 R5, R7, -0x1, RZ ;  /* 0xffffffff07057810 */ /* 0x004fca0007ffe0ff */
[----:B------:R-:W2:Y:S01]  /*40b0*/  S2UR UR5, SR_CTAID.Y ;  /* 0x00000000000579c3 */ /* 0x000ea20000002600 */
[----:B---3--:R-:W-:-:S04]  /*40c0*/  ISETP.NE.AND P0, PT, R0, UR4, PT ;  /* 0x0000000400007c0c */ /* 0x008fc8000bf05270 */
[----:B--2---:R-:W-:-:S13]  /*40d0*/  ISETP.NE.OR P0, PT, R5, UR5, P0 ;  /* 0x0000000505007c0c */ /* 0x004fda0008705670 */
[----:B------:R-:W-:Y:S05]  /*40e0*/  @P0 EXIT ;  /* 0x000000000000094d */ /* 0x000fea0003800000 */
[----:B------:R-:W-:Y:S05]  /*40f0*/  @P1 BRA `(.L_x_2103) ;  /* 0x0000000000201947 */ /* 0x000fea0003800000 */
[----:B------:R-:W-:-:S05]  /*4100*/  IMAD R0, R4, R7, RZ ;  /* 0x0000000704007224 */ /* 0x000fca00078e02ff */
[----:B------:R-:W-:-:S13]  /*4110*/  ISETP.NE.AND P0, PT, R0, -0x1, PT ;  /* 0xffffffff0000780c */ /* 0x000fda0003f05270 */
[----:B------:R-:W-:Y:S05]  /*4120*/  @!P0 BRA `(.L_x_2103) ;  /* 0x0000000000148947 */ /* 0x000fea0003800000 */
.L_x_2104:
[----:B------:R-:W2:Y:S04]  /*4130*/  LDG.E.STRONG.GPU R5, desc[UR8][R2.64] ;  /* 0x0000000802057981 */ /* 0x000ea8000c1ef900 */
[----:B--2---:R-:W-:Y:S01]  /*4140*/  CCTL.IVALL ;  /* 0x00000000ff00798f */ /* 0x004fe20002000000 */
[----:B------:R-:W-:Y:S05]  /*4150*/  YIELD ;  /* 0x0000000000007946 */ /* 0x000fea0003800000 */
[----:B------:R-:W-:-:S13]  /*4160*/  ISETP.NE.AND P0, PT, R5, R0, PT ;  /* 0x000000000500720c */ /* 0x000fda0003f05270 */
[----:B------:R-:W-:Y:S05]  /*4170*/  @P0 BRA `(.L_x_2104) ;  /* 0xfffffffc00ec0947 */ /* 0x000fea000383ffff */
.L_x_2103:
[----:B------:R-:W-:Y:S05]  /*4180*/  WARPSYNC.ALL ;  /* 0x0000000000007948 */ /* 0x000fea0003800000 */
[----:B0-----:R-:W0:Y:S08]  /*4190*/  LDC.64 R22, c[0x0][0x288] ;  /* 0x0000a200ff167b82 */ /* 0x001e300000000a00 */
        /* <DEDUP_REMOVED lines=17> */
[----:B------:R-:W2:Y:S03]  /*42b0*/  LDC.64 R16, c[0x0][0x220] ;  /* 0x00008800ff107b82 */ /* 0x000ea60000000a00 */
[----:B------:R-:W-:-:S04]  /*42c0*/  IADD3.X R5, RZ, R5, RZ, P0, !PT ;  /* 0x00000005ff057210 */ /* 0x000fc800007fe4ff */
[--C-:B-1----:R-:W-:Y:S02]  /*42d0*/  SHF.R.S64 R27, R2, 0x1, R5.reuse ;  /* 0x00000001021b7819 */ /* 0x102fe40000001005 */
[----:B------:R-:W-:-:S04]  /*42e0*/  SHF.R.S32.HI R2, RZ, 0x1, R5 ;  /* 0x00000001ff027819 */ /* 0x000fc80000011405 */
[----:B------:R-:W-:-:S07]  /*42f0*/  SHF.L.U64.HI R29, R27, 0x2, R2 ;  /* 0x000000021b1d7819 */ /* 0x000fce0000010202 */
.L_x_2105:
[----:B------:R-:W-:-:S04]  /*4300*/  LEA R6, P0, R53, UR4, 0x2 ;  /* 0x0000000435067c11 */ /* 0x000fc8000f8010ff */
[----:B------:R-:W-:Y:S02]  /*4310*/  LEA.HI.X R7, R53, UR5, R0, 0x2, P0 ;  /* 0x0000000535077c11 */ /* 0x000fe400080f1400 */
[-C--:B------:R-:W-:Y:S02]  /*4320*/  LEA R8, P0, R24, R6.reuse, 0x2 ;  /* 0x0000000618087211 */ /* 0x080fe400078010ff */
[-C--:B------:R-:W-:Y:S01]  /*4330*/  LEA R12, P1, R22, R6.reuse, 0x2 ;  /* 0x00000006160c7211 */ /* 0x080fe200078210ff */
[----:B-1----:R-:W3:Y:S01]  /*4340*/  LDG.E R18, desc[UR8][R6.64] ;  /* 0x0000000806127981 */ /* 0x002ee2000c1e1900 */
        /* <DEDUP_REMOVED lines=10> */
[----:B--2---:R-:W-:Y:S01]  /*43f0*/  IMAD.WIDE R4, R5, 0x4, R16 ;  /* 0x0000000405047825 */ /* 0x004fe200078e0210 */
[----:B------:R-:W-:Y:S02]  /*4400*/  ISETP.GT.U32.AND P0, PT, R24, R53, PT ;  /* 0x000000351800720c */ /* 0x000fe40003f04070 */
[----:B------:R-:W-:-:S04]  /*4410*/  SHF.R.S32.HI R0, RZ, 0x1f, R53 ;  /* 0x0000001fff007819 */ /* 0x000fc80000011435 */
[----:B------:R-:W-:Y:S01]  /*4420*/  ISETP.GT.AND.EX P0, PT, R25, R0, PT, P0 ;  /* 0x000000001900720c */ /* 0x000fe20003f04300 */
[----:B---3--:R1:W-:Y:S04]  /*4430*/  STG.E.64 desc[UR8][R2.64], R18 ;  /* 0x0000001202007986 */ /* 0x0083e8000c101b08 */
[----:B----4-:R1:W-:Y:S08]  /*4440*/  STG.E.64 desc[UR8][R4.64], R20 ;  /* 0x0000001404007986 */ /* 0x0103f0000c101b08 */
[----:B------:R-:W-:Y:S05]  /*4450*/  @P0 BRA `(.L_x_2105) ;  /* 0xfffffffc00a80947 */ /* 0x000fea000383ffff */
[----:B------:R-:W-:Y:S05]  /*4460*/  EXIT ;  /* 0x000000000000794d */ /* 0x000fea0003800000 */
.L_x_2106:
        /* <DEDUP_REMOVED lines=9> */
.L_x_5138:


//--------------------- .text._Z35group_norm_nhwc_bwd_one_pass_kernelI11Fp32IOFp32WLi128ELi96ELi768EEv26Group_norm_nhwc_bwd_params --------------------------
	.section	.text._Z35group_norm_nhwc_bwd_one_pass_kernelI11Fp32IOFp32WLi128ELi96ELi768EEv26Group_norm_nhwc_bwd_params,"ax",@progbits
	.align	128
        .global         _Z35group_norm_nhwc_bwd_one_pass_kernelI11Fp32IOFp32WLi128ELi96ELi768EEv26Group_norm_nhwc_bwd_params
        .type           _Z35group_norm_nhwc_bwd_one_pass_kernelI11Fp32IOFp32WLi128ELi96ELi768EEv26Group_norm_nhwc_bwd_params,@function
        .size           _Z35group_norm_nhwc_bwd_one_pass_kernelI11Fp32IOFp32WLi128ELi96ELi768EEv26Group_norm_nhwc_bwd_params,(.L_x_5139 - _Z35group_norm_nhwc_bwd_one_pass_kernelI11Fp32IOFp32WLi128ELi96ELi768EEv26Group_norm_nhwc_bwd_params)
        .other          _Z35group_norm_nhwc_bwd_one_pass_kernelI11Fp32IOFp32WLi128ELi96ELi768EEv26Group_norm_nhwc_bwd_params,@"STO_CUDA_ENTRY STV_DEFAULT"
_Z35group_norm_nhwc_bwd_one_pass_kernelI11Fp32IOFp32WLi128ELi96ELi768EEv26Group_norm_nhwc_bwd_params:
.text._Z35group_norm_nhwc_bwd_one_pass_kernelI11Fp32IOFp32WLi128ELi96ELi768EEv26Group_norm_nhwc_bwd_params:
        /* <DEDUP_REMOVED lines=53> */
.L_x_2158:
[----:B012---:R-:W0:Y:S01]  /*0350*/  LDC R6, c[0x0][0x2a0] ;  /* 0x0000a800ff067b82 */ /* 0x007e220000000800 */
[----:B------:R-:W-:Y:S01]  /*0360*/  ISETP.LE.AND P5, PT, RZ, UR6, PT ;  /* 0x00000006ff007c0c */ /* 0x000fe2000bfa3270 */
[----:B------:R-:W-:Y:S01]  /*0370*/  ULDC.64 UR18, c[0x0][0x290] ;  /* 0x0000a40000127ab9 */ /* 0x000fe20000000a00 */
[----:B---3--:R-:W-:Y:S01]  /*0380*/  SHF.R.S32.HI R11, RZ, 0x1f, R66 ;  /* 0x0000001fff0b7819 */ /* 0x008fe20000011442 */
[----:B------:R-:W-:Y:S01]  /*0390*/  ULDC.64 UR12, c[0x0][0x298] ;  /* 0x0000a600000c7ab9 */ /* 0x000fe20000000a00 */
[----:B------:R-:W-:Y:S02]  /*03a0*/  SHF.R.S32.HI R19, RZ, 0x1f, R65 ;  /* 0x0000001fff137819 */ /* 0x000fe40000011441 */
[----:B------:R-:W-:Y:S02]  /*03b0*/  CS2R R36, SRZ ;  /* 0x0000000000247805 */ /* 0x000fe4000001ff00 */
[----:B------:R-:W-:Y:S01]  /*03c0*/  ISETP.GE.U32.AND P6, PT, R65, UR18, PT ;  /* 0x0000001241007c0c */ /* 0x000fe2000bfc6070 */
[----:B------:R-:W1:Y:S01]  /*03d0*/  @P1 LDC.64 R12, c[0x0][0x288] ;  /* 0x0000a200ff0c1b82 */ /* 0x000e620000000a00 */
[----:B------:R-:W-:-:S02]  /*03e0*/  SHF.R.S32.HI R21, RZ, 0x1f, R64 ;  /* 0x0000001fff157819 */ /* 0x000fc40000011440 */
[----:B------:R-:W-:Y:S02]  /*03f0*/  ISETP.GE.AND.EX P6, PT, R19, UR19, PT, P6 ;  /* 0x0000001313007c0c */ /* 0x000fe4000bfc6360 */
[----:B------:R-:W-:Y:S02]  /*0400*/  SHF.R.S32.HI R17, RZ, 0x1f, R63 ;  /* 0x0000001fff117819 */ /* 0x000fe4000001143f */
[----:B------:R-:W-:Y:S01]  /*0410*/  ISETP.GT.U32.OR P6, PT, R68, 0x2ff, P6 ;  /* 0x000002ff4400780c */ /* 0x000fe200037c4470 */
[----:B------:R-:W2:Y:S01]  /*0420*/  @P1 LDC.64 R26, c[0x0][0x230] ;  /* 0x00008c00ff1a1b82 */ /* 0x000ea20000000a00 */
[----:B------:R-:W-:Y:S02]  /*0430*/  SHF.R.S32.HI R31, RZ, 0x1f, R62 ;  /* 0x0000001fff1f7819 */ /* 0x000fe4000001143e */
[----:B0---4-:R-:W-:-:S05]  /*0440*/  IABS R5, R6 ;  /* 0x0000000600057213 */ /* 0x011fca0000000000 */
        /* <DEDUP_REMOVED lines=21> */
[----:B------:R-:W-:-:S02]  /*05a0*/  ISETP.GE.U32.AND P0, PT, R66, UR18, PT ;  /* 0x0000001242007c0c */ /* 0x000fc4000bf06070 */
[----:B------:R-:W-:Y:S02]  /*05b0*/  SEL R0, R5, R0, !P2 ;  /* 0x0000000005007207 */ /* 0x000fe40005000000 */
[----:B------:R-:W-:Y:S02]  /*05c0*/  ISETP.NE.AND P2, PT, R6, RZ, PT ;  /* 0x000000ff0600720c */ /* 0x000fe40003f45270 */
[----:B------:R-:W-:Y:S02]  /*05d0*/  LOP3.LUT R5, RZ, R6, RZ, 0x33, !PT ;  /* 0x00000006ff057212 */ /* 0x000fe400078e33ff */
[----:B------:R-:W-:Y:S01]  /*05e0*/  @!P5 IADD3 R0, -R0, RZ, RZ ;  /* 0x000000ff0000d210 */ /* 0x000fe20007ffe1ff */
[----:B------:R-:W3:Y:S01]  /*05f0*/  @!P6 LDC.64 R6, c[0x0][0x288] ;  /* 0x0000a200ff06eb82 */ /* 0x000ee20000000a00 */
[----:B------:R-:W-:Y:S02]  /*0600*/  ISETP.GE.AND.EX P0, PT, R11, UR19, PT, P0 ;  /* 0x000000130b007c0c */ /* 0x000fe4000bf06300 */
[----:B------:R-:W-:-:S02]  /*0610*/  @P4 IADD3 R3, R3, 0x1, RZ ;  /* 0x0000000103034810 */ /* 0x000fc40007ffe0ff */
[----:B------:R-:W-:Y:S02]  /*0620*/  SEL R71, R5, R0, !P2 ;  /* 0x0000000005477207 */ /* 0x000fe40005000000 */
[----:B------:R-:W-:Y:S02]  /*0630*/  ISETP.GT.U32.OR P0, PT, R68, 0x2ff, P0 ;  /* 0x000002ff4400780c */ /* 0x000fe40000704470 */
[----:B------:R-:W-:Y:S01]  /*0640*/  @!P3 IADD3 R3, -R3, RZ, RZ ;  /* 0x000000ff0303b210 */ /* 0x000fe20007ffe1ff */
[----:B------:R-:W-:Y:S01]  /*0650*/  IMAD R0, R71, 0x60, RZ ;  /* 0x0000006047007824 */ /* 0x000fe200078e02ff */
[----:B------:R-:W-:Y:S02]  /*0660*/  ISETP.GE.U32.AND P4, PT, R64, UR18, PT ;  /* 0x0000001240007c0c */ /* 0x000fe4000bf86070 */
[----:B------:R-:W-:Y:S02]  /*0670*/  SEL R3, R5, R3, !P2 ;  /* 0x0000000305037207 */ /* 0x000fe40005000000 */
[----:B------:R-:W-:-:S02]  /*0680*/  SHF.R.S32.HI R5, RZ, 0x1f, R69 ;  /* 0x0000001fff057819 */ /* 0x000fc40000011445 */
[----:B------:R-:W-:Y:S02]  /*0690*/  IADD3 R72, P2, R69, R0, RZ ;  /* 0x0000000045487210 */ /* 0x000fe40007f5e0ff */
[----:B------:R-:W-:Y:S02]  /*06a0*/  SHF.R.S32.HI R2, RZ, 0x1f, R3 ;  /* 0x0000001fff027819 */ /* 0x000fe40000011403 */
[----:B------:R-:W-:Y:S02]  /*06b0*/  LEA.HI.X.SX32 R73, R0, R5, 0x1, P2 ;  /* 0x0000000500497211 */ /* 0x000fe400010f0eff */
[----:B------:R-:W4:Y:S01]  /*06c0*/  @!P0 LDC.64 R4, c[0x0][0x288] ;  /* 0x0000a200ff048b82 */ /* 0x000f220000000a00 */
[----:B------:R-:W-:Y:S01]  /*06d0*/  IMAD R2, R2, UR12, RZ ;  /* 0x0000000c02027c24 */ /* 0x000fe2000f8e02ff */
[----:B------:R-:W-:Y:S01]  /*06e0*/  ISETP.GE.AND.EX P4, PT, R21, UR19, PT, P4 ;  /* 0x0000001315007c0c */ /* 0x000fe2000bf86340 */
[----:B------:R-:W-:Y:S01]  /*06f0*/  IMAD.WIDE.U32 R72, R3, UR12, R72 ;  /* 0x0000000c03487c25 */ /* 0x000fe2000f8e0048 */
[----:B------:R-:W-:-:S02]  /*0700*/  ISETP.GE.U32.AND P3, PT, R63, UR18, PT ;  /* 0x000000123f007c0c */ /* 0x000fc4000bf66070 */
[C---:B------:R-:W-:Y:S01]  /*0710*/  ISETP.GT.U32.OR P4, PT, R68.reuse, 0x2ff, P4 ;  /* 0x000002ff4400780c */ /* 0x040fe20002784470 */
[----:B------:R-:W-:Y:S01]  /*0720*/  IMAD R75, R3, UR13, R2 ;  /* 0x0000000d034b7c24 */ /* 0x000fe2000f8e0202 */
[----:B------:R-:W-:Y:S01]  /*0730*/  @P1 MOV R74, R72 ;  /* 0x00000048004a1202 */ /* 0x000fe20000000f00 */
[----:B-1----:R-:W-:Y:S01]  /*0740*/  @P1 IMAD R2, R59, R12, RZ ;  /* 0x0000000c3b021224 */ /* 0x002fe200078e02ff */
[----:B------:R-:W-:Y:S01]  /*0750*/  @!P0 MOV R14, R72 ;  /* 0x00000048000e8202 */ /* 0x000fe20000000f00 */
[----:B---3--:R-:W-:Y:S01]  /*0760*/  @!P6 IMAD R20, R19, R6, RZ ;  /* 0x000000061314e224 */ /* 0x008fe200078e02ff */
[----:B------:R-:W-:Y:S01]  /*0770*/  IADD3 R75, R73, R75, RZ ;  /* 0x0000004b494b7210 */ /* 0x000fe20007ffe0ff */
[----:B------:R-:W-:Y:S01]  /*0780*/  @P1 IMAD R13, R67, R13, R2 ;  /* 0x0000000d430d1224 */ /* 0x000fe200078e0202 */
[----:B------:R-:W-:Y:S01]  /*0790*/  ISETP.GE.AND.EX P3, PT, R17, UR19, PT, P3 ;  /* 0x0000001311007c0c */ /* 0x000fe2000bf66330 */
[----:B------:R-:W1:Y:S01]  /*07a0*/  @!P0 LDC.64 R2, c[0x0][0x230] ;  /* 0x00008c00ff028b82 */ /* 0x000e620000000a00 */
[----:B------:R-:W-:Y:S01]  /*07b0*/  @!P0 MOV R15, R75 ;  /* 0x0000004b000f8202 */ /* 0x000fe20000000f00 */
[----:B------:R-:W-:Y:S01]  /*07c0*/  @P1 IMAD.WIDE.U32 R8, R67, R12, R74 ;  /* 0x0000000c43081225 */ /* 0x000fe200078e004a */
[----:B------:R-:W-:-:S02]  /*07d0*/  ISETP.GT.U32.OR P3, PT, R68, 0x2ff, P3 ;  /* 0x000002ff4400780c */ /* 0x000fc40001f64470 */
[----:B------:R-:W-:Y:S01]  /*07e0*/  CS2R R32, SRZ ;  /* 0x0000000000207805 */ /* 0x000fe2000001ff00 */
[----:B------:R-:W-:Y:S01]  /*07f0*/  ULDC.64 UR12, c[0x0][0x248] ;  /* 0x00009200000c7ab9 */ /* 0x000fe20000000a00 */
[----:B------:R-:W-:Y:S01]  /*0800*/  @P1 IADD3 R13, R9, R13, RZ ;  /* 0x0000000d090d1210 */ /* 0x000fe20007ffe0ff */
[-C--:B----4-:R-:W-:Y:S01]  /*0810*/  @!P0 IMAD R12, R11, R4.reuse, RZ ;  /* 0x000000040b0c8224 */ /* 0x090fe200078e02ff */
[----:B------:R-:W-:Y:S01]  /*0820*/  @P1 SHF.L.U32 R9, R8, 0x2, RZ ;  /* 0x0000000208091819 */ /* 0x000fe200000006ff */
[----:B------:R-:W3:Y:S01]  /*0830*/  @!P0 LDC.64 R10, c[0x0][0x228] ;  /* 0x00008a00ff0a8b82 */ /* 0x000ee20000000a00 */
[----:B------:R-:W-:Y:S01]  /*0840*/  @!P0 IMAD.WIDE.U32 R14, R66, R4, R14 ;  /* 0x00000004420e8225 */ /* 0x000fe200078e000e */
[----:B------:R-:W-:Y:S02]  /*0850*/  @P1 SHF.L.U64.HI R18, R8, 0x2, R13 ;  /* 0x0000000208121819 */ /* 0x000fe4000001020d */
[----:B--2---:R-:W-:Y:S01]  /*0860*/  @P1 IADD3 R26, P5, R9, R26, RZ ;  /* 0x0000001a091a1210 */ /* 0x004fe20007fbe0ff */
[----:B------:R-:W-:Y:S01]  /*0870*/  @!P0 IMAD R23, R66, R5, R12 ;  /* 0x0000000542178224 */ /* 0x000fe200078e020c */
[----:B------:R-:W-:-:S02]  /*0880*/  @!P0 SHF.L.U32 R19, R14, 0x2, RZ ;  /* 0x000000020e138819 */ /* 0x000fc400000006ff */
[----:B------:R-:W2:Y:S01]  /*0890*/  @!P6 LDC.64 R4, c[0x0][0x230] ;  /* 0x00008c00ff04eb82 */ /* 0x000ea20000000a00 */
[----:B0-----:R-:W-:Y:S02]  /*08a0*/  @P1 IADD3 R24, P2, R9, R24, RZ ;  /* 0x0000001809181210 */ /* 0x001fe40007f5e0ff */
[----:B------:R-:W-:Y:S01]  /*08b0*/  @!P0 IADD3 R15, R15, R23, RZ ;  /* 0x000000170f0f8210 */ /* 0x000fe20007ffe0ff */
[----:B------:R-:W-:Y:S01]  /*08c0*/  @!P6 IMAD R23, R65, R7, R20 ;  /* 0x000000074117e224 */ /* 0x000fe200078e0214 */
[----:B------:R-:W-:Y:S02]  /*08d0*/  @P1 IADD3.X R27, R18, R27, RZ, P5, !PT ;  /* 0x0000001b121b1210 */ /* 0x000fe40002ffe4ff */
[----:B------:R-:W-:Y:S01]  /*08e0*/  @!P0 SHF.L.U64.HI R16, R14, 0x2, R15 ;  /* 0x000000020e108819 */ /* 0x000fe2000001020f */
[----:B------:R-:W0:Y:S01]  /*08f0*/  @!P4 LDC.64 R12, c[0x0][0x288] ;  /* 0x0000a200ff0ccb82 */ /* 0x000e220000000a00 */
[----:B------:R-:W-:Y:S02]  /*0900*/  @!P6 MOV R14, R72 ;  /* 0x00000048000ee202 */ /* 0x000fe40000000f00 */
[----:B------:R-:W-:-:S02]  /*0910*/  @!P6 MOV R15, R75 ;  /* 0x0000004b000fe202 */ /* 0x000fc40000000f00 */
[----:B------:R-:W-:Y:S01]  /*0920*/  @P1 IADD3.X R25, R18, R25, RZ, P2, !PT ;  /* 0x0000001912191210 */ /* 0x000fe200017fe4ff */
[----:B------:R-:W-:Y:S02]  /*0930*/  @!P6 IMAD.WIDE.U32 R14, R65, R6, R14 ;  /* 0x00000006410ee225 */ /* 0x000fe400078e000e */
[----:B------:R-:W4:Y:S01]  /*0940*/  @!P6 LDC.64 R8, c[0x0][0x228] ;  /* 0x00008a00ff08eb82 */ /* 0x000f220000000a00 */
[C---:B-1----:R-:W-:Y:S02]  /*0950*/  @!P0 IADD3 R6, P5, R19.reuse, R2, RZ ;  /* 0x0000000213068210 */ /* 0x042fe40007fbe0ff */
[----:B---3--:R-:W-:Y:S02]  /*0960*/  @!P0 IADD3 R10, P2, R19, R10, RZ ;  /* 0x0000000a130a8210 */ /* 0x008fe40007f5e0ff */
[----:B------:R-:W-:Y:S02]  /*0970*/  @!P0 IADD3.X R7, R16, R3, RZ, P5, !PT ;  /* 0x0000000310078210 */ /* 0x000fe40002ffe4ff */
[----:B------:R-:W-:Y:S01]  /*0980*/  @!P6 IADD3 R3, R15, R23, RZ ;  /* 0x000000170f03e210 */ /* 0x000fe20007ffe0ff */
[----:B------:R-:W-:Y:S01]  /*0990*/  UIMAD.WIDE UR12, UR6, 0x8, UR12 ;  /* 0x00000008060c78a5 */ /* 0x000fe2000f8e020c */
[----:B------:R-:W-:Y:S01]  /*09a0*/  @!P6 SHF.L.U32 R15, R14, 0x2, RZ ;  /* 0x000000020e0fe819 */ /* 0x000fe200000006ff */
[----:B------:R-:W1:Y:S01]  /*09b0*/  @!P4 LDC.64 R22, c[0x0][0x228] ;  /* 0x00008a00ff16cb82 */ /* 0x000e620000000a00 */
[----:B------:R-:W-:Y:S01]  /*09c0*/  @!P0 IADD3.X R11, R16, R11, RZ, P2, !PT ;  /* 0x0000000b100b8210 */ /* 0x000fe200017fe4ff */
[----:B------:R3:W5:Y:S01]  /*09d0*/  @!P0 LDG.E.64 R36, desc[UR14][R6.64] ;  /* 0x0000000e06248981 */ /* 0x000762000c1e1b00 */
[----:B------:R-:W-:-:S02]  /*09e0*/  @!P6 SHF.L.U64.HI R14, R14, 0x2, R3 ;  /* 0x000000020e0ee819 */ /* 0x000fc40000010203 */
[----:B--2---:R-:W-:Y:S01]  /*09f0*/  @!P6 IADD3 R28, P2, R15, R4, RZ ;  /* 0x000000040f1ce210 */ /* 0x004fe20007f5e0ff */
[----:B0-----:R-:W-:Y:S01]  /*0a00*/  @!P4 IMAD R21, R21, R12, RZ ;  /* 0x0000000c1515c224 */ /* 0x001fe200078e02ff */
[----:B------:R-:W-:Y:S01]  /*0a10*/  @!P4 MOV R2, R72 ;  /* 0x000000480002c202 */ /* 0x000fe20000000f00 */
[----:B------:R-:W0:Y:S01]  /*0a20*/  @!P3 LDC.64 R18, c[0x0][0x228] ;  /* 0x00008a00ff12bb82 */ /* 0x000e220000000a00 */
[----:B------:R-:W-:Y:S01]  /*0a30*/  @!P6 IADD3.X R29, R14, R5, RZ, P2, !PT ;  /* 0x000000050e1de210 */ /* 0x000fe200017fe4ff */
[----:B------:R-:W-:Y:S01]  /*0a40*/  @!P4 IMAD R21, R64, R13, R21 ;  /* 0x0000000d4015c224 */ /* 0x000fe200078e0215 */
[----:B------:R-:W-:Y:S02]  /*0a50*/  ISETP.GE.U32.AND P2, PT, R62, UR18, PT ;  /* 0x000000123e007c0c */ /* 0x000fe4000bf46070 */
[----:B----4-:R-:W-:Y:S02]  /*0a60*/  @!P6 IADD3 R8, P5, R15, R8, RZ ;  /* 0x000000080f08e210 */ /* 0x010fe40007fbe0ff */
[----:B---3--:R-:W-:-:S02]  /*0a70*/  CS2R R6, SRZ ;  /* 0x0000000000067805 */ /* 0x008fc4000001ff00 */
[----:B------:R-:W-:Y:S01]  /*0a80*/  ISETP.GE.AND.EX P2, PT, R31, UR19, PT, P2 ;  /* 0x000000131f007c0c */ /* 0x000fe2000bf46320 */
[----:B------:R2:W5:Y:S01]  /*0a90*/  @!P6 LDG.E.64 R32, desc[UR14][R28.64] ;  /* 0x0000000e1c20e981 */ /* 0x000562000c1e1b00 */
[----:B------:R-:W-:Y:S02]  /*0aa0*/  @!P4 MOV R3, R75 ;  /* 0x0000004b0003c202 */ /* 0x000fe40000000f00 */
[----:B------:R-:W-:Y:S02]  /*0ab0*/  CS2R R4, SRZ ;  /* 0x0000000000047805 */ /* 0x000fe4000001ff00 */
[----:B------:R-:W-:Y:S02]  /*0ac0*/  ISETP.GT.U32.OR P2, PT, R68, 0x2ff, P2 ;  /* 0x000002ff4400780c */ /* 0x000fe40001744470 */
[----:B------:R-:W-:Y:S01]  /*0ad0*/  @!P6 IADD3.X R9, R14, R9, RZ, P5, !PT ;  /* 0x000000090e09e210 */ /* 0x000fe20002ffe4ff */
[----:B------:R-:W-:Y:S01]  /*0ae0*/  @!P4 IMAD.WIDE.U32 R12, R64, R12, R2 ;  /* 0x0000000c400cc225 */ /* 0x000fe200078e0002 */
[----:B------:R-:W3:Y:S01]  /*0af0*/  @!P4 LDC.64 R14, c[0x0][0x230] ;  /* 0x00008c00ff0ecb82 */ /* 0x000ee20000000a00 */
[----:B------:R-:W-:Y:S01]  /*0b00*/  MOV R30, UR12 ;  /* 0x0000000c001e7c02 */ /* 0x000fe20008000f00 */
[----:B------:R-:W5:Y:S02]  /*0b10*/  @!P0 LDG.E.64 R4, desc[UR14][R10.64] ;  /* 0x0000000e0a048981 */ /* 0x000f64000c1e1b00 */
[----:B------:R-:W-:-:S02]  /*0b20*/  @!P4 IADD3 R13, R13, R21, RZ ;  /* 0x000000150d0dc210 */ /* 0x000fc40007ffe0ff */
[C---:B------:R-:W-:Y:S01]  /*0b30*/  @!P4 SHF.L.U32 R39, R12.reuse, 0x2, RZ ;  /* 0x000000020c27c819 */ /* 0x040fe200000006ff */
[----:B------:R4:W5:Y:S01]  /*0b40*/  @!P6 LDG.E.64 R6, desc[UR14][R8.64] ;  /* 0x0000000e0806e981 */ /* 0x000962000c1e1b00 */
[----:B------:R-:W1:Y:S01]  /*0b50*/  @!P3 LDC.64 R2, c[0x0][0x288] ;  /* 0x0000a200ff02bb82 */ /* 0x000e620000000a00 */
[----:B--2---:R-:W-:Y:S02]  /*0b60*/  @!P3 MOV R28, R72 ;  /* 0x00000048001cb202 */ /* 0x004fe40000000f00 */
[----:B------:R-:W-:Y:S02]  /*0b70*/  @!P3 MOV R29, R75 ;  /* 0x0000004b001db202 */ /* 0x000fe40000000f00 */
[----:B------:R-:W-:-:S03]  /*0b80*/  @!P4 SHF.L.U64.HI R12, R12, 0x2, R13 ;  /* 0x000000020c0cc819 */ /* 0x000fc6000001020d */
[----:B------:R-:W2:Y:S01]  /*0b90*/  @!P2 LDC.64 R20, c[0x0][0x288] ;  /* 0x0000a200ff14ab82 */ /* 0x000ea20000000a00 */
[----:B---3--:R-:W-:-:S07]  /*0ba0*/  @!P4 IADD3 R14, P6, R39, R14, RZ ;  /* 0x0000000e270ec210 */ /* 0x008fce0007fde0ff */
[----:B------:R-:W3:Y:S01]  /*0bb0*/  @!P2 LDC.64 R42, c[0x0][0x230] ;  /* 0x00008c00ff2aab82 */ /* 0x000ee20000000a00 */
[-C--:B-1----:R-:W-:Y:S01]  /*0bc0*/  @!P3 IMAD R16, R17, R2.reuse, RZ ;  /* 0x000000021110b224 */ /* 0x082fe200078e02ff */
[----:B------:R-:W-:Y:S01]  /*0bd0*/  SHF.R.S32.HI R35, RZ, 0x1f, R61 ;  /* 0x0000001fff237819 */ /* 0x000fe2000001143d */
[----:B------:R-:W-:Y:S01]  /*0be0*/  @!P3 IMAD.WIDE.U32 R28, R63, R2, R28 ;  /* 0x000000023f1cb225 */ /* 0x000fe200078e001c */
[----:B------:R-:W-:-:S04]  /*0bf0*/  @!P4 IADD3.X R15, R12, R15, RZ, P6, !PT ;  /* 0x0000000f0c0fc210 */ /* 0x000fc800037fe4ff */
[----:B------:R-:W1:Y:S01]  /*0c00*/  @!P2 LDC.64 R44, c[0x0][0x228] ;  /* 0x00008a00ff2cab82 */ /* 0x000e620000000a00 */
[----:B------:R-:W-:Y:S01]  /*0c10*/  @!P3 IMAD R3, R63, R3, R16 ;  /* 0x000000033f03b224 */ /* 0x000fe200078e0210 */
[----:B------:R-:W-:Y:S01]  /*0c20*/  @!P4 IADD3 R2, P6, R39, R22, RZ ;  /* 0x000000162702c210 */ /* 0x000fe20007fde0ff */
[----:B--2---:R-:W-:-:S03]  /*0c30*/  @!P2 IMAD R31, R31, R20, RZ ;  /* 0x000000141f1fa224 */ /* 0x004fc600078e02ff */
[----:B------:R-:W-:Y:S02]  /*0c40*/  @!P3 IADD3 R29, R29, R3, RZ ;  /* 0x000000031d1db210 */ /* 0x000fe40007ffe0ff */
[----:B------:R-:W2:Y:S01]  /*0c50*/  @!P3 LDC.64 R16, c[0x0][0x230] ;  /* 0x00008c00ff10bb82 */ /* 0x000ea20000000a00 */
[----:B------:R-:W-:Y:S01]  /*0c60*/  @!P4 IADD3.X R3, R12, R23, RZ, P6, !PT ;  /* 0x000000170c03c210 */ /* 0x000fe200037fe4ff */
[----:B------:R-:W-:Y:S01]  /*0c70*/  @!P2 IMAD R23, R62, R21, R31 ;  /* 0x000000153e17a224 */ /* 0x000fe200078e021f */
[C---:B----4-:R-:W-:Y:S02]  /*0c80*/  @!P3 SHF.L.U32 R9, R28.reuse, 0x2, RZ ;  /* 0x000000021c09b819 */ /* 0x050fe400000006ff */
[----:B------:R-:W-:Y:S02]  /*0c90*/  @!P3 SHF.L.U64.HI R12, R28, 0x2, R29 ;  /* 0x000000021c0cb819 */ /* 0x000fe4000001021d */
[----:B------:R-:W-:Y:S02]  /*0ca0*/  @!P2 MOV R28, R72 ;  /* 0x00000048001ca202 */ /* 0x000fe40000000f00 */
[----:B------:R-:W-:-:S02]  /*0cb0*/  @!P2 MOV R29, R75 ;  /* 0x0000004b001da202 */ /* 0x000fc40000000f00 */
[----:B------:R-:W-:Y:S02]  /*0cc0*/  MOV R31, UR13 ;  /* 0x0000000d001f7c02 */ /* 0x000fe40008000f00 */
[----:B------:R-:W-:Y:S01]  /*0cd0*/  ISETP.GE.U32.AND P0, PT, R61, UR18, PT ;  /* 0x000000123d007c0c */ /* 0x000fe2000bf06070 */
[----:B------:R-:W-:Y:S02]  /*0ce0*/  @!P2 IMAD.WIDE.U32 R28, R62, R20, R28 ;  /* 0x000000143e1ca225 */ /* 0x000fe400078e001c */
[----:B------:R4:W4:Y:S01]  /*0cf0*/  LDG.E.64 R20, desc[UR14][R30.64] ;  /* 0x0000000e1e147981 */ /* 0x000922000c1e1b00 */
[----:B------:R-:W-:-:S04]  /*0d00*/  ISETP.GE.AND.EX P0, PT, R35, UR19, PT, P0 ;  /* 0x0000001323007c0c */ /* 0x000fc8000bf06300 */
[----:B------:R-:W-:Y:S02]  /*0d10*/  ISETP.GT.U32.OR P0, PT, R68, 0x2ff, P0 ;  /* 0x000002ff4400780c */ /* 0x000fe40000704470 */
[----:B------:R-:W-:Y:S02]  /*0d20*/  SHF.R.S32.HI R13, RZ, 0x1f, R60 ;  /* 0x0000001fff0d7819 */ /* 0x000fe4000001143c */
[----:B------:R-:W-:-:S04]  /*0d30*/  ISETP.GE.U32.AND P5, PT, R60, UR18, PT ;  /* 0x000000123c007c0c */ /* 0x000fc8000bfa6070 */
[----:B------:R-:W-:-:S05]  /*0d40*/  ISETP.GE.AND.EX P5, PT, R13, UR19, PT, P5 ;  /* 0x000000130d007c0c */ /* 0x000fca000bfa6350 */
[----:B------:R-:W3:Y:S01]  /*0d50*/  @!P0 LDC.64 R10, c[0x0][0x288] ;  /* 0x0000a200ff0a8b82 */ /* 0x000ee20000000a00 */
[----:B------:R-:W-:Y:S02]  /*0d60*/  ISETP.GT.U32.OR P5, PT, R68, 0x2ff, P5 ;  /* 0x000002ff4400780c */ /* 0x000fe40002fa4470 */
[----:B--2---:R-:W-:-:S04]  /*0d70*/  @!P3 IADD3 R16, P6, R9, R16, RZ ;  /* 0x000000100910b210 */ /* 0x004fc80007fde0ff */
[----:B------:R-:W-:Y:S01]  /*0d80*/  @!P3 IADD3.X R17, R12, R17, RZ, P6, !PT ;  /* 0x000000110c11b210 */ /* 0x000fe200037fe4ff */
[----:B------:R-:W2:Y:S01]  /*0d90*/  @!P0 LDC.64 R46, c[0x0][0x230] ;  /* 0x00008c00ff2e8b82 */ /* 0x000ea20000000a00 */
[----:B0-----:R-:W-:-:S07]  /*0da0*/  @!P3 IADD3 R18, P6, R9, R18, RZ ;  /* 0x000000120912b210 */ /* 0x001fce0007fde0ff */
[----:B------:R-:W0:Y:S01]  /*0db0*/  @!P5 LDC.64 R8, c[0x0][0x288] ;  /* 0x0000a200ff08db82 */ /* 0x000e220000000a00 */
[----:B------:R-:W-:Y:S02]  /*0dc0*/  @!P2 IADD3 R29, R29, R23, RZ ;  /* 0x000000171d1da210 */ /* 0x000fe40007ffe0ff */
[----:B------:R-:W-:Y:S02]  /*0dd0*/  @!P3 IADD3.X R19, R12, R19, RZ, P6, !PT ;  /* 0x000000130c13b210 */ /* 0x000fe400037fe4ff */
[C---:B------:R-:W-:Y:S01]  /*0de0*/  @!P2 SHF.L.U64.HI R12, R28.reuse, 0x2, R29 ;  /* 0x000000021c0ca819 */ /* 0x040fe2000001021d */
[----:B---3--:R-:W-:Y:S01]  /*0df0*/  @!P0 IMAD R34, R35, R10, RZ ;  /* 0x0000000a23228224 */ /* 0x008fe200078e02ff */
[----:B------:R-:W-:Y:S01]  /*0e00*/  @!P2 SHF.L.U32 R35, R28, 0x2, RZ ;  /* 0x000000021c23a819 */ /* 0x000fe200000006ff */
[----:B------:R-:W3:Y:S01]  /*0e10*/  @!P0 LDC.64 R22, c[0x0][0x228] ;  /* 0x00008a00ff168b82 */ /* 0x000ee20000000a00 */
[----:B------:R-:W-:Y:S02]  /*0e20*/  @!P0 MOV R28, R72 ;  /* 0x00000048001c8202 */ /* 0x000fe40000000f00 */
[----:B------:R-:W-:Y:S01]  /*0e30*/  @!P0 MOV R29, R75 ;  /* 0x0000004b001d8202 */ /* 0x000fe20000000f00 */
[----:B------:R-:W-:Y:S01]  /*0e40*/  @!P0 IMAD R49, R61, R11, R34 ;  /* 0x0000000b3d318224 */ /* 0x000fe200078e0222 */
[----:B------:R-:W-:Y:S01]  /*0e50*/  @!P2 IADD3 R42, P6, R35, R42, RZ ;  /* 0x0000002a232aa210 */ /* 0x000fe20007fde0ff */
[----:B------:R-:W-:-:S03]  /*0e60*/  @!P0 IMAD.WIDE.U32 R10, R61, R10, R28 ;  /* 0x0000000a3d0a8225 */ /* 0x000fc600078e001c */
[C---:B------:R-:W-:Y:S01]  /*0e70*/  @!P2 IADD3.X R43, R12.reuse, R43, RZ, P6, !PT ;  /* 0x0000002b0c2ba210 */ /* 0x040fe200037fe4ff */
[----:B------:R-:W4:Y:S01]  /*0e80*/  @!P5 LDC.64 R38, c[0x0][0x230] ;  /* 0x00008c00ff26db82 */ /* 0x000f220000000a00 */
[----:B-1----:R-:W-:Y:S02]  /*0e90*/  @!P2 IADD3 R44, P6, R35, R44, RZ ;  /* 0x0000002c232ca210 */ /* 0x002fe40007fde0ff */
[----:B------:R-:W-:Y:S01]  /*0ea0*/  @!P0 IADD3 R11, R11, R49, RZ ;  /* 0x000000310b0b8210 */ /* 0x000fe20007ffe0ff */
[----:B0-----:R-:W-:Y:S01]  /*0eb0*/  @!P5 IMAD R28, R13, R8, RZ ;  /* 0x000000080d1cd224 */ /* 0x001fe200078e02ff */
[----:B------:R-:W-:Y:S02]  /*0ec0*/  @!P2 IADD3.X R45, R12, R45, RZ, P6, !PT ;  /* 0x0000002d0c2da210 */ /* 0x000fe400037fe4ff */
[C---:B------:R-:W-:Y:S01]  /*0ed0*/  @!P0 SHF.L.U32 R13, R10.reuse, 0x2, RZ ;  /* 0x000000020a0d8819 */ /* 0x040fe200000006ff */
[----:B------:R-:W0:Y:S01]  /*0ee0*/  @!P5 LDC.64 R40, c[0x0][0x228] ;  /* 0x00008a00ff28db82 */ /* 0x000e220000000a00 */
[----:B------:R-:W-:-:S02]  /*0ef0*/  @!P0 SHF.L.U64.HI R12, R10, 0x2, R11 ;  /* 0x000000020a0c8819 */ /* 0x000fc4000001020b */
[----:B------:R-:W-:Y:S02]  /*0f00*/  @!P5 MOV R10, R72 ;  /* 0x00000048000ad202 */ /* 0x000fe40000000f00 */
[----:B------:R-:W-:Y:S01]  /*0f10*/  @!P5 MOV R11, R75 ;  /* 0x0000004b000bd202 */ /* 0x000fe20000000f00 */
[C---:B------:R-:W-:Y:S01]  /*0f20*/  @!P5 IMAD R29, R60.reuse, R9, R28 ;  /* 0x000000093c1dd224 */ /* 0x040fe200078e021c */
[----:B--2---:R-:W-:Y:S01]  /*0f30*/  @!P0 IADD3 R46, P6, R13, R46, RZ ;  /* 0x0000002e0d2e8210 */ /* 0x004fe20007fde0ff */
[----:B------:R-:W-:-:S03]  /*0f40*/  @!P5 IMAD.WIDE.U32 R8, R60, R8, R10 ;  /* 0x000000083c08d225 */ /* 0x000fc600078e000a */
[----:B------:R-:W-:Y:S02]  /*0f50*/  @!P0 IADD3.X R47, R12, R47, RZ, P6, !PT ;  /* 0x0000002f0c2f8210 */ /* 0x000fe400037fe4ff */
[----:B------:R-:W-:Y:S02]  /*0f60*/  @!P5 IADD3 R11, R9, R29, RZ ;  /* 0x0000001d090bd210 */ /* 0x000fe40007ffe0ff */
[----:B---3--:R-:W-:Y:S02]  /*0f70*/  @!P0 IADD3 R22, P6, R13, R22, RZ ;  /* 0x000000160d168210 */ /* 0x008fe40007fde0ff */
[C---:B------:R-:W-:Y:S02]  /*0f80*/  @!P5 SHF.L.U32 R9, R8.reuse, 0x2, RZ ;  /* 0x000000020809d819 */ /* 0x040fe400000006ff */
[----:B------:R-:W-:Y:S02]  /*0f90*/  @!P5 SHF.L.U64.HI R8, R8, 0x2, R11 ;  /* 0x000000020808d819 */ /* 0x000fe4000001020b */
[----:B------:R-:W-:-:S02]  /*0fa0*/  CS2R R10, SRZ ;  /* 0x00000000000a7805 */ /* 0x000fc4000001ff00 */
[----:B------:R-:W-:Y:S02]  /*0fb0*/  @!P0 IADD3.X R23, R12, R23, RZ, P6, !PT ;  /* 0x000000170c178210 */ /* 0x000fe400037fe4ff */
[----:B----4-:R-:W-:Y:S02]  /*0fc0*/  CS2R R30, SRZ ;  /* 0x00000000001e7805 */ /* 0x010fe4000001ff00 */
[C---:B------:R-:W-:Y:S02]  /*0fd0*/  @!P5 IADD3 R38, P6, R9.reuse, R38, RZ ;  /* 0x000000260926d210 */ /* 0x040fe40007fde0ff */
[----:B------:R-:W-:Y:S01]  /*0fe0*/  CS2R R12, SRZ ;  /* 0x00000000000c7805 */ /* 0x000fe2000001ff00 */
[----:B------:R1:W5:Y:S01]  /*0ff0*/  @!P4 LDG.E.64 R10, desc[UR14][R2.64] ;  /* 0x0000000e020ac981 */ /* 0x000362000c1e1b00 */
[----:B------:R-:W-:Y:S02]  /*1000*/  @!P5 IADD3.X R39, R8, R39, RZ, P6, !PT ;  /* 0x000000270827d210 */ /* 0x000fe400037fe4ff */
[----:B0-----:R-:W-:Y:S01]  /*1010*/  @!P5 IADD3 R40, P6, R9, R40, RZ ;  /* 0x000000280928d210 */ /* 0x001fe20007fde0ff */
[----:B------:R0:W5:Y:S04]  /*1020*/  @!P4 LDG.E.64 R30, desc[UR14][R14.64] ;  /* 0x0000000e0e1ec981 */ /* 0x000168000c1e1b00 */
[----:B------:R2:W5:Y:S01]  /*1030*/  @!P3 LDG.E.64 R12, desc[UR14][R18.64] ;  /* 0x0000000e120cb981 */ /* 0x000562000c1e1b00 */
[----:B-1----:R-:W-:Y:S01]  /*1040*/  HFMA2.MMA R3, -RZ, RZ, 0, 0 ;  /* 0x00000000ff037435 */ /* 0x002fe200000001ff */
[----:B------:R-:W-:-:S02]  /*1050*/  MOV R2, RZ ;  /* 0x000000ff00027202 */ /* 0x000fc40000000f00 */
[----:B------:R-:W-:Y:S02]  /*1060*/  @!P5 IADD3.X R41, R8, R41, RZ, P6, !PT ;  /* 0x000000290829d210 */ /* 0x000fe400037fe4ff */
[----:B0-----:R-:W-:Y:S02]  /*1070*/  CS2R R14, SRZ ;  /* 0x00000000000e7805 */ /* 0x001fe4000001ff00 */
[----:B--2---:R-:W-:-:S04]  /*1080*/  CS2R R18, SRZ ;  /* 0x0000000000127805 */ /* 0x004fc8000001ff00 */
[----:B------:R-:W5:Y:S04]  /*1090*/  @!P2 LDG.E.64 R14, desc[UR14][R44.64] ;  /* 0x0000000e2c0ea981 */ /* 0x000f68000c1e1b00 */
[----:B------:R-:W5:Y:S04]  /*10a0*/  @!P5 LDG.E.64 R2, desc[UR14][R38.64] ;  /* 0x0000000e2602d981 */ /* 0x000f68000c1e1b00 */
[----:B------:R-:W5:Y:S01]  /*10b0*/  @!P5 LDG.E.64 R18, desc[UR14][R40.64] ;  /* 0x0000000e2812d981 */ /* 0x000f62000c1e1b00 */
[----:B------:R-:W-:Y:S02]  /*10c0*/  CS2R R8, SRZ ;  /* 0x0000000000087805 */ /* 0x000fe4000001ff00 */
[----:B------:R-:W-:-:S04]  /*10d0*/  CS2R R28, SRZ ;  /* 0x00000000001c7805 */ /* 0x000fc8000001ff00 */
[----:B------:R0:W5:Y:S04]  /*10e0*/  @P1 LDG.E.64 R8, desc[UR14][R24.64] ;  /* 0x0000000e18081981 */ /* 0x000168000c1e1b00 */
[----:B------:R1:W5:Y:S01]  /*10f0*/  @!P3 LDG.E.64 R28, desc[UR14][R16.64] ;  /* 0x0000000e101cb981 */ /* 0x000362000c1e1b00 */
[----:B0-----:R-:W-:Y:S02]  /*1100*/  CS2R R24, SRZ ;  /* 0x0000000000187805 */ /* 0x001fe4000001ff00 */
[----:B-1----:R-:W-:-:S04]  /*1110*/  CS2R R16, SRZ ;  /* 0x0000000000107805 */ /* 0x002fc8000001ff00 */
[----:B------:R-:W5:Y:S04]  /*1120*/  @!P0 LDG.E.64 R24, desc[UR14][R46.64] ;  /* 0x0000000e2e188981 */ /* 0x000f68000c1e1b00 */
[----:B------:R-:W5:Y:S01]  /*1130*/  @!P0 LDG.E.64 R16, desc[UR14][R22.64] ;  /* 0x0000000e16108981 */ /* 0x000f62000c1e1b00 */
[----:B------:R-:W-:-:S06]  /*1140*/  CS2R R34, SRZ ;  /* 0x0000000000227805 */ /* 0x000fcc000001ff00 */
[----:B------:R0:W5:Y:S02]  /*1150*/  @P1 LDG.E.64 R34, desc[UR14][R26.64] ;  /* 0x0000000e1a221981 */ /* 0x000164000c1e1b00 */
[----:B0-----:R-:W-:-:S06]  /*1160*/  CS2R R26, SRZ ;  /* 0x00000000001a7805 */ /* 0x001fcc000001ff00 */
[----:B------:R0:W5:Y:S01]  /*1170*/  @!P2 LDG.E.64 R26, desc[UR14][R42.64] ;  /* 0x0000000e2a1aa981 */ /* 0x000162000c1e1b00 */
[----:B------:R-:W-:Y:S01]  /*1180*/  UMOV UR13, 0x3f800000 ;  /* 0x3f800000000d7882 */ /* 0x000fe20000000000 */
[----:B------:R-:W-:Y:S01]  /*1190*/  BSSY B0, `(.L_x_2108) ;  /* 0x000001a000007945 */ /* 0x000fe20003800000 */
[----:B------:R-:W-:Y:S02]  /*11a0*/  CS2R R22, SRZ ;  /* 0x0000000000167805 */ /* 0x000fe4000001ff00 */
[----:B------:R-:W-:-:S13]  /*11b0*/  R2UR UR12, R20 ;  /* 0x00000000140c72ca */ /* 0x000fda00000e0000 */
[----:B------:R-:W-:-:S05]  /*11c0*/  MOV R20, UR12 ;  /* 0x0000000c00147c02 */ /* 0x000fca0008000f00 */
[----:B------:R-:W-:-:S05]  /*11d0*/  FFMA.FTZ R21, -R20, UR12, R21 ;  /* 0x0000000c14157c23 */ /* 0x000fca0008010115 */
[----:B------:R-:W-:-:S13]  /*11e0*/  FSETP.GTU.FTZ.AND P0, PT, R21, RZ, PT ;  /* 0x000000ff1500720b */ /* 0x000fda0003f1c000 */
[----:B------:R-:W-:Y:S01]  /*11f0*/  VOTEU.ANY UP0, P0 ;  /* 0x00000000003f7886 */ /* 0x000fe20000000100 */
[----:B------:R-:W-:-:S04]  /*1200*/  PLOP3.LUT P0, PT, PT, PT, UP0, 0x80, 0x0 ;  /* 0x000000000000781c */ /* 0x000fc80003f0f008 */
[----:B------:R-:W-:-:S09]  /*1210*/  @UP0 ULDC UR11, c[0x0][0x250] ;  /* 0x00009400000b0ab9 */ /* 0x000fd20000000800 */
[----:B0-----:R-:W-:-:S06]  /*1220*/  @P0 FADD.FTZ R42, R21, UR11 ;  /* 0x0000000b152a0e21 */ /* 0x001fcc0008010000 */
[----:B------:R-:W0:Y:S01]  /*1230*/  @P0 MUFU.RSQ R42, R42 ;  /* 0x0000002a002a0308 */ /* 0x000e220000001400 */
[----:B------:R-:W-:Y:S02]  /*1240*/  CS2R R20, SRZ ;  /* 0x0000000000147805 */ /* 0x000fe4000001ff00 */
        /* <DEDUP_REMOVED lines=14> */
.L_x_2109:
[----:B------:R-:W-:Y:S05]  /*1330*/  BSYNC B0 ;  /* 0x0000000000007941 */ /* 0x000fea0003800000 */
.L_x_2108:
[----:B------:R-:W-:Y:S01]  /*1340*/  ISETP.NE.AND P5, PT, RZ, UR17, PT ;  /* 0x00000011ff007c0c */ /* 0x000fe2000bfa5270 */
[----:B-----5:R-:W-:Y:S01]  /*1350*/  FADD.FTZ R57, R34, -UR12 ;  /* 0x8000000c22397e21 */ /* 0x020fe20008010000 */
[----:B------:R-:W-:Y:S01]  /*1360*/  FADD.FTZ R54, R35, -UR12 ;  /* 0x8000000c23367e21 */ /* 0x000fe20008010000 */
[----:B------:R-:W-:Y:S01]  /*1370*/  FADD.FTZ R55, R36, -UR12 ;  /* 0x8000000c24377e21 */ /* 0x000fe20008010000 */
[----:B------:R-:W-:Y:S01]  /*1380*/  FADD.FTZ R37, R37, -UR12 ;  /* 0x8000000c25257e21 */ /* 0x000fe20008010000 */
[----:B------:R-:W-:Y:S01]  /*1390*/  MOV R34, R8 ;  /* 0x0000000800227202 */ /* 0x000fe20000000f00 */
[----:B------:R-:W-:Y:S01]  /*13a0*/  FMUL.FTZ R57, R57, UR13 ;  /* 0x0000000d39397c20 */ /* 0x000fe20008410000 */
[----:B------:R-:W-:Y:S01]  /*13b0*/  MOV R36, R9 ;  /* 0x0000000900247202 */ /* 0x000fe20000000f00 */
[----:B------:R-:W-:Y:S01]  /*13c0*/  FMUL.FTZ R54, R54, UR13 ;  /* 0x0000000d36367c20 */ /* 0x000fe20008410000 */
[----:B------:R-:W-:-:S04]  /*13d0*/  MOV R35, R4 ;  /* 0x0000000400237202 */ /* 0x000fc80000000f00 */
[----:B------:R-:W-:Y:S05]  /*13e0*/  @!P5 BRA `(.L_x_2110) ;  /* 0x000000000048d947 */ /* 0x000fea0003800000 */
        /* <DEDUP_REMOVED lines=14> */
[----:B------:R-:W-:-:S03]  /*14d0*/  FMUL.FTZ R36, R9, R42 ;  /* 0x0000002a09247220 */ /* 0x000fc60000410000 */
[----:B------:R-:W-:Y:S01]  /*14e0*/  FFMA.FTZ R45, R34, R45, 1 ;  /* 0x3f800000222d7423 */ /* 0x000fe2000001002d */
[----:B------:R-:W-:-:S03]  /*14f0*/  FMUL.FTZ R34, R39, R0 ;  /* 0x0000000027227220 */ /* 0x000fc60000410000 */
[----:B------:R-:W-:-:S07]  /*1500*/  FMUL.FTZ R36, R36, R45 ;  /* 0x0000002d24247220 */ /* 0x000fce0000410000 */
.L_x_2110:
[----:B0-----:R-:W-:Y:S01]  /*1510*/  FMUL.FTZ R38, R34, R20 ;  /* 0x0000001422267220 */ /* 0x001fe20000410000 */
[----:B------:R-:W-:Y:S01]  /*1520*/  MOV R0, R5 ;  /* 0x0000000500007202 */ /* 0x000fe20000000f00 */
        /* <DEDUP_REMOVED lines=21> */
[----:B------:R-:W-:-:S04]  /*1680*/  FFMA.FTZ R0, R0, R45, 1 ;  /* 0x3f80000000007423 */ /* 0x000fc8000001002d */
[----:B------:R-:W-:Y:S01]  /*1690*/  FMUL.FTZ R35, R43, R0 ;  /* 0x000000002b237220 */ /* 0x000fe20000410000 */
[----:B------:R-:W-:-:S07]  /*16a0*/  FMUL.FTZ R0, R37, R46 ;  /* 0x0000002e25007220 */ /* 0x000fce0000410000 */
.L_x_2111:
[----:B------:R-:W-:Y:S01]  /*16b0*/  FFMA.FTZ R42, R54, R39, R41 ;  /* 0x00000027362a7223 */ /* 0x000fe20000010029 */
[----:B------:R-:W-:Y:S01]  /*16c0*/  FMUL.FTZ R40, R35, R20 ;  /* 0x0000001423287220 */ /* 0x000fe20000410000 */
[----:B------:R-:W-:Y:S01]  /*16d0*/  FADD.FTZ R39, R39, R38 ;  /* 0x0000002627277221 */ /* 0x000fe20000010000 */
[----:B------:R-:W-:Y:S01]  /*16e0*/  FADD.FTZ R53, R32, -UR12 ;  /* 0x8000000c20357e21 */ /* 0x000fe20008010000 */
[----:B------:R-:W-:Y:S01]  /*16f0*/  FADD.FTZ R50, R33, -UR12 ;  /* 0x8000000c21327e21 */ /* 0x000fe20008010000 */
[----:B------:R-:W-:Y:S01]  /*1700*/  FFMA.FTZ R37, R55, R40, R42 ;  /* 0x0000002837257223 */ /* 0x000fe2000001002a */
[----:B------:R-:W-:Y:S01]  /*1710*/  FADD.FTZ R38, R39, R40 ;  /* 0x0000002827267221 */ /* 0x000fe20000010000 */
[----:B------:R-:W-:Y:S01]  /*1720*/  MOV R32, R6 ;  /* 0x0000000600207202 */ /* 0x000fe20000000f00 */
[----:B------:R-:W-:Y:S01]  /*1730*/  FMUL.FTZ R53, R53, UR13 ;  /* 0x0000000d35357c20 */ /* 0x000fe20008410000 */
[----:B------:R-:W-:Y:S01]  /*1740*/  MOV R33, R7 ;  /* 0x0000000700217202 */ /* 0x000fe20000000f00 */
        /* <DEDUP_REMOVED lines=16> */
[----:B-1----:R-:W-:-:S03]  /*1850*/  FADD.FTZ R46, -R44, 1 ;  /* 0x3f8000002c2e7421 */ /* 0x002fc60000010100 */
[----:B------:R-:W-:Y:S01]  /*1860*/  FMUL.FTZ R32, R45, R32 ;  /* 0x000000202d207220 */ /* 0x000fe20000410000 */
[----:B------:R-:W-:Y:S01]  /*1870*/  FFMA.FTZ R46, R33, R46, 1 ;  /* 0x3f800000212e7423 */ /* 0x000fe2000001002e */
[----:B------:R-:W-:-:S04]  /*1880*/  FMUL.FTZ R33, R7, R44 ;  /* 0x0000002c07217220 */ /* 0x000fc80000410000 */
[----:B------:R-:W-:-:S07]  /*1890*/  FMUL.FTZ R33, R33, R46 ;  /* 0x0000002e21217220 */ /* 0x000fce0000410000 */
.L_x_2112:
        /* <DEDUP_REMOVED lines=31> */
.L_x_2113:
[----:B------:R-:W-:Y:S01]  /*1a90*/  FFMA.FTZ R42, R50, R39, R37 ;  /* 0x00000027322a7223 */ /* 0x000fe20000010025 */
[----:B------:R-:W-:Y:S01]  /*1aa0*/  FMUL.FTZ R40, R30, R20 ;  /* 0x000000141e287220 */ /* 0x000fe20000410000 */
[----:B------:R-:W-:Y:S01]  /*1ab0*/  FADD.FTZ R41, R39, R38 ;  /* 0x0000002627297221 */ /* 0x000fe20000010000 */
[----:B------:R-:W-:Y:S01]  /*1ac0*/  FMUL.FTZ R39, R31, R21 ;  /* 0x000000151f277220 */ /* 0x000fe20000410000 */
[----:B------:R-:W-:Y:S01]  /*1ad0*/  FADD.FTZ R49, R28, -UR12 ;  /* 0x8000000c1c317e21 */ /* 0x000fe20008010000 */
[----:B------:R-:W-:Y:S01]  /*1ae0*/  FFMA.FTZ R37, R51, R40, R42 ;  /* 0x0000002833257223 */ /* 0x000fe2000001002a */
[----:B------:R-:W-:Y:S01]  /*1af0*/  FADD.FTZ R40, R41, R40 ;  /* 0x0000002829287221 */ /* 0x000fe20000010000 */
[----:B------:R-:W-:Y:S01]  /*1b00*/  FADD.FTZ R46, R29, -UR12 ;  /* 0x8000000c1d2e7e21 */ /* 0x000fe20008010000 */
[----:B------:R-:W-:Y:S01]  /*1b10*/  MOV R29, R12 ;  /* 0x0000000c001d7202 */ /* 0x000fe20000000f00 */
[----:B------:R-:W-:Y:S01]  /*1b20*/  FFMA.FTZ R38, R48, R39, R37 ;  /* 0x0000002730267223 */ /* 0x000fe20000010025 */
[----:B------:R-:W-:Y:S01]  /*1b30*/  FADD.FTZ R37, R39, R40 ;  /* 0x0000002827257221 */ /* 0x000fe20000010000 */
[----:B------:R-:W-:Y:S01]  /*1b40*/  MOV R28, R13 ;  /* 0x0000000d001c7202 */ /* 0x000fe20000000f00 */
        /* <DEDUP_REMOVED lines=21> */
.L_x_2114:
[----:B------:R-:W-:Y:S01]  /*1ca0*/  FMUL.FTZ R42, R29, R20 ;  /* 0x000000141d2a7220 */ /* 0x000fe20000410000 */
[----:B------:R-:W-:Y:S01]  /*1cb0*/  FFMA.FTZ R44, R57, R34, RZ ;  /* 0x00000022392c7223 */ /* 0x000fe200000100ff */
[----:B------:R-:W-:Y:S01]  /*1cc0*/  FADD.FTZ R40, RZ, R34 ;  /* 0x00000022ff287221 */ /* 0x000fe20000010000 */
[----:B------:R-:W-:Y:S01]  /*1cd0*/  FMUL.FTZ R41, R28, R21 ;  /* 0x000000151c297220 */ /* 0x000fe20000410000 */
[----:B------:R-:W-:Y:S01]  /*1ce0*/  FFMA.FTZ R39, R49, R42, R38 ;  /* 0x0000002a31277223 */ /* 0x000fe20000010026 */
[----:B------:R-:W-:Y:S01]  /*1cf0*/  FADD.FTZ R42, R37, R42 ;  /* 0x0000002a252a7221 */ /* 0x000fe20000010000 */
[----:B------:R-:W-:Y:S01]  /*1d00*/  FFMA.FTZ R34, R55, R35, R44 ;  /* 0x0000002337227223 */ /* 0x000fe2000001002c */
[----:B------:R-:W-:Y:S01]  /*1d10*/  FADD.FTZ R47, R26, -UR12 ;  /* 0x8000000c1a2f7e21 */ /* 0x000fe20008010000 */
[----:B------:R-:W-:Y:S01]  /*1d20*/  FADD.FTZ R44, R27, -UR12 ;  /* 0x8000000c1b2c7e21 */ /* 0x000fe20008010000 */
[----:B------:R-:W-:Y:S01]  /*1d30*/  FFMA.FTZ R38, R46, R41, R39 ;  /* 0x000000292e267223 */ /* 0x000fe20000010027 */
[----:B------:R-:W-:Y:S01]  /*1d40*/  FADD.FTZ R39, R41, R42 ;  /* 0x0000002a29277221 */ /* 0x000fe20000010000 */
[----:B------:R-:W-:Y:S01]  /*1d50*/  FADD.FTZ R35, R40, R35 ;  /* 0x0000002328237221 */ /* 0x000fe20000010000 */
[----:B------:R-:W-:Y:S01]  /*1d60*/  MOV R27, R14 ;  /* 0x0000000e001b7202 */ /* 0x000fe20000000f00 */
[----:B------:R-:W-:Y:S01]  /*1d70*/  FMUL.FTZ R47, R47, UR13 ;  /* 0x0000000d2f2f7c20 */ /* 0x000fe20008410000 */
[----:B------:R-:W-:Y:S01]  /*1d80*/  MOV R26, R15 ;  /* 0x0000000f001a7202 */ /* 0x000fe20000000f00 */
        /* <DEDUP_REMOVED lines=16> */
[----:B-1----:R-:W-:Y:S01]  /*1e90*/  FADD.FTZ R76, -R70, 1 ;  /* 0x3f800000464c7421 */ /* 0x002fe20000010100 */
[----:B------:R-:W-:-:S03]  /*1ea0*/  FMUL.FTZ R70, R15, R70 ;  /* 0x000000460f467220 */ /* 0x000fc60000410000 */
[----:B------:R-:W-:Y:S01]  /*1eb0*/  FFMA.FTZ R77, R27, R76, 1 ;  /* 0x3f8000001b4d7423 */ /* 0x000fe2000001004c */
[----:B------:R-:W-:-:S04]  /*1ec0*/  FMUL.FTZ R27, R14, R43 ;  /* 0x0000002b0e1b7220 */ /* 0x000fc80000410000 */
[----:B------:R-:W-:Y:S01]  /*1ed0*/  FMUL.FTZ R27, R27, R26 ;  /* 0x0000001a1b1b7220 */ /* 0x000fe20000410000 */
[----:B------:R-:W-:-:S07]  /*1ee0*/  FMUL.FTZ R26, R70, R77 ;  /* 0x0000004d461a7220 */ /* 0x000fce0000410000 */
.L_x_2115:
[----:B------:R-:W-:Y:S01]  /*1ef0*/  FMUL.FTZ R40, R27, R20 ;  /* 0x000000141b287220 */ /* 0x000fe20000410000 */
[----:B------:R-:W-:Y:S01]  /*1f00*/  FFMA.FTZ R37, R52, R0, R37 ;  /* 0x0000000034257223 */ /* 0x000fe20000010025 */
[----:B------:R-:W-:Y:S01]  /*1f10*/  FADD.FTZ R36, R41, R0 ;  /* 0x0000000029247221 */ /* 0x000fe20000010000 */
[----:B------:R-:W-:Y:S01]  /*1f20*/  FMUL.FTZ R0, R26, R21 ;  /* 0x000000151a007220 */ /* 0x000fe20000410000 */
[----:B------:R-:W-:Y:S01]  /*1f30*/  FFMA.FTZ R41, R47, R40, R38 ;  /* 0x000000282f297223 */ /* 0x000fe20000010026 */
[----:B------:R-:W-:Y:S01]  /*1f40*/  FADD.FTZ R39, R39, R40 ;  /* 0x0000002827277221 */ /* 0x000fe20000010000 */
[----:B------:R-:W-:Y:S01]  /*1f50*/  FADD.FTZ R38, R25, -UR12 ;  /* 0x8000000c19267e21 */ /* 0x000fe20008010000 */
[----:B------:R-:W-:Y:S01]  /*1f60*/  FADD.FTZ R45, R24, -UR12 ;  /* 0x8000000c182d7e21 */ /* 0x000fe20008010000 */
[----:B------:R-:W-:Y:S01]  /*1f70*/  FFMA.FTZ R40, R44, R0, R41 ;  /* 0x000000002c287223 */ /* 0x000fe20000010029 */
[----:B------:R-:W-:Y:S01]  /*1f80*/  FADD.FTZ R25, R0, R39 ;  /* 0x0000002700197221 */ /* 0x000fe20000010000 */
[----:B------:R-:W-:Y:S01]  /*1f90*/  FMUL.FTZ R0, R38, UR13 ;  /* 0x0000000d26007c20 */ /* 0x000fe20008410000 */
[----:B------:R-:W-:Y:S01]  /*1fa0*/  MOV R24, R16 ;  /* 0x0000001000187202 */ /* 0x000fe20000000f00 */
[----:B------:R-:W-:Y:S01]  /*1fb0*/  FMUL.FTZ R45, R45, UR13 ;  /* 0x0000000d2d2d7c20 */ /* 0x000fe20008410000 */
[----:B------:R-:W-:Y:S01]  /*1fc0*/  MOV R38, R17 ;  /* 0x0000001100267202 */ /* 0x000fe20000000f00 */
        /* <DEDUP_REMOVED lines=19> */
.L_x_2116:
[----:B------:R-:W-:Y:S01]  /*2100*/  FMUL.FTZ R42, R24, R20 ;  /* 0x00000014182a7220 */ /* 0x000fe20000410000 */
[----:B------:R-:W-:Y:S01]  /*2110*/  FADD.FTZ R2, R2, -UR12 ;  /* 0x8000000c02027e21 */ /* 0x000fe20008010000 */
[----:B------:R-:W-:Y:S02]  /*2120*/  MOV R41, R18 ;  /* 0x0000001200297202 */ /* 0x000fe40000000f00 */
[----:B------:R-:W-:Y:S01]  /*2130*/  FFMA.FTZ R39, R45, R42, R40 ;  /* 0x0000002a2d277223 */ /* 0x000fe20000010028 */
[----:B------:R-:W-:Y:S01]  /*2140*/  FADD.FTZ R42, R25, R42 ;  /* 0x0000002a192a7221 */ /* 0x000fe20000010000 */
[----:B------:R-:W-:-:S04]  /*2150*/  FMUL.FTZ R25, R38, R21 ;  /* 0x0000001526197220 */ /* 0x000fc80000410000 */
[----:B------:R-:W-:Y:S01]  /*2160*/  FFMA.FTZ R40, R0, R25, R39 ;  /* 0x0000001900287223 */ /* 0x000fe20000010027 */
[----:B------:R-:W-:Y:S01]  /*2170*/  FADD.FTZ R39, R3, -UR12 ;  /* 0x8000000c03277e21 */ /* 0x000fe20008010000 */
[----:B------:R-:W-:Y:S01]  /*2180*/  FADD.FTZ R25, R25, R42 ;  /* 0x0000002a19197221 */ /* 0x000fe20000010000 */
[----:B------:R-:W-:Y:S01]  /*2190*/  FMUL.FTZ R3, R2, UR13 ;  /* 0x0000000d02037c20 */ /* 0x000fe20008410000 */
[----:B------:R-:W-:Y:S01]  /*21a0*/  MOV R42, R19 ;  /* 0x00000013002a7202 */ /* 0x000fe20000000f00 */
        /* <DEDUP_REMOVED lines=16> */
[----:B0-----:R-:W-:-:S04]  /*22b0*/  FADD.FTZ R42, -R70, 1 ;  /* 0x3f800000462a7421 */ /* 0x001fc80000010100 */
[----:B------:R-:W-:Y:S01]  /*22c0*/  FFMA.FTZ R39, R39, R42, 1 ;  /* 0x3f80000027277423 */ /* 0x000fe2000001002a */
[----:B------:R-:W-:-:S04]  /*22d0*/  FMUL.FTZ R42, R19, R70 ;  /* 0x00000046132a7220 */ /* 0x000fc80000410000 */
[----:B------:R-:W-:-:S07]  /*22e0*/  FMUL.FTZ R42, R42, R39 ;  /* 0x000000272a2a7220 */ /* 0x000fce0000410000 */
.L_x_2117:
[----:B------:R-:W-:Y:S01]  /*22f0*/  FMUL.FTZ R70, R41, R20 ;  /* 0x0000001429467220 */ /* 0x000fe20000410000 */
[----:B------:R-:W-:Y:S01]  /*2300*/  ISETP.GT.AND P0, PT, R58, 0x1e, PT ;  /* 0x0000001e3a00780c */ /* 0x000fe20003f04270 */
[----:B------:R-:W-:Y:S01]  /*2310*/  FADD.FTZ R35, R35, R32 ;  /* 0x0000002023237221 */ /* 0x000fe20000010000 */
[----:B------:R-:W-:Y:S01]  /*2320*/  FFMA.FTZ R34, R53, R32, R34 ;  /* 0x0000002035227223 */ /* 0x000fe20000010022 */
[----:B------:R-:W-:Y:S01]  /*2330*/  FFMA.FTZ R39, R3, R70, R40 ;  /* 0x0000004603277223 */ /* 0x000fe20000010028 */
[----:B------:R-:W-:Y:S01]  /*2340*/  FADD.FTZ R70, R25, R70 ;  /* 0x0000004619467221 */ /* 0x000fe20000010000 */
[----:B------:R-:W-:Y:S01]  /*2350*/  FMUL.FTZ R25, R42, R21 ;  /* 0x000000152a197220 */ /* 0x000fe20000410000 */
[----:B------:R-:W-:Y:S01]  /*2360*/  FFMA.FTZ R34, R51, R30, R34 ;  /* 0x0000001e33227223 */ /* 0x000fe20000010022 */
[----:B------:R-:W0:Y:S01]  /*2370*/  S2UR UR18, SR_CgaCtaId ;  /* 0x00000000001279c3 */ /* 0x000e220000008800 */
[----:B------:R-:W-:Y:S01]  /*2380*/  FADD.FTZ R36, R36, R33 ;  /* 0x0000002124247221 */ /* 0x000fe20000010000 */
[----:B------:R-:W-:Y:S01]  /*2390*/  FFMA.FTZ R39, R2, R25, R39 ;  /* 0x0000001902277223 */ /* 0x000fe20000010027 */
[----:B------:R-:W-:Y:S01]  /*23a0*/  FADD.FTZ R25, R25, R70 ;  /* 0x0000004619197221 */ /* 0x000fe20000010000 */
[----:B------:R-:W-:Y:S01]  /*23b0*/  FFMA.FTZ R37, R50, R33, R37 ;  /* 0x0000002132257223 */ /* 0x000fe20000010025 */
[----:B------:R-:W-:Y:S01]  /*23c0*/  FADD.FTZ R33, R36, R31 ;  /* 0x0000001f24217221 */ /* 0x000fe20000010000 */
[----:B------:R-:W-:Y:S01]  /*23d0*/  FFMA.FTZ R34, R49, R29, R34 ;  /* 0x0000001d31227223 */ /* 0x000fe20000010022 */
[----:B------:R-:W1:Y:S01]  /*23e0*/  SHFL.DOWN PT, R40, R39, 0x1, 0x1f ;  /* 0x08201f0027287f89 */ /* 0x000e6200000e0000 */
[----:B------:R-:W-:Y:S01]  /*23f0*/  FFMA.FTZ R37, R48, R31, R37 ;  /* 0x0000001f30257223 */ /* 0x000fe20000010025 */
[----:B------:R-:W-:Y:S01]  /*2400*/  FADD.FTZ R33, R33, R28 ;  /* 0x0000001c21217221 */ /* 0x000fe20000010000 */
[----:B------:R-:W-:Y:S01]  /*2410*/  UMOV UR12, 0x400 ;  /* 0x00000400000c7882 */ /* 0x000fe20000000000 */
[----:B------:R-:W2:Y:S01]  /*2420*/  SHFL.DOWN PT, R70, R25, 0x1, 0x1f ;  /* 0x08201f0019467f89 */ /* 0x000ea200000e0000 */
[----:B------:R-:W-:Y:S01]  /*2430*/  FFMA.FTZ R37, R46, R28, R37 ;  /* 0x0000001c2e257223 */ /* 0x000fe20000010025 */
[----:B------:R-:W-:Y:S01]  /*2440*/  UIADD3 UR11, UR12, 0xf0, URZ ;  /* 0x000000f00c0b7890 */ /* 0x000fe2000fffe03f */
[----:B------:R-:W-:Y:S01]  /*2450*/  FFMA.FTZ R34, R47, R27, R34 ;  /* 0x0000001b2f227223 */ /* 0x000fe20000010022 */
[----:B------:R-:W-:Y:S01]  /*2460*/  FADD.FTZ R33, R33, R26 ;  /* 0x0000001a21217221 */ /* 0x000fe20000010000 */
[----:B------:R-:W-:Y:S01]  /*2470*/  FFMA.FTZ R37, R44, R26, R37 ;  /* 0x0000001a2c257223 */ /* 0x000fe20000010025 */
[----:B------:R-:W-:Y:S01]  /*2480*/  ISETP.NE.AND P2, PT, R68, RZ, PT ;  /* 0x000000ff4400720c */ /* 0x000fe20003f45270 */
[----:B------:R-:W-:Y:S01]  /*2490*/  FFMA.FTZ R34, R45, R24, R34 ;  /* 0x000000182d227223 */ /* 0x000fe20000010022 */
[----:B------:R-:W-:Y:S01]  /*24a0*/  BSSY B0, `(.L_x_2118) ;  /* 0x0000065000007945 */ /* 0x000fe20003800000 */
[----:B------:R-:W-:Y:S01]  /*24b0*/  FFMA.FTZ R37, R0, R38, R37 ;  /* 0x0000002600257223 */ /* 0x000fe20000010025 */
[----:B------:R-:W-:Y:S01]  /*24c0*/  ISETP.GT.U32.AND P3, PT, R68, 0x2f, PT ;  /* 0x0000002f4400780c */ /* 0x000fe20003f64070 */
        /* <DEDUP_REMOVED lines=13> */
[----:B------:R-:W-:-:S03]  /*25a0*/  ISETP.GT.AND P0, PT, R58, 0x17, PT ;  /* 0x000000173a00780c */ /* 0x000fc60003f04270 */
[----:B------:R-:W0:Y:S04]  /*25b0*/  SHFL.DOWN PT, R70, R39, 0x8, 0x1f ;  /* 0x09001f0027467f89 */ /* 0x000e2800000e0000 */
[----:B------:R-:W1:Y:S06]  /*25c0*/  SHFL.DOWN PT, R40, R25, 0x8, 0x1f ;  /* 0x09001f0019287f89 */ /* 0x000e6c00000e0000 */
[----:B0-----:R-:W-:Y:S01]  /*25d0*/  @!P0 FADD.FTZ R39, R39, R70 ;  /* 0x0000004627278221 */ /* 0x001fe20000010000 */
[----:B------:R-:W-:Y:S01]  /*25e0*/  LEA R70, R68, UR11, 0x4 ;  /* 0x0000000b44467c11 */ /* 0x000fe2000f8e20ff */
[----:B-1----:R-:W-:Y:S01]  /*25f0*/  @!P0 FADD.FTZ R25, R25, R40 ;  /* 0x0000002819198221 */ /* 0x002fe20000010000 */
[----:B------:R-:W-:Y:S01]  /*2600*/  FADD.FTZ R40, R35, R30 ;  /* 0x0000001e23287221 */ /* 0x000fe20000010000 */
[----:B------:R-:W-:Y:S01]  /*2610*/  ISETP.GT.AND P0, PT, R58, 0xf, PT ;  /* 0x0000000f3a00780c */ /* 0x000fe20003f04270 */
[----:B------:R-:W0:Y:S01]  /*2620*/  SHFL.DOWN PT, R30, R39, 0x10, 0x1f ;  /* 0x0a001f00271e7f89 */ /* 0x000e2200000e0000 */
[----:B------:R-:W-:Y:S01]  /*2630*/  FADD.FTZ R35, R33, R38 ;  /* 0x0000002621237221 */ /* 0x000fe20000010000 */
[----:B------:R-:W-:Y:S01]  /*2640*/  FADD.FTZ R40, R40, R29 ;  /* 0x0000001d28287221 */ /* 0x000fe20000010000 */
[----:B------:R-:W-:Y:S01]  /*2650*/  FFMA.FTZ R33, R2, R42, R37 ;  /* 0x0000002a02217223 */ /* 0x000fe20000010025 */
[----:B------:R-:W1:Y:S01]  /*2660*/  SHFL.DOWN PT, R32, R25, 0x10, 0x1f ;  /* 0x0a001f0019207f89 */ /* 0x000e6200000e0000 */
[----:B------:R-:W-:Y:S01]  /*2670*/  FADD.FTZ R35, R35, R42 ;  /* 0x0000002a23237221 */ /* 0x000fe20000010000 */
[----:B------:R-:W-:-:S04]  /*2680*/  FADD.FTZ R29, R40, R27 ;  /* 0x0000001b281d7221 */ /* 0x000fc80000010000 */
[----:B------:R-:W-:Y:S02]  /*2690*/  FADD.FTZ R26, R29, R24 ;  /* 0x000000181d1a7221 */ /* 0x000fe40000010000 */
[----:B0-----:R-:W-:Y:S01]  /*26a0*/  @!P0 FADD.FTZ R39, R39, R30 ;  /* 0x0000001e27278221 */ /* 0x001fe20000010000 */
[----:B-1----:R-:W-:Y:S01]  /*26b0*/  @!P0 FADD.FTZ R25, R25, R32 ;  /* 0x0000002019198221 */ /* 0x002fe20000010000 */
[----:B------:R-:W-:Y:S01]  /*26c0*/  ISETP.NE.AND P0, PT, R58, RZ, PT ;  /* 0x000000ff3a00720c */ /* 0x000fe20003f05270 */
[----:B------:R-:W-:Y:S01]  /*26d0*/  FFMA.FTZ R32, R3, R41, R34 ;  /* 0x0000002903207223 */ /* 0x000fe20000010022 */
[----:B------:R-:W-:Y:S01]  /*26e0*/  FADD.FTZ R34, R26, R41 ;  /* 0x000000291a227221 */ /* 0x000fe20000010000 */
[----:B------:R-:W-:-:S04]  /*26f0*/  MOV R24, R39 ;  /* 0x0000002700187202 */ /* 0x000fc80000000f00 */
[----:B------:R0:W-:Y:S06]  /*2700*/  STS.128 [R70], R32 ;  /* 0x0000002046007388 */ /* 0x0001ec0000000c00 */
        /* <DEDUP_REMOVED lines=15> */
[----:B------:R-:W-:Y:S01]  /*2800*/  FADD.FTZ R28, R28, R31 ;  /* 0x0000001f1c1c7221 */ /* 0x000fe20000010000 */
[----:B------:R-:W1:Y:S02]  /*2810*/  LDS.128 R24, [UR11+0x60] ;  /* 0x0000600bff187984 */ /* 0x000e640008000c00 */
[----:B---3--:R-:W-:Y:S01]  /*2820*/  FADD.FTZ R29, R29, R36 ;  /* 0x000000241d1d7221 */ /* 0x008fe20000010000 */
[----:B------:R-:W-:-:S03]  /*2830*/  FADD.FTZ R36, R28, R37 ;  /* 0x000000251c247221 */ /* 0x000fc60000010000 */
[----:B------:R-:W-:Y:S01]  /*2840*/  FADD.FTZ R37, R29, R38 ;  /* 0x000000261d257221 */ /* 0x000fe20000010000 */
[----:B------:R-:W-:Y:S01]  /*2850*/  FADD.FTZ R36, R36, R39 ;  /* 0x0000002724247221 */ /* 0x000fe20000010000 */
        /* <DEDUP_REMOVED lines=10> */
[----:B------:R-:W1:Y:S02]  /*2900*/  LDS.128 R36, [UR11+0x90] ;  /* 0x0000900bff247984 */ /* 0x000e640008000c00 */
[----:B--2---:R-:W-:Y:S01]  /*2910*/  FADD.FTZ R25, R25, R28 ;  /* 0x0000001c19197221 */ /* 0x004fe20000010000 */
[----:B------:R-:W-:-:S03]  /*2920*/  FADD.FTZ R28, R24, R29 ;  /* 0x0000001d181c7221 */ /* 0x000fc60000010000 */
[----:B------:R-:W-:Y:S01]  /*2930*/  FADD.FTZ R29, R25, R30 ;  /* 0x0000001e191d7221 */ /* 0x000fe20000010000 */
[----:B------:R-:W-:Y:S01]  /*2940*/  FADD.FTZ R28, R28, R31 ;  /* 0x0000001f1c1c7221 */ /* 0x000fe20000010000 */
[----:B------:R-:W2:Y:S02]  /*2950*/  LDS.128 R24, [UR11+0xa0] ;  /* 0x0000a00bff187984 */ /* 0x000ea40008000c00 */
[----:B0-----:R-:W-:Y:S01]  /*2960*/  FADD.FTZ R29, R29, R40 ;  /* 0x000000281d1d7221 */ /* 0x001fe20000010000 */
[----:B------:R-:W-:-:S03]  /*2970*/  FADD.FTZ R28, R28, R41 ;  /* 0x000000291c1c7221 */ /* 0x000fc60000010000 */
[----:B------:R-:W-:Y:S01]  /*2980*/  FADD.FTZ R29, R29, R42 ;  /* 0x0000002a1d1d7221 */ /* 0x000fe20000010000 */
[----:B------:R-:W-:-:S03]  /*2990*/  FADD.FTZ R28, R28, R43 ;  /* 0x0000002b1c1c7221 */ /* 0x000fc60000010000 */
[----:B-1----:R-:W-:Y:S01]  /*29a0*/  FADD.FTZ R41, R29, R36 ;  /* 0x000000241d297221 */ /* 0x002fe20000010000 */
[----:B------:R-:W-:Y:S02]  /*29b0*/  FADD.FTZ R36, R28, R37 ;  /* 0x000000251c247221 */ /* 0x000fe40000010000 */
[----:B------:R-:W0:Y:S01]  /*29c0*/  LDS.128 R28, [UR11+0xb0] ;  /* 0x0000b00bff1c7984 */ /* 0x000e220008000c00 */
        /* <DEDUP_REMOVED lines=18> */
.L_x_2119:
[----:B------:R-:W-:Y:S05]  /*2af0*/  BSYNC B0 ;  /* 0x0000000000007941 */ /* 0x000fea0003800000 */
.L_x_2118:
        /* <DEDUP_REMOVED lines=8> */
[----:B0-----:R-:W-:Y:S01]  /*2b80*/  FADD.FTZ R33, R34, R38 ;  /* 0x0000002622217221 */ /* 0x001fe20000010000 */
[----:B------:R-:W-:Y:S01]  /*2b90*/  FADD.FTZ R32, R35, R39 ;  /* 0x0000002723207221 */ /* 0x000fe20000010000 */
[----:B--2---:R-:W-:Y:S01]  /*2ba0*/  FADD.FTZ R27, R27, R40 ;  /* 0x000000281b1b7221 */ /* 0x004fe20000010000 */
[----:B------:R-:W0:Y:S01]  /*2bb0*/  LDS.128 R36, [R70+0xc00] ;  /* 0x000c000046247984 */ /* 0x000e220000000c00 */
[----:B------:R-:W-:Y:S01]  /*2bc0*/  FADD.FTZ R34, R26, R41 ;  /* 0x000000291a227221 */ /* 0x000fe20000010000 */
[----:B------:R-:W-:Y:S01]  /*2bd0*/  FADD.FTZ R33, R33, R42 ;  /* 0x0000002a21217221 */ /* 0x000fe20000010000 */
[----:B------:R-:W-:Y:S01]  /*2be0*/  FADD.FTZ R26, R32, R43 ;  /* 0x0000002b201a7221 */ /* 0x000fe20000010000 */
[----:B---3--:R-:W-:Y:S01]  /*2bf0*/  FADD.FTZ R27, R27, R28 ;  /* 0x0000001c1b1b7221 */ /* 0x008fe20000010000 */
[----:B------:R-:W1:Y:S01]  /*2c00*/  LDS.128 R40, [R70+0xf00] ;  /* 0x000f000046287984 */ /* 0x000e620000000c00 */
[----:B------:R-:W-:Y:S01]  /*2c10*/  FADD.FTZ R28, R34, R29 ;  /* 0x0000001d221c7221 */ /* 0x000fe20000010000 */
[----:B------:R-:W-:Y:S01]  /*2c20*/  FADD.FTZ R29, R33, R30 ;  /* 0x0000001e211d7221 */ /* 0x000fe20000010000 */
[----:B------:R-:W-:Y:S01]  /*2c30*/  FADD.FTZ R26, R26, R31 ;  /* 0x0000001f1a1a7221 */ /* 0x000fe20000010000 */
        /* <DEDUP_REMOVED lines=39> */
[----:B------:R-:W0:Y:S01]  /*2eb0*/  LDS.128 R28, [R70+0x2700] ;  /* 0x00270000461c7984 */ /* 0x000e220000000c00 */
[----:B--2---:R-:W-:Y:S01]  /*2ec0*/  FADD.FTZ R77, R77, R32 ;  /* 0x000000204d4d7221 */ /* 0x004fe20000010000 */
        /* <DEDUP_REMOVED lines=17> */
.L_x_2121:
[----:B------:R-:W-:Y:S05]  /*2fe0*/  BSYNC B0 ;  /* 0x0000000000007941 */ /* 0x000fea0003800000 */
.L_x_2120:
        /* <DEDUP_REMOVED lines=20> */
.L_x_2123:
[----:B------:R-:W-:Y:S05]  /*3130*/  BSYNC B0 ;  /* 0x0000000000007941 */ /* 0x000fea0003800000 */
.L_x_2122:
[----:B------:R-:W-:Y:S05]  /*3140*/  @!P0 BRA `(.L_x_2124) ;  /* 0x0000001000908947 */ /* 0x000fea0003800000 */
[----:B0-2---:R-:W0:Y:S01]  /*3150*/  LDC R35, c[0x0][0x10] ;  /* 0x00000400ff237b82 */ /* 0x005e220000000800 */
        /* <DEDUP_REMOVED lines=32> */
.L_x_2126:
[----:B------:R-:W2:Y:S04]  /*3360*/  LDG.E.STRONG.GPU R28, desc[UR14][R26.64] ;  /* 0x0000000e1a1c7981 */ /* 0x000ea8000c1ef900 */
[----:B--2---:R-:W-:Y:S01]  /*3370*/  CCTL.IVALL ;  /* 0x00000000ff00798f */ /* 0x004fe20002000000 */
[----:B------:R-:W-:Y:S05]  /*3380*/  YIELD ;  /* 0x0000000000007946 */ /* 0x000fea0003800000 */
[----:B------:R-:W-:-:S13]  /*3390*/  ISETP.NE.AND P0, PT, R28, R31, PT ;  /* 0x0000001f1c00720c */ /* 0x000fda0003f05270 */
[----:B------:R-:W-:Y:S05]  /*33a0*/  @P0 BRA `(.L_x_2126) ;  /* 0xfffffffc00ec0947 */ /* 0x000fea000383ffff */
.L_x_2125:
        /* <DEDUP_REMOVED lines=17> */
.L_x_2130:
        /* <DEDUP_REMOVED lines=8> */
[----:B------:R-:W-:-:S09]  /*3540*/  IADD3 R30, R38, 0x3, RZ ;  /* 0x00000003261e7810 */ /* 0x000fd20007ffe0ff */
[C-C-:B------:R-:W-:Y:S02]  /*3550*/  @!P3 IMAD R29, R35.reuse, R29, R34.reuse ;  /* 0x0000001d231db224 */ /* 0x140fe400078e0222 */
[----:B------:R-:W-:Y:S02]  /*3560*/  @!P4 IMAD R31, R35, R31, R34 ;  /* 0x0000001f231fc224 */ /* 0x000fe400078e0222 */
[----:B--2---:R-:W-:Y:S01]  /*3570*/  @!P6 FADD.FTZ R24, R24, R26 ;  /* 0x0000001a1818e221 */ /* 0x004fe20000010000 */
        /* <DEDUP_REMOVED lines=103> */
.L_x_2129:
[----:B------:R-:W-:-:S13]  /*3bf0*/  ISETP.GT.AND P3, PT, R37, 0x4, PT ;  /* 0x000000042500780c */ /* 0x000fda0003f64270 */
[----:B------:R-:W-:Y:S05]  /*3c00*/  @!P3 BRA `(.L_x_2131) ;  /* 0x0000000000ecb947 */ /* 0x000fea0003800000 */
[C---:B------:R-:W-:Y:S02]  /*3c10*/  IADD3 R29, R38.reuse, 0x1, RZ ;  /* 0x00000001261d7810 */ /* 0x040fe40007ffe0ff */
[C---:B------:R-:W-:Y:S02]  /*3c20*/  ISETP.EQ.OR P0, PT, R38.reuse, UR16, P2 ;  /* 0x0000001026007c0c */ /* 0x040fe40009702670 */
[----:B------:R-:W-:Y:S02]  /*3c30*/  ISETP.EQ.OR P4, PT, R29, UR16, P2 ;  /* 0x000000101d007c0c */ /* 0x000fe40009782670 */
[C---:B------:R-:W-:Y:S02]  /*3c40*/  IADD3 R31, R38.reuse, 0x2, RZ ;  /* 0x00000002261f7810 */ /* 0x040fe40007ffe0ff */
[----:B------:R-:W-:Y:S02]  /*3c50*/  IADD3 R32, R38, 0x3, RZ ;  /* 0x0000000326207810 */ /* 0x000fe40007ffe0ff */
[----:B------:R-:W-:-:S02]  /*3c60*/  ISETP.EQ.OR P6, PT, R31, UR16, P2 ;  /* 0x000000101f007c0c */ /* 0x000fc400097c2670 */
[----:B------:R-:W-:-:S03]  /*3c70*/  ISETP.EQ.OR P3, PT, R32, UR16, P2 ;  /* 0x0000001020007c0c */ /* 0x000fc60009762670 */
[--C-:B------:R-:W-:Y:S02]  /*3c80*/  @!P0 IMAD R27, R38, R35, R34.reuse ;  /* 0x00000023261b8224 */ /* 0x100fe400078e0222 */
[----:B------:R-:W-:Y:S02]  /*3c90*/  @!P4 IMAD R29, R35, R29, R34 ;  /* 0x0000001d231dc224 */ /* 0x000fe400078e0222 */
[----:B------:R-:W-:-:S04]  /*3ca0*/  @!P0 IMAD.WIDE.U32 R26, R27, 0x8, R40 ;  /* 0x000000081b1a8825 */ /* 0x000fc800078e0028 */
[----:B------:R-:W-:Y:S02]  /*3cb0*/  @!P4 IMAD.WIDE.U32 R28, R29, 0x8, R40 ;  /* 0x000000081d1cc825 */ /* 0x000fe400078e0028 */
[----:B------:R-:W2:Y:S02]  /*3cc0*/  @!P0 LDG.E.64 R26, desc[UR14][R26.64] ;  /* 0x0000000e1a1a8981 */ /* 0x000ea4000c1e1b00 */
[C-C-:B------:R-:W-:Y:S02]  /*3cd0*/  @!P6 IMAD R31, R35.reuse, R31, R34.reuse ;  /* 0x0000001f231fe224 */ /* 0x140fe400078e0222 */
[----:B------:R-:W-:Y:S01]  /*3ce0*/  @!P3 IMAD R33, R35, R32, R34 ;  /* 0x000000202321b224 */ /* 0x000fe200078e0222 */
[----:B------:R-:W3:Y:S01]  /*3cf0*/  @!P4 LDG.E.64 R28, desc[UR14][R28.64] ;  /* 0x0000000e1c1cc981 */ /* 0x000ee2000c1e1b00 */
[----:B------:R-:W-:-:S04]  /*3d00*/  @!P6 IMAD.WIDE.U32 R30, R31, 0x8, R40 ;  /* 0x000000081f1ee825 */ /* 0x000fc800078e0028 */
[----:B------:R-:W-:Y:S02]  /*3d10*/  @!P3 IMAD.WIDE.U32 R32, R33, 0x8, R40 ;  /* 0x000000082120b825 */ /* 0x000fe400078e0028 */
[----:B------:R-:W4:Y:S04]  /*3d20*/  @!P6 LDG.E.64 R30, desc[UR14][R30.64] ;  /* 0x0000000e1e1ee981 */ /* 0x000f28000c1e1b00 */
[----:B------:R-:W5:Y:S01]  /*3d30*/  @!P3 LDG.E.64 R32, desc[UR14][R32.64] ;  /* 0x0000000e2020b981 */ /* 0x000f62000c1e1b00 */
[----:B------:R-:W-:-:S04]  /*3d40*/  IADD3 R38, R38, 0x4, RZ ;  /* 0x0000000426267810 */ /* 0x000fc80007ffe0ff */
[----:B------:R-:W-:Y:S01]  /*3d50*/  IADD3 R39, R38, 0x3, RZ ;  /* 0x0000000326277810 */ /* 0x000fe20007ffe0ff */
[----:B--2---:R-:W-:Y:S01]  /*3d60*/  @!P0 FADD.FTZ R24, R24, R26 ;  /* 0x0000001a18188221 */ /* 0x004fe20000010000 */
[----:B------:R-:W-:Y:S01]  /*3d70*/  @!P0 FADD.FTZ R25, R25, R27 ;  /* 0x0000001b19198221 */ /* 0x000fe20000010000 */
[C---:B------:R-:W-:Y:S02]  /*3d80*/  IADD3 R26, R38.reuse, 0x1, RZ ;  /* 0x00000001261a7810 */ /* 0x040fe40007ffe0ff */
[----:B------:R-:W-:Y:S01]  /*3d90*/  ISETP.EQ.OR P0, PT, R38, UR16, P2 ;  /* 0x0000001026007c0c */ /* 0x000fe20009702670 */
[----:B---3--:R-:W-:Y:S01]  /*3da0*/  @!P4 FADD.FTZ R24, R24, R28 ;  /* 0x0000001c1818c221 */ /* 0x008fe20000010000 */
[----:B------:R-:W-:Y:S01]  /*3db0*/  @!P4 FADD.FTZ R25, R25, R29 ;  /* 0x0000001d1919c221 */ /* 0x000fe20000010000 */
[----:B------:R-:W-:Y:S02]  /*3dc0*/  IADD3 R28, R38, 0x2, RZ ;  /* 0x00000002261c7810 */ /* 0x000fe40007ffe0ff */
[----:B------:R-:W-:Y:S01]  /*3dd0*/  ISETP.EQ.OR P4, PT, R26, UR16, P2 ;  /* 0x000000101a007c0c */ /* 0x000fe20009782670 */
[----:B----4-:R-:W-:Y:S01]  /*3de0*/  @!P6 FADD.FTZ R24, R24, R30 ;  /* 0x0000001e1818e221 */ /* 0x010fe20000010000 */
[----:B------:R-:W-:Y:S01]  /*3df0*/  @!P6 FADD.FTZ R25, R25, R31 ;  /* 0x0000001f1919e221 */ /* 0x000fe20000010000 */
[----:B------:R-:W-:-:S02]  /*3e00*/  ISETP.EQ.OR P6, PT, R28, UR16, P2 ;  /* 0x000000101c007c0c */ /* 0x000fc400097c2670 */
[----:B-----5:R-:W-:Y:S01]  /*3e10*/  @!P3 FADD.FTZ R24, R24, R32 ;  /* 0x000000201818b221 */ /* 0x020fe20000010000 */
[----:B------:R-:W-:Y:S01]  /*3e20*/  @!P3 FADD.FTZ R25, R25, R33 ;  /* 0x000000211919b221 */ /* 0x000fe20000010000 */
[----:B------:R-:W-:Y:S01]  /*3e30*/  ISETP.EQ.OR P3, PT, R39, UR16, P2 ;  /* 0x0000001027007c0c */ /* 0x000fe20009762670 */
[----:B------:R-:W-:-:S05]  /*3e40*/  @!P0 IMAD R27, R35, R38, R34 ;  /* 0x00000026231b8224 */ /* 0x000fca00078e0222 */
[----:B------:R-:W-:Y:S02]  /*3e50*/  @!P4 IMAD R29, R35, R26, R34 ;  /* 0x0000001a231dc224 */ /* 0x000fe400078e0222 */
[----:B------:R-:W-:-:S04]  /*3e60*/  @!P0 IMAD.WIDE.U32 R26, R27, 0x8, R40 ;  /* 0x000000081b1a8825 */ /* 0x000fc800078e0028 */
[----:B------:R-:W-:Y:S02]  /*3e70*/  @!P6 IMAD R31, R35, R28, R34 ;  /* 0x0000001c231fe224 */ /* 0x000fe400078e0222 */
[--C-:B------:R-:W-:Y:S01]  /*3e80*/  @!P4 IMAD.WIDE.U32 R28, R29, 0x8, R40.reuse ;  /* 0x000000081d1cc825 */ /* 0x100fe200078e0028 */
[----:B------:R-:W2:Y:S03]  /*3e90*/  @!P0 LDG.E.64 R26, desc[UR14][R26.64] ;  /* 0x0000000e1a1a8981 */ /* 0x000ea6000c1e1b00 */
[----:B------:R-:W-:Y:S02]  /*3ea0*/  @!P6 IMAD.WIDE.U32 R30, R31, 0x8, R40 ;  /* 0x000000081f1ee825 */ /* 0x000fe400078e0028 */
[----:B------:R-:W3:Y:S02]  /*3eb0*/  @!P4 LDG.E.64 R28, desc[UR14][R28.64] ;  /* 0x0000000e1c1cc981 */ /* 0x000ee4000c1e1b00 */
[----:B------:R-:W-:-:S02]  /*3ec0*/  @!P3 IMAD R33, R35, R39, R34 ;  /* 0x000000272321b224 */ /* 0x000fc400078e0222 */
[----:B------:R-:W4:Y:S02]  /*3ed0*/  @!P6 LDG.E.64 R30, desc[UR14][R30.64] ;  /* 0x0000000e1e1ee981 */ /* 0x000f24000c1e1b00 */
[----:B------:R-:W-:-:S06]  /*3ee0*/  @!P3 IMAD.WIDE.U32 R32, R33, 0x8, R40 ;  /* 0x000000082120b825 */ /* 0x000fcc00078e0028 */
[----:B------:R-:W5:Y:S01]  /*3ef0*/  @!P3 LDG.E.64 R32, desc[UR14][R32.64] ;  /* 0x0000000e2020b981 */ /* 0x000f62000c1e1b00 */
[----:B------:R-:W-:Y:S02]  /*3f00*/  IADD3 R37, R37, -0x4, RZ ;  /* 0xfffffffc25257810 */ /* 0x000fe40007ffe0ff */
        /* <DEDUP_REMOVED lines=11> */
.L_x_2131:
[----:B------:R-:W-:-:S13]  /*3fc0*/  ISETP.NE.OR P0, PT, R37, RZ, P0 ;  /* 0x000000ff2500720c */ /* 0x000fda0000705670 */
[----:B------:R-:W-:Y:S05]  /*3fd0*/  @!P0 BRA `(.L_x_2127) ;  /* 0x00000000007c8947 */ /* 0x000fea0003800000 */
.L_x_2128:
        /* <DEDUP_REMOVED lines=10> */
[----:B------:R-:W2:Y:S01]  /*4080*/  @!P4 LDG.E.64 R26, desc[UR14][R26.64] ;  /* 0x0000000e1a1ac981 */ /* 0x000ea2000c1e1b00 */
[----:B------:R-:W-:Y:S02]  /*4090*/  @!P3 IMAD R31, R35, R31, R34 ;  /* 0x0000001f231fb224 */ /* 0x000fe400078e0222 */
[----:B------:R-:W-:-:S04]  /*40a0*/  @!P6 IMAD.WIDE.U32 R28, R29, 0x8, R40 ;  /* 0x000000081d1ce825 */ /* 0x000fc800078e0028 */
[----:B------:R-:W-:Y:S02]  /*40b0*/  @!P3 IMAD.WIDE.U32 R30, R31, 0x8, R40 ;  /* 0x000000081f1eb825 */ /* 0x000fe400078e0028 */
[----:B------:R-:W3:Y:S02]  /*40c0*/  @!P6 LDG.E.64 R28, desc[UR14][R28.64] ;  /* 0x0000000e1c1ce981 */ /* 0x000ee4000c1e1b00 */
[----:B------:R-:W-:Y:S02]  /*40d0*/  @!P0 IMAD R33, R35, R33, R34 ;  /* 0x0000002123218224 */ /* 0x000fe400078e0222 */
[----:B------:R-:W4:Y:S02]  /*40e0*/  @!P3 LDG.E.64 R30, desc[UR14][R30.64] ;  /* 0x0000000e1e1eb981 */ /* 0x000f24000c1e1b00 */
[----:B------:R-:W-:-:S06]  /*40f0*/  @!P0 IMAD.WIDE.U32 R32, R33, 0x8, R40 ;  /* 0x0000000821208825 */ /* 0x000fcc00078e0028 */
[----:B------:R-:W5:Y:S01]  /*4100*/  @!P0 LDG.E.64 R32, desc[UR14][R32.64] ;  /* 0x0000000e20208981 */ /* 0x000f62000c1e1b00 */
[----:B------:R-:W-:Y:S02]  /*4110*/  IADD3 R37, R37, -0x4, RZ ;  /* 0xfffffffc25257810 */ /* 0x000fe40007ffe0ff */
[----:B------:R-:W-:Y:S01]  /*4120*/  IADD3 R38, R38, 0x4, RZ ;  /* 0x0000000426267810 */ /* 0x000fe20007ffe0ff */
[----:B--2---:R-:W-:Y:S01]  /*4130*/  @!P4 FADD.FTZ R24, R24, R26 ;  /* 0x0000001a1818c221 */ /* 0x004fe20000010000 */
[----:B------:R-:W-:Y:S01]  /*4140*/  @!P4 FADD.FTZ R25, R25, R27 ;  /* 0x0000001b1919c221 */ /* 0x000fe20000010000 */
[----:B------:R-:W-:Y:S02]  /*4150*/  ISETP.NE.AND P4, PT, R37, RZ, PT ;  /* 0x000000ff2500720c */ /* 0x000fe40003f85270 */
[----:B---3--:R-:W-:Y:S01]  /*4160*/  @!P6 FADD.FTZ R24, R24, R28 ;  /* 0x0000001c1818e221 */ /* 0x008fe20000010000 */
[----:B------:R-:W-:-:S03]  /*4170*/  @!P6 FADD.FTZ R25, R25, R29 ;  /* 0x0000001d1919e221 */ /* 0x000fc60000010000 */
[----:B----4-:R-:W-:Y:S01]  /*4180*/  @!P3 FADD.FTZ R24, R24, R30 ;  /* 0x0000001e1818b221 */ /* 0x010fe20000010000 */
[----:B------:R-:W-:-:S03]  /*4190*/  @!P3 FADD.FTZ R25, R25, R31 ;  /* 0x0000001f1919b221 */ /* 0x000fc60000010000 */
[----:B-----5:R-:W-:Y:S01]  /*41a0*/  @!P0 FADD.FTZ R24, R24, R32 ;  /* 0x0000002018188221 */ /* 0x020fe20000010000 */
[----:B------:R-:W-:Y:S02]  /*41b0*/  @!P0 FADD.FTZ R25, R25, R33 ;  /* 0x0000002119198221 */ /* 0x000fe40000010000 */
[----:B------:R-:W-:Y:S05]  /*41c0*/  @P4 BRA `(.L_x_2128) ;  /* 0xfffffffc00844947 */ /* 0x000fea000383ffff */
.L_x_2127:
        /* <DEDUP_REMOVED lines=11> */
.L_x_2133:
[----:B------:R-:W-:Y:S05]  /*4280*/  BSYNC B0 ;  /* 0x0000000000007941 */ /* 0x000fea0003800000 */
.L_x_2132:
        /* <DEDUP_REMOVED lines=16> */
.L_x_2124:
[----:B------:R-:W1:Y:S01]  /*4390*/  S2UR UR12, SR_CgaCtaId ;  /* 0x00000000000c79c3 */ /* 0x000e620000008800 */
[----:B------:R-:W-:Y:S01]  /*43a0*/  UMOV UR11, 0x400 ;  /* 0x00000400000b7882 */ /* 0x000fe20000000000 */
[----:B------:R-:W-:Y:S01]  /*43b0*/  ULDC.64 UR20, c[0x0][0x290] ;  /* 0x0000a40000147ab9 */ /* 0x000fe20000000a00 */
[----:B0-2---:R-:W-:Y:S02]  /*43c0*/  SHF.R.S32.HI R33, RZ, 0x1f, R66 ;  /* 0x0000001fff217819 */ /* 0x005fe40000011442 */
[----:B------:R-:W-:Y:S02]  /*43d0*/  SHF.R.S32.HI R32, RZ, 0x1f, R65 ;  /* 0x0000001fff207819 */ /* 0x000fe40000011441 */
[----:B------:R-:W-:Y:S02]  /*43e0*/  ISETP.GE.U32.AND P0, PT, R66, UR20, PT ;  /* 0x0000001442007c0c */ /* 0x000fe4000bf06070 */
[----:B------:R-:W-:Y:S02]  /*43f0*/  SHF.R.S32.HI R28, RZ, 0x1f, R64 ;  /* 0x0000001fff1c7819 */ /* 0x000fe40000011440 */
[----:B------:R-:W-:-:S02]  /*4400*/  ISETP.GE.AND.EX P0, PT, R33, UR21, PT, P0 ;  /* 0x0000001521007c0c */ /* 0x000fc4000bf06300 */
[----:B------:R-:W-:Y:S02]  /*4410*/  SHF.R.S32.HI R29, RZ, 0x1f, R63 ;  /* 0x0000001fff1d7819 */ /* 0x000fe4000001143f */
[----:B------:R-:W-:Y:S01]  /*4420*/  ISETP.GT.U32.OR P0, PT, R68, 0x2ff, P0 ;  /* 0x000002ff4400780c */ /* 0x000fe20000704470 */
[----:B-1----:R-:W-:-:S09]  /*4430*/  ULEA UR11, UR12, UR11, 0x18 ;  /* 0x0000000b0c0b7291 */ /* 0x002fd2000f8ec03f */
[----:B------:R-:W-:Y:S01]  /*4440*/  @!P2 STS.64 [UR11+0xe0], R24 ;  /* 0x0000e018ff00a988 */ /* 0x000fe20008000a0b */
[----:B------:R-:W-:Y:S01]  /*4450*/  BAR.SYNC.DEFER_BLOCKING 0x0 ;  /* 0x0000000000007b1d */ /* 0x000fe20000010000 */
[----:B------:R-:W-:-:S04]  /*4460*/  ISETP.GE.U32.AND P2, PT, R65, UR20, PT ;  /* 0x0000001441007c0c */ /* 0x000fc8000bf46070 */
[----:B------:R-:W-:-:S04]  /*4470*/  ISETP.GE.AND.EX P2, PT, R32, UR21, PT, P2 ;  /* 0x0000001520007c0c */ /* 0x000fc8000bf46320 */
        /* <DEDUP_REMOVED lines=24> */
.L_x_2134:
[----:B------:R-:W-:Y:S04]  /*4600*/  BSSY B0, `(.L_x_2135) ;  /* 0x0000013000007945 */ /* 0x000fe80003800000 */
[----:B------:R-:W-:Y:S05]  /*4610*/  @!P1 BRA `(.L_x_2136) ;  /* 0x0000000000449947 */ /* 0x000fea0003800000 */
[----:B------:R-:W-:Y:S01]  /*4620*/  ULDC.64 UR18, c[0x0][0x288] ;  /* 0x0000a20000127ab9 */ /* 0x000fe20000000a00 */
[----:B------:R-:W-:Y:S01]  /*4630*/  MOV R24, R72 ;  /* 0x0000004800187202 */ /* 0x000fe20000000f00 */
        /* <DEDUP_REMOVED lines=10> */
[----:B------:R-:W-:Y:S01]  /*46e0*/  FMUL.FTZ R8, R8, UR13 ;  /* 0x0000000d08087c20 */ /* 0x000fe20008410000 */
[----:B------:R-:W-:Y:S01]  /*46f0*/  IADD3 R27, R25, R27, RZ ;  /* 0x0000001b191b7210 */ /* 0x000fe20007ffe0ff */
[----:B------:R-:W-:-:S03]  /*4700*/  FMUL.FTZ R9, R9, UR13 ;  /* 0x0000000d09097c20 */ /* 0x000fc60008410000 */
[----:B------:R-:W-:-:S05]  /*4710*/  LEA.HI.X R27, R24, UR19, R27, 0x2, P3 ;  /* 0x00000013181b7c11 */ /* 0x000fca00098f141b */
[----:B------:R0:W-:Y:S02]  /*4720*/  STG.E.64 desc[UR14][R26.64], R8 ;  /* 0x000000081a007986 */ /* 0x0001e4000c101b0e */
.L_x_2136:
[----:B------:R-:W-:Y:S05]  /*4730*/  BSYNC B0 ;  /* 0x0000000000007941 */ /* 0x000fea0003800000 */
.L_x_2135:
[----:B------:R-:W-:Y:S05]  /*4740*/  @!P5 BRA `(.L_x_2137) ;  /* 0x000000000048d947 */ /* 0x000fea0003800000 */
        /* <DEDUP_REMOVED lines=18> */
.L_x_2137:
[----:B------:R-:W-:Y:S04]  /*4870*/  BSSY B0, `(.L_x_2138) ;  /* 0x0000013000007945 */ /* 0x000fe80003800000 */
[----:B------:R-:W-:Y:S05]  /*4880*/  @P0 BRA `(.L_x_2139) ;  /* 0x0000000000440947 */ /* 0x000fea0003800000 */
        /* <DEDUP_REMOVED lines=17> */
.L_x_2139:
[----:B------:R-:W-:Y:S05]  /*49a0*/  BSYNC B0 ;  /* 0x0000000000007941 */ /* 0x000fea0003800000 */
.L_x_2138:
[----:B------:R-:W-:Y:S05]  /*49b0*/  @!P5 BRA `(.L_x_2140) ;  /* 0x000000000048d947 */ /* 0x000fea0003800000 */
[----:B-1----:R-:W-:Y:S01]  /*49c0*/  FFMA.FTZ R4, R53, R20, R22 ;  /* 0x0000001435047223 */ /* 0x002fe20000010016 */
        /* <DEDUP_REMOVED lines=17> */
.L_x_2140:
        /* <DEDUP_REMOVED lines=8> */
[C---:B0-----:R-:W-:Y:S02]  /*4b60*/  IMAD R9, R65.reuse, UR19, R32 ;  /* 0x0000001341097c24 */ /* 0x041fe4000f8e0220 */
        /* <DEDUP_REMOVED lines=10> */
.L_x_2142:
[----:B------:R-:W-:Y:S05]  /*4c10*/  BSYNC B0 ;  /* 0x0000000000007941 */ /* 0x000fea0003800000 */
.L_x_2141:
[----:B-1----:R-:W-:Y:S02]  /*4c20*/  SHF.R.S32.HI R24, RZ, 0x1f, R62 ;  /* 0x0000001fff187819 */ /* 0x002fe4000001143e */
[----:B0-2---:R-:W-:Y:S02]  /*4c30*/  SHF.R.S32.HI R9, RZ, 0x1f, R61 ;  /* 0x0000001fff097819 */ /* 0x005fe4000001143d */
[----:B------:R-:W-:Y:S02]  /*4c40*/  SHF.R.S32.HI R8, RZ, 0x1f, R60 ;  /* 0x0000001fff087819 */ /* 0x000fe4000001143c */
[----:B------:R-:W-:Y:S02]  /*4c50*/  ISETP.GE.U32.AND P6, PT, R64, UR20, PT ;  /* 0x0000001440007c0c */ /* 0x000fe4000bfc6070 */
[----:B------:R-:W-:Y:S02]  /*4c60*/  ISETP.GE.U32.AND P0, PT, R63, UR20, PT ;  /* 0x000000143f007c0c */ /* 0x000fe4000bf06070 */
[----:B------:R-:W-:-:S02]  /*4c70*/  ISETP.GE.U32.AND P2, PT, R62, UR20, PT ;  /* 0x000000143e007c0c */ /* 0x000fc4000bf46070 */
[----:B------:R-:W-:Y:S02]  /*4c80*/  ISETP.GE.U32.AND P3, PT, R61, UR20, PT ;  /* 0x000000143d007c0c */ /* 0x000fe4000bf66070 */
[----:B------:R-:W-:Y:S02]  /*4c90*/  ISETP.GE.U32.AND P4, PT, R60, UR20, PT ;  /* 0x000000143c007c0c */ /* 0x000fe4000bf86070 */
[----:B------:R-:W-:Y:S02]  /*4ca0*/  ISETP.GE.AND.EX P6, PT, R28, UR21, PT, P6 ;  /* 0x000000151c007c0c */ /* 0x000fe4000bfc6360 */
[----:B------:R-:W-:Y:S02]  /*4cb0*/  ISETP.GE.AND.EX P0, PT, R29, UR21, PT, P0 ;  /* 0x000000151d007c0c */ /* 0x000fe4000bf06300 */
[----:B------:R-:W-:Y:S02]  /*4cc0*/  ISETP.GE.AND.EX P2, PT, R24, UR21, PT, P2 ;  /* 0x0000001518007c0c */ /* 0x000fe4000bf46320 */
[----:B------:R-:W-:-:S02]  /*4cd0*/  ISETP.GE.AND.EX P3, PT, R9, UR21, PT, P3 ;  /* 0x0000001509007c0c */ /* 0x000fc4000bf66330 */
[----:B------:R-:W-:Y:S02]  /*4ce0*/  ISETP.GE.AND.EX P4, PT, R8, UR21, PT, P4 ;  /* 0x0000001508007c0c */ /* 0x000fe4000bf86340 */
[C---:B------:R-:W-:Y:S02]  /*4cf0*/  ISETP.GT.U32.OR P6, PT, R68.reuse, 0x2ff, P6 ;  /* 0x000002ff4400780c */ /* 0x040fe400037c4470 */
[C---:B------:R-:W-:Y:S02]  /*4d00*/  ISETP.GT.U32.OR P0, PT, R68.reuse, 0x2ff, P0 ;  /* 0x000002ff4400780c */ /* 0x040fe40000704470 */
[C---:B------:R-:W-:Y:S02]  /*4d10*/  ISETP.GT.U32.OR P2, PT, R68.reuse, 0x2ff, P2 ;  /* 0x000002ff4400780c */ /* 0x040fe40001744470 */
        /* <DEDUP_REMOVED lines=21> */
.L_x_2143:
[----:B------:R-:W-:Y:S04]  /*4e70*/  BSSY B0, `(.L_x_2144) ;  /* 0x0000013000007945 */ /* 0x000fe80003800000 */
[----:B------:R-:W-:Y:S05]  /*4e80*/  @P6 BRA `(.L_x_2145) ;  /* 0x0000000000446947 */ /* 0x000fea0003800000 */
        /* <DEDUP_REMOVED lines=17> */
.L_x_2145:
[----:B------:R-:W-:Y:S05]  /*4fa0*/  BSYNC B0 ;  /* 0x0000000000007941 */ /* 0x000fea0003800000 */
.L_x_2144:
[----:B------:R-:W-:Y:S05]  /*4fb0*/  @!P5 BRA `(.L_x_2146) ;  /* 0x000000000048d947 */ /* 0x000fea0003800000 */
        /* <DEDUP_REMOVED lines=18> */
.L_x_2146:
[----:B------:R-:W-:Y:S04]  /*50e0*/  BSSY B0, `(.L_x_2147) ;  /* 0x0000013000007945 */ /* 0x000fe80003800000 */
[----:B------:R-:W-:Y:S05]  /*50f0*/  @P0 BRA `(.L_x_2148) ;  /* 0x0000000000440947 */ /* 0x000fea0003800000 */
[----:B------:R-:W-:Y:S01]  /*5100*/  ULDC.64 UR18, c[0x0][0x288] ;  /* 0x0000a20000127ab9 */ /* 0x000fe20000000a00 */
[----:B------:R-:W-:Y:S01]  /*5110*/  MOV R4, R72 ;  /* 0x0000004800047202 */ /* 0x000fe20000000f00 */
[----:B0-----:R-:W-:Y:S01]  /*5120*/  IMAD R6, R29, UR18, RZ ;  /* 0x000000121d067c24 */ /* 0x001fe2000f8e02ff */
        /* <DEDUP_REMOVED lines=14> */
.L_x_2148:
[----:B------:R-:W-:Y:S05]  /*5210*/  BSYNC B0 ;  /* 0x0000000000007941 */ /* 0x000fea0003800000 */
.L_x_2147:
[----:B------:R-:W-:Y:S05]  /*5220*/  @!P5 BRA `(.L_x_2149) ;  /* 0x000000000048d947 */ /* 0x000fea0003800000 */
[----:B------:R-:W-:Y:S01]  /*5230*/  FFMA.FTZ R4, R47, R20, R22 ;  /* 0x000000142f047223 */ /* 0x000fe20000010016 */
[----:B------:R-:W-:-:S03]  /*5240*/  FFMA.FTZ R5, R44, R21, R23 ;  /* 0x000000152c057223 */ /* 0x000fc60000010017 */
[----:B01----:R-:W-:Y:S01]  /*5250*/  FMUL.FTZ R6, R4, -1.4426950216293334961 ;  /* 0xbfb8aa3b04067820 */ /* 0x003fe20000410000 */
        /* <DEDUP_REMOVED lines=15> */
.L_x_2149:
[----:B------:R-:W-:Y:S04]  /*5350*/  BSSY B0, `(.L_x_2150) ;  /* 0x0000013000007945 */ /* 0x000fe80003800000 */
[----:B------:R-:W-:Y:S05]  /*5360*/  @P2 BRA `(.L_x_2151) ;  /* 0x0000000000442947 */ /* 0x000fea0003800000 */
[----:B------:R-:W-:Y:S01]  /*5370*/  ULDC.64 UR18, c[0x0][0x288] ;  /* 0x0000a20000127ab9 */ /* 0x000fe20000000a00 */
[----:B------:R-:W-:Y:S01]  /*5380*/  MOV R4, R72 ;  /* 0x0000004800047202 */ /* 0x000fe20000000f00 */
[----:B01----:R-:W-:Y:S01]  /*5390*/  IMAD R7, R24, UR18, RZ ;  /* 0x0000001218077c24 */ /* 0x003fe2000f8e02ff */
        /* <DEDUP_REMOVED lines=14> */
.L_x_2151:
[----:B------:R-:W-:Y:S05]  /*5480*/  BSYNC B0 ;  /* 0x0000000000007941 */ /* 0x000fea0003800000 */
.L_x_2150:
[----:B------:R-:W-:Y:S05]  /*5490*/  @!P5 BRA `(.L_x_2152) ;  /* 0x000000000048d947 */ /* 0x000fea0003800000 */
[----:B------:R-:W-:Y:S01]  /*54a0*/  FFMA.FTZ R4, R45, R20, R22 ;  /* 0x000000142d047223 */ /* 0x000fe20000010016 */
[----:B------:R-:W-:-:S03]  /*54b0*/  FFMA.FTZ R5, R0, R21, R23 ;  /* 0x0000001500057223 */ /* 0x000fc60000010017 */
[----:B012---:R-:W-:Y:S01]  /*54c0*/  FMUL.FTZ R6, R4, -1.4426950216293334961 ;  /* 0xbfb8aa3b04067820 */ /* 0x007fe20000410000 */
        /* <DEDUP_REMOVED lines=15> */
.L_x_2152:
[----:B------:R-:W-:Y:S04]  /*55c0*/  BSSY B0, `(.L_x_2153) ;  /* 0x0000013000007945 */ /* 0x000fe80003800000 */
[----:B------:R-:W-:Y:S05]  /*55d0*/  @P3 BRA `(.L_x_2154) ;  /* 0x0000000000443947 */ /* 0x000fea0003800000 */
[----:B------:R-:W-:Y:S01]  /*55e0*/  ULDC.64 UR18, c[0x0][0x288] ;  /* 0x0000a20000127ab9 */ /* 0x000fe20000000a00 */
[----:B------:R-:W-:Y:S01]  /*55f0*/  MOV R4, R72 ;  /* 0x0000004800047202 */ /* 0x000fe20000000f00 */
[----:B012---:R-:W-:Y:S01]  /*5600*/  IMAD R10, R9, UR18, RZ ;  /* 0x00000012090a7c24 */ /* 0x007fe2000f8e02ff */
[----:B------:R-:W-:Y:S01]  /*5610*/  MOV R5, R75 ;  /* 0x0000004b00057202 */ /* 0x000fe20000000f00 */
[-CC-:B------:R-:W-:Y:S01]  /*5620*/  FFMA.FTZ R45, R45, R30.reuse, R31.reuse ;  /* 0x0000001e2d2d7223 */ /* 0x180fe2000001001f */
[----:B------:R-:W-:Y:S01]  /*5630*/  FFMA.FTZ R0, R0, R30, R31 ;  /* 0x0000001e00007223 */ /* 0x000fe2000001001f */
[----:B------:R-:W-:-:S04]  /*5640*/  IMAD.WIDE.U32 R6, R61, UR18, R4 ;  /* 0x000000123d067c25 */ /* 0x000fc8000f8e0004 */
[----:B------:R-:W-:Y:S01]  /*5650*/  FFMA.FTZ R45, R20, R16, -R45 ;  /* 0x00000010142d7223 */ /* 0x000fe2000001082d */
[----:B------:R-:W-:Y:S01]  /*5660*/  FFMA.FTZ R0, R21, R17, -R0 ;  /* 0x0000001115007223 */ /* 0x000fe20000010800 */
[----:B------:R-:W-:Y:S01]  /*5670*/  IMAD R5, R61, UR19, R10 ;  /* 0x000000133d057c24 */ /* 0x000fe2000f8e020a */
[----:B------:R-:W-:Y:S01]  /*5680*/  ULDC.64 UR18, c[0x0][0x210] ;  /* 0x0000840000127ab9 */ /* 0x000fe20000000a00 */
[----:B------:R-:W-:Y:S01]  /*5690*/  FMUL.FTZ R10, R45, UR13 ;  /* 0x0000000d2d0a7c20 */ /* 0x000fe20008410000 */
[----:B------:R-:W-:Y:S01]  /*56a0*/  LEA R4, P0, R6, UR18, 0x2 ;  /* 0x0000001206047c11 */ /* 0x000fe2000f8010ff */
[----:B------:R-:W-:Y:S01]  /*56b0*/  FMUL.FTZ R11, R0, UR13 ;  /* 0x0000000d000b7c20 */ /* 0x000fe20008410000 */
[----:B------:R-:W-:-:S04]  /*56c0*/  IADD3 R5, R7, R5, RZ ;  /* 0x0000000507057210 */ /* 0x000fc80007ffe0ff */
[----:B------:R-:W-:-:S05]  /*56d0*/  LEA.HI.X R5, R6, UR19, R5, 0x2, P0 ;  /* 0x0000001306057c11 */ /* 0x000fca00080f1405 */
[----:B------:R3:W-:Y:S02]  /*56e0*/  STG.E.64 desc[UR14][R4.64], R10 ;  /* 0x0000000a04007986 */ /* 0x0007e4000c101b0e */
.L_x_2154:
[----:B------:R-:W-:Y:S05]  /*56f0*/  BSYNC B0 ;  /* 0x0000000000007941 */ /* 0x000fea0003800000 */
.L_x_2153:
[----:B------:R-:W-:Y:S05]  /*5700*/  @!P5 BRA `(.L_x_2155) ;  /* 0x000000000048d947 */ /* 0x000fea0003800000 */
[----:B------:R-:W-:Y:S01]  /*5710*/  FFMA.FTZ R22, R3, R20, R22 ;  /* 0x0000001403167223 */ /* 0x000fe20000010016 */
[----:B------:R-:W-:-:S03]  /*5720*/  FFMA.FTZ R23, R2, R21, R23 ;  /* 0x0000001502177223 */ /* 0x000fc60000010017 */
[----:B------:R-:W-:Y:S01]  /*5730*/  FMUL.FTZ R0, R22, -1.4426950216293334961 ;  /* 0xbfb8aa3b16007820 */ /* 0x000fe20000410000 */
[----:B012---:R-:W-:-:S05]  /*5740*/  FMUL.FTZ R6, R23, -1.4426950216293334961 ;  /* 0xbfb8aa3b17067820 */ /* 0x007fca0000410000 */
[----:B------:R-:W3:Y:S08]  /*5750*/  MUFU.EX2 R0, R0 ;  /* 0x0000000000007308 */ /* 0x000ef00000000800 */
[----:B------:R-:W0:Y:S01]  /*5760*/  MUFU.EX2 R6, R6 ;  /* 0x0000000600067308 */ /* 0x000e220000000800 */
[----:B---3--:R-:W-:-:S07]  /*5770*/  FADD.FTZ R4, R0, 1 ;  /* 0x3f80000000047421 */ /* 0x008fce0000010000 */
        /* <DEDUP_REMOVED lines=11> */
.L_x_2155:
[----:B------:R-:W-:Y:S04]  /*5830*/  BSSY B0, `(.L_x_2156) ;  /* 0x0000012000007945 */ /* 0x000fe80003800000 */
[----:B------:R-:W-:Y:S05]  /*5840*/  @P4 BRA `(.L_x_2157) ;  /* 0x0000000000404947 */ /* 0x000fea0003800000 */
[----:B------:R-:W-:Y:S01]  /*5850*/  ULDC.64 UR18, c[0x0][0x288] ;  /* 0x0000a20000127ab9 */ /* 0x000fe20000000a00 */
[----:B------:R-:W-:Y:S01]  /*5860*/  MOV R73, R75 ;  /* 0x0000004b00497202 */ /* 0x000fe20000000f00 */
[----:B---3--:R-:W-:Y:S02]  /*5870*/  IMAD R5, R8, UR18, RZ ;  /* 0x0000001208057c24 */ /* 0x008fe4000f8e02ff */
        /* <DEDUP_REMOVED lines=8> */
[----:B------:R-:W-:Y:S02]  /*5900*/  LEA R2, P0, R72, UR18, 0x2 ;  /* 0x0000001248027c11 */ /* 0x000fe4000f8010ff */
[----:B------:R-:W-:-:S04]  /*5910*/  IADD3 R5, R73, R5, RZ ;  /* 0x0000000549057210 */ /* 0x000fc80007ffe0ff */
[----:B------:R-:W-:Y:S01]  /*5920*/  LEA.HI.X R3, R72, UR19, R5, 0x2, P0 ;  /* 0x0000001348037c11 */ /* 0x000fe200080f1405 */
[----:B------:R-:W-:-:S05]  /*5930*/  FMUL.FTZ R5, R30, UR13 ;  /* 0x0000000d1e057c20 */ /* 0x000fca0008410000 */
[----:B------:R4:W-:Y:S02]  /*5940*/  STG.E.64 desc[UR14][R2.64], R4 ;  /* 0x0000000402007986 */ /* 0x0009e4000c101b0e */
.L_x_2157:
[----:B------:R-:W-:Y:S05]  /*5950*/  BSYNC B0 ;  /* 0x0000000000007941 */ /* 0x000fea0003800000 */
.L_x_2156:
[----:B------:R-:W-:Y:S01]  /*5960*/  ULDC UR11, c[0x0][0x10] ;  /* 0x00000400000b7ab9 */ /* 0x000fe20000000800 */
[----:B------:R-:W-:Y:S02]  /*5970*/  UIADD3 UR4, UR4, 0x1, URZ ;  /* 0x0000000104047890 */ /* 0x000fe4000fffe03f */
[----:B------:R-:W-:-:S04]  /*5980*/  UIADD3 UR6, UR11, UR6, URZ ;  /* 0x000000060b067290 */ /* 0x000fc8000fffe03f */
[----:B------:R-:W-:-:S06]  /*5990*/  UISETP.GE.AND UP0, UPT, UR6, UR5, UPT ;  /* 0x000000050600728c */ /* 0x000fcc000bf06270 */
[----:B------:R-:W-:-:S13]  /*59a0*/  PLOP3.LUT P0, PT, PT, PT, UP0, 0x80, 0x0 ;  /* 0x000000000000781c */ /* 0x000fda0003f0f008 */
[----:B------:R-:W-:Y:S05]  /*59b0*/  @!P0 BRA `(.L_x_2158) ;  /* 0xffffffa800648947 */ /* 0x000fea000383ffff */
.L_x_2107:
[----:B---34-:R-:W3:Y:S01]  /*59c0*/  LDC R4, c[0x0][0xc] ;  /* 0x00000300ff047b82 */ /* 0x018ee20000000800 */
[----:B------:R-:W-:Y:S01]  /*59d0*/  ISETP.NE.AND P1, PT, R68, RZ, PT ;  /* 0x000000ff4400720c */ /* 0x000fe20003f25270 */
[----:B------:R-:W-:Y:S06]  /*59e0*/  BSSY B0, `(.L_x_2159) ;  /* 0x0000011000007945 */ /* 0x000fec0003800000 */
[----:B012---:R-:W0:Y:S08]  /*59f0*/  LDC R7, c[0x0][0x10] ;  /* 0x00000400ff077b82 */ /* 0x007e300000000800 */
[----:B------:R-:W1:Y:S01]  /*5a00*/  LDC.64 R2, c[0x0][0x258] ;  /* 0x00009600ff027b82 */ /* 0x000e620000000a00 */
[----:B---3--:R-:W-:-:S02]  /*5a10*/  ISETP.NE.AND P0, PT, R4, 0x1, PT ;  /* 0x000000010400780c */ /* 0x008fc40003f05270 */
[----:B0-----:R-:W-:-:S04]  /*5a20*/  SHF.L.U32 R0, R7, 0x1, RZ ;  /* 0x0000000107007819 */ /* 0x001fc800000006ff */
[----:B------:R-:W-:-:S05]  /*5a30*/  SEL R5, R0, RZ, P0 ;  /* 0x000000ff00057207 */ /* 0x000fca0000000000 */
[----:B-1----:R-:W-:Y:S01]  /*5a40*/  IMAD.WIDE.U32 R2, R5, 0x4, R2 ;  /* 0x0000000405027825 */ /* 0x002fe200078e0002 */
        /* <DEDUP_REMOVED lines=10> */
.L_x_2160:
[----:B------:R-:W-:Y:S05]  /*5af0*/  BSYNC B0 ;  /* 0x0000000000007941 */ /* 0x000fea0003800000 */
.L_x_2159:
        /* <DEDUP_REMOVED lines=11> */
.L_x_2162:
[----:B------:R-:W2:Y:S04]  /*5bb0*/  LDG.E.STRONG.GPU R5, desc[UR14][R2.64] ;  /* 0x0000000e02057981 */ /* 0x000ea8000c1ef900 */
[----:B--2---:R-:W-:Y:S01]  /*5bc0*/  CCTL.IVALL ;  /* 0x00000000ff00798f */ /* 0x004fe20002000000 */
[----:B------:R-:W-:Y:S05]  /*5bd0*/  YIELD ;  /* 0x0000000000007946 */ /* 0x000fea0003800000 */
[----:B------:R-:W-:-:S13]  /*5be0*/  ISETP.NE.AND P0, PT, R5, R0, PT ;  /* 0x000000000500720c */ /* 0x000fda0003f05270 */
[----:B------:R-:W-:Y:S05]  /*5bf0*/  @P0 BRA `(.L_x_2162) ;  /* 0xfffffffc00ec0947 */ /* 0x000fea000383ffff */
.L_x_2161:
        /* <DEDUP_REMOVED lines=24> */
.L_x_2163:
        /* <DEDUP_REMOVED lines=23> */
.L_x_2164:
        /* <DEDUP_REMOVED lines=9> */
.L_x_5139:


//--------------------- .text._Z35group_norm_nhwc_bwd_one_pass_kernelI11Fp32IOFp32WLi256ELi96ELi768EEv26Group_norm_nhwc_bwd_params --------------------------
	.section	.text._Z35group_norm_nhwc_bwd_one_pass_kernelI11Fp32IOFp32WLi256ELi96ELi768EEv26Group_norm_nhwc_bwd_params,"ax",@progbits
	.align	128
        .global         _Z35group_norm_nhwc_bwd_one_pass_kernelI11Fp32IOFp32WLi256ELi96ELi768EEv26Group_norm_nhwc_bwd_params
        .type           _Z35group_norm_nhwc_bwd_one_pass_kernelI11Fp32IOFp32WLi256ELi96ELi768EEv26Group_norm_nhwc_bwd_params,@function
        .size           _Z35group_norm_nhwc_bwd_one_pass_kernelI11Fp32IOFp32WLi256ELi96ELi768EEv26Group_norm_nhwc_bwd_params,(.L_x_5140 - _Z35group_norm_nhwc_bwd_one_pass_kernelI11Fp32IOFp32WLi256ELi96ELi768EEv26Group_norm_nhwc_bwd_params)
        .other          _Z35group_norm_nhwc_bwd_one_pass_kernelI11Fp32IOFp32WLi256ELi96ELi768EEv26Group_norm_nhwc_bwd_params,@"STO_CUDA_ENTRY STV_DEFAULT"
_Z35group_norm_nhwc_bwd_one_pass_kernelI11Fp32IOFp32WLi256ELi96ELi768EEv26Group_norm_nhwc_bwd_params:
.text._Z35group_norm_nhwc_bwd_one_pass_kernelI11Fp32IOFp32WLi256ELi96ELi768EEv26Group_norm_nhwc_bwd_params:
        /* <DEDUP_REMOVED lines=14> */
[----:B------:R-:W-:Y:S01]  /*00e0*/  SHF.R.S32.HI R5, RZ, 0x1f, R0 ;  /* 0x0000001fff057819 */ /* 0x000fe20000011400 */
[----:B------:R-:W-:Y:S02]  /*00f0*/  UIMAD.WIDE.U32 UR4, UR10, 0x3, URZ ;  /* 0x000000030a0478a5 */ /* 0x000fe4000f8e003f */
[----:B------:R-:W-:Y:S01]  /*0100*/  SHF.R.U32.HI R3, RZ, 0x5, R3 ;  /* 0x00000005ff037819 */ /* 0x000fe20000011603 */
[----:B------:R-:W-:Y:S01]  /*0110*/  UIMAD UR12, UR11, 0x3, URZ ;  /* 0x000000030b0c78a4 */ /* 0x000fe2000f8e023f */
[----:B------:R-:W0:Y:S01]  /*0120*/  LDC R4, c[0x0][0x2ac] ;  /* 0x0000ab00ff047b82 */ /* 0x000e220000000800 */
[----:B------:R-:W-:Y:S01]  /*0130*/  ULEA.HI UR9, UP0, UR11, UR10, URZ, 0x1 ;  /* 0x0000000a0b097291 */ /* 0x000fe2000f81083f */
[----:B------:R-:W-:Y:S01]  /*0140*/  LEA.HI R5, R5, R0, RZ, 0x5 ;  /* 0x0000000005057211 */ /* 0x000fe200078f28ff */
[----:B------:R-:W-:Y:S01]  /*0150*/  UMOV UR6, 0x400 ;  /* 0x0000040000067882 */ /* 0x000fe20000000000 */
[----:B------:R-:W-:-:S02]  /*0160*/  UIADD3 UR12, UR5, UR12, URZ ;  /* 0x0000000c050c7290 */ /* 0x000fc4000fffe03f */
[----:B------:R-:W-:Y:S01]  /*0170*/  UIADD3.X UR11, URZ, UR11, URZ, UP0, !UPT ;  /* 0x0000000b3f0b7290 */ /* 0x000fe200087fe43f */
[----:B------:R-:W-:Y:S01]  /*0180*/  SHF.R.S32.HI R5, RZ, 0x5, R5 ;  /* 0x00000005ff057819 */ /* 0x000fe20000011405 */
[----:B------:R-:W1:Y:S01]  /*0190*/  S2UR UR7, SR_CgaCtaId ;  /* 0x00000000000779c3 */ /* 0x000e620000008800 */
[----:B------:R-:W-:Y:S01]  /*01a0*/  ULDC.64 UR14, c[0x0][0x290] ;  /* 0x0000a400000e7ab9 */ /* 0x000fe20000000a00 */
        /* <DEDUP_REMOVED lines=8> */
[----:B------:R-:W-:Y:S01]  /*0230*/  USHF.L.U64.HI UR12, UR10, 0x2, UR12 ;  /* 0x000000020a0c7899 */ /* 0x000fe2000801020c */
[----:B------:R-:W-:Y:S01]  /*0240*/  IMAD R3, R3, -0x30, R0 ;  /* 0xffffffd003037824 */ /* 0x000fe200078e0200 */
[----:B------:R-:W-:Y:S01]  /*0250*/  ULDC.U8 UR25, c[0x0][0x2a4] ;  /* 0x0000a90000197ab9 */ /* 0x000fe20000000000 */
[----:B------:R-:W-:Y:S01]  /*0260*/  UMOV UR4, URZ ;  /* 0x0000003f00047c82 */ /* 0x000fe20008000000 */
[----:B------:R-:W-:-:S02]  /*0270*/  ISETP.GE.U32.AND P1, PT, R2, UR14, PT ;  /* 0x0000000e02007c0c */ /* 0x000fc4000bf26070 */
[----:B------:R-:W-:Y:S01]  /*0280*/  SHF.R.S32.HI R6, RZ, 0x1f, R2 ;  /* 0x0000001fff067819 */ /* 0x000fe20000011402 */
[----:B-1----:R-:W-:Y:S01]  /*0290*/  ULEA UR6, UR7, UR6, 0x18 ;  /* 0x0000000607067291 */ /* 0x002fe2000f8ec03f */
[----:B------:R-:W-:Y:S02]  /*02a0*/  SHF.L.U32 R4, R3, 0x1, RZ ;  /* 0x0000000103047819 */ /* 0x000fe400000006ff */
[----:B------:R-:W-:-:S03]  /*02b0*/  ISETP.GE.AND.EX P1, PT, R6, UR15, PT, P1 ;  /* 0x0000000f06007c0c */ /* 0x000fc6000bf26310 */
[----:B------:R-:W-:Y:S01]  /*02c0*/  LEA R3, R5, UR6, 0x3 ;  /* 0x0000000605037c11 */ /* 0x000fe2000f8e18ff */
[----:B------:R0:W-:Y:S01]  /*02d0*/  STL [R1+0x40], R4 ;  /* 0x0000400401007387 */ /* 0x0001e20000100800 */
[----:B------:R-:W-:Y:S02]  /*02e0*/  ISETP.LT.U32.AND P1, PT, R0, 0x300, !P1 ;  /* 0x000003000000780c */ /* 0x000fe40004f21070 */
[C---:B------:R-:W-:Y:S01]  /*02f0*/  IADD3 R5, R2.reuse, 0x30, RZ ;  /* 0x0000003002057810 */ /* 0x040fe20007ffe0ff */
[----:B------:R1:W-:Y:S01]  /*0300*/  STL [R1+0x44], R3 ;  /* 0x0000440301007387 */ /* 0x0003e20000100800 */
[C---:B0-----:R-:W-:Y:S02]  /*0310*/  IADD3 R4, R2.reuse, 0x10, RZ ;  /* 0x0000001002047810 */ /* 0x041fe40007ffe0ff */
[C---:B------:R-:W-:Y:S02]  /*0320*/  IADD3 R4, R2.reuse, 0x40, RZ ;  /* 0x0000004002047810 */ /* 0x040fe40007ffe0ff */
[----:B-1----:R-:W-:-:S02]  /*0330*/  IADD3 R3, R2, 0x20, RZ ;  /* 0x0000002002037810 */ /* 0x002fc40007ffe0ff */
[----:B------:R-:W-:-:S07]  /*0340*/  IADD3 R3, R2, 0x50, RZ ;  /* 0x0000005002037810 */ /* 0x000fce0007ffe0ff */
.L_x_2248:
[----:B--2---:R-:W2:Y:S01]  /*0350*/  LDL R7, [R1+0x40] ;  /* 0x0000400001077983 */ /* 0x004ea20000100800 */
[----:B------:R-:W-:Y:S01]  /*0360*/  ULDC UR14, c[0x0][0x2a0] ;  /* 0x0000a800000e7ab9 */ /* 0x000fe20000000800 */
[----:B----4-:R-:W-:Y:S01]  /*0370*/  IABS R5, UR8 ;  /* 0x0000000800057c13 */ /* 0x010fe20008000000 */
        /* <DEDUP_REMOVED lines=8> */
[----:B01----:R-:W0:Y:S01]  /*0400*/  @P1 LDC.64 R10, c[0x0][0x288] ;  /* 0x0000a200ff0a1b82 */ /* 0x003e220000000a00 */
[----:B------:R-:W-:-:S02]  /*0410*/  R2UR UR15, R3 ;  /* 0x00000000030f72ca */ /* 0x000fc400000e0000 */
[----:B------:R-:W-:Y:S02]  /*0420*/  CS2R R54, SRZ ;  /* 0x0000000000367805 */ /* 0x000fe4000001ff00 */
[----:B------:R-:W-:Y:S02]  /*0430*/  ISETP.GE.U32.AND P2, PT, R17, UR18, PT ;  /* 0x0000001211007c0c */ /* 0x000fe4000bf46070 */
[----:B------:R-:W-:Y:S02]  /*0440*/  SHF.R.S32.HI R5, RZ, 0x1f, R17 ;  /* 0x0000001fff057819 */ /* 0x000fe40000011411 */
[----:B------:R-:W-:Y:S01]  /*0450*/  IADD3 R35, R2, 0x60, RZ ;  /* 0x0000006002237810 */ /* 0x000fe20007ffe0ff */
[----:B------:R-:W1:Y:S01]  /*0460*/  @P1 LDC.64 R46, c[0x0][0x230] ;  /* 0x00008c00ff2e1b82 */ /* 0x000e620000000a00 */
[----:B------:R-:W-:Y:S02]  /*0470*/  ISETP.GE.AND.EX P2, PT, R5, UR19, PT, P2 ;  /* 0x0000001305007c0c */ /* 0x000fe4000bf46320 */
[----:B------:R-:W-:-:S02]  /*0480*/  ISETP.GE.U32.AND P5, PT, R35, UR18, PT ;  /* 0x0000001223007c0c */ /* 0x000fc4000bfa6070 */
[----:B------:R-:W-:Y:S01]  /*0490*/  ISETP.GT.U32.OR P2, PT, R0, 0x2ff, P2 ;  /* 0x000002ff0000780c */ /* 0x000fe20001744470 */
[----:B---3--:R-:W3:Y:S01]  /*04a0*/  I2F.RP R3, UR15 ;  /* 0x0000000f00037d06 */ /* 0x008ee20008209400 */
[----:B------:R-:W-:Y:S01]  /*04b0*/  SHF.R.S32.HI R21, RZ, 0x1f, R35 ;  /* 0x0000001fff157819 */ /* 0x000fe20000011423 */
[----:B------:R-:W4:Y:S01]  /*04c0*/  @P1 LDC.64 R44, c[0x0][0x228] ;  /* 0x00008a00ff2c1b82 */ /* 0x000f220000000a00 */
[----:B------:R-:W-:Y:S02]  /*04d0*/  IADD3 R26, R2, 0x70, RZ ;  /* 0x00000070021a7810 */ /* 0x000fe40007ffe0ff */
[----:B------:R-:W-:Y:S02]  /*04e0*/  ISETP.GE.AND.EX P5, PT, R21, UR19, PT, P5 ;  /* 0x0000001315007c0c */ /* 0x000fe4000bfa6350 */
[----:B------:R-:W-:Y:S02]  /*04f0*/  ISETP.GE.U32.AND P4, PT, R26, UR18, PT ;  /* 0x000000121a007c0c */ /* 0x000fe4000bf86070 */
[----:B------:R-:W-:-:S02]  /*0500*/  SHF.R.S32.HI R29, RZ, 0x1f, R26 ;  /* 0x0000001fff1d7819 */ /* 0x000fc4000001141a */
[C---:B------:R-:W-:Y:S01]  /*0510*/  ISETP.GT.U32.OR P5, PT, R0.reuse, 0x2ff, P5 ;  /* 0x000002ff0000780c */ /* 0x040fe20002fa4470 */
[----:B------:R-:W0:Y:S01]  /*0520*/  @!P2 LDC.64 R8, c[0x0][0x288] ;  /* 0x0000a200ff08ab82 */ /* 0x000e220000000a00 */
[----:B------:R-:W-:Y:S01]  /*0530*/  ISETP.GE.AND.EX P4, PT, R29, UR19, PT, P4 ;  /* 0x000000131d007c0c */ /* 0x000fe2000bf86340 */
[----:B---3--:R-:W3:Y:S01]  /*0540*/  MUFU.RCP R3, R3 ;  /* 0x0000000300037308 */ /* 0x008ee20000001000 */
[----:B------:R-:W-:Y:S02]  /*0550*/  SHF.R.S32.HI R23, RZ, 0x1f, R17 ;  /* 0x0000001fff177819 */ /* 0x000fe40000011411 */
[----:B------:R-:W-:-:S03]  /*0560*/  ISETP.GT.U32.OR P4, PT, R0, 0x2ff, P4 ;  /* 0x000002ff0000780c */ /* 0x000fc60002784470 */
[----:B------:R-:W4:Y:S01]  /*0570*/  @!P2 LDC.64 R18, c[0x0][0x230] ;  /* 0x00008c00ff12ab82 */ /* 0x000f220000000a00 */
[----:B------:R-:W-:-:S07]  /*0580*/  IADD3 R34, R2, 0x90, RZ ;  /* 0x0000009002227810 */ /* 0x000fce0007ffe0ff */
[----:B------:R-:W1:Y:S01]  /*0590*/  @!P5 LDC.64 R24, c[0x0][0x288] ;  /* 0x0000a200ff18db82 */ /* 0x000e620000000a00 */
[----:B---3--:R-:W-:-:S07]  /*05a0*/  IADD3 R4, R3, 0xffffffe, RZ ;  /* 0x0ffffffe03047810 */ /* 0x008fce0007ffe0ff */
[----:B------:R-:W3:Y:S01]  /*05b0*/  @!P4 LDC.64 R14, c[0x0][0x288] ;  /* 0x0000a200ff0ecb82 */ /* 0x000ee20000000a00 */
[----:B0-----:R-:W-:Y:S01]  /*05c0*/  @!P2 IMAD R12, R23, R8, RZ ;  /* 0x00000008170ca224 */ /* 0x001fe200078e02ff */
[----:B------:R-:W0:Y:S03]  /*05d0*/  F2I.FTZ.U32.TRUNC.NTZ R4, R4 ;  /* 0x0000000400047305 */ /* 0x000e26000021f000 */
[----:B------:R-:W-:Y:S02]  /*05e0*/  @!P2 IMAD R23, R17, R9, R12 ;  /* 0x000000091117a224 */ /* 0x000fe400078e020c */
[----:B-1----:R-:W-:Y:S01]  /*05f0*/  @!P5 IMAD R22, R21, R24, RZ ;  /* 0x000000181516d224 */ /* 0x002fe200078e02ff */
[----:B0-----:R-:W-:Y:S01]  /*0600*/  R2UR UR7, R4 ;  /* 0x00000000040772ca */ /* 0x001fe200000e0000 */
[----:B------:R-:W0:Y:S02]  /*0610*/  @!P4 LDC.64 R20, c[0x0][0x230] ;  /* 0x00008c00ff14cb82 */ /* 0x000e240000000a00 */
[----:B------:R-:W-:-:S02]  /*0620*/  @!P5 IMAD R33, R35, R25, R22 ;  /* 0x000000192321d224 */ /* 0x000fc400078e0216 */
[----:B---3--:R-:W-:-:S08]  /*0630*/  @!P4 IMAD R32, R29, R14, RZ ;  /* 0x0000000e1d20c224 */ /* 0x008fd000078e02ff */
[----:B------:R-:W-:-:S04]  /*0640*/  UIADD3 UR5, URZ, -UR7, URZ ;  /* 0x800000073f057290 */ /* 0x000fc8000fffe03f */
[----:B------:R-:W-:-:S04]  /*0650*/  UIMAD UR5, UR5, UR15, URZ ;  /* 0x0000000f050572a4 */ /* 0x000fc8000f8e023f */
[----:B------:R-:W-:-:S04]  /*0660*/  UIMAD.WIDE.U32 UR6, UR7, UR5, UR6 ;  /* 0x00000005070672a5 */ /* 0x000fc8000f8e0006 */
[----:B------:R-:W-:-:S04]  /*0670*/  UIMAD.WIDE.U32 UR6, UR7, UR13, URZ ;  /* 0x0000000d070672a5 */ /* 0x000fc8000f8e003f */
[----:B------:R-:W-:-:S04]  /*0680*/  UIADD3 UR5, -UR7, URZ, URZ ;  /* 0x0000003f07057290 */ /* 0x000fc8000fffe13f */
[----:B------:R-:W-:Y:S02]  /*0690*/  UIMAD UR5, UR15, UR5, UR13 ;  /* 0x000000050f0572a4 */ /* 0x000fe4000f8e020d */
[----:B------:R-:W-:Y:S02]  /*06a0*/  ULOP3.LUT UR13, URZ, UR14, URZ, 0x33, !UPT ;  /* 0x0000000e3f0d7292 */ /* 0x000fe4000f8e333f */
[----:B------:R-:W-:-:S11]  /*06b0*/  UISETP.GT.U32.AND UP2, UPT, UR15, UR5, UPT ;  /* 0x000000050f00728c */ /* 0x000fd6000bf44070 */
[----:B------:R-:W-:Y:S02]  /*06c0*/  @!UP2 UIADD3 UR5, UR5, -UR15, URZ ;  /* 0x8000000f0505a290 */ /* 0x000fe4000fffe03f */
[----:B------:R-:W-:Y:S02]  /*06d0*/  @!UP2 UIADD3 UR7, UR7, 0x1, URZ ;  /* 0x000000010707a890 */ /* 0x000fe4000fffe03f */
[----:B------:R-:W-:Y:S02]  /*06e0*/  UIADD3 UR6, UR5, -UR15, URZ ;  /* 0x8000000f05067290 */ /* 0x000fe4000fffe03f */
[----:B------:R-:W-:Y:S02]  /*06f0*/  UISETP.GT.U32.AND UP3, UPT, UR15, UR5, UPT ;  /* 0x000000050f00728c */ /* 0x000fe4000bf64070 */
[----:B------:R-:W-:Y:S02]  /*0700*/  UISETP.GE.U32.AND UP1, UPT, UR5, UR15, UPT ;  /* 0x0000000f0500728c */ /* 0x000fe4000bf26070 */
[----:B------:R-:W-:-:S02]  /*0710*/  USEL UR5, UR6, UR5, !UP3 ;  /* 0x0000000506057287 */ /* 0x000fc4000d800000 */
[----:B------:R-:W-:Y:S02]  /*0720*/  ULOP3.LUT UR6, UR8, UR14, URZ, 0x3c, !UPT ;  /* 0x0000000e08067292 */ /* 0x000fe4000f8e3c3f */
[----:B------:R-:W-:Y:S02]  /*0730*/  @!UP4 UIADD3 UR5, -UR5, URZ, URZ ;  /* 0x0000003f0505c290 */ /* 0x000fe4000fffe13f */
[----:B------:R-:W-:Y:S02]  /*0740*/  UISETP.GE.AND UP2, UPT, UR6, URZ, UPT ;  /* 0x0000003f0600728c */ /* 0x000fe4000bf46270 */
[----:B------:R-:W-:Y:S02]  /*0750*/  USEL UR16, UR13, UR5, !UP0 ;  /* 0x000000050d107287 */ /* 0x000fe4000c000000 */
[----:B------:R-:W-:Y:S02]  /*0760*/  @UP1 UIADD3 UR7, UR7, 0x1, URZ ;  /* 0x0000000107071890 */ /* 0x000fe4000fffe03f */
[----:B------:R-:W-:Y:S01]  /*0770*/  UIMAD UR17, UR16, 0x60, URZ ;  /* 0x00000060101178a4 */ /* 0x000fe2000f8e023f */
[----:B------:R-:W-:-:S04]  /*0780*/  ULDC.64 UR14, c[0x0][0x298] ;  /* 0x0000a600000e7ab9 */ /* 0x000fc80000000a00 */
[----:B------:R-:W-:Y:S01]  /*0790*/  @!UP2 UIADD3 UR7, -UR7, URZ, URZ ;  /* 0x0000003f0707a290 */ /* 0x000fe2000fffe13f */
[----:B------:R-:W-:-:S03]  /*07a0*/  MOV R6, UR17 ;  /* 0x0000001100067c02 */ /* 0x000fc60008000f00 */
[----:B------:R-:W-:-:S04]  /*07b0*/  USEL UR7, UR13, UR7, !UP0 ;  /* 0x000000070d077287 */ /* 0x000fc8000c000000 */
[----:B------:R-:W-:-:S04]  /*07c0*/  USHF.R.S32.HI UR5, URZ, 0x1f, UR7 ;  /* 0x0000001f3f057899 */ /* 0x000fc80008011407 */
[----:B------:R-:W-:-:S04]  /*07d0*/  UIMAD UR5, UR5, UR14, URZ ;  /* 0x0000000e050572a4 */ /* 0x000fc8000f8e023f */
[----:B------:R-:W-:Y:S01]  /*07e0*/  UIMAD UR5, UR7, UR15, UR5 ;  /* 0x0000000f070572a4 */ /* 0x000fe2000f8e0205 */
[----:B--2---:R-:W-:Y:S02]  /*07f0*/  SHF.R.S32.HI R3, RZ, 0x1f, R7 ;  /* 0x0000001fff037819 */ /* 0x004fe40000011407 */
[----:B------:R-:W-:Y:S02]  /*0800*/  IADD3 R4, P0, R7, UR17, RZ ;  /* 0x0000001107047c10 */ /* 0x000fe4000ff1e0ff */
[----:B------:R-:W-:Y:S02]  /*0810*/  SHF.R.S32.HI R7, RZ, 0x1f, R2 ;  /* 0x0000001fff077819 */ /* 0x000fe40000011402 */
[----:B------:R-:W-:Y:S02]  /*0820*/  LEA.HI.X.SX32 R5, R6, R3, 0x1, P0 ;  /* 0x0000000306057211 */ /* 0x000fe400000f0eff */
[----:B------:R-:W-:-:S05]  /*0830*/  MOV R3, UR14 ;  /* 0x0000000e00037c02 */ /* 0x000fca0008000f00 */
[----:B------:R-:W-:Y:S01]  /*0840*/  IMAD.WIDE.U32 R4, R3, UR7, R4 ;  /* 0x0000000703047c25 */ /* 0x000fe2000f8e0004 */
[----:B------:R-:W-:-:S03]  /*0850*/  ULDC.64 UR6, c[0x0][0x248] ;  /* 0x0000920000067ab9 */ /* 0x000fc60000000a00 */
[----:B------:R-:W-:Y:S01]  /*0860*/  @P1 IMAD R3, R7, R10, RZ ;  /* 0x0000000a07031224 */ /* 0x000fe200078e02ff */
[----:B------:R-:W-:Y:S02]  /*0870*/  IADD3 R7, R5, UR5, RZ ;  /* 0x0000000505077c10 */ /* 0x000fe4000fffe0ff */
[-C--:B------:R-:W-:Y:S01]  /*0880*/  @P1 MOV R6, R4.reuse ;  /* 0x0000000400061202 */ /* 0x080fe20000000f00 */
[C---:B------:R-:W-:Y:S01]  /*0890*/  @P1 IMAD R3, R2.reuse, R11, R3 ;  /* 0x0000000b02031224 */ /* 0x040fe200078e0203 */
[-C--:B------:R-:W-:Y:S02]  /*08a0*/  @!P2 MOV R12, R4.reuse ;  /* 0x00000004000ca202 */ /* 0x080fe40000000f00 */
[----:B------:R-:W-:Y:S01]  /*08b0*/  @!P5 MOV R28, R4 ;  /* 0x00000004001cd202 */ /* 0x000fe20000000f00 */
[----:B------:R-:W-:Y:S01]  /*08c0*/  @P1 IMAD.WIDE.U32 R10, R2, R10, R6 ;  /* 0x0000000a020a1225 */ /* 0x000fe200078e0006 */
[----:B------:R-:W-:-:S04]  /*08d0*/  @!P5 MOV R29, R7 ;  /* 0x00000007001dd202 */ /* 0x000fc80000000f00 */
[----:B------:R-:W-:Y:S01]  /*08e0*/  @P1 IADD3 R11, R11, R3, RZ ;  /* 0x000000030b0b1210 */ /* 0x000fe20007ffe0ff */
[----:B------:R-:W-:Y:S01]  /*08f0*/  @!P5 IMAD.WIDE.U32 R24, R35, R24, R28 ;  /* 0x000000182318d225 */ /* 0x000fe200078e001c */
[----:B------:R-:W-:Y:S02]  /*0900*/  IADD3 R3, R2, 0x80, RZ ;  /* 0x0000008002037810 */ /* 0x000fe40007ffe0ff */
[----:B------:R-:W-:Y:S02]  /*0910*/  @P1 SHF.L.U32 R13, R10, 0x2, RZ ;  /* 0x000000020a0d1819 */ /* 0x000fe400000006ff */
[----:B------:R-:W-:Y:S02]  /*0920*/  ISETP.GE.U32.AND P3, PT, R3, UR18, PT ;  /* 0x0000001203007c0c */ /* 0x000fe4000bf66070 */
[----:B------:R-:W-:Y:S02]  /*0930*/  SHF.R.S32.HI R27, RZ, 0x1f, R3 ;  /* 0x0000001fff1b7819 */ /* 0x000fe40000011403 */
[----:B------:R-:W-:-:S02]  /*0940*/  @P1 IADD3 R46, P0, R13, R46, RZ ;  /* 0x0000002e0d2e1210 */ /* 0x000fc40007f1e0ff */
[----:B------:R-:W-:Y:S02]  /*0950*/  ISETP.GE.AND.EX P3, PT, R27, UR19, PT, P3 ;  /* 0x000000131b007c0c */ /* 0x000fe4000bf66330 */
[----:B----4-:R-:W-:Y:S02]  /*0960*/  @P1 IADD3 R44, P6, R13, R44, RZ ;  /* 0x0000002c0d2c1210 */ /* 0x010fe40007fde0ff */
[----:B------:R-:W-:Y:S02]  /*0970*/  @!P2 MOV R13, R7 ;  /* 0x00000007000da202 */ /* 0x000fe40000000f00 */
[----:B------:R-:W-:Y:S02]  /*0980*/  @P1 SHF.L.U64.HI R16, R10, 0x2, R11 ;  /* 0x000000020a101819 */ /* 0x000fe4000001020b */
[----:B------:R-:W1:Y:S01]  /*0990*/  @!P2 LDC.64 R10, c[0x0][0x228] ;  /* 0x00008a00ff0aab82 */ /* 0x000e620000000a00 */
[----:B------:R-:W-:Y:S01]  /*09a0*/  ISETP.GT.U32.OR P3, PT, R0, 0x2ff, P3 ;  /* 0x000002ff0000780c */ /* 0x000fe20001f64470 */
[----:B------:R-:W-:Y:S01]  /*09b0*/  @!P2 IMAD.WIDE.U32 R8, R17, R8, R12 ;  /* 0x000000081108a225 */ /* 0x000fe200078e000c */
[----:B------:R-:W-:-:S02]  /*09c0*/  @P1 IADD3.X R47, R16, R47, RZ, P0, !PT ;  /* 0x0000002f102f1210 */ /* 0x000fc400007fe4ff */
[----:B------:R-:W-:Y:S02]  /*09d0*/  @P1 IADD3.X R45, R16, R45, RZ, P6, !PT ;  /* 0x0000002d102d1210 */ /* 0x000fe400037fe4ff */
[----:B------:R-:W-:Y:S01]  /*09e0*/  @!P2 IADD3 R9, R9, R23, RZ ;  /* 0x000000170909a210 */ /* 0x000fe20007ffe0ff */
[----:B------:R-:W2:Y:S01]  /*09f0*/  @!P5 LDC.64 R12, c[0x0][0x228] ;  /* 0x00008a00ff0cdb82 */ /* 0x000ea20000000a00 */
[C---:B------:R-:W-:Y:S02]  /*0a00*/  @!P2 SHF.L.U32 R31, R8.reuse, 0x2, RZ ;  /* 0x00000002081fa819 */ /* 0x040fe400000006ff */
[----:B------:R-:W-:Y:S02]  /*0a10*/  @!P2 SHF.L.U64.HI R30, R8, 0x2, R9 ;  /* 0x00000002081ea819 */ /* 0x000fe40000010209 */
[----:B------:R-:W-:Y:S02]  /*0a20*/  @!P4 MOV R28, R4 ;  /* 0x00000004001cc202 */ /* 0x000fe40000000f00 */
[----:B------:R-:W-:Y:S01]  /*0a30*/  @!P4 MOV R29, R7 ;  /* 0x00000007001dc202 */ /* 0x000fe20000000f00 */
[----:B------:R-:W3:Y:S01]  /*0a40*/  @!P5 LDC.64 R16, c[0x0][0x230] ;  /* 0x00008c00ff10db82 */ /* 0x000ee20000000a00 */
[----:B------:R-:W-:-:S02]  /*0a50*/  @!P2 IADD3 R18, P0, R31, R18, RZ ;  /* 0x000000121f12a210 */ /* 0x000fc40007f1e0ff */
[----:B------:R-:W-:Y:S02]  /*0a60*/  @!P5 IADD3 R25, R25, R33, RZ ;  /* 0x000000211919d210 */ /* 0x000fe40007ffe0ff */
[----:B------:R-:W-:Y:S01]  /*0a70*/  @!P2 IADD3.X R19, R30, R19, RZ, P0, !PT ;  /* 0x000000131e13a210 */ /* 0x000fe200007fe4ff */
[----:B------:R-:W-:Y:S01]  /*0a80*/  UIMAD.WIDE UR6, UR8, 0x8, UR6 ;  /* 0x00000008080678a5 */ /* 0x000fe2000f8e0206 */
[----:B------:R-:W-:Y:S01]  /*0a90*/  SHF.R.S32.HI R33, RZ, 0x1f, R34 ;  /* 0x0000001fff217819 */ /* 0x000fe20000011422 */
[----:B------:R-:W4:Y:S01]  /*0aa0*/  @!P4 LDC.64 R22, c[0x0][0x228] ;  /* 0x00008a00ff16cb82 */ /* 0x000f220000000a00 */
[----:B-1----:R-:W-:Y:S01]  /*0ab0*/  @!P2 IADD3 R10, P6, R31, R10, RZ ;  /* 0x0000000a1f0aa210 */ /* 0x002fe20007fde0ff */
[C---:B------:R-:W-:Y:S01]  /*0ac0*/  @!P4 IMAD R31, R26.reuse, R15, R32 ;  /* 0x0000000f1a1fc224 */ /* 0x040fe200078e0220 */
[----:B------:R-:W4:Y:S01]  /*0ad0*/  @!P2 LDG.E.64 R54, desc[UR22][R18.64] ;  /* 0x000000161236a981 */ /* 0x000f22000c1e1b00 */
[----:B------:R-:W-:Y:S01]  /*0ae0*/  @!P4 IMAD.WIDE.U32 R14, R26, R14, R28 ;  /* 0x0000000e1a0ec225 */ /* 0x000fe200078e001c */
[----:B------:R-:W-:-:S02]  /*0af0*/  @!P5 SHF.L.U32 R29, R24, 0x2, RZ ;  /* 0x00000002181dd819 */ /* 0x000fc400000006ff */
[----:B------:R-:W-:Y:S01]  /*0b00*/  @!P2 IADD3.X R11, R30, R11, RZ, P6, !PT ;  /* 0x0000000b1e0ba210 */ /* 0x000fe200037fe4ff */
[----:B------:R-:W1:Y:S01]  /*0b10*/  @!P3 LDC.64 R8, c[0x0][0x288] ;  /* 0x0000a200ff08bb82 */ /* 0x000e620000000a00 */
[----:B------:R-:W-:Y:S02]  /*0b20*/  @!P5 SHF.L.U64.HI R26, R24, 0x2, R25 ;  /* 0x00000002181ad819 */ /* 0x000fe40000010219 */
[----:B------:R-:W-:Y:S02]  /*0b30*/  @!P4 IADD3 R25, R15, R31, RZ ;  /* 0x0000001f0f19c210 */ /* 0x000fe40007ffe0ff */
[C---:B--2---:R-:W-:Y:S02]  /*0b40*/  @!P5 IADD3 R12, P6, R29.reuse, R12, RZ ;  /* 0x0000000c1d0cd210 */ /* 0x044fe40007fde0ff */
[----:B------:R-:W-:Y:S02]  /*0b50*/  @!P4 SHF.L.U32 R15, R14, 0x2, RZ ;  /* 0x000000020e0fc819 */ /* 0x000fe400000006ff */
[----:B---3--:R-:W-:-:S02]  /*0b60*/  @!P5 IADD3 R16, P0, R29, R16, RZ ;  /* 0x000000101d10d210 */ /* 0x008fc40007f1e0ff */
[----:B------:R-:W-:Y:S02]  /*0b70*/  @!P4 SHF.L.U64.HI R24, R14, 0x2, R25 ;  /* 0x000000020e18c819 */ /* 0x000fe40000010219 */
[C---:B------:R-:W-:Y:S02]  /*0b80*/  @!P5 IADD3.X R13, R26.reuse, R13, RZ, P6, !PT ;  /* 0x0000000d1a0dd210 */ /* 0x040fe400037fe4ff */
[----:B------:R-:W-:Y:S02]  /*0b90*/  @!P5 IADD3.X R17, R26, R17, RZ, P0, !PT ;  /* 0x000000111a11d210 */ /* 0x000fe400007fe4ff */
[C---:B----4-:R-:W-:Y:S02]  /*0ba0*/  @!P4 IADD3 R14, P6, R15.reuse, R22, RZ ;  /* 0x000000160f0ec210 */ /* 0x050fe40007fde0ff */
[----:B0-----:R-:W-:Y:S02]  /*0bb0*/  @!P4 IADD3 R20, P0, R15, R20, RZ ;  /* 0x000000140f14c210 */ /* 0x001fe40007f1e0ff */
[----:B------:R-:W-:-:S02]  /*0bc0*/  @!P4 IADD3.X R15, R24, R23, RZ, P6, !PT ;  /* 0x00000017180fc210 */ /* 0x000fc400037fe4ff */
[----:B------:R-:W-:Y:S01]  /*0bd0*/  @!P3 MOV R23, R7 ;  /* 0x000000070017b202 */ /* 0x000fe20000000f00 */
[----:B-1----:R-:W-:Y:S01]  /*0be0*/  @!P3 IMAD R22, R27, R8, RZ ;  /* 0x000000081b16b224 */ /* 0x002fe200078e02ff */
[----:B------:R-:W-:Y:S01]  /*0bf0*/  MOV R52, UR6 ;  /* 0x0000000600347c02 */ /* 0x000fe20008000f00 */
[----:B------:R-:W0:Y:S01]  /*0c00*/  @!P3 LDC.64 R26, c[0x0][0x230] ;  /* 0x00008c00ff1abb82 */ /* 0x000e220000000a00 */
[----:B------:R-:W-:Y:S01]  /*0c10*/  MOV R53, UR7 ;  /* 0x0000000700357c02 */ /* 0x000fe20008000f00 */
[C---:B------:R-:W-:Y:S01]  /*0c20*/  @!P3 IMAD R31, R3.reuse, R9, R22 ;  /* 0x00000009031fb224 */ /* 0x040fe200078e0216 */
[----:B------:R-:W-:Y:S02]  /*0c30*/  @!P3 MOV R22, R4 ;  /* 0x000000040016b202 */ /* 0x000fe40000000f00 */
[----:B------:R-:W-:Y:S02]  /*0c40*/  @!P4 IADD3.X R21, R24, R21, RZ, P0, !PT ;  /* 0x000000151815c210 */ /* 0x000fe400007fe4ff */
[----:B------:R-:W2:Y:S01]  /*0c50*/  LDG.E.64 R52, desc[UR22][R52.64] ;  /* 0x0000001634347981 */ /* 0x000ea2000c1e1b00 */
[----:B------:R-:W-:Y:S01]  /*0c60*/  @!P3 IMAD.WIDE.U32 R22, R3, R8, R22 ;  /* 0x000000080316b225 */ /* 0x000fe200078e0016 */
[----:B------:R-:W-:-:S02]  /*0c70*/  CS2R R8, SRZ ;  /* 0x0000000000087805 */ /* 0x000fc4000001ff00 */
[----:B------:R-:W-:Y:S01]  /*0c80*/  ISETP.GE.U32.AND P0, PT, R34, UR18, PT ;  /* 0x0000001222007c0c */ /* 0x000fe2000bf06070 */
[----:B------:R-:W1:Y:S01]  /*0c90*/  @!P3 LDC.64 R24, c[0x0][0x228] ;  /* 0x00008a00ff18bb82 */ /* 0x000e620000000a00 */
[----:B------:R-:W-:Y:S02]  /*0ca0*/  IADD3 R29, R2, 0xb0, RZ ;  /* 0x000000b0021d7810 */ /* 0x000fe40007ffe0ff */
[----:B------:R-:W-:Y:S01]  /*0cb0*/  ISETP.GE.AND.EX P0, PT, R33, UR19, PT, P0 ;  /* 0x0000001321007c0c */ /* 0x000fe2000bf06300 */
[----:B------:R3:W4:Y:S03]  /*0cc0*/  @!P2 LDG.E.64 R8, desc[UR22][R10.64] ;  /* 0x000000160a08a981 */ /* 0x000726000c1e1b00 */
[----:B------:R-:W-:Y:S02]  /*0cd0*/  ISETP.GT.U32.OR P0, PT, R0, 0x2ff, P0 ;  /* 0x000002ff0000780c */ /* 0x000fe40000704470 */
[----:B------:R-:W-:-:S02]  /*0ce0*/  @!P3 IADD3 R23, R23, R31, RZ ;  /* 0x0000001f1717b210 */ /* 0x000fc40007ffe0ff */
[----:B------:R-:W-:Y:S02]  /*0cf0*/  ISETP.GE.U32.AND P2, PT, R29, UR18, PT ;  /* 0x000000121d007c0c */ /* 0x000fe4000bf46070 */
[----:B------:R-:W-:Y:S02]  /*0d00*/  SHF.R.S32.HI R37, RZ, 0x1f, R29 ;  /* 0x0000001fff257819 */ /* 0x000fe4000001141d */
[----:B------:R-:W-:Y:S02]  /*0d10*/  CS2R R56, SRZ ;  /* 0x0000000000387805 */ /* 0x000fe4000001ff00 */
[----:B---3--:R-:W-:-:S03]  /*0d20*/  CS2R R10, SRZ ;  /* 0x00000000000a7805 */ /* 0x008fc6000001ff00 */
[----:B------:R-:W3:Y:S01]  /*0d30*/  @!P0 LDC.64 R30, c[0x0][0x288] ;  /* 0x0000a200ff1e8b82 */ /* 0x000ee20000000a00 */
[----:B------:R-:W-:Y:S01]  /*0d40*/  ISETP.GE.AND.EX P2, PT, R37, UR19, PT, P2 ;  /* 0x0000001325007c0c */ /* 0x000fe2000bf46320 */
[----:B------:R-:W5:Y:S01]  /*0d50*/  @!P5 LDG.E.64 R56, desc[UR22][R16.64] ;  /* 0x000000161038d981 */ /* 0x000f62000c1e1b00 */
[----:B------:R-:W-:Y:S02]  /*0d60*/  IADD3 R28, R2, 0xe0, RZ ;  /* 0x000000e0021c7810 */ /* 0x000fe40007ffe0ff */
[----:B------:R-:W-:Y:S01]  /*0d70*/  ISETP.GT.U32.OR P2, PT, R0, 0x2ff, P2 ;  /* 0x000002ff0000780c */ /* 0x000fe20001744470 */
[----:B------:R3:W5:Y:S01]  /*0d80*/  @!P5 LDG.E.64 R10, desc[UR22][R12.64] ;  /* 0x000000160c0ad981 */ /* 0x000762000c1e1b00 */
[----:B------:R-:W-:Y:S02]  /*0d90*/  ISETP.GE.U32.AND P5, PT, R28, UR18, PT ;  /* 0x000000121c007c0c */ /* 0x000fe4000bfa6070 */
[----:B------:R-:W-:Y:S02]  /*0da0*/  SHF.R.S32.HI R41, RZ, 0x1f, R28 ;  /* 0x0000001fff297819 */ /* 0x000fe4000001141c */
[----:B------:R-:W-:-:S02]  /*0db0*/  @!P3 SHF.L.U32 R3, R22, 0x2, RZ ;  /* 0x000000021603b819 */ /* 0x000fc400000006ff */
[----:B------:R-:W-:Y:S02]  /*0dc0*/  ISETP.GE.AND.EX P5, PT, R41, UR19, PT, P5 ;  /* 0x0000001329007c0c */ /* 0x000fe4000bfa6350 */
[----:B------:R-:W-:Y:S02]  /*0dd0*/  @!P3 SHF.L.U64.HI R36, R22, 0x2, R23 ;  /* 0x000000021624b819 */ /* 0x000fe40000010217 */
[C---:B0-----:R-:W-:Y:S01]  /*0de0*/  @!P3 IADD3 R26, P6, R3.reuse, R26, RZ ;  /* 0x0000001a031ab210 */ /* 0x041fe20007fde0ff */
[----:B------:R-:W0:Y:S01]  /*0df0*/  @!P2 LDC.64 R22, c[0x0][0x288] ;  /* 0x0000a200ff16ab82 */ /* 0x000e220000000a00 */
[----:B------:R-:W-:Y:S02]  /*0e00*/  ISETP.GT.U32.OR P5, PT, R0, 0x2ff, P5 ;  /* 0x000002ff0000780c */ /* 0x000fe40002fa4470 */
[----:B------:R-:W-:Y:S02]  /*0e10*/  @!P3 IADD3.X R27, R36, R27, RZ, P6, !PT ;  /* 0x0000001b241bb210 */ /* 0x000fe400037fe4ff */
[----:B-1----:R-:W-:Y:S01]  /*0e20*/  @!P3 IADD3 R18, P6, R3, R24, RZ ;  /* 0x000000180312b210 */ /* 0x002fe20007fde0ff */
[----:B---3--:R-:W-:Y:S01]  /*0e30*/  @!P0 IMAD R3, R33, R30, RZ ;  /* 0x0000001e21038224 */ /* 0x008fe200078e02ff */
[----:B------:R-:W-:Y:S01]  /*0e40*/  @!P0 MOV R12, R4 ;  /* 0x00000004000c8202 */ /* 0x000fe20000000f00 */
[----:B------:R-:W1:Y:S01]  /*0e50*/  @!P0 LDC.64 R32, c[0x0][0x230] ;  /* 0x00008c00ff208b82 */ /* 0x000e620000000a00 */
[----:B------:R-:W-:Y:S01]  /*0e60*/  @!P0 MOV R13, R7 ;  /* 0x00000007000d8202 */ /* 0x000fe20000000f00 */
[----:B------:R-:W-:-:S02]  /*0e70*/  @!P0 IMAD R39, R34, R31, R3 ;  /* 0x0000001f22278224 */ /* 0x000fc400078e0203 */
[----:B------:R-:W-:-:S04]  /*0e80*/  @!P0 IMAD.WIDE.U32 R30, R34, R30, R12 ;  /* 0x0000001e221e8225 */ /* 0x000fc800078e000c */
[----:B------:R-:W3:Y:S01]  /*0e90*/  @!P0 LDC.64 R34, c[0x0][0x228] ;  /* 0x00008a00ff228b82 */ /* 0x000ee20000000a00 */
[----:B------:R-:W-:-:S07]  /*0ea0*/  CS2R R12, SRZ ;  /* 0x00000000000c7805 */ /* 0x000fce000001ff00 */
[----:B------:R-:W3:Y:S01]  /*0eb0*/  @!P5 LDC.64 R16, c[0x0][0x288] ;  /* 0x0000a200ff10db82 */ /* 0x000ee20000000a00 */
[----:B------:R0:W5:Y:S01]  /*0ec0*/  @!P4 LDG.E.64 R12, desc[UR22][R14.64] ;  /* 0x000000160e0cc981 */ /* 0x000162000c1e1b00 */
[----:B------:R-:W-:Y:S01]  /*0ed0*/  @!P0 IADD3 R39, R31, R39, RZ ;  /* 0x000000271f278210 */ /* 0x000fe20007ffe0ff */
[----:B0-----:R-:W-:Y:S01]  /*0ee0*/  @!P2 IMAD R38, R37, R22, RZ ;  /* 0x000000162526a224 */ /* 0x001fe200078e02ff */
[----:B------:R-:W-:Y:S02]  /*0ef0*/  @!P0 SHF.L.U32 R31, R30, 0x2, RZ ;  /* 0x000000021e1f8819 */ /* 0x000fe400000006ff */
[----:B------:R-:W-:Y:S02]  /*0f00*/  CS2R R58, SRZ ;  /* 0x00000000003a7805 */ /* 0x000fe4000001ff00 */
[----:B------:R-:W-:Y:S01]  /*0f10*/  @!P3 IADD3.X R19, R36, R25, RZ, P6, !PT ;  /* 0x000000192413b210 */ /* 0x000fe200037fe4ff */
[----:B------:R-:W-:Y:S01]  /*0f20*/  @!P2 IMAD R37, R29, R23, R38 ;  /* 0x000000171d25a224 */ /* 0x000fe200078e0226 */
[----:B------:R-:W-:Y:S01]  /*0f30*/  @!P2 MOV R14, R4 ;  /* 0x00000004000ea202 */ /* 0x000fe20000000f00 */
[----:B------:R-:W0:Y:S01]  /*0f40*/  @!P2 LDC.64 R24, c[0x0][0x230] ;  /* 0x00008c00ff18ab82 */ /* 0x000e220000000a00 */
[----:B------:R-:W-:Y:S01]  /*0f50*/  @!P2 MOV R15, R7 ;  /* 0x00000007000fa202 */ /* 0x000fe20000000f00 */
[----:B------:R0:W5:Y:S01]  /*0f60*/  @!P4 LDG.E.64 R58, desc[UR22][R20.64] ;  /* 0x00000016143ac981 */ /* 0x000162000c1e1b00 */
[----:B------:R-:W-:-:S02]  /*0f70*/  @!P0 SHF.L.U64.HI R36, R30, 0x2, R39 ;  /* 0x000000021e248819 */ /* 0x000fc40000010227 */
[----:B-1----:R-:W-:Y:S01]  /*0f80*/  @!P0 IADD3 R32, P6, R31, R32, RZ ;  /* 0x000000201f208210 */ /* 0x002fe20007fde0ff */
[----:B------:R-:W-:Y:S01]  /*0f90*/  @!P2 IMAD.WIDE.U32 R22, R29, R22, R14 ;  /* 0x000000161d16a225 */ /* 0x000fe200078e000e */
[----:B------:R-:W-:Y:S02]  /*0fa0*/  IADD3 R3, R2, 0xd0, RZ ;  /* 0x000000d002037810 */ /* 0x000fe40007ffe0ff */
[----:B------:R-:W-:Y:S02]  /*0fb0*/  @!P0 IADD3.X R33, R36, R33, RZ, P6, !PT ;  /* 0x0000002124218210 */ /* 0x000fe400037fe4ff */
[----:B------:R-:W-:Y:S01]  /*0fc0*/  ISETP.GE.U32.AND P4, PT, R3, UR18, PT ;  /* 0x0000001203007c0c */ /* 0x000fe2000bf86070 */
[----:B---3--:R-:W-:Y:S01]  /*0fd0*/  @!P5 IMAD R14, R41, R16, RZ ;  /* 0x00000010290ed224 */ /* 0x008fe200078e02ff */
[----:B------:R-:W-:Y:S02]  /*0fe0*/  SHF.R.S32.HI R40, RZ, 0x1f, R3 ;  /* 0x0000001fff287819 */ /* 0x000fe40000011403 */
[----:B------:R-:W-:-:S02]  /*0ff0*/  @!P0 IADD3 R34, P6, R31, R34, RZ ;  /* 0x000000221f228210 */ /* 0x000fc40007fde0ff */
[----:B------:R-:W1:Y:S01]  /*1000*/  @!P2 LDC.64 R30, c[0x0][0x228] ;  /* 0x00008a00ff1eab82 */ /* 0x000e620000000a00 */
[----:B------:R-:W-:Y:S01]  /*1010*/  @!P2 IADD3 R15, R23, R37, RZ ;  /* 0x00000025170fa210 */ /* 0x000fe20007ffe0ff */
[----:B------:R-:W-:Y:S01]  /*1020*/  @!P5 IMAD R39, R28, R17, R14 ;  /* 0x000000111c27d224 */ /* 0x000fe200078e020e */
[----:B------:R-:W-:Y:S02]  /*1030*/  ISETP.GE.AND.EX P4, PT, R40, UR19, PT, P4 ;  /* 0x0000001328007c0c */ /* 0x000fe4000bf86340 */
[C---:B------:R-:W-:Y:S02]  /*1040*/  @!P2 SHF.L.U64.HI R38, R22.reuse, 0x2, R15 ;  /* 0x000000021626a819 */ /* 0x040fe4000001020f */
[----:B------:R-:W-:Y:S02]  /*1050*/  @!P2 SHF.L.U32 R37, R22, 0x2, RZ ;  /* 0x000000021625a819 */ /* 0x000fe400000006ff */
[----:B------:R-:W-:Y:S01]  /*1060*/  @!P5 MOV R14, R4 ;  /* 0x00000004000ed202 */ /* 0x000fe20000000f00 */
[----:B------:R-:W3:Y:S01]  /*1070*/  @!P5 LDC.64 R22, c[0x0][0x230] ;  /* 0x00008c00ff16db82 */ /* 0x000ee20000000a00 */
[----:B------:R-:W-:-:S02]  /*1080*/  @!P5 MOV R15, R7 ;  /* 0x00000007000fd202 */ /* 0x000fc40000000f00 */
[----:B------:R-:W-:Y:S01]  /*1090*/  ISETP.GT.U32.OR P4, PT, R0, 0x2ff, P4 ;  /* 0x000002ff0000780c */ /* 0x000fe20002784470 */
[----:B------:R-:W-:-:S04]  /*10a0*/  @!P5 IMAD.WIDE.U32 R16, R28, R16, R14 ;  /* 0x000000101c10d225 */ /* 0x000fc800078e000e */
[----:B------:R-:W3:Y:S01]  /*10b0*/  @!P5 LDC.64 R28, c[0x0][0x228] ;  /* 0x00008a00ff1cdb82 */ /* 0x000ee20000000a00 */
[----:B------:R-:W-:Y:S02]  /*10c0*/  @!P0 IADD3.X R35, R36, R35, RZ, P6, !PT ;  /* 0x0000002324238210 */ /* 0x000fe400037fe4ff */
[----:B0-----:R-:W-:-:S05]  /*10d0*/  @!P2 IADD3 R24, P6, R37, R24, RZ ;  /* 0x000000182518a210 */ /* 0x001fca0007fde0ff */
[----:B------:R-:W0:Y:S01]  /*10e0*/  @!P4 LDC.64 R20, c[0x0][0x288] ;  /* 0x0000a200ff14cb82 */ /* 0x000e220000000a00 */
[----:B------:R-:W-:Y:S02]  /*10f0*/  @!P2 IADD3.X R25, R38, R25, RZ, P6, !PT ;  /* 0x000000192619a210 */ /* 0x000fe400037fe4ff */
[----:B-1----:R-:W-:Y:S02]  /*1100*/  @!P2 IADD3 R30, P6, R37, R30, RZ ;  /* 0x0000001e251ea210 */ /* 0x002fe40007fde0ff */
[----:B------:R-:W-:Y:S02]  /*1110*/  @!P5 IADD3 R37, R17, R39, RZ ;  /* 0x000000271125d210 */ /* 0x000fe40007ffe0ff */
[----:B------:R-:W-:Y:S02]  /*1120*/  @!P5 SHF.L.U32 R17, R16, 0x2, RZ ;  /* 0x000000021011d819 */ /* 0x000fe400000006ff */
[----:B------:R-:W-:Y:S02]  /*1130*/  CS2R R60, SRZ ;  /* 0x00000000003c7805 */ /* 0x000fe4000001ff00 */
[----:B------:R-:W-:-:S02]  /*1140*/  CS2R R14, SRZ ;  /* 0x00000000000e7805 */ /* 0x000fc4000001ff00 */
[----:B------:R-:W-:Y:S02]  /*1150*/  @!P2 IADD3.X R31, R38, R31, RZ, P6, !PT ;  /* 0x0000001f261fa210 */ /* 0x000fe400037fe4ff */
[----:B------:R-:W-:Y:S02]  /*1160*/  @!P5 SHF.L.U64.HI R16, R16, 0x2, R37 ;  /* 0x000000021010d819 */ /* 0x000fe40000010225 */
[----:B------:R-:W-:Y:S02]  /*1170*/  CS2R R62, SRZ ;  /* 0x00000000003e7805 */ /* 0x000fe4000001ff00 */
[----:B---3--:R-:W-:Y:S01]  /*1180*/  @!P5 IADD3 R22, P6, R17, R22, RZ ;  /* 0x000000161116d210 */ /* 0x008fe20007fde0ff */
[----:B------:R-:W5:Y:S01]  /*1190*/  @!P3 LDG.E.64 R60, desc[UR22][R26.64] ;  /* 0x000000161a3cb981 */ /* 0x000f62000c1e1b00 */
[C---:B------:R-:W-:Y:S02]  /*11a0*/  IADD3 R36, R2.reuse, 0xc0, RZ ;  /* 0x000000c002247810 */ /* 0x040fe40007ffe0ff */
[----:B------:R-:W-:Y:S01]  /*11b0*/  IADD3 R49, R2, 0x10, RZ ;  /* 0x0000001002317810 */ /* 0x000fe20007ffe0ff */
[----:B------:R0:W5:Y:S01]  /*11c0*/  @!P3 LDG.E.64 R14, desc[UR22][R18.64] ;  /* 0x00000016120eb981 */ /* 0x000162000c1e1b00 */
[----:B------:R-:W-:-:S02]  /*11d0*/  @!P5 IADD3.X R23, R16, R23, RZ, P6, !PT ;  /* 0x000000171017d210 */ /* 0x000fc400037fe4ff */
[----:B------:R-:W-:Y:S02]  /*11e0*/  CS2R R64, SRZ ;  /* 0x0000000000407805 */ /* 0x000fe4000001ff00 */
[----:B------:R-:W-:Y:S01]  /*11f0*/  @!P5 IADD3 R28, P6, R17, R28, RZ ;  /* 0x0000001c111cd210 */ /* 0x000fe20007fde0ff */
[----:B------:R-:W5:Y:S01]  /*1200*/  @!P0 LDG.E.64 R62, desc[UR22][R32.64] ;  /* 0x00000016203e8981 */ /* 0x000f62000c1e1b00 */
[----:B------:R-:W-:Y:S01]  /*1210*/  ISETP.GE.U32.AND P3, PT, R36, UR18, PT ;  /* 0x0000001224007c0c */ /* 0x000fe2000bf66070 */
[----:B------:R-:W1:Y:S01]  /*1220*/  @!P4 LDC.64 R38, c[0x0][0x230] ;  /* 0x00008c00ff26cb82 */ /* 0x000e620000000a00 */
[----:B------:R-:W-:Y:S02]  /*1230*/  @!P5 IADD3.X R29, R16, R29, RZ, P6, !PT ;  /* 0x0000001d101dd210 */ /* 0x000fe400037fe4ff */
[----:B------:R-:W-:Y:S02]  /*1240*/  CS2R R16, SRZ ;  /* 0x0000000000107805 */ /* 0x000fe4000001ff00 */
[----:B------:R-:W-:Y:S01]  /*1250*/  SHF.R.S32.HI R42, RZ, 0x1f, R49 ;  /* 0x0000001fff2a7819 */ /* 0x000fe20000011431 */
[----:B0-----:R-:W-:Y:S01]  /*1260*/  @!P4 IMAD R18, R40, R20, RZ ;  /* 0x000000142812c224 */ /* 0x001fe200078e02ff */
[----:B------:R-:W-:Y:S01]  /*1270*/  @!P4 MOV R19, R7 ;  /* 0x000000070013c202 */ /* 0x000fe20000000f00 */
[----:B------:R0:W5:Y:S02]  /*1280*/  @!P2 LDG.E.64 R64, desc[UR22][R24.64] ;  /* 0x000000161840a981 */ /* 0x000164000c1e1b00 */
[----:B------:R-:W-:-:S02]  /*1290*/  @!P4 IMAD R37, R3, R21, R18 ;  /* 0x000000150325c224 */ /* 0x000fc400078e0212 */
[----:B------:R3:W5:Y:S01]  /*12a0*/  @!P0 LDG.E.64 R16, desc[UR22][R34.64] ;  /* 0x0000001622108981 */ /* 0x000762000c1e1b00 */
[----:B------:R-:W-:Y:S02]  /*12b0*/  ISETP.GE.U32.AND P0, PT, R49, UR18, PT ;  /* 0x0000001231007c0c */ /* 0x000fe4000bf06070 */
[----:B------:R-:W-:Y:S02]  /*12c0*/  @!P4 MOV R18, R4 ;  /* 0x000000040012c202 */ /* 0x000fe40000000f00 */
[----:B------:R-:W-:Y:S01]  /*12d0*/  ISETP.GE.AND.EX P0, PT, R42, UR19, PT, P0 ;  /* 0x000000132a007c0c */ /* 0x000fe2000bf06300 */
[----:B0-----:R-:W0:Y:S02]  /*12e0*/  @!P4 LDC.64 R24, c[0x0][0x228] ;  /* 0x00008a00ff18cb82 */ /* 0x001e240000000a00 */
[----:B------:R-:W-:Y:S01]  /*12f0*/  @!P4 IMAD.WIDE.U32 R20, R3, R20, R18 ;  /* 0x000000140314c225 */ /* 0x000fe200078e0012 */
[----:B------:R-:W-:Y:S02]  /*1300*/  CS2R R18, SRZ ;  /* 0x0000000000127805 */ /* 0x000fe4000001ff00 */
[----:B------:R-:W-:-:S04]  /*1310*/  ISETP.GT.U32.OR P0, PT, R0, 0x2ff, P0 ;  /* 0x000002ff0000780c */ /* 0x000fc80000704470 */
[----:B------:R3:W5:Y:S01]  /*1320*/  @!P2 LDG.E.64 R18, desc[UR22][R30.64] ;  /* 0x000000161e12a981 */ /* 0x000762000c1e1b00 */
[----:B------:R-:W-:-:S08]  /*1330*/  @!P4 IADD3 R3, R21, R37, RZ ;  /* 0x000000251503c210 */ /* 0x000fd00007ffe0ff */
[----:B------:R-:W0:Y:S01]  /*1340*/  @!P0 LDC.64 R32, c[0x0][0x288] ;  /* 0x0000a200ff208b82 */ /* 0x000e220000000a00 */
[C---:B------:R-:W-:Y:S02]  /*1350*/  @!P4 SHF.L.U32 R41, R20.reuse, 0x2, RZ ;  /* 0x000000021429c819 */ /* 0x040fe400000006ff */
[----:B------:R-:W-:Y:S02]  /*1360*/  @!P4 SHF.L.U64.HI R3, R20, 0x2, R3 ;  /* 0x000000021403c819 */ /* 0x000fe40000010203 */
[----:B------:R-:W-:Y:S02]  /*1370*/  CS2R R20, SRZ ;  /* 0x0000000000147805 */ /* 0x000fe4000001ff00 */
[----:B------:R-:W-:Y:S02]  /*1380*/  CS2R R66, SRZ ;  /* 0x0000000000427805 */ /* 0x000fe4000001ff00 */
[----:B------:R-:W-:Y:S02]  /*1390*/  IADD3 R48, R2, 0x30, RZ ;  /* 0x0000003002307810 */ /* 0x000fe40007ffe0ff */
[----:B------:R1:W5:Y:S02]  /*13a0*/  @!P5 LDG.E.64 R20, desc[UR22][R28.64] ;  /* 0x000000161c14d981 */ /* 0x000364000c1e1b00 */
[----:B------:R-:W-:-:S02]  /*13b0*/  ISETP.GE.U32.AND P6, PT, R48, UR18, PT ;  /* 0x0000001230007c0c */ /* 0x000fc4000bfc6070 */
[----:B------:R2:W5:Y:S04]  /*13c0*/  @!P5 LDG.E.64 R66, desc[UR22][R22.64] ;  /* 0x000000161642d981 */ /* 0x000568000c1e1b00 */
[----:B------:R-:W-:Y:S04]  /*13d0*/  STL [R1+0x4c], R54 ;  /* 0x00004c3601007387 */ /* 0x000fe80000100800 */
[----:B------:R-:W-:Y:S04]  /*13e0*/  STL [R1+0x48], R55 ;  /* 0x0000483701007387 */ /* 0x000fe80000100800 */
[----:B----4-:R4:W-:Y:S02]  /*13f0*/  STL.64 [R1+0x50], R8 ;  /* 0x0000500801007387 */ /* 0x0109e40000100a00 */
[----:B----4-:R-:W-:-:S04]  /*1400*/  SHF.R.S32.HI R8, RZ, 0x1f, R36 ;  /* 0x0000001fff087819 */ /* 0x010fc80000011424 */
[----:B------:R-:W-:-:S04]  /*1410*/  ISETP.GE.AND.EX P3, PT, R8, UR19, PT, P3 ;  /* 0x0000001308007c0c */ /* 0x000fc8000bf66330 */
[----:B------:R-:W-:Y:S02]  /*1420*/  ISETP.GT.U32.OR P3, PT, R0, 0x2ff, P3 ;  /* 0x000002ff0000780c */ /* 0x000fe40001f64470 */
[----:B------:R-:W-:-:S04]  /*1430*/  IADD3 R9, R2, 0x20, RZ ;  /* 0x0000002002097810 */ /* 0x000fc80007ffe0ff */
[----:B------:R-:W-:Y:S02]  /*1440*/  SHF.R.S32.HI R43, RZ, 0x1f, R9 ;  /* 0x0000001fff2b7819 */ /* 0x000fe40000011409 */
[----:B------:R-:W-:-:S05]  /*1450*/  ISETP.GE.U32.AND P2, PT, R9, UR18, PT ;  /* 0x0000001209007c0c */ /* 0x000fca000bf46070 */
[----:B------:R-:W4:Y:S01]  /*1460*/  @!P3 LDC.64 R26, c[0x0][0x288] ;  /* 0x0000a200ff1abb82 */ /* 0x000f220000000a00 */
[----:B------:R-:W-:-:S04]  /*1470*/  ISETP.GE.AND.EX P2, PT, R43, UR19, PT, P2 ;  /* 0x000000132b007c0c */ /* 0x000fc8000bf46320 */
[----:B------:R-:W-:-:S03]  /*1480*/  ISETP.GT.U32.OR P2, PT, R0, 0x2ff, P2 ;  /* 0x000002ff0000780c */ /* 0x000fc60001744470 */
[----:B---3--:R-:W3:Y:S01]  /*1490*/  @!P3 LDC.64 R34, c[0x0][0x230] ;  /* 0x00008c00ff22bb82 */ /* 0x008ee20000000a00 */
[----:B------:R-:W-:Y:S02]  /*14a0*/  @!P3 MOV R30, R4 ;  /* 0x00000004001eb202 */ /* 0x000fe40000000f00 */
[----:B------:R-:W-:-:S05]  /*14b0*/  @!P3 MOV R31, R7 ;  /* 0x00000007001fb202 */ /* 0x000fca0000000f00 */
[----:B-1----:R-:W1:Y:S01]  /*14c0*/  @!P3 LDC.64 R28, c[0x0][0x228] ;  /* 0x00008a00ff1cbb82 */ /* 0x002e620000000a00 */
[----:B----4-:R-:W-:Y:S01]  /*14d0*/  @!P3 IMAD R40, R8, R26, RZ ;  /* 0x0000001a0828b224 */ /* 0x010fe200078e02ff */
[----:B------:R-:W-:-:S06]  /*14e0*/  SHF.R.S32.HI R8, RZ, 0x1f, R48 ;  /* 0x0000001fff087819 */ /* 0x000fcc0000011430 */
[----:B--2---:R-:W2:Y:S01]  /*14f0*/  @!P2 LDC.64 R22, c[0x0][0x288] ;  /* 0x0000a200ff16ab82 */ /* 0x004ea20000000a00 */
[----:B------:R-:W-:Y:S01]  /*1500*/  @!P3 IMAD R40, R36, R27, R40 ;  /* 0x0000001b2428b224 */ /* 0x000fe200078e0228 */
[----:B------:R-:W-:Y:S01]  /*1510*/  ISETP.GE.AND.EX P6, PT, R8, UR19, PT, P6 ;  /* 0x0000001308007c0c */ /* 0x000fe2000bfc6360 */
[----:B------:R-:W-:-:S03]  /*1520*/  @!P3 IMAD.WIDE.U32 R26, R36, R26, R30 ;  /* 0x0000001a241ab225 */ /* 0x000fc600078e001e */
[----:B------:R-:W-:Y:S02]  /*1530*/  ISETP.GT.U32.OR P5, PT, R0, 0x2ff, P6 ;  /* 0x000002ff0000780c */ /* 0x000fe400037a4470 */
[----:B------:R-:W4:Y:S01]  /*1540*/  @!P0 LDC.64 R36, c[0x0][0x230] ;  /* 0x00008c00ff248b82 */ /* 0x000f220000000a00 */
[----:B------:R-:W-:Y:S02]  /*1550*/  @!P4 IADD3 R38, P6, R41, R38, RZ ;  /* 0x000000262926c210 */ /* 0x000fe40007fde0ff */
[----:B------:R-:W-:Y:S01]  /*1560*/  @!P3 IADD3 R27, R27, R40, RZ ;  /* 0x000000281b1bb210 */ /* 0x000fe20007ffe0ff */
[----:B0-----:R-:W-:Y:S01]  /*1570*/  @!P0 IMAD R40, R42, R32, RZ ;  /* 0x000000202a288224 */ /* 0x001fe200078e02ff */
[----:B------:R-:W-:Y:S02]  /*1580*/  @!P4 IADD3.X R39, R3, R39, RZ, P6, !PT ;  /* 0x000000270327c210 */ /* 0x000fe400037fe4ff */
[----:B------:R-:W-:Y:S01]  /*1590*/  @!P4 IADD3 R24, P6, R41, R24, RZ ;  /* 0x000000182918c210 */ /* 0x000fe20007fde0ff */
[----:B------:R-:W-:Y:S01]  /*15a0*/  @!P0 IMAD R33, R49, R33, R40 ;  /* 0x0000002131218224 */ /* 0x000fe200078e0228 */
[----:B------:R-:W-:Y:S01]  /*15b0*/  @!P3 SHF.L.U32 R42, R26, 0x2, RZ ;  /* 0x000000021a2ab819 */ /* 0x000fe200000006ff */
[----:B------:R-:W0:Y:S01]  /*15c0*/  @!P0 LDC.64 R30, c[0x0][0x228] ;  /* 0x00008a00ff1e8b82 */ /* 0x000e220000000a00 */
[----:B------:R-:W-:-:S02]  /*15d0*/  @!P0 MOV R40, R4 ;  /* 0x0000000400288202 */ /* 0x000fc40000000f00 */
[----:B------:R-:W-:Y:S02]  /*15e0*/  @!P0 MOV R41, R7 ;  /* 0x0000000700298202 */ /* 0x000fe40000000f00 */
[----:B------:R-:W-:Y:S02]  /*15f0*/  @!P4 IADD3.X R25, R3, R25, RZ, P6, !PT ;  /* 0x000000190319c210 */ /* 0x000fe400037fe4ff */
[----:B------:R-:W-:Y:S01]  /*1600*/  @!P3 SHF.L.U64.HI R3, R26, 0x2, R27 ;  /* 0x000000021a03b819 */ /* 0x000fe2000001021b */
[----:B------:R-:W-:Y:S01]  /*1610*/  @!P0 IMAD.WIDE.U32 R40, R49, R32, R40 ;  /* 0x0000002031288225 */ /* 0x000fe200078e0028 */
[C---:B---3--:R-:W-:Y:S01]  /*1620*/  @!P3 IADD3 R34, P6, R42.reuse, R34, RZ ;  /* 0x000000222a22b210 */ /* 0x048fe20007fde0ff */
[----:B------:R-:W3:Y:S03]  /*1630*/  @!P5 LDC.64 R26, c[0x0][0x288] ;  /* 0x0000a200ff1adb82 */ /* 0x000ee60000000a00 */
[----:B------:R-:W-:Y:S01]  /*1640*/  @!P3 IADD3.X R35, R3, R35, RZ, P6, !PT ;  /* 0x000000230323b210 */ /* 0x000fe200037fe4ff */
[----:B--2---:R-:W-:Y:S01]  /*1650*/  @!P2 IMAD R32, R43, R22, RZ ;  /* 0x000000162b20a224 */ /* 0x004fe200078e02ff */
[----:B-1----:R-:W-:-:S02]  /*1660*/  @!P3 IADD3 R28, P6, R42, R28, RZ ;  /* 0x0000001c2a1cb210 */ /* 0x002fc40007fde0ff */
[----:B------:R-:W-:Y:S02]  /*1670*/  @!P0 IADD3 R33, R41, R33, RZ ;  /* 0x0000002129218210 */ /* 0x000fe40007ffe0ff */
[----:B------:R-:W-:Y:S02]  /*1680*/  CS2R R68, SRZ ;  /* 0x0000000000447805 */ /* 0x000fe4000001ff00 */
[C---:B------:R-:W-:Y:S02]  /*1690*/  @!P0 SHF.L.U32 R41, R40.reuse, 0x2, RZ ;  /* 0x0000000228298819 */ /* 0x040fe400000006ff */
[----:B------:R-:W-:Y:S02]  /*16a0*/  CS2R R70, SRZ ;  /* 0x0000000000467805 */ /* 0x000fe4000001ff00 */
[----:B------:R-:W-:Y:S01]  /*16b0*/  @!P3 IADD3.X R29, R3, R29, RZ, P6, !PT ;  /* 0x0000001d031db210 */ /* 0x000fe200037fe4ff */
[----:B------:R-:W-:Y:S01]  /*16c0*/  @!P2 IMAD R3, R9, R23, R32 ;  /* 0x000000170903a224 */ /* 0x000fe200078e0220 */
[----:B------:R-:W-:Y:S01]  /*16d0*/  @!P0 SHF.L.U64.HI R40, R40, 0x2, R33 ;  /* 0x0000000228288819 */ /* 0x000fe20000010221 */
[----:B------:R1:W5:Y:S01]  /*16e0*/  @!P4 LDG.E.64 R68, desc[UR22][R38.64] ;  /* 0x000000162644c981 */ /* 0x000362000c1e1b00 */
[----:B------:R-:W-:-:S02]  /*16f0*/  @!P2 MOV R32, R4 ;  /* 0x000000040020a202 */ /* 0x000fc40000000f00 */
[----:B------:R-:W-:Y:S02]  /*1700*/  CS2R R72, SRZ ;  /* 0x0000000000487805 */ /* 0x000fe4000001ff00 */
[----:B------:R-:W-:Y:S01]  /*1710*/  @!P2 MOV R33, R7 ;  /* 0x000000070021a202 */ /* 0x000fe20000000f00 */
[----:B------:R2:W5:Y:S01]  /*1720*/  @!P3 LDG.E.64 R70, desc[UR22][R34.64] ;  /* 0x000000162246b981 */ /* 0x000562000c1e1b00 */
[----:B------:R-:W-:Y:S02]  /*1730*/  IADD3 R54, R2, 0x40, RZ ;  /* 0x0000004002367810 */ /* 0x000fe40007ffe0ff */
[----:B------:R-:W-:Y:S01]  /*1740*/  CS2R R50, SRZ ;  /* 0x0000000000327805 */ /* 0x000fe2000001ff00 */
[----:B------:R-:W2:Y:S01]  /*1750*/  @!P5 LDC.64 R42, c[0x0][0x228] ;  /* 0x00008a00ff2adb82 */ /* 0x000ea20000000a00 */
[----:B------:R-:W-:Y:S01]  /*1760*/  @!P2 IMAD.WIDE.U32 R22, R9, R22, R32 ;  /* 0x000000160916a225 */ /* 0x000fe200078e0020 */
[----:B----4-:R-:W-:-:S04]  /*1770*/  @!P0 IADD3 R36, P6, R41, R36, RZ ;  /* 0x0000002429248210 */ /* 0x010fc80007fde0ff */
[----:B------:R-:W-:Y:S02]  /*1780*/  @!P2 IADD3 R3, R23, R3, RZ ;  /* 0x000000031703a210 */ /* 0x000fe40007ffe0ff */
[C---:B------:R-:W-:Y:S01]  /*1790*/  @!P2 SHF.L.U32 R33, R22.reuse, 0x2, RZ ;  /* 0x000000021621a819 */ /* 0x040fe200000006ff */
[----:B-1----:R-:W1:Y:S01]  /*17a0*/  @!P2 LDC.64 R38, c[0x0][0x230] ;  /* 0x00008c00ff26ab82 */ /* 0x002e620000000a00 */
[----:B------:R-:W-:Y:S02]  /*17b0*/  @!P2 SHF.L.U64.HI R3, R22, 0x2, R3 ;  /* 0x000000021603a819 */ /* 0x000fe40000010203 */
[----:B------:R-:W-:Y:S02]  /*17c0*/  CS2R R22, SRZ ;  /* 0x0000000000167805 */ /* 0x000fe4000001ff00 */
[----:B------:R-:W-:Y:S02]  /*17d0*/  @!P0 IADD3.X R37, R40, R37, RZ, P6, !PT ;  /* 0x0000002528258210 */ /* 0x000fe400037fe4ff */
[----:B0-----:R-:W-:-:S02]  /*17e0*/  @!P0 IADD3 R30, P6, R41, R30, RZ ;  /* 0x0000001e291e8210 */ /* 0x001fc40007fde0ff */
[----:B------:R0:W5:Y:S02]  /*17f0*/  @!P4 LDG.E.64 R22, desc[UR22][R24.64] ;  /* 0x000000161816c981 */ /* 0x000164000c1e1b00 */
[----:B------:R-:W-:Y:S01]  /*1800*/  @!P0 IADD3.X R31, R40, R31, RZ, P6, !PT ;  /* 0x0000001f281f8210 */ /* 0x000fe200037fe4ff */
[----:B---3--:R-:W-:Y:S01]  /*1810*/  @!P5 IMAD R32, R8, R26, RZ ;  /* 0x0000001a0820d224 */ /* 0x008fe200078e02ff */
[----:B------:R-:W-:Y:S01]  /*1820*/  SHF.R.S32.HI R40, RZ, 0x1f, R54 ;  /* 0x0000001fff287819 */ /* 0x000fe20000011436 */
[----:B--2---:R-:W2:Y:S01]  /*1830*/  @!P2 LDC.64 R34, c[0x0][0x228] ;  /* 0x00008a00ff22ab82 */ /* 0x004ea20000000a00 */
[----:B------:R-:W-:Y:S01]  /*1840*/  ISETP.GE.U32.AND P4, PT, R54, UR18, PT ;  /* 0x0000001236007c0c */ /* 0x000fe2000bf86070 */
[----:B------:R3:W5:Y:S01]  /*1850*/  @!P0 LDG.E.64 R72, desc[UR22][R36.64] ;  /* 0x0000001624488981 */ /* 0x000762000c1e1b00 */
[----:B------:R-:W-:Y:S02]  /*1860*/  IADD3 R8, R2, 0x50, RZ ;  /* 0x0000005002087810 */ /* 0x000fe40007ffe0ff */
[----:B0-----:R-:W-:-:S02]  /*1870*/  CS2R R24, SRZ ;  /* 0x0000000000187805 */ /* 0x001fc4000001ff00 */
[----:B------:R-:W-:Y:S01]  /*1880*/  ISETP.GE.AND.EX P4, PT, R40, UR19, PT, P4 ;  /* 0x0000001328007c0c */ /* 0x000fe2000bf86340 */
[----:B------:R0:W5:Y:S01]  /*1890*/  @!P0 LDG.E.64 R50, desc[UR22][R30.64] ;  /* 0x000000161e328981 */ /* 0x000162000c1e1b00 */
[----:B------:R-:W-:-:S03]  /*18a0*/  SHF.R.S32.HI R9, RZ, 0x1f, R8 ;  /* 0x0000001fff097819 */ /* 0x000fc60000011408 */
[----:B------:R4:W5:Y:S01]  /*18b0*/  @!P3 LDG.E.64 R24, desc[UR22][R28.64] ;  /* 0x000000161c18b981 */ /* 0x000962000c1e1b00 */
[----:B------:R-:W-:Y:S01]  /*18c0*/  ISETP.GE.U32.AND P3, PT, R8, UR18, PT ;  /* 0x0000001208007c0c */ /* 0x000fe2000bf66070 */
[----:B---3--:R-:W3:Y:S01]  /*18d0*/  @!P5 LDC.64 R36, c[0x0][0x230] ;  /* 0x00008c00ff24db82 */ /* 0x008ee20000000a00 */
[----:B------:R-:W-:Y:S02]  /*18e0*/  ISETP.GT.U32.OR P4, PT, R0, 0x2ff, P4 ;  /* 0x000002ff0000780c */ /* 0x000fe40002784470 */
[----:B------:R-:W-:-:S04]  /*18f0*/  ISETP.GE.AND.EX P3, PT, R9, UR19, PT, P3 ;  /* 0x0000001309007c0c */ /* 0x000fc8000bf66330 */
[----:B------:R-:W-:Y:S02]  /*1900*/  ISETP.GT.U32.OR P3, PT, R0, 0x2ff, P3 ;  /* 0x000002ff0000780c */ /* 0x000fe40001f64470 */
[----:B------:R-:W-:Y:S01]  /*1910*/  IADD3 R41, R2, 0xf0, RZ ;  /* 0x000000f002297810 */ /* 0x000fe20007ffe0ff */
[----:B------:R-:W-:Y:S01]  /*1920*/  @!P5 IMAD R32, R48, R27, R32 ;  /* 0x0000001b3020d224 */ /* 0x000fe200078e0220 */
[----:B0-----:R-:W-:Y:S02]  /*1930*/  @!P5 MOV R30, R4 ;  /* 0x00000004001ed202 */ /* 0x001fe40000000f00 */
[----:B------:R-:W-:Y:S01]  /*1940*/  ISETP.GE.U32.AND P6, PT, R41, UR18, PT ;  /* 0x0000001229007c0c */ /* 0x000fe2000bfc6070 */
[----:B----4-:R-:W0:Y:S01]  /*1950*/  @!P4 LDC.64 R28, c[0x0][0x288] ;  /* 0x0000a200ff1ccb82 */ /* 0x010e220000000a00 */
[----:B------:R-:W-:Y:S02]  /*1960*/  SHF.R.S32.HI R27, RZ, 0x1f, R41 ;  /* 0x0000001fff1b7819 */ /* 0x000fe40000011429 */
[----:B------:R-:W-:-:S02]  /*1970*/  @!P5 MOV R31, R7 ;  /* 0x00000007001fd202 */ /* 0x000fc40000000f00 */
[----:B------:R-:W-:Y:S01]  /*1980*/  ISETP.GE.AND.EX P6, PT, R27, UR19, PT, P6 ;  /* 0x000000131b007c0c */ /* 0x000fe2000bfc6360 */
[----:B------:R-:W-:Y:S01]  /*1990*/  @!P5 IMAD.WIDE.U32 R26, R48, R26, R30 ;  /* 0x0000001a301ad225 */ /* 0x000fe200078e001e */
[----:B-1----:R-:W-:Y:S01]  /*19a0*/  @!P2 IADD3 R38, P0, R33, R38, RZ ;  /* 0x000000262126a210 */ /* 0x002fe20007f1e0ff */
[----:B------:R-:W1:Y:S01]  /*19b0*/  @!P3 LDC.64 R48, c[0x0][0x288] ;  /* 0x0000a200ff30bb82 */ /* 0x000e620000000a00 */
[----:B------:R-:W-:Y:S02]  /*19c0*/  ISETP.GT.U32.OR P6, PT, R0, 0x2ff, P6 ;  /* 0x000002ff0000780c */ /* 0x000fe400037c4470 */
[----:B------:R-:W-:Y:S02]  /*19d0*/  @!P2 IADD3.X R39, R3, R39, RZ, P0, !PT ;  /* 0x000000270327a210 */ /* 0x000fe400007fe4ff */
[----:B--2---:R-:W-:Y:S02]  /*19e0*/  @!P2 IADD3 R34, P0, R33, R34, RZ ;  /* 0x000000222122a210 */ /* 0x004fe40007f1e0ff */
[----:B------:R-:W-:Y:S01]  /*19f0*/  @!P5 IADD3 R27, R27, R32, RZ ;  /* 0x000000201b1bd210 */ /* 0x000fe20007ffe0ff */
[----:B------:R-:W2:Y:S01]  /*1a00*/  @!P4 LDC.64 R30, c[0x0][0x230] ;  /* 0x00008c00ff1ecb82 */ /* 0x000ea20000000a00 */
[----:B------:R-:W-:-:S02]  /*1a10*/  @!P5 SHF.L.U32 R32, R26, 0x2, RZ ;  /* 0x000000021a20d819 */ /* 0x000fc400000006ff */
[----:B------:R-:W-:Y:S02]  /*1a20*/  @!P2 IADD3.X R35, R3, R35, RZ, P0, !PT ;  /* 0x000000230323a210 */ /* 0x000fe400007fe4ff */
[----:B------:R-:W-:Y:S02]  /*1a30*/  @!P5 SHF.L.U64.HI R3, R26, 0x2, R27 ;  /* 0x000000021a03d819 */ /* 0x000fe4000001021b */
[----:B---3--:R-:W-:Y:S01]  /*1a40*/  @!P5 IADD3 R36, P0, R32, R36, RZ ;  /* 0x000000242024d210 */ /* 0x008fe20007f1e0ff */
[----:B0-----:R-:W-:Y:S01]  /*1a50*/  @!P4 IMAD R74, R40, R28, RZ ;  /* 0x0000001c284ac224 */ /* 0x001fe200078e02ff */
[----:B------:R-:W-:Y:S01]  /*1a60*/  @!P4 MOV R33, R7 ;  /* 0x000000070021c202 */ /* 0x000fe20000000f00 */
[----:B------:R-:W0:Y:S01]  /*1a70*/  @!P6 LDC.64 R40, c[0x0][0x288] ;  /* 0x0000a200ff28eb82 */ /* 0x000e220000000a00 */
[----:B------:R-:W-:Y:S02]  /*1a80*/  @!P5 IADD3.X R37, R3, R37, RZ, P0, !PT ;  /* 0x000000250325d210 */ /* 0x000fe400007fe4ff */
[----:B------:R-:W-:-:S02]  /*1a90*/  @!P5 IADD3 R42, P0, R32, R42, RZ ;  /* 0x0000002a202ad210 */ /* 0x000fc40007f1e0ff */
[----:B------:R-:W-:Y:S01]  /*1aa0*/  @!P4 MOV R32, R4 ;  /* 0x000000040020c202 */ /* 0x000fe20000000f00 */
[----:B-1----:R-:W-:Y:S02]  /*1ab0*/  @!P3 IMAD R75, R9, R48, RZ ;  /* 0x00000030094bb224 */ /* 0x002fe400078e02ff */
[----:B------:R-:W1:Y:S01]  /*1ac0*/  @!P4 LDC.64 R26, c[0x0][0x228] ;  /* 0x00008a00ff1acb82 */ /* 0x000e620000000a00 */
[C---:B------:R-:W-:Y:S01]  /*1ad0*/  @!P4 IMAD R74, R54.reuse, R29, R74 ;  /* 0x0000001d364ac224 */ /* 0x040fe200078e024a */
[----:B------:R-:W-:Y:S01]  /*1ae0*/  MOV R55, R53 ;  /* 0x0000003500377202 */ /* 0x000fe20000000f00 */
[----:B------:R-:W-:Y:S01]  /*1af0*/  @!P4 IMAD.WIDE.U32 R28, R54, R28, R32 ;  /* 0x0000001c361cc225 */ /* 0x000fe200078e0020 */
[----:B------:R-:W-:Y:S02]  /*1b00*/  MOV R54, R52 ;  /* 0x0000003400367202 */ /* 0x000fe40000000f00 */
[----:B------:R-:W-:Y:S01]  /*1b10*/  @!P3 MOV R52, R4 ;  /* 0x000000040034b202 */ /* 0x000fe20000000f00 */
[----:B------:R-:W-:Y:S01]  /*1b20*/  @!P3 IMAD R75, R8, R49, R75 ;  /* 0x00000031084bb224 */ /* 0x000fe200078e024b */
[----:B------:R-:W-:Y:S01]  /*1b30*/  IADD3 R49, R2, 0x50, RZ ;  /* 0x0000005002317810 */ /* 0x000fe20007ffe0ff */
[----:B------:R-:W3:Y:S01]  /*1b40*/  @!P3 LDC.64 R32, c[0x0][0x230] ;  /* 0x00008c00ff20bb82 */ /* 0x000ee20000000a00 */
[----:B------:R-:W-:-:S02]  /*1b50*/  @!P3 MOV R53, R7 ;  /* 0x000000070035b202 */ /* 0x000fc40000000f00 */
[----:B------:R-:W-:Y:S01]  /*1b60*/  @!P5 IADD3.X R43, R3, R43, RZ, P0, !PT ;  /* 0x0000002b032bd210 */ /* 0x000fe200007fe4ff */
[----:B------:R-:W-:Y:S01]  /*1b70*/  @!P3 IMAD.WIDE.U32 R48, R49, R48, R52 ;  /* 0x000000303130b225 */ /* 0x000fe200078e0034 */
[----:B------:R-:W-:-:S03]  /*1b80*/  IADD3 R53, R2, 0xf0, RZ ;  /* 0x000000f002357810 */ /* 0x000fc60007ffe0ff */
[----:B------:R-:W4:Y:S01]  /*1b90*/  @!P3 LDC.64 R76, c[0x0][0x228] ;  /* 0x00008a00ff4cbb82 */ /* 0x000f220000000a00 */
[----:B------:R-:W-:Y:S02]  /*1ba0*/  @!P4 IADD3 R74, R29, R74, RZ ;  /* 0x0000004a1d4ac210 */ /* 0x000fe40007ffe0ff */
[C---:B------:R-:W-:Y:S02]  /*1bb0*/  @!P4 SHF.L.U32 R3, R28.reuse, 0x2, RZ ;  /* 0x000000021c03c819 */ /* 0x040fe400000006ff */
[----:B------:R-:W-:Y:S02]  /*1bc0*/  SHF.R.S32.HI R53, RZ, 0x1f, R53 ;  /* 0x0000001fff357819 */ /* 0x000fe40000011435 */
[----:B------:R-:W-:Y:S02]  /*1bd0*/  @!P4 SHF.L.U64.HI R74, R28, 0x2, R74 ;  /* 0x000000021c4ac819 */ /* 0x000fe4000001024a */
[----:B--2---:R-:W-:Y:S01]  /*1be0*/  @!P4 IADD3 R8, P0, R3, R30, RZ ;  /* 0x0000001e0308c210 */ /* 0x004fe20007f1e0ff */
[----:B------:R-:W2:Y:S01]  /*1bf0*/  @!P6 LDC.64 R28, c[0x0][0x230] ;  /* 0x00008c00ff1ceb82 */ /* 0x000ea20000000a00 */
[----:B------:R-:W-:Y:S01]  /*1c00*/  @!P3 IADD3 R52, R49, R75, RZ ;  /* 0x0000004b3134b210 */ /* 0x000fe20007ffe0ff */
[----:B0-----:R-:W-:Y:S01]  /*1c10*/  @!P6 IMAD R49, R53, R40, RZ ;  /* 0x000000283531e224 */ /* 0x001fe200078e02ff */
[----:B------:R-:W-:-:S02]  /*1c20*/  IADD3 R75, R2, 0xf0, RZ ;  /* 0x000000f0024b7810 */ /* 0x000fc40007ffe0ff */
[----:B------:R-:W-:Y:S02]  /*1c30*/  @!P4 IADD3.X R9, R74, R31, RZ, P0, !PT ;  /* 0x0000001f4a09c210 */ /* 0x000fe400007fe4ff */
[----:B-1----:R-:W-:Y:S01]  /*1c40*/  @!P4 IADD3 R26, P0, R3, R26, RZ ;  /* 0x0000001a031ac210 */ /* 0x002fe20007f1e0ff */
[----:B------:R-:W-:Y:S01]  /*1c50*/  @!P6 IMAD R53, R75, R41, R49 ;  /* 0x000000294b35e224 */ /* 0x000fe200078e0231 */
[C---:B------:R-:W-:Y:S01]  /*1c60*/  @!P3 SHF.L.U32 R3, R48.reuse, 0x2, RZ ;  /* 0x000000023003b819 */ /* 0x040fe200000006ff */
[----:B------:R-:W0:Y:S01]  /*1c70*/  @!P6 LDC.64 R30, c[0x0][0x228] ;  /* 0x00008a00ff1eeb82 */ /* 0x000e220000000a00 */
[----:B------:R-:W-:Y:S02]  /*1c80*/  @!P3 SHF.L.U64.HI R52, R48, 0x2, R52 ;  /* 0x000000023034b819 */ /* 0x000fe40000010234 */
[----:B------:R-:W-:Y:S02]  /*1c90*/  @!P6 MOV R48, R4 ;  /* 0x000000040030e202 */ /* 0x000fe40000000f00 */
[----:B------:R-:W-:-:S02]  /*1ca0*/  @!P6 MOV R49, R7 ;  /* 0x000000070031e202 */ /* 0x000fc40000000f00 */
[----:B------:R-:W-:Y:S01]  /*1cb0*/  @!P4 IADD3.X R27, R74, R27, RZ, P0, !PT ;  /* 0x0000001b4a1bc210 */ /* 0x000fe200007fe4ff */
[----:B------:R-:W-:Y:S01]  /*1cc0*/  @!P6 IMAD.WIDE.U32 R40, R75, R40, R48 ;  /* 0x000000284b28e225 */ /* 0x000fe200078e0030 */
[----:B------:R-:W-:-:S06]  /*1cd0*/  CS2R R74, SRZ ;  /* 0x00000000004a7805 */ /* 0x000fcc000001ff00 */
[----:B------:R-:W2:Y:S01]  /*1ce0*/  @P1 LDG.E.64 R74, desc[UR22][R46.64] ;  /* 0x000000162e4a1981 */ /* 0x000ea2000c1e1b00 */
[C---:B---3--:R-:W-:Y:S02]  /*1cf0*/  @!P3 IADD3 R32, P0, R3.reuse, R32, RZ ;  /* 0x000000200320b210 */ /* 0x048fe40007f1e0ff */
[----:B------:R-:W-:Y:S02]  /*1d00*/  R2UR UR6, R54 ;  /* 0x00000000360672ca */ /* 0x000fe400000e0000 */
[----:B------:R-:W-:Y:S02]  /*1d10*/  @!P3 IADD3.X R33, R52, R33, RZ, P0, !PT ;  /* 0x000000213421b210 */ /* 0x000fe400007fe4ff */
[----:B----4-:R-:W-:Y:S02]  /*1d20*/  @!P3 IADD3 R76, P0, R3, R76, RZ ;  /* 0x0000004c034cb210 */ /* 0x010fe40007f1e0ff */
[----:B------:R-:W-:Y:S02]  /*1d30*/  @!P6 IADD3 R41, R41, R53, RZ ;  /* 0x000000352929e210 */ /* 0x000fe40007ffe0ff */
[----:B------:R-:W-:-:S02]  /*1d40*/  @!P6 SHF.L.U32 R3, R40, 0x2, RZ ;  /* 0x000000022803e819 */ /* 0x000fc400000006ff */
[----:B------:R-:W-:Y:S02]  /*1d50*/  @!P3 IADD3.X R77, R52, R77, RZ, P0, !PT ;  /* 0x0000004d344db210 */ /* 0x000fe400007fe4ff */
[----:B------:R-:W-:Y:S02]  /*1d60*/  @!P6 SHF.L.U64.HI R40, R40, 0x2, R41 ;  /* 0x000000022828e819 */ /* 0x000fe40000010229 */
[----:B--2---:R-:W-:-:S04]  /*1d70*/  @!P6 IADD3 R28, P0, R3, R28, RZ ;  /* 0x0000001c031ce210 */ /* 0x004fc80007f1e0ff */
[----:B------:R-:W-:Y:S02]  /*1d80*/  @!P6 IADD3.X R29, R40, R29, RZ, P0, !PT ;  /* 0x0000001d281de210 */ /* 0x000fe400007fe4ff */
[----:B0-----:R-:W-:Y:S02]  /*1d90*/  @!P6 IADD3 R30, P0, R3, R30, RZ ;  /* 0x0000001e031ee210 */ /* 0x001fe40007f1e0ff */
[----:B------:R-:W-:-:S05]  /*1da0*/  MOV R3, UR6 ;  /* 0x0000000600037c02 */ /* 0x000fca0008000f00 */
[----:B------:R-:W-:Y:S01]  /*1db0*/  FFMA.FTZ R3, -R3, UR6, R55 ;  /* 0x0000000603037c23 */ /* 0x000fe20008010137 */
[----:B------:R-:W-:-:S04]  /*1dc0*/  @!P6 IADD3.X R31, R40, R31, RZ, P0, !PT ;  /* 0x0000001f281fe210 */ /* 0x000fc800007fe4ff */
[----:B------:R-:W-:-:S13]  /*1dd0*/  FSETP.GTU.FTZ.AND P0, PT, R3, RZ, PT ;  /* 0x000000ff0300720b */ /* 0x000fda0003f1c000 */
[----:B------:R-:W-:Y:S01]  /*1de0*/  VOTEU.ANY UP0, P0 ;  /* 0x00000000003f7886 */ /* 0x000fe20000000100 */
[----:B------:R-:W-:-:S04]  /*1df0*/  PLOP3.LUT P0, PT, PT, PT, UP0, 0x80, 0x0 ;  /* 0x000000000000781c */ /* 0x000fc80003f0f008 */
[----:B------:R-:W-:Y:S01]  /*1e00*/  @UP0 ULDC UR5, c[0x0][0x250] ;  /* 0x0000940000050ab9 */ /* 0x000fe20000000800 */
[----:B------:R-:W-:-:S06]  /*1e10*/  CS2R R40, SRZ ;  /* 0x0000000000287805 */ /* 0x000fcc000001ff00 */
[----:B------:R0:W5:Y:S02]  /*1e20*/  @!P2 LDG.E.64 R40, desc[UR22][R38.64] ;  /* 0x000000162628a981 */ /* 0x000164000c1e1b00 */
[----:B------:R-:W-:-:S06]  /*1e30*/  @P0 FADD.FTZ R3, R3, UR5 ;  /* 0x0000000503030e21 */ /* 0x000fcc0008010000 */
[----:B------:R-:W1:Y:S01]  /*1e40*/  @P0 MUFU.RSQ R3, R3 ;  /* 0x0000000300030308 */ /* 0x000e620000001400 */
[----:B0-----:R-:W-:-:S06]  /*1e50*/  CS2R R38, SRZ ;  /* 0x0000000000267805 */ /* 0x001fcc000001ff00 */
[----:B------:R0:W5:Y:S01]  /*1e60*/  @!P5 LDG.E.64 R38, desc[UR22][R36.64] ;  /* 0x000000162426d981 */ /* 0x000162000c1e1b00 */
[----:B------:R-:W-:Y:S02]  /*1e70*/  CS2R R52, SRZ ;  /* 0x0000000000347805 */ /* 0x000fe4000001ff00 */
[----:B------:R-:W-:Y:S02]  /*1e80*/  CS2R R48, SRZ ;  /* 0x0000000000307805 */ /* 0x000fe4000001ff00 */
[----:B------:R-:W-:Y:S02]  /*1e90*/  CS2R R46, SRZ ;  /* 0x00000000002e7805 */ /* 0x000fe4000001ff00 */
[----:B------:R2:W5:Y:S01]  /*1ea0*/  @P1 LDG.E.64 R52, desc[UR22][R44.64] ;  /* 0x000000162c341981 */ /* 0x000562000c1e1b00 */
[----:B0-----:R-:W-:Y:S02]  /*1eb0*/  CS2R R36, SRZ ;  /* 0x0000000000247805 */ /* 0x001fe4000001ff00 */
[----:B-1----:R-:W-:Y:S01]  /*1ec0*/  @P0 R2UR UR5, R3 ;  /* 0x00000000030502ca */ /* 0x002fe200000e0000 */
[----:B------:R0:W5:Y:S04]  /*1ed0*/  @!P2 LDG.E.64 R48, desc[UR22][R34.64] ;  /* 0x000000162230a981 */ /* 0x000168000c1e1b00 */
[----:B------:R-:W5:Y:S01]  /*1ee0*/  @!P4 LDG.E.64 R36, desc[UR22][R8.64] ;  /* 0x000000160824c981 */ /* 0x000f62000c1e1b00 */
[----:B------:R-:W-:-:S03]  /*1ef0*/  ISETP.GT.U32.AND P0, PT, R0, 0x2ff, PT ;  /* 0x000002ff0000780c */ /* 0x000fc60003f04070 */
[----:B------:R1:W5:Y:S04]  /*1f00*/  @!P5 LDG.E.64 R46, desc[UR22][R42.64] ;  /* 0x000000162a2ed981 */ /* 0x000368000c1e1b00 */
[----:B------:R-:W5:Y:S04]  /*1f10*/  LDL.LU.64 R8, [R1+0x50] ;  /* 0x0000500001087983 */ /* 0x000f680000300a00 */
[----:B------:R-:W5:Y:S04]  /*1f20*/  LDL.LU R54, [R1+0x4c] ;  /* 0x00004c0001367983 */ /* 0x000f680000300800 */
[----:B------:R-:W5:Y:S01]  /*1f30*/  LDL.LU R55, [R1+0x48] ;  /* 0x0000480001377983 */ /* 0x000f620000300800 */
[----:B--2---:R-:W-:-:S02]  /*1f40*/  CS2R R44, SRZ ;  /* 0x00000000002c7805 */ /* 0x004fc4000001ff00 */
[----:B0-----:R-:W-:Y:S02]  /*1f50*/  CS2R R34, SRZ ;  /* 0x0000000000227805 */ /* 0x001fe4000001ff00 */
[----:B-1----:R-:W-:Y:S02]  /*1f60*/  CS2R R42, SRZ ;  /* 0x00000000002a7805 */ /* 0x002fe4000001ff00 */
[----:B------:R0:W5:Y:S04]  /*1f70*/  @!P4 LDG.E.64 R44, desc[UR22][R26.64] ;  /* 0x000000161a2cc981 */ /* 0x000168000c1e1b00 */
[----:B------:R1:W5:Y:S01]  /*1f80*/  @!P3 LDG.E.64 R34, desc[UR22][R32.64] ;  /* 0x000000162022b981 */ /* 0x000362000c1e1b00 */
[----:B------:R-:W-:Y:S01]  /*1f90*/  UMOV UR26, 0x3f800000 ;  /* 0x3f800000001a7882 */ /* 0x000fe20000000000 */
[----:B------:R-:W-:Y:S01]  /*1fa0*/  @UP0 UMOV UR26, UR5 ;  /* 0x00000005001a0c82 */ /* 0x000fe20008000000 */
[----:B------:R-:W-:Y:S01]  /*1fb0*/  BSSY B0, `(.L_x_2166) ;  /* 0x0000018000007945 */ /* 0x000fe20003800000 */
[----:B------:R-:W5:Y:S01]  /*1fc0*/  @!P3 LDG.E.64 R42, desc[UR22][R76.64] ;  /* 0x000000164c2ab981 */ /* 0x000f62000c1e1b00 */
[----:B0-----:R-:W-:-:S02]  /*1fd0*/  CS2R R26, SRZ ;  /* 0x00000000001a7805 */ /* 0x001fc4000001ff00 */
[----:B-1----:R-:W-:Y:S02]  /*1fe0*/  CS2R R32, SRZ ;  /* 0x0000000000207805 */ /* 0x002fe4000001ff00 */
[----:B------:R-:W-:Y:S02]  /*1ff0*/  ISETP.NE.AND P5, PT, RZ, UR25, PT ;  /* 0x00000019ff007c0c */ /* 0x000fe4000bfa5270 */
[----:B------:R0:W5:Y:S04]  /*2000*/  @!P6 LDG.E.64 R26, desc[UR22][R30.64] ;  /* 0x000000161e1ae981 */ /* 0x000168000c1e1b00 */
[----:B------:R1:W5:Y:S01]  /*2010*/  @!P6 LDG.E.64 R32, desc[UR22][R28.64] ;  /* 0x000000161c20e981 */ /* 0x000362000c1e1b00 */
[----:B0-----:R-:W-:Y:S02]  /*2020*/  CS2R R30, SRZ ;  /* 0x00000000001e7805 */ /* 0x001fe4000001ff00 */
[----:B-1----:R-:W-:Y:S01]  /*2030*/  CS2R R28, SRZ ;  /* 0x00000000001c7805 */ /* 0x002fe2000001ff00 */
[----:B------:R-:W-:-:S05]  /*2040*/  FADD.FTZ R3, R74, -UR6 ;  /* 0x800000064a037e21 */ /* 0x000fca0008010000 */
[----:B------:R0:W-:Y:S01]  /*2050*/  STL [R1], R3 ;  /* 0x0000000301007387 */ /* 0x0001e20000100800 */
[----:B------:R-:W-:Y:S01]  /*2060*/  FADD.FTZ R77, R75, -UR6 ;  /* 0x800000064b4d7e21 */ /* 0x000fe20008010000 */
[----:B------:R-:W-:Y:S06]  /*2070*/  @P0 BRA `(.L_x_2167) ;  /* 0x00000000002c0947 */ /* 0x000fec0003800000 */
[----:B------:R-:W0:Y:S01]  /*2080*/  LDL R76, [R1+0x40] ;  /* 0x00004000014c7983 */ /* 0x000e220000100800 */
[----:B------:R-:W-:Y:S01]  /*2090*/  ISETP.NE.AND P0, PT, RZ, UR25, PT ;  /* 0x00000019ff007c0c */ /* 0x000fe2000bf05270 */
[----:B------:R-:W1:-:S12]  /*20a0*/  LDC.64 R74, c[0x0][0x238] ;  /* 0x00008e00ff4a7b82 */ /* 0x000e580000000a00 */
[----:B------:R-:W2:Y:S01]  /*20b0*/  @P0 LDC.64 R28, c[0x0][0x240] ;  /* 0x00009000ff1c0b82 */ /* 0x000ea20000000a00 */
[----:B0-----:R-:W-:-:S04]  /*20c0*/  IADD3 R3, R76, UR17, RZ ;  /* 0x000000114c037c10 */ /* 0x001fc8000fffe0ff */
[C---:B--2---:R-:W-:Y:S01]  /*20d0*/  @P0 LEA R28, P2, R3.reuse, R28, 0x2 ;  /* 0x0000001c031c0211 */ /* 0x044fe200078410ff */
[----:B-1----:R-:W-:Y:S01]  /*20e0*/  IMAD.WIDE R74, R3, 0x4, R74 ;  /* 0x00000004034a7825 */ /* 0x002fe200078e024a */
[----:B------:R-:W-:-:S04]  /*20f0*/  SHF.R.S32.HI R76, RZ, 0x1f, R3 ;  /* 0x0000001fff4c7819 */ /* 0x000fc80000011403 */
[----:B------:R-:W-:-:S05]  /*2100*/  @P0 LEA.HI.X R29, R3, R29, R76, 0x2, P2 ;  /* 0x0000001d031d0211 */ /* 0x000fca00010f144c */
[----:B------:R1:W5:Y:S04]  /*2110*/  @P0 LDG.E.64 R30, desc[UR22][R28.64] ;  /* 0x000000161c1e0981 */ /* 0x000368000c1e1b00 */
[----:B------:R1:W5:Y:S02]  /*2120*/  LDG.E.64 R28, desc[UR22][R74.64] ;  /* 0x000000164a1c7981 */ /* 0x000364000c1e1b00 */
.L_x_2167:
[----:B------:R-:W-:Y:S05]  /*2130*/  BSYNC B0 ;  /* 0x0000000000007941 */ /* 0x000fea0003800000 */
.L_x_2166:
[----:B-1----:R-:W2:Y:S01]  /*2140*/  LDL.LU R75, [R1] ;  /* 0x00000000014b7983 */ /* 0x002ea20000300800 */
[----:B------:R-:W-:Y:S01]  /*2150*/  FMUL.FTZ R76, R77, UR26 ;  /* 0x0000001a4d4c7c20 */ /* 0x000fe20008410000 */
[----:B0----5:R-:W-:Y:S02]  /*2160*/  MOV R3, R52 ;  /* 0x0000003400037202 */ /* 0x021fe40000000f00 */
[----:B------:R-:W-:Y:S02]  /*2170*/  MOV R74, R53 ;  /* 0x00000035004a7202 */ /* 0x000fe40000000f00 */
[----:B------:R0:W-:Y:S01]  /*2180*/  STL [R1+0x30], R76 ;  /* 0x0000304c01007387 */ /* 0x0001e20000100800 */
[----:B--2---:R-:W-:-:S05]  /*2190*/  FMUL.FTZ R75, R75, UR26 ;  /* 0x0000001a4b4b7c20 */ /* 0x004fca0008410000 */
[----:B------:R0:W-:Y:S01]  /*21a0*/  STL [R1+0x3c], R75 ;  /* 0x00003c4b01007387 */ /* 0x0001e20000100800 */
[----:B------:R-:W-:Y:S05]  /*21b0*/  @!P5 BRA `(.L_x_2168) ;  /* 0x000000000048d947 */ /* 0x000fea0003800000 */
[----:B------:R-:W-:-:S04]  /*21c0*/  FFMA.FTZ R3, R75, R28, R30 ;  /* 0x0000001c4b037223 */ /* 0x000fc8000001001e */
[----:B------:R-:W-:-:S06]  /*21d0*/  FMUL.FTZ R74, R3, -1.4426950216293334961 ;  /* 0xbfb8aa3b034a7820 */ /* 0x000fcc0000410000 */
[----:B------:R-:W1:Y:S02]  /*21e0*/  MUFU.EX2 R74, R74 ;  /* 0x0000004a004a7308 */ /* 0x000e640000000800 */
[----:B-1----:R-:W-:-:S06]  /*21f0*/  FADD.FTZ R74, R74, 1 ;  /* 0x3f8000004a4a7421 */ /* 0x002fcc0000010000 */
        /* <DEDUP_REMOVED lines=14> */
.L_x_2168:
[----:B0-----:R-:W2:Y:S04]  /*22e0*/  LDL R75, [R1+0x3c] ;  /* 0x00003c00014b7983 */ /* 0x001ea80000100800 */
[----:B------:R0:W-:Y:S04]  /*22f0*/  STL [R1+0x48], R0 ;  /* 0x0000480001007387 */ /* 0x0001e80000100800 */
[----:B0-----:R-:W3:Y:S01]  /*2300*/  LDL R0, [R1+0x30] ;  /* 0x0000300001007983 */ /* 0x001ee20000100800 */
[----:B------:R-:W-:Y:S01]  /*2310*/  FMUL.FTZ R77, R3, R28 ;  /* 0x0000001c034d7220 */ /* 0x000fe20000410000 */
[----:B------:R-:W-:-:S03]  /*2320*/  FMUL.FTZ R76, R74, R29 ;  /* 0x0000001d4a4c7220 */ /* 0x000fc60000410000 */
[----:B--2---:R-:W-:Y:S01]  /*2330*/  FFMA.FTZ R75, R75, R77, RZ ;  /* 0x0000004d4b4b7223 */ /* 0x004fe200000100ff */
[----:B------:R-:W-:-:S04]  /*2340*/  FADD.FTZ R77, RZ, R77 ;  /* 0x0000004dff4d7221 */ /* 0x000fc80000010000 */
[----:B------:R-:W-:Y:S01]  /*2350*/  FADD.FTZ R77, R76, R77 ;  /* 0x0000004d4c4d7221 */ /* 0x000fe20000010000 */
[----:B---3--:R-:W-:Y:S02]  /*2360*/  FFMA.FTZ R75, R0, R76, R75 ;  /* 0x0000004c004b7223 */ /* 0x008fe4000001004b */
[----:B------:R0:W5:Y:S01]  /*2370*/  LDL.LU R0, [R1+0x48] ;  /* 0x0000480001007983 */ /* 0x0001620000300800 */
[----:B------:R-:W-:Y:S01]  /*2380*/  FADD.FTZ R76, R72, -UR6 ;  /* 0x80000006484c7e21 */ /* 0x000fe20008010000 */
[----:B------:R-:W-:Y:S02]  /*2390*/  MOV R72, R51 ;  /* 0x0000003300487202 */ /* 0x000fe40000000f00 */
[----:B------:R1:W-:Y:S01]  /*23a0*/  STL [R1+0x4], R77 ;  /* 0x0000044d01007387 */ /* 0x0003e20000100800 */
[----:B------:R-:W-:Y:S01]  /*23b0*/  FMUL.FTZ R76, R76, UR26 ;  /* 0x0000001a4c4c7c20 */ /* 0x000fe20008410000 */
[----:B-1----:R-:W-:Y:S01]  /*23c0*/  FADD.FTZ R77, R73, -UR6 ;  /* 0x80000006494d7e21 */ /* 0x002fe20008010000 */
[----:B------:R-:W-:-:S03]  /*23d0*/  MOV R73, R50 ;  /* 0x0000003200497202 */ /* 0x000fc60000000f00 */
[----:B------:R-:W-:-:S05]  /*23e0*/  FMUL.FTZ R77, R77, UR26 ;  /* 0x0000001a4d4d7c20 */ /* 0x000fca0008410000 */
[----:B------:R0:W-:Y:S04]  /*23f0*/  STL [R1+0x34], R77 ;  /* 0x0000344d01007387 */ /* 0x0001e80000100800 */
        /* <DEDUP_REMOVED lines=20> */
.L_x_2169:
[----:B0-----:R-:W2:Y:S04]  /*2540*/  LDL R77, [R1+0x3c] ;  /* 0x00003c00014d7983 */ /* 0x001ea80000100800 */
[----:B------:R0:W-:Y:S04]  /*2550*/  STL [R1+0x50], R4 ;  /* 0x0000500401007387 */ /* 0x0001e80000100800 */
[----:B0-----:R-:W3:Y:S04]  /*2560*/  LDL.LU R4, [R1+0x4] ;  /* 0x0000040001047983 */ /* 0x001ee80000300800 */
[----:B------:R-:W-:Y:S04]  /*2570*/  STL [R1+0x4c], R2 ;  /* 0x00004c0201007387 */ /* 0x000fe80000100800 */
[----:B-----5:R0:W-:Y:S04]  /*2580*/  STL [R1+0x48], R0 ;  /* 0x0000480001007387 */ /* 0x0201e80000100800 */
[----:B0-----:R-:W4:Y:S01]  /*2590*/  LDL R0, [R1+0x38] ;  /* 0x0000380001007983 */ /* 0x001f220000100800 */
[----:B------:R-:W-:Y:S01]  /*25a0*/  FMUL.FTZ R76, R73, R28 ;  /* 0x0000001c494c7220 */ /* 0x000fe20000410000 */
[----:B--2---:R-:W-:Y:S01]  /*25b0*/  FFMA.FTZ R2, R77, R3, RZ ;  /* 0x000000034d027223 */ /* 0x004fe200000100ff */
[----:B------:R-:W-:Y:S01]  /*25c0*/  FADD.FTZ R77, RZ, R3 ;  /* 0x00000003ff4d7221 */ /* 0x000fe20000010000 */
[----:B------:R-:W-:Y:S01]  /*25d0*/  FADD.FTZ R40, R40, -UR6 ;  /* 0x8000000628287e21 */ /* 0x000fe20008010000 */
[----:B------:R-:W-:-:S02]  /*25e0*/  FMUL.FTZ R3, R72, R29 ;  /* 0x0000001d48037220 */ /* 0x000fc40000410000 */
[----:B------:R-:W-:Y:S01]  /*25f0*/  FADD.FTZ R77, R77, R73 ;  /* 0x000000494d4d7221 */ /* 0x000fe20000010000 */
[C---:B----4-:R-:W-:Y:S01]  /*2600*/  FFMA.FTZ R75, R0.reuse, R76, R75 ;  /* 0x0000004c004b7223 */ /* 0x050fe2000001004b */
[----:B------:R-:W-:Y:S01]  /*2610*/  FFMA.FTZ R0, R0, R73, R2 ;  /* 0x0000004900007223 */ /* 0x000fe20000010002 */
[----:B---3--:R-:W-:Y:S02]  /*2620*/  FADD.FTZ R76, R4, R76 ;  /* 0x0000004c044c7221 */ /* 0x008fe40000010000 */
[----:B------:R0:W5:Y:S04]  /*2630*/  LDL.LU R4, [R1+0x50] ;  /* 0x0000500001047983 */ /* 0x0001680000300800 */
[----:B------:R0:W5:Y:S04]  /*2640*/  LDL.LU R2, [R1+0x4c] ;  /* 0x00004c0001027983 */ /* 0x0001680000300800 */
[----:B------:R1:W-:Y:S04]  /*2650*/  STL [R1+0x4], R0 ;  /* 0x0000040001007387 */ /* 0x0003e80000100800 */
[----:B-1----:R0:W5:Y:S04]  /*2660*/  LDL.LU R0, [R1+0x48] ;  /* 0x0000480001007983 */ /* 0x0021680000300800 */
[----:B------:R-:W2:Y:S04]  /*2670*/  LDL R73, [R1+0x34] ;  /* 0x0000340001497983 */ /* 0x000ea80000100800 */
[----:B------:R1:W-:Y:S04]  /*2680*/  STL [R1], R77 ;  /* 0x0000004d01007387 */ /* 0x0003e80000100800 */
[----:B-1----:R-:W3:Y:S01]  /*2690*/  LDL R77, [R1+0x30] ;  /* 0x00003000014d7983 */ /* 0x002ee20000100800 */
[----:B------:R-:W-:Y:S01]  /*26a0*/  FMUL.FTZ R40, R40, UR26 ;  /* 0x0000001a28287c20 */ /* 0x000fe20008410000 */
[----:B------:R-:W-:-:S04]  /*26b0*/  FADD.FTZ R76, R3, R76 ;  /* 0x0000004c034c7221 */ /* 0x000fc80000010000 */
[----:B------:R3:W-:Y:S01]  /*26c0*/  STL [R1+0x2c], R40 ;  /* 0x00002c2801007387 */ /* 0x0007e20000100800 */
[----:B--2---:R-:W-:Y:S01]  /*26d0*/  FFMA.FTZ R75, R73, R3, R75 ;  /* 0x00000003494b7223 */ /* 0x004fe2000001004b */
[----:B------:R-:W-:Y:S01]  /*26e0*/  FADD.FTZ R73, R41, -UR6 ;  /* 0x8000000629497e21 */ /* 0x000fe20008010000 */
[----:B------:R-:W-:Y:S02]  /*26f0*/  MOV R41, R48 ;  /* 0x0000003000297202 */ /* 0x000fe40000000f00 */
[----:B------:R-:W-:Y:S01]  /*2700*/  MOV R3, R49 ;  /* 0x0000003100037202 */ /* 0x000fe20000000f00 */
[----:B---3--:R-:W-:Y:S01]  /*2710*/  FFMA.FTZ R40, R77, R74, RZ ;  /* 0x0000004a4d287223 */ /* 0x008fe200000100ff */
[----:B------:R-:W-:Y:S01]  /*2720*/  FMUL.FTZ R77, R73, UR26 ;  /* 0x0000001a494d7c20 */ /* 0x000fe20008410000 */
[----:B------:R-:W-:-:S04]  /*2730*/  FADD.FTZ R74, RZ, R74 ;  /* 0x0000004aff4a7221 */ /* 0x000fc80000010000 */
[----:B------:R0:W-:Y:S01]  /*2740*/  STL [R1+0x28], R77 ;  /* 0x0000284d01007387 */ /* 0x0001e20000100800 */
[----:B------:R-:W-:Y:S05]  /*2750*/  @!P5 BRA `(.L_x_2170) ;  /* 0x00000000004cd947 */ /* 0x000fea0003800000 */
[----:B------:R-:W2:Y:S02]  /*2760*/  LDL R73, [R1+0x2c] ;  /* 0x00002c0001497983 */ /* 0x000ea40000100800 */
[----:B--2---:R-:W-:-:S04]  /*2770*/  FFMA.FTZ R3, R73, R28, R30 ;  /* 0x0000001c49037223 */ /* 0x004fc8000001001e */
[----:B------:R-:W-:-:S06]  /*2780*/  FMUL.FTZ R41, R3, -1.4426950216293334961 ;  /* 0xbfb8aa3b03297820 */ /* 0x000fcc0000410000 */
[----:B------:R-:W1:Y:S02]  /*2790*/  MUFU.EX2 R41, R41 ;  /* 0x0000002900297308 */ /* 0x000e640000000800 */
[----:B-1----:R-:W-:-:S06]  /*27a0*/  FADD.FTZ R41, R41, 1 ;  /* 0x3f80000029297421 */ /* 0x002fcc0000010000 */
[----:B------:R-:W1:Y:S02]  /*27b0*/  MUFU.RCP R41, R41 ;  /* 0x0000002900297308 */ /* 0x000e640000001000 */
[----:B-1----:R-:W-:Y:S01]  /*27c0*/  FADD.FTZ R73, -R41, 1 ;  /* 0x3f80000029497421 */ /* 0x002fe20000010100 */
[----:B------:R-:W-:-:S03]  /*27d0*/  FMUL.FTZ R41, R48, R41 ;  /* 0x0000002930297220 */ /* 0x000fc60000410000 */
[----:B------:R-:W-:Y:S01]  /*27e0*/  FFMA.FTZ R73, R3, R73, 1 ;  /* 0x3f80000003497423 */ /* 0x000fe20000010049 */
[----:B------:R-:W-:-:S03]  /*27f0*/  FFMA.FTZ R3, R77, R29, R31 ;  /* 0x0000001d4d037223 */ /* 0x000fc6000001001f */
[----:B------:R-:W-:Y:S01]  /*2800*/  FMUL.FTZ R41, R41, R73 ;  /* 0x0000004929297220 */ /* 0x000fe20000410000 */
[----:B------:R-:W-:-:S06]  /*2810*/  FMUL.FTZ R73, R3, -1.4426950216293334961 ;  /* 0xbfb8aa3b03497820 */ /* 0x000fcc0000410000 */
[----:B------:R-:W1:Y:S02]  /*2820*/  MUFU.EX2 R73, R73 ;  /* 0x0000004900497308 */ /* 0x000e640000000800 */
[----:B-1----:R-:W-:-:S06]  /*2830*/  FADD.FTZ R73, R73, 1 ;  /* 0x3f80000049497421 */ /* 0x002fcc0000010000 */
[----:B------:R-:W0:Y:S02]  /*2840*/  MUFU.RCP R73, R73 ;  /* 0x0000004900497308 */ /* 0x000e240000001000 */
[----:B0-----:R-:W-:Y:S01]  /*2850*/  FADD.FTZ R77, -R73, 1 ;  /* 0x3f800000494d7421 */ /* 0x001fe20000010100 */
[----:B------:R-:W-:-:S03]  /*2860*/  FMUL.FTZ R73, R49, R73 ;  /* 0x0000004931497220 */ /* 0x000fc60000410000 */
[----:B------:R-:W-:-:S04]  /*2870*/  FFMA.FTZ R3, R3, R77, 1 ;  /* 0x3f80000003037423 */ /* 0x000fc8000001004d */
[----:B------:R-:W-:-:S07]  /*2880*/  FMUL.FTZ R3, R73, R3 ;  /* 0x0000000349037220 */ /* 0x000fce0000410000 */
.L_x_2170:
[----:B-----5:R1:W-:Y:S04]  /*2890*/  STL [R1+0x50], R4 ;  /* 0x0000500401007387 */ /* 0x0203e80000100800 */
[----:B-1----:R-:W2:Y:S04]  /*28a0*/  LDL R4, [R1+0x34] ;  /* 0x0000340001047983 */ /* 0x002ea80000100800 */
[----:B------:R1:W-:Y:S04]  /*28b0*/  STL [R1+0x4c], R2 ;  /* 0x00004c0201007387 */ /* 0x0003e80000100800 */
[----:B-1----:R-:W3:Y:S04]  /*28c0*/  LDL.LU R2, [R1+0x4] ;  /* 0x0000040001027983 */ /* 0x002ee80000300800 */
[----:B------:R1:W-:Y:S01]  /*28d0*/  STL [R1+0x48], R0 ;  /* 0x0000480001007387 */ /* 0x0003e20000100800 */
[----:B------:R-:W-:-:S03]  /*28e0*/  FMUL.FTZ R73, R41, R28 ;  /* 0x0000001c29497220 */ /* 0x000fc60000410000 */
[----:B0-----:R-:W4:Y:S04]  /*28f0*/  LDL R77, [R1+0x28] ;  /* 0x00002800014d7983 */ /* 0x001f280000100800 */
[----:B-1----:R-:W3:Y:S01]  /*2900*/  LDL R0, [R1+0x2c] ;  /* 0x00002c0001007983 */ /* 0x002ee20000100800 */
[----:B------:R-:W-:Y:S01]  /*2910*/  FADD.FTZ R76, R76, R73 ;  /* 0x000000494c4c7221 */ /* 0x000fe20000010000 */
[----:B--2---:R-:W-:Y:S02]  /*2920*/  FFMA.FTZ R40, R4, R72, R40 ;  /* 0x0000004804287223 */ /* 0x004fe40000010028 */
[----:B------:R0:W5:Y:S01]  /*2930*/  LDL.LU R4, [R1+0x50] ;  /* 0x0000500001047983 */ /* 0x0001620000300800 */
[----:B---3--:R-:W-:-:S03]  /*2940*/  FFMA.FTZ R75, R0, R73, R75 ;  /* 0x00000049004b7223 */ /* 0x008fc6000001004b */
[----:B------:R-:W2:Y:S01]  /*2950*/  LDL.LU R73, [R1] ;  /* 0x0000000001497983 */ /* 0x000ea20000300800 */
[----:B------:R-:W-:Y:S01]  /*2960*/  FADD.FTZ R74, R74, R72 ;  /* 0x000000484a4a7221 */ /* 0x000fe20000010000 */
[----:B------:R-:W-:-:S04]  /*2970*/  FMUL.FTZ R72, R3, R29 ;  /* 0x0000001d03487220 */ /* 0x000fc80000410000 */
[----:B----4-:R-:W-:Y:S01]  /*2980*/  FFMA.FTZ R75, R77, R72, R75 ;  /* 0x000000484d4b7223 */ /* 0x010fe2000001004b */
[----:B------:R-:W-:Y:S01]  /*2990*/  FADD.FTZ R76, R72, R76 ;  /* 0x0000004c484c7221 */ /* 0x000fe20000010000 */
[----:B------:R-:W-:Y:S01]  /*29a0*/  FADD.FTZ R77, R39, -UR6 ;  /* 0x80000006274d7e21 */ /* 0x000fe20008010000 */
[----:B------:R-:W-:-:S03]  /*29b0*/  FADD.FTZ R72, R38, -UR6 ;  /* 0x8000000626487e21 */ /* 0x000fc60008010000 */
[----:B------:R-:W-:Y:S01]  /*29c0*/  FMUL.FTZ R77, R77, UR26 ;  /* 0x0000001a4d4d7c20 */ /* 0x000fe20008410000 */
[----:B------:R-:W-:Y:S01]  /*29d0*/  FMUL.FTZ R72, R72, UR26 ;  /* 0x0000001a48487c20 */ /* 0x000fe20008410000 */
[----:B------:R-:W-:Y:S02]  /*29e0*/  MOV R39, R46 ;  /* 0x0000002e00277202 */ /* 0x000fe40000000f00 */
[----:B------:R-:W-:Y:S01]  /*29f0*/  MOV R38, R47 ;  /* 0x0000002f00267202 */ /* 0x000fe20000000f00 */
[----:B--2---:R-:W-:Y:S01]  /*2a00*/  FADD.FTZ R73, R73, R41 ;  /* 0x0000002949497221 */ /* 0x004fe20000010000 */
[----:B------:R-:W-:Y:S02]  /*2a10*/  FFMA.FTZ R41, R0, R41, R2 ;  /* 0x0000002900297223 */ /* 0x000fe40000010002 */
[----:B------:R0:W5:Y:S04]  /*2a20*/  LDL.LU R2, [R1+0x4c] ;  /* 0x00004c0001027983 */ /* 0x0001680000300800 */
[----:B------:R0:W5:Y:S04]  /*2a30*/  LDL.LU R0, [R1+0x48] ;  /* 0x0000480001007983 */ /* 0x0001680000300800 */
        /* <DEDUP_REMOVED lines=21> */
.L_x_2171:
[----:B-----5:R1:W-:Y:S04]  /*2b90*/  STL [R1+0x4c], R2 ;  /* 0x00004c0201007387 */ /* 0x0203e80000100800 */
[----:B-1----:R-:W2:Y:S04]  /*2ba0*/  LDL R2, [R1+0x28] ;  /* 0x0000280001027983 */ /* 0x002ea80000100800 */
[----:B------:R1:W-:Y:S04]  /*2bb0*/  STL [R1+0x48], R0 ;  /* 0x0000480001007387 */ /* 0x0003e80000100800 */
[----:B0-----:R-:W3:Y:S04]  /*2bc0*/  LDL R77, [R1+0x20] ;  /* 0x00002000014d7983 */ /* 0x001ee80000100800 */
[----:B-1----:R-:W4:Y:S01]  /*2bd0*/  LDL R0, [R1+0x24] ;  /* 0x0000240001007983 */ /* 0x002f220000100800 */
[----:B------:R-:W-:Y:S01]  /*2be0*/  FMUL.FTZ R72, R39, R28 ;  /* 0x0000001c27487220 */ /* 0x000fe20000410000 */
[----:B------:R-:W-:Y:S01]  /*2bf0*/  FADD.FTZ R74, R74, R3 ;  /* 0x000000034a4a7221 */ /* 0x000fe20000010000 */
[----:B------:R-:W-:Y:S01]  /*2c00*/  FADD.FTZ R73, R73, R39 ;  /* 0x0000002749497221 */ /* 0x000fe20000010000 */
[----:B------:R-:W-:Y:S01]  /*2c10*/  FADD.FTZ R37, R37, -UR6 ;  /* 0x8000000625257e21 */ /* 0x000fe20008010000 */
[----:B------:R-:W-:Y:S01]  /*2c20*/  FADD.FTZ R76, R76, R72 ;  /* 0x000000484c4c7221 */ /* 0x000fe20000010000 */
[----:B--2---:R-:W-:Y:S01]  /*2c30*/  FFMA.FTZ R40, R2, R3, R40 ;  /* 0x0000000302287223 */ /* 0x004fe20000010028 */
[----:B------:R-:W-:Y:S01]  /*2c40*/  FMUL.FTZ R3, R38, R29 ;  /* 0x0000001d26037220 */ /* 0x000fe20000410000 */
[----:B------:R0:W5:Y:S01]  /*2c50*/  LDL.LU R2, [R1+0x4c] ;  /* 0x00004c0001027983 */ /* 0x0001620000300800 */
[C---:B----4-:R-:W-:Y:S01]  /*2c60*/  FFMA.FTZ R75, R0.reuse, R72, R75 ;  /* 0x00000048004b7223 */ /* 0x050fe2000001004b */
[----:B------:R-:W-:Y:S01]  /*2c70*/  FFMA.FTZ R41, R0, R39, R41 ;  /* 0x0000002700297223 */ /* 0x000fe20000010029 */
[----:B------:R-:W-:Y:S01]  /*2c80*/  FADD.FTZ R39, R36, -UR6 ;  /* 0x8000000624277e21 */ /* 0x000fe20008010000 */
[----:B------:R-:W-:Y:S01]  /*2c90*/  FMUL.FTZ R72, R37, UR26 ;  /* 0x0000001a25487c20 */ /* 0x000fe20008410000 */
[----:B---3--:R-:W-:Y:S01]  /*2ca0*/  FFMA.FTZ R75, R77, R3, R75 ;  /* 0x000000034d4b7223 */ /* 0x008fe2000001004b */
[----:B------:R0:W5:Y:S01]  /*2cb0*/  LDL.LU R0, [R1+0x48] ;  /* 0x0000480001007983 */ /* 0x0001620000300800 */
[----:B------:R-:W-:-:S03]  /*2cc0*/  FMUL.FTZ R77, R39, UR26 ;  /* 0x0000001a274d7c20 */ /* 0x000fc60008410000 */
[----:B------:R0:W-:Y:S04]  /*2cd0*/  STL [R1+0x8], R72 ;  /* 0x0000084801007387 */ /* 0x0001e80000100800 */
[----:B------:R0:W-:Y:S01]  /*2ce0*/  STL [R1+0x1c], R77 ;  /* 0x00001c4d01007387 */ /* 0x0001e20000100800 */
[----:B------:R-:W-:Y:S01]  /*2cf0*/  FADD.FTZ R76, R3, R76 ;  /* 0x0000004c034c7221 */ /* 0x000fe20000010000 */
[----:B------:R-:W-:Y:S02]  /*2d00*/  MOV R36, R44 ;  /* 0x0000002c00247202 */ /* 0x000fe40000000f00 */
[----:B------:R-:W-:Y:S01]  /*2d10*/  MOV R3, R45 ;  /* 0x0000002d00037202 */ /* 0x000fe20000000f00 */
[----:B------:R-:W-:Y:S06]  /*2d20*/  @!P5 BRA `(.L_x_2172) ;  /* 0x000000000048d947 */ /* 0x000fec0003800000 */
[----:B------:R-:W-:-:S04]  /*2d30*/  FFMA.FTZ R3, R77, R28, R30 ;  /* 0x0000001c4d037223 */ /* 0x000fc8000001001e */
        /* <DEDUP_REMOVED lines=12> */
[----:B------:R-:W1:Y:S02]  /*2e00*/  MUFU.RCP R37, R37 ;  /* 0x0000002500257308 */ /* 0x000e640000001000 */
[----:B-1----:R-:W-:Y:S01]  /*2e10*/  FADD.FTZ R39, -R37, 1 ;  /* 0x3f80000025277421 */ /* 0x002fe20000010100 */
[----:B------:R-:W-:-:S03]  /*2e20*/  FMUL.FTZ R37, R45, R37 ;  /* 0x000000252d257220 */ /* 0x000fc60000410000 */
[----:B------:R-:W-:-:S04]  /*2e30*/  FFMA.FTZ R3, R3, R39, 1 ;  /* 0x3f80000003037423 */ /* 0x000fc80000010027 */
[----:B------:R-:W-:-:S07]  /*2e40*/  FMUL.FTZ R3, R37, R3 ;  /* 0x0000000325037220 */ /* 0x000fce0000410000 */
.L_x_2172:
[----:B------:R-:W2:Y:S01]  /*2e50*/  LDL R39, [R1+0x20] ;  /* 0x0000200001277983 */ /* 0x000ea20000100800 */
[----:B------:R-:W-:Y:S01]  /*2e60*/  FMUL.FTZ R37, R36, R28 ;  /* 0x0000001c24257220 */ /* 0x000fe20000410000 */
[----:B------:R-:W-:Y:S01]  /*2e70*/  FADD.FTZ R74, R74, R38 ;  /* 0x000000264a4a7221 */ /* 0x000fe20000010000 */
[----:B------:R-:W-:Y:S01]  /*2e80*/  FADD.FTZ R73, R73, R36 ;  /* 0x0000002449497221 */ /* 0x000fe20000010000 */
[C---:B------:R-:W-:Y:S01]  /*2e90*/  FFMA.FTZ R41, R77.reuse, R36, R41 ;  /* 0x000000244d297223 */ /* 0x040fe20000010029 */
[----:B------:R-:W-:Y:S01]  /*2ea0*/  FFMA.FTZ R75, R77, R37, R75 ;  /* 0x000000254d4b7223 */ /* 0x000fe2000001004b */
[----:B------:R-:W-:Y:S01]  /*2eb0*/  FADD.FTZ R76, R76, R37 ;  /* 0x000000254c4c7221 */ /* 0x000fe20000010000 */
[----:B--2---:R-:W-:Y:S01]  /*2ec0*/  FFMA.FTZ R40, R39, R38, R40 ;  /* 0x0000002627287223 */ /* 0x004fe20000010028 */
[----:B------:R-:W-:Y:S01]  /*2ed0*/  FMUL.FTZ R38, R3, R29 ;  /* 0x0000001d03267220 */ /* 0x000fe20000410000 */
[----:B------:R-:W-:Y:S01]  /*2ee0*/  FADD.FTZ R39, R35, -UR6 ;  /* 0x8000000623277e21 */ /* 0x000fe20008010000 */
[----:B------:R-:W-:-:S02]  /*2ef0*/  MOV R35, R42 ;  /* 0x0000002a00237202 */ /* 0x000fc40000000f00 */
[----:B------:R-:W-:Y:S01]  /*2f00*/  FFMA.FTZ R37, R72, R38, R75 ;  /* 0x0000002648257223 */ /* 0x000fe2000001004b */
[----:B------:R-:W-:Y:S01]  /*2f10*/  FADD.FTZ R36, R38, R76 ;  /* 0x0000004c26247221 */ /* 0x000fe20000010000 */
[----:B------:R-:W-:Y:S01]  /*2f20*/  FADD.FTZ R38, R34, -UR6 ;  /* 0x8000000622267e21 */ /* 0x000fe20008010000 */
[----:B0-----:R-:W-:Y:S01]  /*2f30*/  FMUL.FTZ R77, R39, UR26 ;  /* 0x0000001a274d7c20 */ /* 0x001fe20008410000 */
[----:B------:R-:W-:Y:S02]  /*2f40*/  MOV R34, R43 ;  /* 0x0000002b00227202 */ /* 0x000fe40000000f00 */
[----:B------:R-:W-:Y:S02]  /*2f50*/  FMUL.FTZ R72, R38, UR26 ;  /* 0x0000001a26487c20 */ /* 0x000fe40008410000 */
        /* <DEDUP_REMOVED lines=21> */
.L_x_2173:
[----:B------:R-:W2:Y:S01]  /*30b0*/  LDL R39, [R1+0x8] ;  /* 0x0000080001277983 */ /* 0x000ea20000100800 */
[----:B------:R-:W-:Y:S01]  /*30c0*/  FMUL.FTZ R38, R35, R28 ;  /* 0x0000001c23267220 */ /* 0x000fe20000410000 */
[----:B------:R-:W-:Y:S01]  /*30d0*/  FADD.FTZ R57, R57, -UR6 ;  /* 0x8000000639397e21 */ /* 0x000fe20008010000 */
[----:B------:R-:W-:Y:S01]  /*30e0*/  FADD.FTZ R56, R56, -UR6 ;  /* 0x8000000638387e21 */ /* 0x000fe20008010000 */
[C---:B------:R-:W-:Y:S01]  /*30f0*/  FFMA.FTZ R41, R72.reuse, R35, R41 ;  /* 0x0000002348297223 */ /* 0x040fe20000010029 */
[----:B------:R-:W-:Y:S01]  /*3100*/  FFMA.FTZ R37, R72, R38, R37 ;  /* 0x0000002648257223 */ /* 0x000fe20000010025 */
[----:B0-----:R-:W-:Y:S01]  /*3110*/  FMUL.FTZ R72, R57, UR26 ;  /* 0x0000001a39487c20 */ /* 0x001fe20008410000 */
[----:B------:R-:W-:Y:S01]  /*3120*/  FMUL.FTZ R75, R56, UR26 ;  /* 0x0000001a384b7c20 */ /* 0x000fe20008410000 */
[----:B------:R-:W-:Y:S01]  /*3130*/  FADD.FTZ R74, R74, R3 ;  /* 0x000000034a4a7221 */ /* 0x000fe20000010000 */
[----:B------:R-:W-:Y:S01]  /*3140*/  FADD.FTZ R38, R36, R38 ;  /* 0x0000002624267221 */ /* 0x000fe20000010000 */
[----:B------:R-:W-:Y:S01]  /*3150*/  FADD.FTZ R73, R73, R35 ;  /* 0x0000002349497221 */ /* 0x000fe20000010000 */
[----:B------:R0:W-:Y:S04]  /*3160*/  STL [R1+0x14], R72 ;  /* 0x0000144801007387 */ /* 0x0001e80000100800 */
[----:B------:R0:W-:Y:S01]  /*3170*/  STL [R1+0x18], R75 ;  /* 0x0000184b01007387 */ /* 0x0001e20000100800 */
[----:B--2---:R-:W-:Y:S01]  /*3180*/  FFMA.FTZ R40, R39, R3, R40 ;  /* 0x0000000327287223 */ /* 0x004fe20000010028 */
[----:B------:R-:W-:-:S04]  /*3190*/  FMUL.FTZ R3, R34, R29 ;  /* 0x0000001d22037220 */ /* 0x000fc80000410000 */
[----:B------:R-:W-:Y:S01]  /*31a0*/  FFMA.FTZ R36, R77, R3, R37 ;  /* 0x000000034d247223 */ /* 0x000fe20000010025 */
[----:B------:R-:W-:Y:S01]  /*31b0*/  FADD.FTZ R35, R3, R38 ;  /* 0x0000002603237221 */ /* 0x000fe20000010000 */
[----:B------:R-:W-:Y:S02]  /*31c0*/  MOV R37, R10 ;  /* 0x0000000a00257202 */ /* 0x000fe40000000f00 */
[----:B------:R-:W-:Y:S01]  /*31d0*/  MOV R3, R11 ;  /* 0x0000000b00037202 */ /* 0x000fe20000000f00 */
[----:B0-----:R-:W-:Y:S06]  /*31e0*/  @!P5 BRA `(.L_x_2174) ;  /* 0x000000000048d947 */ /* 0x001fec0003800000 */
        /* <DEDUP_REMOVED lines=18> */
.L_x_2174:
[----:B------:R-:W-:Y:S01]  /*3310*/  FADD.FTZ R59, R59, -UR6 ;  /* 0x800000063b3b7e21 */ /* 0x000fe20008010000 */
[----:B------:R-:W-:Y:S01]  /*3320*/  FADD.FTZ R58, R58, -UR6 ;  /* 0x800000063a3a7e21 */ /* 0x000fe20008010000 */
[----:B------:R-:W-:Y:S01]  /*3330*/  FMUL.FTZ R38, R37, R28 ;  /* 0x0000001c25267220 */ /* 0x000fe20000410000 */
[----:B------:R-:W-:Y:S01]  /*3340*/  FADD.FTZ R74, R74, R34 ;  /* 0x000000224a4a7221 */ /* 0x000fe20000010000 */
[----:B------:R-:W-:Y:S01]  /*3350*/  FMUL.FTZ R56, R59, UR26 ;  /* 0x0000001a3b387c20 */ /* 0x000fe20008410000 */
[----:B------:R-:W-:Y:S01]  /*3360*/  FMUL.FTZ R57, R58, UR26 ;  /* 0x0000001a3a397c20 */ /* 0x000fe20008410000 */
[----:B------:R-:W-:Y:S01]  /*3370*/  FFMA.FTZ R40, R77, R34, R40 ;  /* 0x000000224d287223 */ /* 0x000fe20000010028 */
[----:B------:R-:W-:Y:S01]  /*3380*/  FFMA.FTZ R36, R75, R38, R36 ;  /* 0x000000264b247223 */ /* 0x000fe20000010024 */
[----:B------:R-:W-:Y:S01]  /*3390*/  FADD.FTZ R35, R35, R38 ;  /* 0x0000002623237221 */ /* 0x000fe20000010000 */
[----:B------:R0:W-:Y:S01]  /*33a0*/  STL [R1], R56 ;  /* 0x0000003801007387 */ /* 0x0001e20000100800 */
[----:B------:R-:W-:Y:S01]  /*33b0*/  FMUL.FTZ R34, R3, R29 ;  /* 0x0000001d03227220 */ /* 0x000fe20000410000 */
[----:B------:R-:W-:Y:S01]  /*33c0*/  FADD.FTZ R73, R73, R37 ;  /* 0x0000002549497221 */ /* 0x000fe20000010000 */
[----:B------:R-:W-:Y:S01]  /*33d0*/  FFMA.FTZ R41, R75, R37, R41 ;  /* 0x000000254b297223 */ /* 0x000fe20000010029 */
[----:B------:R0:W-:Y:S01]  /*33e0*/  STL [R1+0x4], R57 ;  /* 0x0000043901007387 */ /* 0x0001e20000100800 */
[----:B------:R-:W-:Y:S01]  /*33f0*/  FFMA.FTZ R36, R72, R34, R36 ;  /* 0x0000002248247223 */ /* 0x000fe20000010024 */
[----:B------:R-:W-:Y:S01]  /*3400*/  FADD.FTZ R35, R34, R35 ;  /* 0x0000002322237221 */ /* 0x000fe20000010000 */
[----:B------:R-:W-:-:S02]  /*3410*/  MOV R37, R12 ;  /* 0x0000000c00257202 */ /* 0x000fc40000000f00 */
        /* <DEDUP_REMOVED lines=20> */
.L_x_2175:
[----:B------:R-:W-:Y:S01]  /*3560*/  FMUL.FTZ R38, R37, R28 ;  /* 0x0000001c25267220 */ /* 0x000fe20000410000 */
[----:B------:R-:W-:Y:S01]  /*3570*/  FADD.FTZ R74, R74, R3 ;  /* 0x000000034a4a7221 */ /* 0x000fe20000010000 */
[----:B------:R-:W-:Y:S01]  /*3580*/  FFMA.FTZ R40, R72, R3, R40 ;  /* 0x0000000348287223 */ /* 0x000fe20000010028 */
[----:B------:R-:W-:Y:S01]  /*3590*/  FMUL.FTZ R3, R34, R29 ;  /* 0x0000001d22037220 */ /* 0x000fe20000410000 */
[----:B------:R-:W-:Y:S01]  /*35a0*/  FFMA.FTZ R36, R57, R38, R36 ;  /* 0x0000002639247223 */ /* 0x000fe20000010024 */
[----:B------:R-:W-:Y:S01]  /*35b0*/  FADD.FTZ R35, R35, R38 ;  /* 0x0000002623237221 */ /* 0x000fe20000010000 */
[----:B------:R-:W-:Y:S01]  /*35c0*/  FADD.FTZ R60, R60, -UR6 ;  /* 0x800000063c3c7e21 */ /* 0x000fe20008010000 */
[----:B------:R-:W-:Y:S01]  /*35d0*/  FADD.FTZ R61, R61, -UR6 ;  /* 0x800000063d3d7e21 */ /* 0x000fe20008010000 */
[----:B------:R-:W-:Y:S01]  /*35e0*/  FFMA.FTZ R36, R56, R3, R36 ;  /* 0x0000000338247223 */ /* 0x000fe20000010024 */
[----:B------:R-:W-:Y:S01]  /*35f0*/  FADD.FTZ R35, R3, R35 ;  /* 0x0000002303237221 */ /* 0x000fe20000010000 */
[----:B------:R-:W-:Y:S01]  /*3600*/  FADD.FTZ R73, R73, R37 ;  /* 0x0000002549497221 */ /* 0x000fe20000010000 */
[----:B------:R-:W-:Y:S01]  /*3610*/  FFMA.FTZ R41, R57, R37, R41 ;  /* 0x0000002539297223 */ /* 0x000fe20000010029 */
[----:B------:R-:W-:Y:S01]  /*3620*/  MOV R38, R14 ;  /* 0x0000000e00267202 */ /* 0x000fe20000000f00 */
[----:B------:R-:W-:Y:S01]  /*3630*/  FMUL.FTZ R77, R60, UR26 ;  /* 0x0000001a3c4d7c20 */ /* 0x000fe20008410000 */
[----:B------:R-:W-:Y:S01]  /*3640*/  MOV R3, R15 ;  /* 0x0000000f00037202 */ /* 0x000fe20000000f00 */
[----:B------:R-:W-:Y:S01]  /*3650*/  FMUL.FTZ R76, R61, UR26 ;  /* 0x0000001a3d4c7c20 */ /* 0x000fe20008410000 */
        /* <DEDUP_REMOVED lines=19> */
.L_x_2176:
        /* <DEDUP_REMOVED lines=8> */
[----:B------:R-:W-:Y:S01]  /*3810*/  FADD.FTZ R73, R73, R38 ;  /* 0x0000002649497221 */ /* 0x000fe20000010000 */
[----:B------:R-:W-:Y:S01]  /*3820*/  FFMA.FTZ R41, R77, R38, R41 ;  /* 0x000000264d297223 */ /* 0x000fe20000010029 */
[----:B------:R-:W-:Y:S01]  /*3830*/  FFMA.FTZ R36, R76, R34, R36 ;  /* 0x000000224c247223 */ /* 0x000fe20000010024 */
[----:B------:R-:W-:Y:S01]  /*3840*/  FADD.FTZ R35, R34, R35 ;  /* 0x0000002322237221 */ /* 0x000fe20000010000 */
        /* <DEDUP_REMOVED lines=23> */
.L_x_2177:
[----:B------:R-:W-:Y:S01]  /*39c0*/  FMUL.FTZ R39, R38, R28 ;  /* 0x0000001c26277220 */ /* 0x000fe20000410000 */
[----:B------:R-:W-:Y:S01]  /*39d0*/  FADD.FTZ R37, R37, R3 ;  /* 0x0000000325257221 */ /* 0x000fe20000010000 */
[----:B------:R-:W-:Y:S01]  /*39e0*/  FFMA.FTZ R40, R76, R3, R40 ;  /* 0x000000034c287223 */ /* 0x000fe20000010028 */
[----:B0-----:R-:W-:Y:S01]  /*39f0*/  FMUL.FTZ R56, R34, R29 ;  /* 0x0000001d22387220 */ /* 0x001fe20000410000 */
[----:B------:R-:W-:Y:S01]  /*3a00*/  FADD.FTZ R3, R35, R39 ;  /* 0x0000002723037221 */ /* 0x000fe20000010000 */
[----:B------:R-:W-:Y:S01]  /*3a10*/  FADD.FTZ R35, R73, R38 ;  /* 0x0000002649237221 */ /* 0x000fe20000010000 */
[----:B------:R-:W-:Y:S01]  /*3a20*/  FFMA.FTZ R36, R75, R39, R36 ;  /* 0x000000274b247223 */ /* 0x000fe20000010024 */
[----:B------:R-:W-:Y:S01]  /*3a30*/  FADD.FTZ R73, R54, -UR6 ;  /* 0x8000000636497e21 */ /* 0x000fe20008010000 */
[----:B------:R-:W-:Y:S01]  /*3a40*/  FADD.FTZ R55, R55, -UR6 ;  /* 0x8000000637377e21 */ /* 0x000fe20008010000 */
[----:B------:R-:W-:Y:S01]  /*3a50*/  FFMA.FTZ R41, R75, R38, R41 ;  /* 0x000000264b297223 */ /* 0x000fe20000010029 */
        /* <DEDUP_REMOVED lines=25> */
.L_x_2178:
[----:B------:R-:W-:Y:S01]  /*3bf0*/  FMUL.FTZ R55, R54, R28 ;  /* 0x0000001c36377220 */ /* 0x000fe20000410000 */
[----:B------:R-:W-:Y:S01]  /*3c00*/  FADD.FTZ R63, R64, -UR6 ;  /* 0x80000006403f7e21 */ /* 0x000fe20008010000 */
[----:B------:R-:W-:Y:S01]  /*3c10*/  FADD.FTZ R62, R65, -UR6 ;  /* 0x80000006413e7e21 */ /* 0x000fe20008010000 */
[----:B------:R-:W-:Y:S01]  /*3c20*/  FADD.FTZ R36, R37, R34 ;  /* 0x0000002225247221 */ /* 0x000fe20000010000 */
[----:B------:R-:W-:Y:S01]  /*3c30*/  FFMA.FTZ R39, R73, R55, R39 ;  /* 0x0000003749277223 */ /* 0x000fe20000010027 */
[----:B------:R-:W-:Y:S01]  /*3c40*/  FADD.FTZ R38, R38, R55 ;  /* 0x0000003726267221 */ /* 0x000fe20000010000 */
[----:B------:R-:W-:Y:S01]  /*3c50*/  FMUL.FTZ R55, R3, R29 ;  /* 0x0000001d03377220 */ /* 0x000fe20000410000 */
[----:B------:R-:W-:Y:S01]  /*3c60*/  FFMA.FTZ R40, R74, R34, R40 ;  /* 0x000000224a287223 */ /* 0x000fe20000010028 */
        /* <DEDUP_REMOVED lines=27> */
.L_x_2179:
[----:B------:R-:W-:Y:S01]  /*3e20*/  FMUL.FTZ R55, R54, R28 ;  /* 0x0000001c36377220 */ /* 0x000fe20000410000 */
[----:B------:R-:W-:Y:S01]  /*3e30*/  FFMA.FTZ R41, R72, R3, R40 ;  /* 0x0000000348297223 */ /* 0x000fe20000010028 */
[----:B------:R-:W-:Y:S01]  /*3e40*/  FMUL.FTZ R40, R35, R29 ;  /* 0x0000001d23287220 */ /* 0x000fe20000410000 */
[----:B------:R-:W-:Y:S01]  /*3e50*/  FADD.FTZ R61, R70, -UR6 ;  /* 0x80000006463d7e21 */ /* 0x000fe20008010000 */
[----:B------:R-:W-:Y:S01]  /*3e60*/  FFMA.FTZ R39, R63, R55, R39 ;  /* 0x000000373f277223 */ /* 0x000fe20000010027 */
[----:B------:R-:W-:Y:S01]  /*3e70*/  FADD.FTZ R38, R38, R55 ;  /* 0x0000003726267221 */ /* 0x000fe20000010000 */
[----:B------:R-:W-:Y:S01]  /*3e80*/  FADD.FTZ R60, R71, -UR6 ;  /* 0x80000006473c7e21 */ /* 0x000fe20008010000 */
[----:B------:R-:W-:Y:S01]  /*3e90*/  FADD.FTZ R36, R36, R3 ;  /* 0x0000000324247221 */ /* 0x000fe20000010000 */
[----:B------:R-:W-:Y:S01]  /*3ea0*/  FFMA.FTZ R39, R62, R40, R39 ;  /* 0x000000283e277223 */ /* 0x000fe20000010027 */
[----:B------:R-:W-:Y:S01]  /*3eb0*/  FFMA.FTZ R3, R63, R54, R37 ;  /* 0x000000363f037223 */ /* 0x000fe20000010025 */
[----:B------:R-:W-:Y:S01]  /*3ec0*/  FADD.FTZ R40, R40, R38 ;  /* 0x0000002628287221 */ /* 0x000fe20000010000 */
        /* <DEDUP_REMOVED lines=24> */
.L_x_2180:
[----:B------:R-:W-:Y:S01]  /*4050*/  FMUL.FTZ R54, R38, R28 ;  /* 0x0000001c26367220 */ /* 0x000fe20000410000 */
[----:B------:R-:W-:Y:S01]  /*4060*/  FADD.FTZ R36, R36, R35 ;  /* 0x0000002324247221 */ /* 0x000fe20000010000 */
[----:B------:R-:W-:Y:S01]  /*4070*/  FFMA.FTZ R35, R62, R35, R41 ;  /* 0x000000233e237223 */ /* 0x000fe20000010029 */
[----:B------:R-:W-:Y:S01]  /*4080*/  FADD.FTZ R59, R68, -UR6 ;  /* 0x80000006443b7e21 */ /* 0x000fe20008010000 */
[----:B------:R-:W-:Y:S01]  /*4090*/  FFMA.FTZ R39, R61, R54, R39 ;  /* 0x000000363d277223 */ /* 0x000fe20000010027 */
[----:B------:R-:W-:Y:S01]  /*40a0*/  FADD.FTZ R41, R40, R54 ;  /* 0x0000003628297221 */ /* 0x000fe20000010000 */
[----:B------:R-:W-:Y:S01]  /*40b0*/  FMUL.FTZ R54, R37, R29 ;  /* 0x0000001d25367220 */ /* 0x000fe20000410000 */
[----:B------:R-:W-:Y:S01]  /*40c0*/  FADD.FTZ R58, R69, -UR6 ;  /* 0x80000006453a7e21 */ /* 0x000fe20008010000 */
[----:B------:R-:W-:Y:S01]  /*40d0*/  MOV R64, R22 ;  /* 0x0000001600407202 */ /* 0x000fe20000000f00 */
[----:B------:R-:W-:Y:S01]  /*40e0*/  FMUL.FTZ R59, R59, UR26 ;  /* 0x0000001a3b3b7c20 */ /* 0x000fe20008410000 */
[----:B------:R-:W-:Y:S01]  /*40f0*/  FFMA.FTZ R40, R60, R54, R39 ;  /* 0x000000363c287223 */ /* 0x000fe20000010027 */
[----:B------:R-:W-:Y:S01]  /*4100*/  FADD.FTZ R41, R54, R41 ;  /* 0x0000002936297221 */ /* 0x000fe20000010000 */
[----:B------:R-:W-:Y:S01]  /*4110*/  FMUL.FTZ R58, R58, UR26 ;  /* 0x0000001a3a3a7c20 */ /* 0x000fe20008410000 */
[----:B------:R-:W-:Y:S01]  /*4120*/  MOV R39, R23 ;  /* 0x0000001700277202 */ /* 0x000fe20000000f00 */
        /* <DEDUP_REMOVED lines=19> */
.L_x_2181:
[----:B------:R-:W-:Y:S01]  /*4260*/  FMUL.FTZ R54, R64, R28 ;  /* 0x0000001c40367220 */ /* 0x000fe20000410000 */
[----:B------:R-:W-:Y:S01]  /*4270*/  FADD.FTZ R55, R66, -UR6 ;  /* 0x8000000642377e21 */ /* 0x000fe20008010000 */
[----:B------:R-:W-:Y:S02]  /*4280*/  MOV R66, R21 ;  /* 0x0000001500427202 */ /* 0x000fe40000000f00 */
[----:B------:R-:W-:Y:S01]  /*4290*/  FFMA.FTZ R40, R59, R54, R40 ;  /* 0x000000363b287223 */ /* 0x000fe20000010028 */
[----:B------:R-:W-:Y:S01]  /*42a0*/  FADD.FTZ R41, R41, R54 ;  /* 0x0000003629297221 */ /* 0x000fe20000010000 */
[----:B------:R-:W-:Y:S01]  /*42b0*/  FMUL.FTZ R54, R39, R29 ;  /* 0x0000001d27367220 */ /* 0x000fe20000410000 */
[----:B------:R-:W-:-:S03]  /*42c0*/  FMUL.FTZ R55, R55, UR26 ;  /* 0x0000001a37377c20 */ /* 0x000fc60008410000 */
[----:B------:R-:W-:Y:S01]  /*42d0*/  FFMA.FTZ R40, R58, R54, R40 ;  /* 0x000000363a287223 */ /* 0x000fe20000010028 */
[----:B------:R-:W-:Y:S01]  /*42e0*/  FADD.FTZ R41, R54, R41 ;  /* 0x0000002936297221 */ /* 0x000fe20000010000 */
[----:B------:R-:W-:Y:S01]  /*42f0*/  FADD.FTZ R54, R67, -UR6 ;  /* 0x8000000643367e21 */ /* 0x000fe20008010000 */
[----:B------:R-:W-:-:S03]  /*4300*/  MOV R67, R20 ;  /* 0x0000001400437202 */ /* 0x000fc60000000f00 */
        /* <DEDUP_REMOVED lines=20> */
.L_x_2182:
[----:B------:R-:W-:Y:S01]  /*4450*/  FMUL.FTZ R56, R67, R28 ;  /* 0x0000001c43387220 */ /* 0x000fe20000410000 */
[----:B------:R-:W-:Y:S01]  /*4460*/  FADD.FTZ R33, R33, -UR6 ;  /* 0x8000000621217e21 */ /* 0x000fe20008010000 */
[----:B------:R-:W-:Y:S01]  /*4470*/  FADD.FTZ R32, R32, -UR6 ;  /* 0x8000000620207e21 */ /* 0x000fe20008010000 */
[----:B------:R-:W-:Y:S01]  /*4480*/  MOV R65, R27 ;  /* 0x0000001b00417202 */ /* 0x000fe20000000f00 */
[----:B------:R-:W-:Y:S01]  /*4490*/  FFMA.FTZ R40, R55, R56, R40 ;  /* 0x0000003837287223 */ /* 0x000fe20000010028 */
[----:B------:R-:W-:Y:S01]  /*44a0*/  FADD.FTZ R41, R41, R56 ;  /* 0x0000003829297221 */ /* 0x000fe20000010000 */
[----:B------:R-:W-:Y:S01]  /*44b0*/  FMUL.FTZ R56, R66, R29 ;  /* 0x0000001d42387220 */ /* 0x000fe20000410000 */
[----:B------:R-:W-:-:S03]  /*44c0*/  FMUL.FTZ R57, R32, UR26 ;  /* 0x0000001a20397c20 */ /* 0x000fc60008410000 */
        /* <DEDUP_REMOVED lines=23> */
.L_x_2183:
[----:B------:R-:W2:Y:S01]  /*4640*/  LDL R69, [R1+0x44] ;  /* 0x0000440001457983 */ /* 0x000ea20000100800 */
[----:B------:R-:W-:Y:S01]  /*4650*/  FMUL.FTZ R32, R33, R28 ;  /* 0x0000001c21207220 */ /* 0x000fe20000410000 */
[----:B------:R-:W0:Y:S01]  /*4660*/  S2UR UR7, SR_CgaCtaId ;  /* 0x00000000000779c3 */ /* 0x000e220000008800 */
[----:B------:R-:W-:Y:S01]  /*4670*/  FADD.FTZ R34, R34, R38 ;  /* 0x0000002622227221 */ /* 0x000fe20000010000 */
[----:B------:R-:W1:Y:S01]  /*4680*/  S2R R70, SR_LANEID ;  /* 0x0000000000467919 */ /* 0x000e620000000000 */
[----:B------:R-:W-:Y:S01]  /*4690*/  FFMA.FTZ R40, R57, R32, R40 ;  /* 0x0000002039287223 */ /* 0x000fe20000010028 */
[----:B------:R-:W-:Y:S01]  /*46a0*/  FADD.FTZ R41, R41, R32 ;  /* 0x0000002029297221 */ /* 0x000fe20000010000 */
[----:B------:R-:W-:Y:S01]  /*46b0*/  FMUL.FTZ R32, R65, R29 ;  /* 0x0000001d41207220 */ /* 0x000fe20000410000 */
[----:B------:R-:W-:Y:S01]  /*46c0*/  FFMA.FTZ R3, R61, R38, R3 ;  /* 0x000000263d037223 */ /* 0x000fe20000010003 */
[----:B------:R-:W-:Y:S01]  /*46d0*/  FFMA.FTZ R35, R60, R37, R35 ;  /* 0x000000253c237223 */ /* 0x000fe20000010023 */
[----:B------:R-:W-:Y:S01]  /*46e0*/  FADD.FTZ R36, R36, R37 ;  /* 0x0000002524247221 */ /* 0x000fe20000010000 */
[----:B------:R-:W-:Y:S01]  /*46f0*/  FFMA.FTZ R40, R56, R32, R40 ;  /* 0x0000002038287223 */ /* 0x000fe20000010028 */
[----:B------:R-:W-:Y:S01]  /*4700*/  FADD.FTZ R41, R32, R41 ;  /* 0x0000002920297221 */ /* 0x000fe20000010000 */
[----:B------:R-:W-:Y:S01]  /*4710*/  UMOV UR6, 0x400 ;  /* 0x0000040000067882 */ /* 0x000fe20000000000 */
[----:B------:R-:W-:Y:S01]  /*4720*/  FADD.FTZ R34, R34, R64 ;  /* 0x0000004022227221 */ /* 0x000fe20000010000 */
[----:B------:R-:W-:Y:S01]  /*4730*/  FFMA.FTZ R3, R59, R64, R3 ;  /* 0x000000403b037223 */ /* 0x000fe20000010003 */
[----:B------:R-:W3:Y:S01]  /*4740*/  SHFL.DOWN PT, R32, R40, 0x1, 0x1f ;  /* 0x08201f0028207f89 */ /* 0x000ee200000e0000 */
[----:B------:R-:W-:Y:S01]  /*4750*/  UIADD3 UR5, UR6, 0xf0, URZ ;  /* 0x000000f006057890 */ /* 0x000fe2000fffe03f */
[----:B------:R-:W-:Y:S01]  /*4760*/  FFMA.FTZ R35, R58, R39, R35 ;  /* 0x000000273a237223 */ /* 0x000fe20000010023 */
[----:B------:R-:W-:Y:S01]  /*4770*/  FADD.FTZ R36, R36, R39 ;  /* 0x0000002724247221 */ /* 0x000fe20000010000 */
[----:B------:R-:W4:Y:S01]  /*4780*/  SHFL.DOWN PT, R68, R41, 0x1, 0x1f ;  /* 0x08201f0029447f89 */ /* 0x000f2200000e0000 */
[----:B------:R-:W-:Y:S01]  /*4790*/  FADD.FTZ R34, R34, R67 ;  /* 0x0000004322227221 */ /* 0x000fe20000010000 */
[----:B------:R-:W-:Y:S01]  /*47a0*/  FFMA.FTZ R3, R55, R67, R3 ;  /* 0x0000004337037223 */ /* 0x000fe20000010003 */
[----:B------:R-:W-:Y:S01]  /*47b0*/  FFMA.FTZ R35, R54, R66, R35 ;  /* 0x0000004236237223 */ /* 0x000fe20000010023 */
[----:B-----5:R-:W-:Y:S01]  /*47c0*/  ISETP.NE.AND P2, PT, R0, RZ, PT ;  /* 0x000000ff0000720c */ /* 0x020fe20003f45270 */
[----:B------:R-:W-:Y:S01]  /*47d0*/  FADD.FTZ R36, R36, R66 ;  /* 0x0000004224247221 */ /* 0x000fe20000010000 */
[----:B0-----:R-:W-:Y:S01]  /*47e0*/  ULEA UR5, UR7, UR5, 0x18 ;  /* 0x0000000507057291 */ /* 0x001fe2000f8ec03f */
[----:B------:R-:W-:Y:S01]  /*47f0*/  FADD.FTZ R34, R34, R33 ;  /* 0x0000002122227221 */ /* 0x000fe20000010000 */
[----:B------:R-:W-:Y:S01]  /*4800*/  BSSY B0, `(.L_x_2184) ;  /* 0x000005d000007945 */ /* 0x000fe20003800000 */
[----:B------:R-:W-:-:S02]  /*4810*/  ISETP.GT.U32.AND P3, PT, R0, 0x2f, PT ;  /* 0x0000002f0000780c */ /* 0x000fc40003f64070 */
[----:B-1----:R-:W-:-:S13]  /*4820*/  ISETP.GT.AND P0, PT, R70, 0x1e, PT ;  /* 0x0000001e4600780c */ /* 0x002fda0003f04270 */
[----:B---3--:R-:W-:Y:S01]  /*4830*/  @!P0 FADD.FTZ R40, R40, R32 ;  /* 0x0000002028288221 */ /* 0x008fe20000010000 */
[----:B----4-:R-:W-:Y:S01]  /*4840*/  @!P0 FADD.FTZ R41, R41, R68 ;  /* 0x0000004429298221 */ /* 0x010fe20000010000 */
        /* <DEDUP_REMOVED lines=20> */
[----:B------:R-:W-:Y:S01]  /*4990*/  FFMA.FTZ R33, R56, R65, R35 ;  /* 0x0000004138217223 */ /* 0x000fe20000010023 */
[----:B------:R-:W-:Y:S01]  /*49a0*/  FADD.FTZ R35, R36, R65 ;  /* 0x0000004124237221 */ /* 0x000fe20000010000 */
[----:B-1----:R-:W-:Y:S01]  /*49b0*/  @!P0 FADD.FTZ R41, R41, R68 ;  /* 0x0000004429298221 */ /* 0x002fe20000010000 */
[----:B------:R-:W-:-:S02]  /*49c0*/  ISETP.NE.AND P0, PT, R70, RZ, PT ;  /* 0x000000ff4600720c */ /* 0x000fc40003f05270 */
[----:B------:R-:W-:-:S05]  /*49d0*/  LEA R3, R0, UR5, 0x4 ;  /* 0x0000000500037c11 */ /* 0x000fca000f8e20ff */
[----:B------:R0:W-:Y:S06]  /*49e0*/  STS.128 [R3], R32 ;  /* 0x0000002003007388 */ /* 0x0001ec0000000c00 */
        /* <DEDUP_REMOVED lines=62> */
.L_x_2185:
[----:B------:R-:W-:Y:S05]  /*4dd0*/  BSYNC B0 ;  /* 0x0000000000007941 */ /* 0x000fea0003800000 */
.L_x_2184:
        /* <DEDUP_REMOVED lines=78> */
.L_x_2187:
[----:B------:R-:W-:Y:S05]  /*52c0*/  BSYNC B0 ;  /* 0x0000000000007941 */ /* 0x000fea0003800000 */
.L_x_2186:
        /* <DEDUP_REMOVED lines=20> */
.L_x_2189:
[----:B------:R-:W-:Y:S05]  /*5410*/  BSYNC B0 ;  /* 0x0000000000007941 */ /* 0x000fea0003800000 */
.L_x_2188:
        /* <DEDUP_REMOVED lines=40> */
.L_x_2192:
[----:B------:R-:W-:Y:S02]  /*56a0*/  MOV R32, UR18 ;  /* 0x0000001200207c02 */ /* 0x000fe40008000f00 */
[----:B------:R-:W-:-:S05]  /*56b0*/  MOV R33, UR19 ;  /* 0x0000001300217c02 */ /* 0x000fca0008000f00 */
[----:B------:R-:W2:Y:S04]  /*56c0*/  LDG.E.STRONG.GPU R32, desc[UR22][R32.64] ;  /* 0x0000001620207981 */ /* 0x000ea8000c1ef900 */
[----:B--2---:R-:W-:Y:S01]  /*56d0*/  CCTL.IVALL ;  /* 0x00000000ff00798f */ /* 0x004fe20002000000 */
[----:B------:R-:W-:Y:S05]  /*56e0*/  YIELD ;  /* 0x0000000000007946 */ /* 0x000fea0003800000 */
[----:B------:R-:W-:-:S13]  /*56f0*/  ISETP.NE.AND P0, PT, R32, R3, PT ;  /* 0x000000032000720c */ /* 0x000fda0003f05270 */
[----:B------:R-:W-:Y:S05]  /*5700*/  @P0 BRA `(.L_x_2192) ;  /* 0xfffffffc00e40947 */ /* 0x000fea000383ffff */
.L_x_2191:
        /* <DEDUP_REMOVED lines=19> */
.L_x_2196:
        /* <DEDUP_REMOVED lines=145> */
[----:B------:R-:W-:Y:S02]  /*6150*/  @!UP2 UIMAD UR17, UR14, UR17, UR13 ;  /* 0x000000110e11a2a4 */ /* 0x000fe4000f8e020d */
[----:B------:R-:W-:Y:S02]  /*6160*/  @!UP1 UIMAD.WIDE.U32 UR20, UR20, 0x8, UR6 ;  /* 0x00000008141498a5 */ /* 0x000fe4000f8e0006 */
[----:B------:R-:W-:-:S04]  /*6170*/  @!UP2 UIMAD.WIDE.U32 UR18, UR17, 0x8, UR6 ;  /* 0x000000081112a8a5 */ /* 0x000fc8000f8e0006 */
[----:B------:R-:W-:Y:S02]  /*6180*/  MOV R32, UR20 ;  /* 0x0000001400207c02 */ /* 0x000fe40008000f00 */
[----:B------:R-:W-:Y:S02]  /*6190*/  MOV R33, UR21 ;  /* 0x0000001500217c02 */ /* 0x000fe40008000f00 */
[----:B------:R-:W-:Y:S02]  /*61a0*/  MOV R36, UR18 ;  /* 0x0000001200247c02 */ /* 0x000fe40008000f00 */
[----:B------:R-:W-:Y:S02]  /*61b0*/  MOV R37, UR19 ;  /* 0x0000001300257c02 */ /* 0x000fe40008000f00 */
[----:B------:R-:W2:Y:S04]  /*61c0*/  @!P3 LDG.E.64 R32, desc[UR22][R32.64] ;  /* 0x000000162020b981 */ /* 0x000ea8000c1e1b00 */
        /* <DEDUP_REMOVED lines=12> */
.L_x_2195:
        /* <DEDUP_REMOVED lines=11> */
[----:B------:R-:W-:-:S04]  /*6340*/  UIADD3 UR20, UR5, 0x2, URZ ;  /* 0x0000000205147890 */ /* 0x000fc8000fffe03f */
[C---:B------:R-:W-:Y:S01]  /*6350*/  ISETP.EQ.OR P4, PT, R3.reuse, UR18, P2 ;  /* 0x0000001203007c0c */ /* 0x040fe20009782670 */
[----:B------:R-:W-:Y:S01]  /*6360*/  UIADD3 UR17, UR5, 0x3, URZ ;  /* 0x0000000305117890 */ /* 0x000fe2000fffe03f */
[C---:B------:R-:W-:Y:S01]  /*6370*/  ISETP.EQ.OR P6, PT, R3.reuse, UR20, P2 ;  /* 0x0000001403007c0c */ /* 0x040fe200097c2670 */
[----:B------:R-:W2:Y:S04]  /*6380*/  @!P0 LDG.E.64 R32, desc[UR22][R32.64] ;  /* 0x0000001620208981 */ /* 0x000ea8000c1e1b00 */
[----:B------:R-:W-:-:S06]  /*6390*/  ISETP.EQ.OR P3, PT, R3, UR17, P2 ;  /* 0x0000001103007c0c */ /* 0x000fcc0009762670 */
[----:B------:R-:W-:Y:S02]  /*63a0*/  VOTEU.ALL UP0, P4 ;  /* 0x00000000003f7886 */ /* 0x000fe40002000000 */
[----:B------:R-:W-:-:S03]  /*63b0*/  VOTEU.ALL UP1, P6 ;  /* 0x00000000003f7886 */ /* 0x000fc60003020000 */
[----:B------:R-:W-:Y:S02]  /*63c0*/  @!UP0 UIMAD UR18, UR14, UR18, UR13 ;  /* 0x000000120e1282a4 */ /* 0x000fe4000f8e020d */
[----:B------:R-:W-:Y:S02]  /*63d0*/  @!UP1 UIMAD UR20, UR14, UR20, UR13 ;  /* 0x000000140e1492a4 */ /* 0x000fe4000f8e020d */
[----:B------:R-:W-:Y:S01]  /*63e0*/  @!UP0 UIMAD.WIDE.U32 UR18, UR18, 0x8, UR6 ;  /* 0x00000008121288a5 */ /* 0x000fe2000f8e0006 */
[----:B------:R-:W-:Y:S01]  /*63f0*/  VOTEU.ALL UP2, P3 ;  /* 0x00000000003f7886 */ /* 0x000fe20001840000 */
[----:B------:R-:W-:-:S04]  /*6400*/  @!UP1 UIMAD.WIDE.U32 UR20, UR20, 0x8, UR6 ;  /* 0x00000008141498a5 */ /* 0x000fc8000f8e0006 */
[----:B------:R-:W-:Y:S01]  /*6410*/  MOV R36, UR18 ;  /* 0x0000001200247c02 */ /* 0x000fe20008000f00 */
[----:B------:R-:W-:Y:S01]  /*6420*/  @!UP2 UIMAD UR17, UR14, UR17, UR13 ;  /* 0x000000110e11a2a4 */ /* 0x000fe2000f8e020d */
[----:B------:R-:W-:Y:S02]  /*6430*/  MOV R37, UR19 ;  /* 0x0000001300257c02 */ /* 0x000fe40008000f00 */
[----:B------:R-:W-:Y:S01]  /*6440*/  MOV R34, UR20 ;  /* 0x0000001400227c02 */ /* 0x000fe20008000f00 */
[----:B------:R-:W-:Y:S01]  /*6450*/  @!UP2 UIMAD.WIDE.U32 UR18, UR17, 0x8, UR6 ;  /* 0x000000081112a8a5 */ /* 0x000fe2000f8e0006 */
[----:B------:R-:W-:Y:S02]  /*6460*/  MOV R35, UR21 ;  /* 0x0000001500237c02 */ /* 0x000fe40008000f00 */
[----:B------:R-:W3:Y:S03]  /*6470*/  @!P4 LDG.E.64 R36, desc[UR22][R36.64] ;  /* 0x000000162424c981 */ /* 0x000ee6000c1e1b00 */
[----:B------:R-:W-:Y:S01]  /*6480*/  MOV R38, UR18 ;  /* 0x0000001200267c02 */ /* 0x000fe20008000f00 */
[----:B------:R-:W4:Y:S01]  /*6490*/  @!P6 LDG.E.64 R34, desc[UR22][R34.64] ;  /* 0x000000162222e981 */ /* 0x000f22000c1e1b00 */
[----:B------:R-:W-:-:S06]  /*64a0*/  MOV R39, UR19 ;  /* 0x0000001300277c02 */ /* 0x000fcc0008000f00 */
[----:B------:R-:W5:Y:S01]  /*64b0*/  @!P3 LDG.E.64 R38, desc[UR22][R38.64] ;  /* 0x000000162626b981 */ /* 0x000f62000c1e1b00 */
        /* <DEDUP_REMOVED lines=9> */
[----:B------:R-:W-:Y:S01]  /*6550*/  @!P4 FADD.FTZ R41, R41, R37 ;  /* 0x000000252929c221 */ /* 0x000fe20000010000 */
[----:B------:R-:W-:Y:S02]  /*6560*/  ISETP.EQ.OR P4, PT, R3, UR20, P2 ;  /* 0x0000001403007c0c */ /* 0x000fe40009782670 */
[----:B----4-:R-:W-:Y:S01]  /*6570*/  @!P6 FADD.FTZ R40, R40, R34 ;  /* 0x000000222828e221 */ /* 0x010fe20000010000 */
[----:B------:R-:W-:Y:S01]  /*6580*/  @!P6 FADD.FTZ R41, R41, R35 ;  /* 0x000000232929e221 */ /* 0x000fe20000010000 */
[----:B------:R-:W-:Y:S02]  /*6590*/  ISETP.EQ.OR P6, PT, R3, UR5, P2 ;  /* 0x0000000503007c0c */ /* 0x000fe400097c2670 */
[----:B-----5:R-:W-:Y:S01]  /*65a0*/  @!P3 FADD.FTZ R40, R40, R38 ;  /* 0x000000262828b221 */ /* 0x020fe20000010000 */
[----:B------:R-:W-:Y:S01]  /*65b0*/  @!P3 FADD.FTZ R41, R41, R39 ;  /* 0x000000272929b221 */ /* 0x000fe20000010000 */
[----:B------:R-:W-:Y:S01]  /*65c0*/  ISETP.EQ.OR P3, PT, R3, UR27, P2 ;  /* 0x0000001b03007c0c */ /* 0x000fe20009762670 */
[----:B------:R-:W-:-:S04]  /*65d0*/  @!UP0 UIMAD UR18, UR14, UR17, UR13 ;  /* 0x000000110e1282a4 */ /* 0x000fc8000f8e020d */
[----:B------:R-:W-:-:S04]  /*65e0*/  VOTEU.ALL UP1, P4 ;  /* 0x00000000003f7886 */ /* 0x000fc80002020000 */
        /* <DEDUP_REMOVED lines=20> */
[----:B------:R-:W5:Y:S01]  /*6730*/  @!P3 LDG.E.64 R38, desc[UR22][R38.64] ;  /* 0x000000162626b981 */ /* 0x000f62000c1e1b00 */
        /* <DEDUP_REMOVED lines=12> */
.L_x_2197:
[----:B------:R-:W-:-:S13]  /*6800*/  ISETP.NE.OR P0, PT, RZ, UR16, P0 ;  /* 0x00000010ff007c0c */ /* 0x000fda0008705670 */
[----:B------:R-:W-:Y:S05]  /*6810*/  @!P0 BRA `(.L_x_2193) ;  /* 0x0000000000b08947 */ /* 0x000fea0003800000 */
.L_x_2194:
        /* <DEDUP_REMOVED lines=44> */
.L_x_2193:
        /* <DEDUP_REMOVED lines=14> */
.L_x_2199:
[----:B------:R-:W-:Y:S05]  /*6bc0*/  BSYNC B0 ;  /* 0x0000000000007941 */ /* 0x000fea0003800000 */
.L_x_2198:
        /* <DEDUP_REMOVED lines=25> */
.L_x_2190:
[----:B0-----:R0:W5:Y:S04]  /*6d60*/  LDL R35, [R1+0x3c] ;  /* 0x00003c0001237983 */ /* 0x0011680000100800 */
[----:B------:R0:W5:Y:S01]  /*6d70*/  LDL R34, [R1+0x30] ;  /* 0x0000300001227983 */ /* 0x0001620000100800 */
[----:B------:R-:W1:Y:S01]  /*6d80*/  S2UR UR6, SR_CgaCtaId ;  /* 0x00000000000679c3 */ /* 0x000e620000008800 */
[----:B------:R-:W-:Y:S02]  /*6d90*/  UMOV UR5, 0x400 ;  /* 0x0000040000057882 */ /* 0x000fe40000000000 */
[----:B-1----:R-:W-:-:S03]  /*6da0*/  ULEA UR5, UR6, UR5, 0x18 ;  /* 0x0000000506057291 */ /* 0x002fc6000f8ec03f */
[----:B------:R-:W-:-:S06]  /*6db0*/  ULDC UR6, c[0x0][0x2bc] ;  /* 0x0000af0000067ab9 */ /* 0x000fcc0000000800 */
[----:B------:R-:W-:Y:S01]  /*6dc0*/  @!P2 STS.64 [UR5+0xe0], R40 ;  /* 0x0000e028ff00a988 */ /* 0x000fe20008000a05 */
[----:B------:R-:W-:Y:S06]  /*6dd0*/  BAR.SYNC.DEFER_BLOCKING 0x0 ;  /* 0x0000000000007b1d */ /* 0x000fec0000010000 */
[----:B------:R-:W1:Y:S02]  /*6de0*/  LDS.64 R32, [UR5+0xe0] ;  /* 0x0000e005ff207984 */ /* 0x000e640008000a00 */
[----:B-1----:R-:W-:Y:S01]  /*6df0*/  FMUL.FTZ R32, R32, UR6 ;  /* 0x0000000620207c20 */ /* 0x002fe20008410000 */
[----:B------:R-:W-:-:S04]  /*6e00*/  FMUL.FTZ R33, R33, UR6 ;  /* 0x0000000621217c20 */ /* 0x000fc80008410000 */
[----:B------:R-:W-:Y:S02]  /*6e10*/  R2UR UR5, R32 ;  /* 0x00000000200572ca */ /* 0x000fe400000e0000 */
[----:B------:R-:W-:Y:S01]  /*6e20*/  R2UR UR13, R33 ;  /* 0x00000000210d72ca */ /* 0x000fe200000e0000 */
[----:B0-----:R-:W-:-:S14]  /*6e30*/  @!P5 BRA `(.L_x_2200) ;  /* 0x000000000048d947 */ /* 0x001fdc0003800000 */
        /* <DEDUP_REMOVED lines=18> */
.L_x_2200:
[----:B------:R-:W-:Y:S04]  /*6f60*/  BSSY B0, `(.L_x_2201) ;  /* 0x0000016000007945 */ /* 0x000fe80003800000 */
[----:B------:R-:W-:Y:S05]  /*6f70*/  @!P1 BRA `(.L_x_2202) ;  /* 0x0000000000509947 */ /* 0x000fea0003800000 */
[----:B------:R-:W-:Y:S01]  /*6f80*/  MOV R3, UR5 ;  /* 0x0000000500037c02 */ /* 0x000fe20008000f00 */
[----:B------:R-:W-:Y:S01]  /*6f90*/  ULDC.64 UR6, c[0x0][0x288] ;  /* 0x0000a20000067ab9 */ /* 0x000fe20000000a00 */
[----:B------:R-:W-:-:S03]  /*6fa0*/  SHF.R.S32.HI R32, RZ, 0x1f, R2 ;  /* 0x0000001fff207819 */ /* 0x000fc60000011402 */
[----:B-----5:R-:W-:Y:S01]  /*6fb0*/  FFMA.FTZ R3, R35, R3, UR13 ;  /* 0x0000000d23037e23 */ /* 0x020fe20008010003 */
[----:B------:R-:W-:-:S03]  /*6fc0*/  MOV R35, R7 ;  /* 0x0000000700237202 */ /* 0x000fc60000000f00 */
[----:B------:R-:W-:Y:S01]  /*6fd0*/  FFMA.FTZ R52, R28, R52, -R3 ;  /* 0x000000341c347223 */ /* 0x000fe20000010803 */
[----:B------:R-:W-:-:S05]  /*6fe0*/  MOV R3, UR5 ;  /* 0x0000000500037c02 */ /* 0x000fca0008000f00 */
[----:B------:R-:W-:Y:S01]  /*6ff0*/  FFMA.FTZ R3, R34, R3, UR13 ;  /* 0x0000000d22037e23 */ /* 0x000fe20008010003 */
[----:B------:R-:W-:-:S03]  /*7000*/  MOV R34, R4 ;  /* 0x0000000400227202 */ /* 0x000fc60000000f00 */
[----:B------:R-:W-:Y:S01]  /*7010*/  FFMA.FTZ R53, R29, R53, -R3 ;  /* 0x000000351d357223 */ /* 0x000fe20000010803 */
[----:B------:R-:W-:Y:S02]  /*7020*/  IMAD R3, R32, UR6, RZ ;  /* 0x0000000620037c24 */ /* 0x000fe4000f8e02ff */
[----:B------:R-:W-:-:S04]  /*7030*/  IMAD.WIDE.U32 R34, R2, UR6, R34 ;  /* 0x0000000602227c25 */ /* 0x000fc8000f8e0022 */
[----:B------:R-:W-:Y:S01]  /*7040*/  IMAD R3, R2, UR7, R3 ;  /* 0x0000000702037c24 */ /* 0x000fe2000f8e0203 */
[----:B------:R-:W-:Y:S02]  /*7050*/  ULDC.64 UR6, c[0x0][0x210] ;  /* 0x0000840000067ab9 */ /* 0x000fe40000000a00 */
[----:B------:R-:W-:Y:S02]  /*7060*/  LEA R32, P0, R34, UR6, 0x2 ;  /* 0x0000000622207c11 */ /* 0x000fe4000f8010ff */
[----:B------:R-:W-:Y:S01]  /*7070*/  IADD3 R3, R35, R3, RZ ;  /* 0x0000000323037210 */ /* 0x000fe20007ffe0ff */
[----:B------:R-:W-:-:S03]  /*7080*/  FMUL.FTZ R35, R53, UR26 ;  /* 0x0000001a35237c20 */ /* 0x000fc60008410000 */
[----:B------:R-:W-:Y:S01]  /*7090*/  LEA.HI.X R33, R34, UR7, R3, 0x2, P0 ;  /* 0x0000000722217c11 */ /* 0x000fe200080f1403 */
[----:B------:R-:W-:-:S05]  /*70a0*/  FMUL.FTZ R34, R52, UR26 ;  /* 0x0000001a34227c20 */ /* 0x000fca0008410000 */
[----:B------:R0:W-:Y:S02]  /*70b0*/  STG.E.64 desc[UR22][R32.64], R34 ;  /* 0x0000002220007986 */ /* 0x0001e4000c101b16 */
.L_x_2202:
[----:B------:R-:W-:Y:S05]  /*70c0*/  BSYNC B0 ;  /* 0x0000000000007941 */ /* 0x000fea0003800000 */
.L_x_2201:
[----:B------:R1:W5:Y:S04]  /*70d0*/  LDL R36, [R1+0x38] ;  /* 0x0000380001247983 */ /* 0x0003680000100800 */
[----:B0----5:R1:W5:Y:S01]  /*70e0*/  LDL R35, [R1+0x34] ;  /* 0x0000340001237983 */ /* 0x0213620000100800 */
[C---:B------:R-:W-:Y:S01]  /*70f0*/  IADD3 R34, R2.reuse, 0x10, RZ ;  /* 0x0000001002227810 */ /* 0x040fe20007ffe0ff */
[----:B------:R-:W-:Y:S01]  /*7100*/  ULDC.64 UR6, c[0x0][0x290] ;  /* 0x0000a40000067ab9 */ /* 0x000fe20000000a00 */
[----:B------:R-:W-:Y:S02]  /*7110*/  IADD3 R33, R2, 0x10, RZ ;  /* 0x0000001002217810 */ /* 0x000fe40007ffe0ff */
[----:B------:R-:W-:Y:S02]  /*7120*/  SHF.R.S32.HI R34, RZ, 0x1f, R34 ;  /* 0x0000001fff227819 */ /* 0x000fe40000011422 */
[----:B------:R-:W-:-:S04]  /*7130*/  ISETP.GE.U32.AND P0, PT, R33, UR6, PT ;  /* 0x0000000621007c0c */ /* 0x000fc8000bf06070 */
[----:B------:R-:W-:-:S04]  /*7140*/  ISETP.GE.AND.EX P0, PT, R34, UR7, PT, P0 ;  /* 0x0000000722007c0c */ /* 0x000fc8000bf06300 */
[----:B------:R-:W-:Y:S01]  /*7150*/  ISETP.GT.U32.OR P0, PT, R0, 0x2ff, P0 ;  /* 0x000002ff0000780c */ /* 0x000fe20000704470 */
[----:B-1----:R-:W-:-:S12]  /*7160*/  @!P5 BRA `(.L_x_2203) ;  /* 0x000000000048d947 */ /* 0x002fd80003800000 */
        /* <DEDUP_REMOVED lines=8> */
[----:B-----5:R-:W-:-:S03]  /*71f0*/  FFMA.FTZ R3, R35, R29, R31 ;  /* 0x0000001d23037223 */ /* 0x020fc6000001001f */
        /* <DEDUP_REMOVED lines=9> */
.L_x_2203:
[----:B------:R-:W-:Y:S04]  /*7290*/  BSSY B0, `(.L_x_2204) ;  /* 0x0000015000007945 */ /* 0x000fe80003800000 */
[----:B------:R-:W-:Y:S05]  /*72a0*/  @P0 BRA `(.L_x_2205) ;  /* 0x00000000004c0947 */ /* 0x000fea0003800000 */
[----:B------:R-:W-:Y:S01]  /*72b0*/  MOV R3, UR5 ;  /* 0x0000000500037c02 */ /* 0x000fe20008000f00 */
[----:B------:R-:W-:-:S04]  /*72c0*/  ULDC.64 UR14, c[0x0][0x288] ;  /* 0x0000a200000e7ab9 */ /* 0x000fc80000000a00 */
[----:B------:R-:W-:-:S04]  /*72d0*/  FFMA.FTZ R3, R36, R3, UR13 ;  /* 0x0000000d24037e23 */ /* 0x000fc80008010003 */
[----:B------:R-:W-:Y:S01]  /*72e0*/  FFMA.FTZ R50, R28, R50, -R3 ;  /* 0x000000321c327223 */ /* 0x000fe20000010803 */
[----:B------:R-:W-:-:S05]  /*72f0*/  MOV R3, UR5 ;  /* 0x0000000500037c02 */ /* 0x000fca0008000f00 */
[----:B-----5:R-:W-:Y:S01]  /*7300*/  FFMA.FTZ R3, R35, R3, UR13 ;  /* 0x0000000d23037e23 */ /* 0x020fe20008010003 */
[----:B------:R-:W-:-:S03]  /*7310*/  MOV R35, R7 ;  /* 0x0000000700237202 */ /* 0x000fc60000000f00 */
[----:B------:R-:W-:Y:S01]  /*7320*/  FFMA.FTZ R51, R29, R51, -R3 ;  /* 0x000000331d337223 */ /* 0x000fe20000010803 */
[----:B------:R-:W-:Y:S01]  /*7330*/  IMAD R3, R34, UR14, RZ ;  /* 0x0000000e22037c24 */ /* 0x000fe2000f8e02ff */
[----:B------:R-:W-:-:S03]  /*7340*/  MOV R34, R4 ;  /* 0x0000000400227202 */ /* 0x000fc60000000f00 */
[C---:B------:R-:W-:Y:S02]  /*7350*/  IMAD R3, R33.reuse, UR15, R3 ;  /* 0x0000000f21037c24 */ /* 0x040fe4000f8e0203 */
[----:B------:R-:W-:Y:S01]  /*7360*/  IMAD.WIDE.U32 R34, R33, UR14, R34 ;  /* 0x0000000e21227c25 */ /* 0x000fe2000f8e0022 */
[----:B------:R-:W-:-:S04]  /*7370*/  ULDC.64 UR14, c[0x0][0x210] ;  /* 0x00008400000e7ab9 */ /* 0x000fc80000000a00 */
[----:B------:R-:W-:Y:S01]  /*7380*/  IADD3 R3, R35, R3, RZ ;  /* 0x0000000323037210 */ /* 0x000fe20007ffe0ff */
[----:B------:R-:W-:Y:S01]  /*7390*/  FMUL.FTZ R35, R51, UR26 ;  /* 0x0000001a33237c20 */ /* 0x000fe20008410000 */
[----:B------:R-:W-:-:S04]  /*73a0*/  LEA R32, P0, R34, UR14, 0x2 ;  /* 0x0000000e22207c11 */ /* 0x000fc8000f8010ff */
[----:B------:R-:W-:Y:S01]  /*73b0*/  LEA.HI.X R33, R34, UR15, R3, 0x2, P0 ;  /* 0x0000000f22217c11 */ /* 0x000fe200080f1403 */
[----:B------:R-:W-:-:S05]  /*73c0*/  FMUL.FTZ R34, R50, UR26 ;  /* 0x0000001a32227c20 */ /* 0x000fca0008410000 */
[----:B------:R0:W-:Y:S03]  /*73d0*/  STG.E.64 desc[UR22][R32.64], R34 ;  /* 0x0000002220007986 */ /* 0x0001e6000c101b16 */
.L_x_2205:
[----:B------:R-:W-:Y:S05]  /*73e0*/  BSYNC B0 ;  /* 0x0000000000007941 */ /* 0x000fea0003800000 */
.L_x_2204:
[----:B------:R1:W5:Y:S04]  /*73f0*/  LDL R52, [R1+0x2c] ;  /* 0x00002c0001347983 */ /* 0x0003680000100800 */
[----:B0----5:R1:W5:Y:S01]  /*7400*/  LDL R35, [R1+0x28] ;  /* 0x0000280001237983 */ /* 0x0213620000100800 */
[C---:B------:R-:W-:Y:S02]  /*7410*/  IADD3 R51, R2.reuse, 0x20, RZ ;  /* 0x0000002002337810 */ /* 0x040fe40007ffe0ff */
[C---:B------:R-:W-:Y:S02]  /*7420*/  IADD3 R37, R2.reuse, 0x30, RZ ;  /* 0x0000003002257810 */ /* 0x040fe40007ffe0ff */
[C---:B------:R-:W-:Y:S02]  /*7430*/  IADD3 R38, R2.reuse, 0x40, RZ ;  /* 0x0000004002267810 */ /* 0x040fe40007ffe0ff */
[----:B------:R-:W-:-:S02]  /*7440*/  IADD3 R40, R2, 0x50, RZ ;  /* 0x0000005002287810 */ /* 0x000fc40007ffe0ff */
[C---:B------:R-:W-:Y:S02]  /*7450*/  IADD3 R41, R2.reuse, 0x50, RZ ;  /* 0x0000005002297810 */ /* 0x040fe40007ffe0ff */
[C---:B------:R-:W-:Y:S02]  /*7460*/  IADD3 R39, R2.reuse, 0x40, RZ ;  /* 0x0000004002277810 */ /* 0x040fe40007ffe0ff */
[C---:B------:R-:W-:Y:S02]  /*7470*/  IADD3 R50, R2.reuse, 0x30, RZ ;  /* 0x0000003002327810 */ /* 0x040fe40007ffe0ff */
[----:B------:R-:W-:Y:S02]  /*7480*/  IADD3 R34, R2, 0x20, RZ ;  /* 0x0000002002227810 */ /* 0x000fe40007ffe0ff */
[----:B------:R-:W-:Y:S02]  /*7490*/  ISETP.GE.U32.AND P4, PT, R51, UR6, PT ;  /* 0x0000000633007c0c */ /* 0x000fe4000bf86070 */
[----:B------:R-:W-:-:S02]  /*74a0*/  ISETP.GE.U32.AND P3, PT, R37, UR6, PT ;  /* 0x0000000625007c0c */ /* 0x000fc4000bf66070 */
[----:B------:R-:W-:Y:S02]  /*74b0*/  ISETP.GE.U32.AND P0, PT, R38, UR6, PT ;  /* 0x0000000626007c0c */ /* 0x000fe4000bf06070 */
[----:B------:R-:W-:Y:S02]  /*74c0*/  ISETP.GE.U32.AND P2, PT, R40, UR6, PT ;  /* 0x0000000628007c0c */ /* 0x000fe4000bf46070 */
[----:B------:R-:W-:Y:S02]  /*74d0*/  SHF.R.S32.HI R34, RZ, 0x1f, R34 ;  /* 0x0000001fff227819 */ /* 0x000fe40000011422 */
[----:B------:R-:W-:Y:S02]  /*74e0*/  SHF.R.S32.HI R50, RZ, 0x1f, R50 ;  /* 0x0000001fff327819 */ /* 0x000fe40000011432 */
[----:B------:R-:W-:Y:S02]  /*74f0*/  SHF.R.S32.HI R39, RZ, 0x1f, R39 ;  /* 0x0000001fff277819 */ /* 0x000fe40000011427 */
[----:B------:R-:W-:-:S02]  /*7500*/  SHF.R.S32.HI R41, RZ, 0x1f, R41 ;  /* 0x0000001fff297819 */ /* 0x000fc40000011429 */
[----:B------:R-:W-:Y:S02]  /*7510*/  ISETP.GE.AND.EX P4, PT, R34, UR7, PT, P4 ;  /* 0x0000000722007c0c */ /* 0x000fe4000bf86340 */
[----:B------:R-:W-:Y:S02]  /*7520*/  ISETP.GE.AND.EX P3, PT, R50, UR7, PT, P3 ;  /* 0x0000000732007c0c */ /* 0x000fe4000bf66330 */
[----:B------:R-:W-:Y:S02]  /*7530*/  ISETP.GE.AND.EX P0, PT, R39, UR7, PT, P0 ;  /* 0x0000000727007c0c */ /* 0x000fe4000bf06300 */
[----:B------:R-:W-:Y:S02]  /*7540*/  ISETP.GE.AND.EX P2, PT, R41, UR7, PT, P2 ;  /* 0x0000000729007c0c */ /* 0x000fe4000bf46320 */
[C---:B------:R-:W-:Y:S02]  /*7550*/  ISETP.GT.U32.OR P4, PT, R0.reuse, 0x2ff, P4 ;  /* 0x000002ff0000780c */ /* 0x040fe40002784470 */
[----:B------:R-:W-:-:S02]  /*7560*/  ISETP.GT.U32.OR P3, PT, R0, 0x2ff, P3 ;  /* 0x000002ff0000780c */ /* 0x000fc40001f64470 */
[C---:B------:R-:W-:Y:S02]  /*7570*/  ISETP.GT.U32.OR P0, PT, R0.reuse, 0x2ff, P0 ;  /* 0x000002ff0000780c */ /* 0x040fe40000704470 */
[----:B------:R-:W-:Y:S02]  /*7580*/  ISETP.GT.U32.OR P2, PT, R0, 0x2ff, P2 ;  /* 0x000002ff0000780c */ /* 0x000fe40001744470 */
[C---:B------:R-:W-:Y:S02]  /*7590*/  IADD3 R3, R2.reuse, 0x60, RZ ;  /* 0x0000006002037810 */ /* 0x040fe40007ffe0ff */
[----:B------:R-:W-:Y:S01]  /*75a0*/  IADD3 R36, R2, 0x70, RZ ;  /* 0x0000007002247810 */ /* 0x000fe20007ffe0ff */
[----:B-1----:R-:W-:Y:S08]  /*75b0*/  @!P5 BRA `(.L_x_2206) ;  /* 0x000000000048d947 */ /* 0x002ff00003800000 */
        /* <DEDUP_REMOVED lines=18> */
.L_x_2206:
        /* <DEDUP_REMOVED lines=21> */
.L_x_2208:
[----:B------:R-:W-:Y:S05]  /*7830*/  BSYNC B0 ;  /* 0x0000000000007941 */ /* 0x000fea0003800000 */
.L_x_2207:
[----:B------:R-:W-:Y:S05]  /*7840*/  @!P5 BRA `(.L_x_2209) ;  /* 0x000000000050d947 */ /* 0x000fea0003800000 */
[----:B0-----:R-:W2:Y:S04]  /*7850*/  LDL R32, [R1+0x24] ;  /* 0x0000240001207983 */ /* 0x001ea80000100800 */
[----:B------:R-:W3:Y:S01]  /*7860*/  LDL R34, [R1+0x20] ;  /* 0x0000200001227983 */ /* 0x000ee20000100800 */
[----:B--2---:R-:W-:-:S04]  /*7870*/  FFMA.FTZ R32, R32, R28, R30 ;  /* 0x0000001c20207223 */ /* 0x004fc8000001001e */
[----:B------:R-:W-:-:S06]  /*7880*/  FMUL.FTZ R33, R32, -1.4426950216293334961 ;  /* 0xbfb8aa3b20217820 */ /* 0x000fcc0000410000 */
[----:B------:R-:W0:Y:S02]  /*7890*/  MUFU.EX2 R33, R33 ;  /* 0x0000002100217308 */ /* 0x000e240000000800 */
[----:B0-----:R-:W-:-:S06]  /*78a0*/  FADD.FTZ R33, R33, 1 ;  /* 0x3f80000021217421 */ /* 0x001fcc0000010000 */
[----:B------:R-:W0:Y:S02]  /*78b0*/  MUFU.RCP R33, R33 ;  /* 0x0000002100217308 */ /* 0x000e240000001000 */
[----:B0-----:R-:W-:Y:S01]  /*78c0*/  FMUL.FTZ R46, R46, R33 ;  /* 0x000000212e2e7220 */ /* 0x001fe20000410000 */
[----:B------:R-:W-:-:S04]  /*78d0*/  FADD.FTZ R33, -R33, 1 ;  /* 0x3f80000021217421 */ /* 0x000fc80000010100 */
[----:B------:R-:W-:Y:S01]  /*78e0*/  FFMA.FTZ R33, R32, R33, 1 ;  /* 0x3f80000020217423 */ /* 0x000fe20000010021 */
[----:B---3--:R-:W-:-:S03]  /*78f0*/  FFMA.FTZ R32, R34, R29, R31 ;  /* 0x0000001d22207223 */ /* 0x008fc6000001001f */
        /* <DEDUP_REMOVED lines=9> */
.L_x_2209:
[----:B------:R-:W-:Y:S04]  /*7990*/  BSSY B0, `(.L_x_2210) ;  /* 0x0000017000007945 */ /* 0x000fe80003800000 */
[----:B------:R-:W-:Y:S05]  /*79a0*/  @P3 BRA `(.L_x_2211) ;  /* 0x0000000000543947 */ /* 0x000fea0003800000 */
[----:B0-----:R-:W2:Y:S01]  /*79b0*/  LDL.LU R34, [R1+0x24] ;  /* 0x0000240001227983 */ /* 0x001ea20000300800 */
[----:B------:R-:W-:Y:S01]  /*79c0*/  MOV R32, UR5 ;  /* 0x0000000500207c02 */ /* 0x000fe20008000f00 */
[----:B------:R-:W-:Y:S02]  /*79d0*/  ULDC.64 UR14, c[0x0][0x288] ;  /* 0x0000a200000e7ab9 */ /* 0x000fe40000000a00 */
[----:B------:R-:W3:Y:S01]  /*79e0*/  LDL.LU R33, [R1+0x20] ;  /* 0x0000200001217983 */ /* 0x000ee20000300800 */
[----:B-----5:R-:W-:Y:S01]  /*79f0*/  MOV R35, R7 ;  /* 0x0000000700237202 */ /* 0x020fe20000000f00 */
[----:B--2---:R-:W-:Y:S01]  /*7a00*/  FFMA.FTZ R32, R34, R32, UR13 ;  /* 0x0000000d22207e23 */ /* 0x004fe20008010020 */
[----:B------:R-:W-:-:S03]  /*7a10*/  MOV R34, R4 ;  /* 0x0000000400227202 */ /* 0x000fc60000000f00 */
[----:B------:R-:W-:Y:S01]  /*7a20*/  FFMA.FTZ R46, R28, R46, -R32 ;  /* 0x0000002e1c2e7223 */ /* 0x000fe20000010820 */
[----:B------:R-:W-:Y:S01]  /*7a30*/  MOV R32, UR5 ;  /* 0x0000000500207c02 */ /* 0x000fe20008000f00 */
[----:B------:R-:W-:-:S04]  /*7a40*/  IMAD.WIDE.U32 R34, R37, UR14, R34 ;  /* 0x0000000e25227c25 */ /* 0x000fc8000f8e0022 */
[----:B---3--:R-:W-:-:S04]  /*7a50*/  FFMA.FTZ R32, R33, R32, UR13 ;  /* 0x0000000d21207e23 */ /* 0x008fc80008010020 */
[----:B------:R-:W-:Y:S01]  /*7a60*/  FFMA.FTZ R47, R29, R47, -R32 ;  /* 0x0000002f1d2f7223 */ /* 0x000fe20000010820 */
[----:B------:R-:W-:-:S04]  /*7a70*/  IMAD R32, R50, UR14, RZ ;  /* 0x0000000e32207c24 */ /* 0x000fc8000f8e02ff */
[----:B------:R-:W-:Y:S01]  /*7a80*/  IMAD R32, R37, UR15, R32 ;  /* 0x0000000f25207c24 */ /* 0x000fe2000f8e0220 */
[----:B------:R-:W-:-:S04]  /*7a90*/  ULDC.64 UR14, c[0x0][0x210] ;  /* 0x00008400000e7ab9 */ /* 0x000fc80000000a00 */
[----:B------:R-:W-:Y:S01]  /*7aa0*/  IADD3 R33, R35, R32, RZ ;  /* 0x0000002023217210 */ /* 0x000fe20007ffe0ff */
[----:B------:R-:W-:Y:S01]  /*7ab0*/  FMUL.FTZ R35, R47, UR26 ;  /* 0x0000001a2f237c20 */ /* 0x000fe20008410000 */
[----:B------:R-:W-:-:S04]  /*7ac0*/  LEA R32, P3, R34, UR14, 0x2 ;  /* 0x0000000e22207c11 */ /* 0x000fc8000f8610ff */
[----:B------:R-:W-:Y:S01]  /*7ad0*/  LEA.HI.X R33, R34, UR15, R33, 0x2, P3 ;  /* 0x0000000f22217c11 */ /* 0x000fe200098f1421 */
[----:B------:R-:W-:-:S05]  /*7ae0*/  FMUL.FTZ R34, R46, UR26 ;  /* 0x0000001a2e227c20 */ /* 0x000fca0008410000 */
[----:B------:R1:W-:Y:S03]  /*7af0*/  STG.E.64 desc[UR22][R32.64], R34 ;  /* 0x0000002220007986 */ /* 0x0003e6000c101b16 */
.L_x_2211:
[----:B------:R-:W-:Y:S05]  /*7b00*/  BSYNC B0 ;  /* 0x0000000000007941 */ /* 0x000fea0003800000 */
.L_x_2210:
[----:B------:R-:W-:Y:S05]  /*7b10*/  @!P5 BRA `(.L_x_2212) ;  /* 0x000000000050d947 */ /* 0x000fea0003800000 */
[----:B01----:R-:W2:Y:S04]  /*7b20*/  LDL R32, [R1+0x1c] ;  /* 0x00001c0001207983 */ /* 0x003ea80000100800 */
[----:B------:R-:W3:Y:S01]  /*7b30*/  LDL R37, [R1+0x8] ;  /* 0x0000080001257983 */ /* 0x000ee20000100800 */
[----:B--2---:R-:W-:-:S04]  /*7b40*/  FFMA.FTZ R32, R32, R28, R30 ;  /* 0x0000001c20207223 */ /* 0x004fc8000001001e */
[----:B------:R-:W-:-:S06]  /*7b50*/  FMUL.FTZ R34, R32, -1.4426950216293334961 ;  /* 0xbfb8aa3b20227820 */ /* 0x000fcc0000410000 */
[----:B------:R-:W0:Y:S02]  /*7b60*/  MUFU.EX2 R34, R34 ;  /* 0x0000002200227308 */ /* 0x000e240000000800 */
[----:B0-----:R-:W-:-:S06]  /*7b70*/  FADD.FTZ R33, R34, 1 ;  /* 0x3f80000022217421 */ /* 0x001fcc0000010000 */
[----:B------:R-:W0:Y:S02]  /*7b80*/  MUFU.RCP R33, R33 ;  /* 0x0000002100217308 */ /* 0x000e240000001000 */
[----:B0----5:R-:W-:Y:S01]  /*7b90*/  FADD.FTZ R35, -R33, 1 ;  /* 0x3f80000021237421 */ /* 0x021fe20000010100 */
[----:B------:R-:W-:-:S03]  /*7ba0*/  FMUL.FTZ R44, R44, R33 ;  /* 0x000000212c2c7220 */ /* 0x000fc60000410000 */
[----:B------:R-:W-:Y:S01]  /*7bb0*/  FFMA.FTZ R35, R32, R35, 1 ;  /* 0x3f80000020237423 */ /* 0x000fe20000010023 */
[----:B---3--:R-:W-:-:S03]  /*7bc0*/  FFMA.FTZ R32, R37, R29, R31 ;  /* 0x0000001d25207223 */ /* 0x008fc6000001001f */
        /* <DEDUP_REMOVED lines=9> */
.L_x_2212:
[----:B------:R-:W-:Y:S04]  /*7c60*/  BSSY B0, `(.L_x_2213) ;  /* 0x0000017000007945 */ /* 0x000fe80003800000 */
[----:B------:R-:W-:Y:S05]  /*7c70*/  @P0 BRA `(.L_x_2214) ;  /* 0x0000000000540947 */ /* 0x000fea0003800000 */
[----:B01----:R-:W2:Y:S01]  /*7c80*/  LDL.LU R32, [R1+0x1c] ;  /* 0x00001c0001207983 */ /* 0x003ea20000300800 */
[----:B------:R-:W-:Y:S01]  /*7c90*/  MOV R33, UR5 ;  /* 0x0000000500217c02 */ /* 0x000fe20008000f00 */
[----:B------:R-:W-:Y:S02]  /*7ca0*/  ULDC.64 UR14, c[0x0][0x288] ;  /* 0x0000a200000e7ab9 */ /* 0x000fe40000000a00 */
[----:B------:R-:W3:Y:S01]  /*7cb0*/  LDL.LU R34, [R1+0x8] ;  /* 0x0000080001227983 */ /* 0x000ee20000300800 */
[----:B-----5:R-:W-:Y:S01]  /*7cc0*/  MOV R35, R7 ;  /* 0x0000000700237202 */ /* 0x020fe20000000f00 */
[----:B--2---:R-:W-:Y:S01]  /*7cd0*/  FFMA.FTZ R33, R32, R33, UR13 ;  /* 0x0000000d20217e23 */ /* 0x004fe20008010021 */
[----:B------:R-:W-:-:S03]  /*7ce0*/  MOV R32, UR5 ;  /* 0x0000000500207c02 */ /* 0x000fc60008000f00 */
[----:B------:R-:W-:Y:S02]  /*7cf0*/  FFMA.FTZ R44, R28, R44, -R33 ;  /* 0x0000002c1c2c7223 */ /* 0x000fe40000010821 */
[----:B---3--:R-:W-:Y:S01]  /*7d00*/  FFMA.FTZ R32, R34, R32, UR13 ;  /* 0x0000000d22207e23 */ /* 0x008fe20008010020 */
        /* <DEDUP_REMOVED lines=12> */
.L_x_2214:
[----:B------:R-:W-:Y:S05]  /*7dd0*/  BSYNC B0 ;  /* 0x0000000000007941 */ /* 0x000fea0003800000 */
.L_x_2213:
[----:B------:R-:W-:Y:S05]  /*7de0*/  @!P5 BRA `(.L_x_2215) ;  /* 0x000000000050d947 */ /* 0x000fea0003800000 */
[----:B012---:R-:W2:Y:S04]  /*7df0*/  LDL R32, [R1+0x10] ;  /* 0x0000100001207983 */ /* 0x007ea80000100800 */
[----:B------:R-:W3:Y:S01]  /*7e00*/  LDL R33, [R1+0xc] ;  /* 0x00000c0001217983 */ /* 0x000ee20000100800 */
[----:B--2---:R-:W-:Y:S01]  /*7e10*/  FFMA.FTZ R32, R32, R28, R30 ;  /* 0x0000001c20207223 */ /* 0x004fe2000001001e */
[----:B---3--:R-:W-:-:S03]  /*7e20*/  FFMA.FTZ R33, R33, R29, R31 ;  /* 0x0000001d21217223 */ /* 0x008fc6000001001f */
[----:B------:R-:W-:Y:S01]  /*7e30*/  FMUL.FTZ R34, R32, -1.4426950216293334961 ;  /* 0xbfb8aa3b20227820 */ /* 0x000fe20000410000 */
[----:B------:R-:W-:-:S05]  /*7e40*/  FMUL.FTZ R37, R33, -1.4426950216293334961 ;  /* 0xbfb8aa3b21257820 */ /* 0x000fca0000410000 */
[----:B------:R-:W0:Y:S08]  /*7e50*/  MUFU.EX2 R34, R34 ;  /* 0x0000002200227308 */ /* 0x000e300000000800 */
[----:B------:R-:W1:Y:S01]  /*7e60*/  MUFU.EX2 R37, R37 ;  /* 0x0000002500257308 */ /* 0x000e620000000800 */
[----:B0----5:R-:W-:-:S07]  /*7e70*/  FADD.FTZ R35, R34, 1 ;  /* 0x3f80000022237421 */ /* 0x021fce0000010000 */
        /* <DEDUP_REMOVED lines=11> */
.L_x_2215:
[----:B------:R-:W-:Y:S04]  /*7f30*/  BSSY B0, `(.L_x_2216) ;  /* 0x0000017000007945 */ /* 0x000fe80003800000 */
[----:B------:R-:W-:Y:S05]  /*7f40*/  @P2 BRA `(.L_x_2217) ;  /* 0x0000000000542947 */ /* 0x000fea0003800000 */
[----:B012--5:R-:W2:Y:S01]  /*7f50*/  LDL.LU R35, [R1+0x10] ;  /* 0x0000100001237983 */ /* 0x027ea20000300800 */
[----:B------:R-:W-:Y:S01]  /*7f60*/  MOV R33, UR5 ;  /* 0x0000000500217c02 */ /* 0x000fe20008000f00 */
[----:B------:R-:W-:Y:S02]  /*7f70*/  ULDC.64 UR14, c[0x0][0x288] ;  /* 0x0000a200000e7ab9 */ /* 0x000fe40000000a00 */
[----:B------:R-:W3:Y:S01]  /*7f80*/  LDL.LU R32, [R1+0xc] ;  /* 0x00000c0001207983 */ /* 0x000ee20000300800 */
[----:B------:R-:W-:Y:S01]  /*7f90*/  MOV R34, UR5 ;  /* 0x0000000500227c02 */ /* 0x000fe20008000f00 */
[----:B--2---:R-:W-:Y:S01]  /*7fa0*/  FFMA.FTZ R33, R35, R33, UR13 ;  /* 0x0000000d23217e23 */ /* 0x004fe20008010021 */
[----:B------:R-:W-:-:S03]  /*7fb0*/  IMAD R35, R41, UR14, RZ ;  /* 0x0000000e29237c24 */ /* 0x000fc6000f8e02ff */
[----:B---3--:R-:W-:Y:S01]  /*7fc0*/  FFMA.FTZ R34, R32, R34, UR13 ;  /* 0x0000000d20227e23 */ /* 0x008fe20008010022 */
[----:B------:R-:W-:Y:S01]  /*7fd0*/  FFMA.FTZ R42, R28, R42, -R33 ;  /* 0x0000002a1c2a7223 */ /* 0x000fe20000010821 */
[----:B------:R-:W-:Y:S01]  /*7fe0*/  MOV R32, R4 ;  /* 0x0000000400207202 */ /* 0x000fe20000000f00 */
[C---:B------:R-:W-:Y:S01]  /*7ff0*/  IMAD R35, R40.reuse, UR15, R35 ;  /* 0x0000000f28237c24 */ /* 0x040fe2000f8e0223 */
[----:B------:R-:W-:Y:S01]  /*8000*/  MOV R33, R7 ;  /* 0x0000000700217202 */ /* 0x000fe20000000f00 */
[----:B------:R-:W-:Y:S02]  /*8010*/  FFMA.FTZ R43, R29, R43, -R34 ;  /* 0x0000002b1d2b7223 */ /* 0x000fe40000010822 */
        /* <DEDUP_REMOVED lines=8> */
.L_x_2217:
[----:B------:R-:W-:Y:S05]  /*80a0*/  BSYNC B0 ;  /* 0x0000000000007941 */ /* 0x000fea0003800000 */
.L_x_2216:
[----:B------:R4:W5:Y:S04]  /*80b0*/  LDL R49, [R1+0x18] ;  /* 0x0000180001317983 */ /* 0x0009680000100800 */
[----:B------:R4:W5:Y:S01]  /*80c0*/  LDL R48, [R1+0x14] ;  /* 0x0000140001307983 */ /* 0x0009620000100800 */
[C---:B------:R-:W-:Y:S02]  /*80d0*/  IADD3 R41, R2.reuse, 0x80, RZ ;  /* 0x0000008002297810 */ /* 0x040fe40007ffe0ff */
[C---:B0123--:R-:W-:Y:S02]  /*80e0*/  IADD3 R32, R2.reuse, 0x90, RZ ;  /* 0x0000009002207810 */ /* 0x04ffe40007ffe0ff */
[----:B------:R-:W-:Y:S02]  /*80f0*/  IADD3 R33, R2, 0xa0, RZ ;  /* 0x000000a002217810 */ /* 0x000fe40007ffe0ff */
[----:B------:R-:W-:-:S02]  /*8100*/  ISETP.GE.U32.AND P6, PT, R3, UR6, PT ;  /* 0x0000000603007c0c */ /* 0x000fc4000bfc6070 */
[----:B------:R-:W-:Y:S02]  /*8110*/  ISETP.GE.U32.AND P0, PT, R36, UR6, PT ;  /* 0x0000000624007c0c */ /* 0x000fe4000bf06070 */
[----:B------:R-:W-:Y:S02]  /*8120*/  ISETP.GE.U32.AND P2, PT, R41, UR6, PT ;  /* 0x0000000629007c0c */ /* 0x000fe4000bf46070 */
[----:B------:R-:W-:Y:S02]  /*8130*/  ISETP.GE.U32.AND P3, PT, R32, UR6, PT ;  /* 0x0000000620007c0c */ /* 0x000fe4000bf66070 */
[----:B------:R-:W-:Y:S02]  /*8140*/  ISETP.GE.U32.AND P4, PT, R33, UR6, PT ;  /* 0x0000000621007c0c */ /* 0x000fe4000bf86070 */
[----:B------:R-:W-:Y:S02]  /*8150*/  SHF.R.S32.HI R34, RZ, 0x1f, R3 ;  /* 0x0000001fff227819 */ /* 0x000fe40000011403 */
[----:B------:R-:W-:-:S02]  /*8160*/  SHF.R.S32.HI R43, RZ, 0x1f, R36 ;  /* 0x0000001fff2b7819 */ /* 0x000fc40000011424 */
[----:B------:R-:W-:Y:S02]  /*8170*/  SHF.R.S32.HI R42, RZ, 0x1f, R41 ;  /* 0x0000001fff2a7819 */ /* 0x000fe40000011429 */
[----:B------:R-:W-:Y:S02]  /*8180*/  SHF.R.S32.HI R37, RZ, 0x1f, R32 ;  /* 0x0000001fff257819 */ /* 0x000fe40000011420 */
[----:B------:R-:W-:Y:S02]  /*8190*/  SHF.R.S32.HI R38, RZ, 0x1f, R33 ;  /* 0x0000001fff267819 */ /* 0x000fe40000011421 */
[----:B------:R-:W-:Y:S02]  /*81a0*/  ISETP.GE.AND.EX P6, PT, R34, UR7, PT, P6 ;  /* 0x0000000722007c0c */ /* 0x000fe4000bfc6360 */
[----:B------:R-:W-:Y:S02]  /*81b0*/  ISETP.GE.AND.EX P0, PT, R43, UR7, PT, P0 ;  /* 0x000000072b007c0c */ /* 0x000fe4000bf06300 */
[----:B------:R-:W-:-:S02]  /*81c0*/  ISETP.GE.AND.EX P2, PT, R42, UR7, PT, P2 ;  /* 0x000000072a007c0c */ /* 0x000fc4000bf46320 */
[----:B------:R-:W-:Y:S02]  /*81d0*/  ISETP.GE.AND.EX P3, PT, R37, UR7, PT, P3 ;  /* 0x0000000725007c0c */ /* 0x000fe4000bf66330 */
[----:B------:R-:W-:Y:S02]  /*81e0*/  ISETP.GE.AND.EX P4, PT, R38, UR7, PT, P4 ;  /* 0x0000000726007c0c */ /* 0x000fe4000bf86340 */
[C---:B------:R-:W-:Y:S02]  /*81f0*/  ISETP.GT.U32.OR P6, PT, R0.reuse, 0x2ff, P6 ;  /* 0x000002ff0000780c */ /* 0x040fe400037c4470 */
[C---:B------:R-:W-:Y:S02]  /*8200*/  ISETP.GT.U32.OR P0, PT, R0.reuse, 0x2ff, P0 ;  /* 0x000002ff0000780c */ /* 0x040fe40000704470 */
[C---:B------:R-:W-:Y:S02]  /*8210*/  ISETP.GT.U32.OR P2, PT, R0.reuse, 0x2ff, P2 ;  /* 0x000002ff0000780c */ /* 0x040fe40001744470 */
[----:B------:R-:W-:-:S02]  /*8220*/  ISETP.GT.U32.OR P3, PT, R0, 0x2ff, P3 ;  /* 0x000002ff0000780c */ /* 0x000fc40001f64470 */
[----:B------:R-:W-:Y:S02]  /*8230*/  ISETP.GT.U32.OR P4, PT, R0, 0x2ff, P4 ;  /* 0x000002ff0000780c */ /* 0x000fe40002784470 */
[C---:B------:R-:W-:Y:S02]  /*8240*/  IADD3 R39, R2.reuse, 0xb0, RZ ;  /* 0x000000b002277810 */ /* 0x040fe40007ffe0ff */
[----:B------:R-:W-:Y:S01]  /*8250*/  IADD3 R40, R2, 0xc0, RZ ;  /* 0x000000c002287810 */ /* 0x000fe20007ffe0ff */
[----:B----4-:R-:W-:Y:S08]  /*8260*/  @!P5 BRA `(.L_x_2218) ;  /* 0x000000000048d947 */ /* 0x010ff00003800000 */
[----:B-----5:R-:W-:-:S04]  /*8270*/  FFMA.FTZ R35, R49, R28, R30 ;  /* 0x0000001c31237223 */ /* 0x020fc8000001001e */
        /* <DEDUP_REMOVED lines=17> */
.L_x_2218:
[----:B------:R-:W-:Y:S04]  /*8390*/  BSSY B0, `(.L_x_2219) ;  /* 0x0000015000007945 */ /* 0x000fe80003800000 */
[----:B------:R-:W-:Y:S05]  /*83a0*/  @P6 BRA `(.L_x_2220) ;  /* 0x00000000004c6947 */ /* 0x000fea0003800000 */
[----:B-----5:R-:W-:Y:S01]  /*83b0*/  MOV R35, UR5 ;  /* 0x0000000500237c02 */ /* 0x020fe20008000f00 */
[----:B------:R-:W-:Y:S02]  /*83c0*/  ULDC.64 UR14, c[0x0][0x288] ;  /* 0x0000a200000e7ab9 */ /* 0x000fe40000000a00 */
[----:B------:R-:W-:Y:S02]  /*83d0*/  IMAD R34, R34, UR14, RZ ;  /* 0x0000000e22227c24 */ /* 0x000fe4000f8e02ff */
[----:B------:R-:W-:Y:S02]  /*83e0*/  FFMA.FTZ R35, R49, R35, UR13 ;  /* 0x0000000d31237e23 */ /* 0x000fe40008010023 */
[----:B------:R-:W-:Y:S02]  /*83f0*/  IMAD R47, R3, UR15, R34 ;  /* 0x0000000f032f7c24 */ /* 0x000fe4000f8e0222 */
[----:B------:R-:W-:Y:S01]  /*8400*/  FFMA.FTZ R44, R28, R10, -R35 ;  /* 0x0000000a1c2c7223 */ /* 0x000fe20000010823 */
[----:B------:R-:W-:-:S05]  /*8410*/  MOV R10, UR5 ;  /* 0x00000005000a7c02 */ /* 0x000fca0008000f00 */
[----:B------:R-:W-:-:S04]  /*8420*/  FFMA.FTZ R10, R48, R10, UR13 ;  /* 0x0000000d300a7e23 */ /* 0x000fc8000801000a */
[----:B------:R-:W-:Y:S01]  /*8430*/  FFMA.FTZ R45, R29, R11, -R10 ;  /* 0x0000000b1d2d7223 */ /* 0x000fe2000001080a */
[----:B------:R-:W-:Y:S02]  /*8440*/  MOV R10, R4 ;  /* 0x00000004000a7202 */ /* 0x000fe40000000f00 */
[----:B------:R-:W-:-:S03]  /*8450*/  MOV R11, R7 ;  /* 0x00000007000b7202 */ /* 0x000fc60000000f00 */
        /* <DEDUP_REMOVED lines=8> */
.L_x_2220:
[----:B------:R-:W-:Y:S05]  /*84e0*/  BSYNC B0 ;  /* 0x0000000000007941 */ /* 0x000fea0003800000 */
.L_x_2219:
[----:B------:R-:W-:Y:S05]  /*84f0*/  @!P5 BRA `(.L_x_2221) ;  /* 0x000000000050d947 */ /* 0x000fea0003800000 */
[----:B------:R-:W2:Y:S04]  /*8500*/  LDL R3, [R1+0x4] ;  /* 0x0000040001037983 */ /* 0x000ea80000100800 */
[----:B0-----:R-:W3:Y:S01]  /*8510*/  LDL R10, [R1] ;  /* 0x00000000010a7983 */ /* 0x001ee20000100800 */
[----:B--2---:R-:W-:Y:S01]  /*8520*/  FFMA.FTZ R3, R3, R28, R30 ;  /* 0x0000001c03037223 */ /* 0x004fe2000001001e */
[----:B---3--:R-:W-:-:S03]  /*8530*/  FFMA.FTZ R10, R10, R29, R31 ;  /* 0x0000001d0a0a7223 */ /* 0x008fc6000001001f */
[----:B------:R-:W-:Y:S01]  /*8540*/  FMUL.FTZ R11, R3, -1.4426950216293334961 ;  /* 0xbfb8aa3b030b7820 */ /* 0x000fe20000410000 */
[----:B------:R-:W-:-:S05]  /*8550*/  FMUL.FTZ R44, R10, -1.4426950216293334961 ;  /* 0xbfb8aa3b0a2c7820 */ /* 0x000fca0000410000 */
[----:B------:R-:W0:Y:S08]  /*8560*/  MUFU.EX2 R11, R11 ;  /* 0x0000000b000b7308 */ /* 0x000e300000000800 */
[----:B------:R-:W1:Y:S01]  /*8570*/  MUFU.EX2 R44, R44 ;  /* 0x0000002c002c7308 */ /* 0x000e620000000800 */
[----:B0-----:R-:W-:-:S07]  /*8580*/  FADD.FTZ R34, R11, 1 ;  /* 0x3f8000000b227421 */ /* 0x001fce0000010000 */
[----:B-----5:R-:W0:Y:S01]  /*8590*/  MUFU.RCP R35, R34 ;  /* 0x0000002200237308 */ /* 0x020e220000001000 */
        /* <DEDUP_REMOVED lines=10> */
.L_x_2221:
[----:B------:R-:W-:Y:S04]  /*8640*/  BSSY B0, `(.L_x_2222) ;  /* 0x0000017000007945 */ /* 0x000fe80003800000 */
[----:B------:R-:W-:Y:S05]  /*8650*/  @P0 BRA `(.L_x_2223) ;  /* 0x0000000000540947 */ /* 0x000fea0003800000 */
[----:B0-----:R-:W2:Y:S01]  /*8660*/  LDL.LU R10, [R1+0x4] ;  /* 0x00000400010a7983 */ /* 0x001ea20000300800 */
[----:B------:R-:W-:Y:S01]  /*8670*/  MOV R3, UR5 ;  /* 0x0000000500037c02 */ /* 0x000fe20008000f00 */
[----:B------:R-:W-:Y:S02]  /*8680*/  ULDC.64 UR14, c[0x0][0x288] ;  /* 0x0000a200000e7ab9 */ /* 0x000fe40000000a00 */
[----:B-----5:R-:W3:Y:S01]  /*8690*/  LDL.LU R35, [R1] ;  /* 0x0000000001237983 */ /* 0x020ee20000300800 */
[----:B------:R-:W-:Y:S01]  /*86a0*/  MOV R11, R7 ;  /* 0x00000007000b7202 */ /* 0x000fe20000000f00 */
[----:B------:R-:W-:Y:S01]  /*86b0*/  IMAD R43, R43, UR14, RZ ;  /* 0x0000000e2b2b7c24 */ /* 0x000fe2000f8e02ff */
[----:B------:R-:W-:-:S03]  /*86c0*/  MOV R34, UR5 ;  /* 0x0000000500227c02 */ /* 0x000fc60008000f00 */
[----:B------:R-:W-:Y:S02]  /*86d0*/  IMAD R43, R36, UR15, R43 ;  /* 0x0000000f242b7c24 */ /* 0x000fe4000f8e022b */
[----:B--2---:R-:W-:Y:S01]  /*86e0*/  FFMA.FTZ R3, R10, R3, UR13 ;  /* 0x0000000d0a037e23 */ /* 0x004fe20008010003 */
[----:B------:R-:W-:Y:S01]  /*86f0*/  MOV R10, R4 ;  /* 0x00000004000a7202 */ /* 0x000fe20000000f00 */
[----:B---3--:R-:W-:Y:S02]  /*8700*/  FFMA.FTZ R34, R35, R34, UR13 ;  /* 0x0000000d23227e23 */ /* 0x008fe40008010022 */
[----:B------:R-:W-:Y:S02]  /*8710*/  FFMA.FTZ R3, R28, R12, -R3 ;  /* 0x0000000c1c037223 */ /* 0x000fe40000010803 */
[----:B------:R-:W-:Y:S01]  /*8720*/  IMAD.WIDE.U32 R10, R36, UR14, R10 ;  /* 0x0000000e240a7c25 */ /* 0x000fe2000f8e000a */
[----:B------:R-:W-:-:S03]  /*8730*/  ULDC.64 UR14, c[0x0][0x210] ;  /* 0x00008400000e7ab9 */ /* 0x000fc60000000a00 */
[----:B------:R-:W-:Y:S01]  /*8740*/  FFMA.FTZ R35, R29, R13, -R34 ;  /* 0x0000000d1d237223 */ /* 0x000fe20000010822 */
[----:B------:R-:W-:Y:S01]  /*8750*/  FMUL.FTZ R34, R3, UR26 ;  /* 0x0000001a03227c20 */ /* 0x000fe20008410000 */
[----:B------:R-:W-:Y:S02]  /*8760*/  LEA R12, P0, R10, UR14, 0x2 ;  /* 0x0000000e0a0c7c11 */ /* 0x000fe4000f8010ff */
[----:B------:R-:W-:Y:S01]  /*8770*/  FMUL.FTZ R35, R35, UR26 ;  /* 0x0000001a23237c20 */ /* 0x000fe20008410000 */
[----:B------:R-:W-:-:S04]  /*8780*/  IADD3 R43, R11, R43, RZ ;  /* 0x0000002b0b2b7210 */ /* 0x000fc80007ffe0ff */
[----:B------:R-:W-:-:S05]  /*8790*/  LEA.HI.X R13, R10, UR15, R43, 0x2, P0 ;  /* 0x0000000f0a0d7c11 */ /* 0x000fca00080f142b */
[----:B------:R1:W-:Y:S02]  /*87a0*/  STG.E.64 desc[UR22][R12.64], R34 ;  /* 0x000000220c007986 */ /* 0x0003e4000c101b16 */
.L_x_2223:
[----:B------:R-:W-:Y:S05]  /*87b0*/  BSYNC B0 ;  /* 0x0000000000007941 */ /* 0x000fea0003800000 */
.L_x_2222:
[----:B------:R-:W-:Y:S05]  /*87c0*/  @!P5 BRA `(.L_x_2224) ;  /* 0x000000000048d947 */ /* 0x000fea0003800000 */
[----:B0-----:R-:W-:Y:S01]  /*87d0*/  FFMA.FTZ R10, R77, R28, R30 ;  /* 0x0000001c4d0a7223 */ /* 0x001fe2000001001e */
[----:B------:R-:W-:-:S03]  /*87e0*/  FFMA.FTZ R3, R76, R29, R31 ;  /* 0x0000001d4c037223 */ /* 0x000fc6000001001f */
[----:B------:R-:W-:Y:S01]  /*87f0*/  FMUL.FTZ R11, R10, -1.4426950216293334961 ;  /* 0xbfb8aa3b0a0b7820 */ /* 0x000fe20000410000 */
[----:B-1----:R-:W-:-:S05]  /*8800*/  FMUL.FTZ R34, R3, -1.4426950216293334961 ;  /* 0xbfb8aa3b03227820 */ /* 0x002fca0000410000 */
[----:B------:R-:W0:Y:S08]  /*8810*/  MUFU.EX2 R11, R11 ;  /* 0x0000000b000b7308 */ /* 0x000e300000000800 */
[----:B------:R-:W1:Y:S01]  /*8820*/  MUFU.EX2 R34, R34 ;  /* 0x0000002200227308 */ /* 0x000e620000000800 */
[----:B0-----:R-:W-:-:S07]  /*8830*/  FADD.FTZ R12, R11, 1 ;  /* 0x3f8000000b0c7421 */ /* 0x001fce0000010000 */
[----:B------:R-:W0:Y:S01]  /*8840*/  MUFU.RCP R13, R12 ;  /* 0x0000000c000d7308 */ /* 0x000e220000001000 */
[----:B-1---5:R-:W-:-:S07]  /*8850*/  FADD.FTZ R35, R34, 1 ;  /* 0x3f80000022237421 */ /* 0x022fce0000010000 */
        /* <DEDUP_REMOVED lines=9> */
.L_x_2224:
[----:B------:R-:W-:Y:S04]  /*88f0*/  BSSY B0, `(.L_x_2225) ;  /* 0x0000015000007945 */ /* 0x000fe80003800000 */
[----:B------:R-:W-:Y:S05]  /*8900*/  @P2 BRA `(.L_x_2226) ;  /* 0x00000000004c2947 */ /* 0x000fea0003800000 */
[----:B0-----:R-:W-:Y:S01]  /*8910*/  MOV R10, UR5 ;  /* 0x00000005000a7c02 */ /* 0x001fe20008000f00 */
[----:B------:R-:W-:Y:S01]  /*8920*/  ULDC.64 UR14, c[0x0][0x288] ;  /* 0x0000a200000e7ab9 */ /* 0x000fe20000000a00 */
[----:B------:R-:W-:Y:S01]  /*8930*/  MOV R11, R7 ;  /* 0x00000007000b7202 */ /* 0x000fe20000000f00 */
[----:B------:R-:W-:Y:S01]  /*8940*/  IMAD R42, R42, UR14, RZ ;  /* 0x0000000e2a2a7c24 */ /* 0x000fe2000f8e02ff */
[----:B------:R-:W-:Y:S01]  /*8950*/  MOV R3, UR5 ;  /* 0x0000000500037c02 */ /* 0x000fe20008000f00 */
[----:B------:R-:W-:Y:S01]  /*8960*/  FFMA.FTZ R77, R77, R10, UR13 ;  /* 0x0000000d4d4d7e23 */ /* 0x000fe2000801000a */
[----:B------:R-:W-:-:S03]  /*8970*/  MOV R10, R4 ;  /* 0x00000004000a7202 */ /* 0x000fc60000000f00 */
[----:B------:R-:W-:Y:S01]  /*8980*/  FFMA.FTZ R76, R76, R3, UR13 ;  /* 0x0000000d4c4c7e23 */ /* 0x000fe20008010003 */
[----:B------:R-:W-:Y:S01]  /*8990*/  FFMA.FTZ R14, R28, R14, -R77 ;  /* 0x0000000e1c0e7223 */ /* 0x000fe2000001084d */
[----:B------:R-:W-:-:S04]  /*89a0*/  IMAD.WIDE.U32 R10, R41, UR14, R10 ;  /* 0x0000000e290a7c25 */ /* 0x000fc8000f8e000a */
[----:B------:R-:W-:Y:S01]  /*89b0*/  FFMA.FTZ R15, R29, R15, -R76 ;  /* 0x0000000f1d0f7223 */ /* 0x000fe2000001084c */
[----:B------:R-:W-:Y:S01]  /*89c0*/  FMUL.FTZ R14, R14, UR26 ;  /* 0x0000001a0e0e7c20 */ /* 0x000fe20008410000 */
[----:B------:R-:W-:Y:S01]  /*89d0*/  IMAD R41, R41, UR15, R42 ;  /* 0x0000000f29297c24 */ /* 0x000fe2000f8e022a */
[----:B------:R-:W-:Y:S01]  /*89e0*/  ULDC.64 UR14, c[0x0][0x210] ;  /* 0x00008400000e7ab9 */ /* 0x000fe20000000a00 */
[----:B------:R-:W-:Y:S01]  /*89f0*/  FMUL.FTZ R15, R15, UR26 ;  /* 0x0000001a0f0f7c20 */ /* 0x000fe20008410000 */
[----:B-1----:R-:W-:Y:S02]  /*8a00*/  LEA R12, P0, R10, UR14, 0x2 ;  /* 0x0000000e0a0c7c11 */ /* 0x002fe4000f8010ff */
[----:B------:R-:W-:-:S04]  /*8a10*/  IADD3 R41, R11, R41, RZ ;  /* 0x000000290b297210 */ /* 0x000fc80007ffe0ff */
[----:B------:R-:W-:-:S05]  /*8a20*/  LEA.HI.X R13, R10, UR15, R41, 0x2, P0 ;  /* 0x0000000f0a0d7c11 */ /* 0x000fca00080f1429 */
[----:B------:R2:W-:Y:S02]  /*8a30*/  STG.E.64 desc[UR22][R12.64], R14 ;  /* 0x0000000e0c007986 */ /* 0x0005e4000c101b16 */
.L_x_2226:
[----:B------:R-:W-:Y:S05]  /*8a40*/  BSYNC B0 ;  /* 0x0000000000007941 */ /* 0x000fea0003800000 */
.L_x_2225:
[----:B------:R-:W-:Y:S05]  /*8a50*/  @!P5 BRA `(.L_x_2227) ;  /* 0x000000000048d947 */ /* 0x000fea0003800000 */
[----:B------:R-:W-:Y:S01]  /*8a60*/  FFMA.FTZ R3, R75, R28, R30 ;  /* 0x0000001c4b037223 */ /* 0x000fe2000001001e */
[----:B0-----:R-:W-:-:S03]  /*8a70*/  FFMA.FTZ R10, R74, R29, R31 ;  /* 0x0000001d4a0a7223 */ /* 0x001fc6000001001f */
[----:B------:R-:W-:Y:S01]  /*8a80*/  FMUL.FTZ R11, R3, -1.4426950216293334961 ;  /* 0xbfb8aa3b030b7820 */ /* 0x000fe20000410000 */
[----:B--2---:R-:W-:-:S05]  /*8a90*/  FMUL.FTZ R14, R10, -1.4426950216293334961 ;  /* 0xbfb8aa3b0a0e7820 */ /* 0x004fca0000410000 */
        /* <DEDUP_REMOVED lines=9> */
[----:B0----5:R-:W-:Y:S01]  /*8b30*/  FADD.FTZ R35, -R34, 1 ;  /* 0x3f80000022237421 */ /* 0x021fe20000010100 */
[----:B------:R-:W-:Y:S02]  /*8b40*/  FMUL.FTZ R17, R17, R34 ;  /* 0x0000002211117220 */ /* 0x000fe40000410000 */
[----:B------:R-:W-:Y:S01]  /*8b50*/  FMUL.FTZ R16, R16, R3 ;  /* 0x0000000310107220 */ /* 0x000fe20000410000 */
[----:B------:R-:W-:-:S04]  /*8b60*/  FFMA.FTZ R10, R10, R35, 1 ;  /* 0x3f8000000a0a7423 */ /* 0x000fc80000010023 */
[----:B------:R-:W-:-:S07]  /*8b70*/  FMUL.FTZ R17, R17, R10 ;  /* 0x0000000a11117220 */ /* 0x000fce0000410000 */
.L_x_2227:
        /* <DEDUP_REMOVED lines=8> */
[----:B------:R-:W-:Y:S01]  /*8c00*/  MOV R10, R4 ;  /* 0x00000004000a7202 */ /* 0x000fe20000000f00 */
[----:B------:R-:W-:Y:S02]  /*8c10*/  IMAD R37, R32, UR15, R37 ;  /* 0x0000000f20257c24 */ /* 0x000fe4000f8e0225 */
[----:B------:R-:W-:Y:S01]  /*8c20*/  FFMA.FTZ R74, R74, R3, UR13 ;  /* 0x0000000d4a4a7e23 */ /* 0x000fe20008010003 */
[----:B--2---:R-:W-:Y:S01]  /*8c30*/  FFMA.FTZ R14, R28, R16, -R75 ;  /* 0x000000101c0e7223 */ /* 0x004fe2000001084b */
[----:B------:R-:W-:Y:S01]  /*8c40*/  IMAD.WIDE.U32 R10, R32, UR14, R10 ;  /* 0x0000000e200a7c25 */ /* 0x000fe2000f8e000a */
[----:B------:R-:W-:-:S03]  /*8c50*/  ULDC.64 UR14, c[0x0][0x210] ;  /* 0x00008400000e7ab9 */ /* 0x000fc60000000a00 */
[----:B------:R-:W-:Y:S01]  /*8c60*/  FFMA.FTZ R15, R29, R17, -R74 ;  /* 0x000000111d0f7223 */ /* 0x000fe2000001084a */
[----:B------:R-:W-:Y:S01]  /*8c70*/  FMUL.FTZ R14, R14, UR26 ;  /* 0x0000001a0e0e7c20 */ /* 0x000fe20008410000 */
[----:B-1----:R-:W-:Y:S02]  /*8c80*/  LEA R12, P0, R10, UR14, 0x2 ;  /* 0x0000000e0a0c7c11 */ /* 0x002fe4000f8010ff */
[----:B------:R-:W-:Y:S01]  /*8c90*/  FMUL.FTZ R15, R15, UR26 ;  /* 0x0000001a0f0f7c20 */ /* 0x000fe20008410000 */
[----:B------:R-:W-:-:S04]  /*8ca0*/  IADD3 R37, R11, R37, RZ ;  /* 0x000000250b257210 */ /* 0x000fc80007ffe0ff */
[----:B------:R-:W-:-:S05]  /*8cb0*/  LEA.HI.X R13, R10, UR15, R37, 0x2, P0 ;  /* 0x0000000f0a0d7c11 */ /* 0x000fca00080f1425 */
[----:B------:R3:W-:Y:S02]  /*8cc0*/  STG.E.64 desc[UR22][R12.64], R14 ;  /* 0x0000000e0c007986 */ /* 0x0007e4000c101b16 */
.L_x_2229:
[----:B------:R-:W-:Y:S05]  /*8cd0*/  BSYNC B0 ;  /* 0x0000000000007941 */ /* 0x000fea0003800000 */
.L_x_2228:
[----:B------:R-:W-:Y:S05]  /*8ce0*/  @!P5 BRA `(.L_x_2230) ;  /* 0x000000000048d947 */ /* 0x000fea0003800000 */
[----:B------:R-:W-:Y:S01]  /*8cf0*/  FFMA.FTZ R3, R73, R28, R30 ;  /* 0x0000001c49037223 */ /* 0x000fe2000001001e */
[----:B0-----:R-:W-:-:S03]  /*8d00*/  FFMA.FTZ R10, R72, R29, R31 ;  /* 0x0000001d480a7223 */ /* 0x001fc6000001001f */
[----:B------:R-:W-:Y:S01]  /*8d10*/  FMUL.FTZ R11, R3, -1.4426950216293334961 ;  /* 0xbfb8aa3b030b7820 */ /* 0x000fe20000410000 */
[----:B--23--:R-:W-:-:S05]  /*8d20*/  FMUL.FTZ R14, R10, -1.4426950216293334961 ;  /* 0xbfb8aa3b0a0e7820 */ /* 0x00cfca0000410000 */
        /* <DEDUP_REMOVED lines=14> */
.L_x_2230:
        /* <DEDUP_REMOVED lines=10> */
[----:B-123--:R-:W-:Y:S01]  /*8eb0*/  FFMA.FTZ R12, R28, R8, -R73 ;  /* 0x000000081c0c7223 */ /* 0x00efe20000010849 */
[----:B------:R-:W-:-:S04]  /*8ec0*/  IMAD.WIDE.U32 R10, R33, UR14, R10 ;  /* 0x0000000e210a7c25 */ /* 0x000fc8000f8e000a */
[----:B------:R-:W-:Y:S01]  /*8ed0*/  FFMA.FTZ R13, R29, R9, -R72 ;  /* 0x000000091d0d7223 */ /* 0x000fe20000010848 */
[----:B------:R-:W-:Y:S01]  /*8ee0*/  FMUL.FTZ R12, R12, UR26 ;  /* 0x0000001a0c0c7c20 */ /* 0x000fe20008410000 */
[----:B------:R-:W-:Y:S01]  /*8ef0*/  IMAD R33, R33, UR15, R38 ;  /* 0x0000000f21217c24 */ /* 0x000fe2000f8e0226 */
[----:B------:R-:W-:Y:S01]  /*8f00*/  ULDC.64 UR14, c[0x0][0x210] ;  /* 0x00008400000e7ab9 */ /* 0x000fe20000000a00 */
[----:B------:R-:W-:Y:S01]  /*8f10*/  FMUL.FTZ R13, R13, UR26 ;  /* 0x0000001a0d0d7c20 */ /* 0x000fe20008410000 */
[----:B------:R-:W-:Y:S02]  /*8f20*/  LEA R8, P0, R10, UR14, 0x2 ;  /* 0x0000000e0a087c11 */ /* 0x000fe4000f8010ff */
[----:B------:R-:W-:-:S04]  /*8f30*/  IADD3 R33, R11, R33, RZ ;  /* 0x000000210b217210 */ /* 0x000fc80007ffe0ff */
[----:B------:R-:W-:-:S05]  /*8f40*/  LEA.HI.X R9, R10, UR15, R33, 0x2, P0 ;  /* 0x0000000f0a097c11 */ /* 0x000fca00080f1421 */
[----:B------:R4:W-:Y:S02]  /*8f50*/  STG.E.64 desc[UR22][R8.64], R12 ;  /* 0x0000000c08007986 */ /* 0x0009e4000c101b16 */
.L_x_2232:
[----:B------:R-:W-:Y:S05]  /*8f60*/  BSYNC B0 ;  /* 0x0000000000007941 */ /* 0x000fea0003800000 */
.L_x_2231:
[C---:B-1234-:R-:W-:Y:S02]  /*8f70*/  IADD3 R13, R2.reuse, 0xd0, RZ ;  /* 0x000000d0020d7810 */ /* 0x05efe40007ffe0ff */
[C---:B------:R-:W-:Y:S02]  /*8f80*/  IADD3 R12, R2.reuse, 0xe0, RZ ;  /* 0x000000e0020c7810 */ /* 0x040fe40007ffe0ff */
[C---:B------:R-:W-:Y:S02]  /*8f90*/  IADD3 R3, R2.reuse, 0xf0, RZ ;  /* 0x000000f002037810 */ /* 0x040fe40007ffe0ff */
[C---:B0-----:R-:W-:Y:S02]  /*8fa0*/  IADD3 R34, R2.reuse, 0xf0, RZ ;  /* 0x000000f002227810 */ /* 0x041fe40007ffe0ff */
[C---:B-----5:R-:W-:Y:S02]  /*8fb0*/  IADD3 R35, R2.reuse, 0xe0, RZ ;  /* 0x000000e002237810 */ /* 0x060fe40007ffe0ff */
[----:B------:R-:W-:-:S02]  /*8fc0*/  IADD3 R36, R2, 0xd0, RZ ;  /* 0x000000d002247810 */ /* 0x000fc40007ffe0ff */
[----:B------:R-:W-:Y:S02]  /*8fd0*/  IADD3 R37, R2, 0xc0, RZ ;  /* 0x000000c002257810 */ /* 0x000fe40007ffe0ff */
[----:B------:R-:W-:Y:S02]  /*8fe0*/  ISETP.GE.U32.AND P6, PT, R39, UR6, PT ;  /* 0x0000000627007c0c */ /* 0x000fe4000bfc6070 */
[----:B------:R-:W-:Y:S02]  /*8ff0*/  ISETP.GE.U32.AND P0, PT, R40, UR6, PT ;  /* 0x0000000628007c0c */ /* 0x000fe4000bf06070 */
[----:B------:R-:W-:Y:S02]  /*9000*/  SHF.R.S32.HI R33, RZ, 0x1f, R39 ;  /* 0x0000001fff217819 */ /* 0x000fe40000011427 */
[----:B------:R-:W-:Y:S02]  /*9010*/  ISETP.GE.U32.AND P2, PT, R13, UR6, PT ;  /* 0x000000060d007c0c */ /* 0x000fe4000bf46070 */
[----:B------:R-:W-:-:S02]  /*9020*/  ISETP.GE.U32.AND P3, PT, R12, UR6, PT ;  /* 0x000000060c007c0c */ /* 0x000fc4000bf66070 */
[----:B------:R-:W-:Y:S02]  /*9030*/  ISETP.GE.U32.AND P4, PT, R3, UR6, PT ;  /* 0x0000000603007c0c */ /* 0x000fe4000bf86070 */
[----:B------:R-:W-:Y:S02]  /*9040*/  SHF.R.S32.HI R37, RZ, 0x1f, R37 ;  /* 0x0000001fff257819 */ /* 0x000fe40000011425 */
[----:B------:R-:W-:Y:S02]  /*9050*/  SHF.R.S32.HI R36, RZ, 0x1f, R36 ;  /* 0x0000001fff247819 */ /* 0x000fe40000011424 */
[----:B------:R-:W-:Y:S02]  /*9060*/  SHF.R.S32.HI R35, RZ, 0x1f, R35 ;  /* 0x0000001fff237819 */ /* 0x000fe40000011423 */
[----:B------:R-:W-:Y:S02]  /*9070*/  SHF.R.S32.HI R34, RZ, 0x1f, R34 ;  /* 0x0000001fff227819 */ /* 0x000fe40000011422 */
[----:B------:R-:W-:-:S02]  /*9080*/  ISETP.GE.AND.EX P6, PT, R33, UR7, PT, P6 ;  /* 0x0000000721007c0c */ /* 0x000fc4000bfc6360 */
[----:B------:R-:W-:Y:S02]  /*9090*/  ISETP.GE.AND.EX P0, PT, R37, UR7, PT, P0 ;  /* 0x0000000725007c0c */ /* 0x000fe4000bf06300 */
[----:B------:R-:W-:Y:S02]  /*90a0*/  ISETP.GE.AND.EX P2, PT, R36, UR7, PT, P2 ;  /* 0x0000000724007c0c */ /* 0x000fe4000bf46320 */
[----:B------:R-:W-:Y:S02]  /*90b0*/  ISETP.GE.AND.EX P3, PT, R35, UR7, PT, P3 ;  /* 0x0000000723007c0c */ /* 0x000fe4000bf66330 */
[----:B------:R-:W-:Y:S02]  /*90c0*/  ISETP.GE.AND.EX P4, PT, R34, UR7, PT, P4 ;  /* 0x0000000722007c0c */ /* 0x000fe4000bf86340 */
[C---:B------:R-:W-:Y:S02]  /*90d0*/  ISETP.GT.U32.OR P6, PT, R0.reuse, 0x2ff, P6 ;  /* 0x000002ff0000780c */ /* 0x040fe400037c4470 */
[----:B------:R-:W-:-:S02]  /*90e0*/  ISETP.GT.U32.OR P0, PT, R0, 0x2ff, P0 ;  /* 0x000002ff0000780c */ /* 0x000fc40000704470 */
        /* <DEDUP_REMOVED lines=22> */
.L_x_2233:
[----:B------:R-:W-:Y:S04]  /*9250*/  BSSY B0, `(.L_x_2234) ;  /* 0x0000015000007945 */ /* 0x000fe80003800000 */
[----:B------:R-:W-:Y:S05]  /*9260*/  @P6 BRA `(.L_x_2235) ;  /* 0x00000000004c6947 */ /* 0x000fea0003800000 */
[----:B------:R-:W-:Y:S01]  /*9270*/  MOV R8, UR5 ;  /* 0x0000000500087c02 */ /* 0x000fe20008000f00 */
        /* <DEDUP_REMOVED lines=18> */
.L_x_2235:
[----:B------:R-:W-:Y:S05]  /*93a0*/  BSYNC B0 ;  /* 0x0000000000007941 */ /* 0x000fea0003800000 */
.L_x_2234:
        /* <DEDUP_REMOVED lines=19> */
.L_x_2236:
[----:B------:R-:W-:Y:S04]  /*94e0*/  BSSY B0, `(.L_x_2237) ;  /* 0x0000015000007945 */ /* 0x000fe80003800000 */
[----:B------:R-:W-:Y:S05]  /*94f0*/  @P0 BRA `(.L_x_2238) ;  /* 0x00000000004c0947 */ /* 0x000fea0003800000 */
[----:B------:R-:W-:Y:S01]  /*9500*/  MOV R8, UR5 ;  /* 0x0000000500087c02 */ /* 0x000fe20008000f00 */
[----:B------:R-:W-:Y:S01]  /*9510*/  ULDC.64 UR6, c[0x0][0x288] ;  /* 0x0000a20000067ab9 */ /* 0x000fe20000000a00 */
[----:B------:R-:W-:Y:S01]  /*9520*/  MOV R9, R7 ;  /* 0x0000000700097202 */ /* 0x000fe20000000f00 */
[----:B0-----:R-:W-:Y:S01]  /*9530*/  IMAD R11, R37, UR6, RZ ;  /* 0x00000006250b7c24 */ /* 0x001fe2000f8e02ff */
[----:B------:R-:W-:Y:S01]  /*9540*/  MOV R15, UR5 ;  /* 0x00000005000f7c02 */ /* 0x000fe20008000f00 */
[----:B------:R-:W-:Y:S01]  /*9550*/  FFMA.FTZ R61, R61, R8, UR13 ;  /* 0x0000000d3d3d7e23 */ /* 0x000fe20008010008 */
[----:B------:R-:W-:Y:S01]  /*9560*/  MOV R8, R4 ;  /* 0x0000000400087202 */ /* 0x000fe20000000f00 */
[----:B------:R-:W-:Y:S02]  /*9570*/  IMAD R11, R40, UR7, R11 ;  /* 0x00000007280b7c24 */ /* 0x000fe4000f8e020b */
[----:B------:R-:W-:Y:S01]  /*9580*/  FFMA.FTZ R60, R60, R15, UR13 ;  /* 0x0000000d3c3c7e23 */ /* 0x000fe2000801000f */
[----:B------:R-:W-:Y:S01]  /*9590*/  FFMA.FTZ R61, R28, R24, -R61 ;  /* 0x000000181c3d7223 */ /* 0x000fe2000001083d */
        /* <DEDUP_REMOVED lines=9> */
.L_x_2238:
[----:B------:R-:W-:Y:S05]  /*9630*/  BSYNC B0 ;  /* 0x0000000000007941 */ /* 0x000fea0003800000 */
.L_x_2237:
        /* <DEDUP_REMOVED lines=19> */
.L_x_2239:
[----:B------:R-:W-:Y:S04]  /*9770*/  BSSY B0, `(.L_x_2240) ;  /* 0x0000015000007945 */ /* 0x000fe80003800000 */
[----:B------:R-:W-:Y:S05]  /*9780*/  @P2 BRA `(.L_x_2241) ;  /* 0x00000000004c2947 */ /* 0x000fea0003800000 */
[----:B------:R-:W-:Y:S01]  /*9790*/  MOV R8, UR5 ;  /* 0x0000000500087c02 */ /* 0x000fe20008000f00 */
[----:B------:R-:W-:Y:S01]  /*97a0*/  ULDC.64 UR6, c[0x0][0x288] ;  /* 0x0000a20000067ab9 */ /* 0x000fe20000000a00 */
[----:B------:R-:W-:Y:S01]  /*97b0*/  MOV R9, R7 ;  /* 0x0000000700097202 */ /* 0x000fe20000000f00 */
[----:B01----:R-:W-:Y:S01]  /*97c0*/  IMAD R10, R36, UR6, RZ ;  /* 0x00000006240a7c24 */ /* 0x003fe2000f8e02ff */
        /* <DEDUP_REMOVED lines=15> */
.L_x_2241:
[----:B------:R-:W-:Y:S05]  /*98c0*/  BSYNC B0 ;  /* 0x0000000000007941 */ /* 0x000fea0003800000 */
.L_x_2240:
        /* <DEDUP_REMOVED lines=19> */
.L_x_2242:
[----:B------:R-:W-:Y:S04]  /*9a00*/  BSSY B0, `(.L_x_2243) ;  /* 0x0000015000007945 */ /* 0x000fe80003800000 */
[----:B------:R-:W-:Y:S05]  /*9a10*/  @P3 BRA `(.L_x_2244) ;  /* 0x00000000004c3947 */ /* 0x000fea0003800000 */
[----:B------:R-:W-:Y:S01]  /*9a20*/  MOV R8, UR5 ;  /* 0x0000000500087c02 */ /* 0x000fe20008000f00 */
[----:B------:R-:W-:Y:S01]  /*9a30*/  ULDC.64 UR6, c[0x0][0x288] ;  /* 0x0000a20000067ab9 */ /* 0x000fe20000000a00 */
[----:B------:R-:W-:Y:S01]  /*9a40*/  MOV R9, R7 ;  /* 0x0000000700097202 */ /* 0x000fe20000000f00 */
[----:B------:R-:W-:Y:S01]  /*9a50*/  IMAD R13, R35, UR6, RZ ;  /* 0x00000006230d7c24 */ /* 0x000fe2000f8e02ff */
[----:B012---:R-:W-:Y:S01]  /*9a60*/  MOV R15, UR5 ;  /* 0x00000005000f7c02 */ /* 0x007fe20008000f00 */
[----:B------:R-:W-:Y:S01]  /*9a70*/  FFMA.FTZ R55, R55, R8, UR13 ;  /* 0x0000000d37377e23 */ /* 0x000fe20008010008 */
[----:B------:R-:W-:Y:S01]  /*9a80*/  MOV R8, R4 ;  /* 0x0000000400087202 */ /* 0x000fe20000000f00 */
[----:B------:R-:W-:Y:S02]  /*9a90*/  IMAD R13, R12, UR7, R13 ;  /* 0x000000070c0d7c24 */ /* 0x000fe4000f8e020d */
[----:B------:R-:W-:Y:S01]  /*9aa0*/  FFMA.FTZ R54, R54, R15, UR13 ;  /* 0x0000000d36367e23 */ /* 0x000fe2000801000f */
[----:B------:R-:W-:Y:S01]  /*9ab0*/  FFMA.FTZ R55, R28, R20, -R55 ;  /* 0x000000141c377223 */ /* 0x000fe20000010837 */
[----:B------:R-:W-:Y:S01]  /*9ac0*/  IMAD.WIDE.U32 R10, R12, UR6, R8 ;  /* 0x000000060c0a7c25 */ /* 0x000fe2000f8e0008 */
[----:B------:R-:W-:-:S03]  /*9ad0*/  ULDC.64 UR6, c[0x0][0x210] ;  /* 0x0000840000067ab9 */ /* 0x000fc60000000a00 */
[----:B------:R-:W-:Y:S01]  /*9ae0*/  FMUL.FTZ R12, R55, UR26 ;  /* 0x0000001a370c7c20 */ /* 0x000fe20008410000 */
[----:B------:R-:W-:Y:S01]  /*9af0*/  IADD3 R9, R11, R13, RZ ;  /* 0x0000000d0b097210 */ /* 0x000fe20007ffe0ff */
[----:B------:R-:W-:Y:S01]  /*9b00*/  FFMA.FTZ R13, R29, R21, -R54 ;  /* 0x000000151d0d7223 */ /* 0x000fe20000010836 */
[----:B------:R-:W-:-:S03]  /*9b10*/  LEA R8, P0, R10, UR6, 0x2 ;  /* 0x000000060a087c11 */ /* 0x000fc6000f8010ff */
[----:B------:R-:W-:Y:S01]  /*9b20*/  FMUL.FTZ R13, R13, UR26 ;  /* 0x0000001a0d0d7c20 */ /* 0x000fe20008410000 */
[----:B------:R-:W-:-:S05]  /*9b30*/  LEA.HI.X R9, R10, UR7, R9, 0x2, P0 ;  /* 0x000000070a097c11 */ /* 0x000fca00080f1409 */
[----:B------:R3:W-:Y:S04]  /*9b40*/  STG.E.64 desc[UR22][R8.64], R12 ;  /* 0x0000000c08007986 */ /* 0x0007e8000c101b16 */
.L_x_2244:
[----:B------:R-:W-:Y:S05]  /*9b50*/  BSYNC B0 ;  /* 0x0000000000007941 */ /* 0x000fea0003800000 */
.L_x_2243:
[----:B------:R-:W-:Y:S05]  /*9b60*/  @!P5 BRA `(.L_x_2245) ;  /* 0x000000000048d947 */ /* 0x000fea0003800000 */
[----:B------:R-:W-:Y:S01]  /*9b70*/  FFMA.FTZ R30, R57, R28, R30 ;  /* 0x0000001c391e7223 */ /* 0x000fe2000001001e */
[----:B------:R-:W-:-:S03]  /*9b80*/  FFMA.FTZ R31, R56, R29, R31 ;  /* 0x0000001d381f7223 */ /* 0x000fc6000001001f */
[----:B---3--:R-:W-:Y:S01]  /*9b90*/  FMUL.FTZ R8, R30, -1.4426950216293334961 ;  /* 0xbfb8aa3b1e087820 */ /* 0x008fe20000410000 */
[----:B012---:R-:W-:-:S05]  /*9ba0*/  FMUL.FTZ R10, R31, -1.4426950216293334961 ;  /* 0xbfb8aa3b1f0a7820 */ /* 0x007fca0000410000 */
        /* <DEDUP_REMOVED lines=14> */
.L_x_2245:
[----:B------:R-:W-:Y:S04]  /*9c90*/  BSSY B0, `(.L_x_2246) ;  /* 0x0000014000007945 */ /* 0x000fe80003800000 */
[----:B------:R-:W-:Y:S05]  /*9ca0*/  @P4 BRA `(.L_x_2247) ;  /* 0x0000000000484947 */ /* 0x000fea0003800000 */
[----:B------:R-:W-:Y:S01]  /*9cb0*/  MOV R6, UR5 ;  /* 0x0000000500067c02 */ /* 0x000fe20008000f00 */
[----:B------:R-:W-:Y:S01]  /*9cc0*/  ULDC.64 UR6, c[0x0][0x288] ;  /* 0x0000a20000067ab9 */ /* 0x000fe20000000a00 */
[----:B------:R-:W-:Y:S01]  /*9cd0*/  MOV R5, R7 ;  /* 0x0000000700057202 */ /* 0x000fe20000000f00 */
[----:B---3--:R-:W-:Y:S01]  /*9ce0*/  IMAD R8, R34, UR6, RZ ;  /* 0x0000000622087c24 */ /* 0x008fe2000f8e02ff */
[----:B------:R-:W-:Y:S01]  /*9cf0*/  MOV R9, UR5 ;  /* 0x0000000500097c02 */ /* 0x000fe20008000f00 */
[----:B------:R-:W-:Y:S01]  /*9d00*/  FFMA.FTZ R57, R57, R6, UR13 ;  /* 0x0000000d39397e23 */ /* 0x000fe20008010006 */
[----:B------:R-:W-:-:S04]  /*9d10*/  IMAD.WIDE.U32 R6, R3, UR6, R4 ;  /* 0x0000000603067c25 */ /* 0x000fc8000f8e0004 */
[----:B------:R-:W-:Y:S01]  /*9d20*/  FFMA.FTZ R56, R56, R9, UR13 ;  /* 0x0000000d38387e23 */ /* 0x000fe20008010009 */
[----:B------:R-:W-:Y:S01]  /*9d30*/  FFMA.FTZ R57, R28, R26, -R57 ;  /* 0x0000001a1c397223 */ /* 0x000fe20000010839 */
[----:B------:R-:W-:Y:S01]  /*9d40*/  IMAD R3, R3, UR7, R8 ;  /* 0x0000000703037c24 */ /* 0x000fe2000f8e0208 */
[----:B------:R-:W-:Y:S01]  /*9d50*/  ULDC.64 UR6, c[0x0][0x210] ;  /* 0x0000840000067ab9 */ /* 0x000fe20000000a00 */
[----:B------:R-:W-:Y:S01]  /*9d60*/  FFMA.FTZ R56, R29, R27, -R56 ;  /* 0x0000001b1d387223 */ /* 0x000fe20000010838 */
[----:B------:R-:W-:Y:S01]  /*9d70*/  LEA R4, P0, R6, UR6, 0x2 ;  /* 0x0000000606047c11 */ /* 0x000fe2000f8010ff */
[----:B------:R-:W-:Y:S01]  /*9d80*/  FMUL.FTZ R8, R57, UR26 ;  /* 0x0000001a39087c20 */ /* 0x000fe20008410000 */
[----:B------:R-:W-:Y:S01]  /*9d90*/  IADD3 R3, R7, R3, RZ ;  /* 0x0000000307037210 */ /* 0x000fe20007ffe0ff */
[----:B------:R-:W-:-:S03]  /*9da0*/  FMUL.FTZ R9, R56, UR26 ;  /* 0x0000001a38097c20 */ /* 0x000fc60008410000 */
[----:B------:R-:W-:-:S05]  /*9db0*/  LEA.HI.X R5, R6, UR7, R3, 0x2, P0 ;  /* 0x0000000706057c11 */ /* 0x000fca00080f1403 */
[----:B------:R4:W-:Y:S02]  /*9dc0*/  STG.E.64 desc[UR22][R4.64], R8 ;  /* 0x0000000804007986 */ /* 0x0009e4000c101b16 */
.L_x_2247:
[----:B------:R-:W-:Y:S05]  /*9dd0*/  BSYNC B0 ;  /* 0x0000000000007941 */ /* 0x000fea0003800000 */
.L_x_2246:
        /* <DEDUP_REMOVED lines=9> */
.L_x_2165:
[----:B------:R-:W5:Y:S01]  /*9e70*/  LDC R6, c[0x0][0xc] ;  /* 0x00000300ff067b82 */ /* 0x000f620000000800 */
[----:B------:R-:W-:Y:S01]  /*9e80*/  ISETP.NE.AND P1, PT, R0, RZ, PT ;  /* 0x000000ff0000720c */ /* 0x000fe20003f25270 */
[----:B------:R-:W-:Y:S06]  /*9e90*/  BSSY B0, `(.L_x_2249) ;  /* 0x0000011000007945 */ /* 0x000fec0003800000 */
[----:B------:R-:W4:Y:S08]  /*9ea0*/  LDC R7, c[0x0][0x10] ;  /* 0x00000400ff077b82 */ /* 0x000f300000000800 */
[----:B------:R-:W0:Y:S01]  /*9eb0*/  LDC.64 R2, c[0x0][0x258] ;  /* 0x00009600ff027b82 */ /* 0x000e220000000a00 */
[----:B-----5:R-:W-:-:S02]  /*9ec0*/  ISETP.NE.AND P0, PT, R6, 0x1, PT ;  /* 0x000000010600780c */ /* 0x020fc40003f05270 */
[----:B----4-:R-:W-:-:S04]  /*9ed0*/  SHF.L.U32 R4, R7, 0x1, RZ ;  /* 0x0000000107047819 */ /* 0x010fc800000006ff */
[----:B------:R-:W-:-:S05]  /*9ee0*/  SEL R5, R4, RZ, P0 ;  /* 0x000000ff04057207 */ /* 0x000fca0000000000 */
[----:B0-----:R-:W-:Y:S01]  /*9ef0*/  IMAD.WIDE.U32 R2, R5, 0x4, R2 ;  /* 0x0000000405027825 */ /* 0x001fe200078e0002 */
[----:B------:R-:W-:Y:S06]  /*9f00*/  @P1 BRA `(.L_x_2250) ;  /* 0x0000000000241947 */ /* 0x000fec0003800000 */
[----:B------:R-:W0:Y:S01]  /*9f10*/  S2R R4, SR_LANEID ;  /* 0x0000000000047919 */ /* 0x000e220000000000 */
[----:B------:R-:W-:Y:S02]  /*9f20*/  VOTEU.ANY UR4, UPT, PT ;  /* 0x0000000000047886 */ /* 0x000fe400038e0100 */
[----:B------:R-:W-:Y:S02]  /*9f30*/  UFLO.U32 UR5, UR4 ;  /* 0x00000004000572bd */ /* 0x000fe400080e0000 */
[----:B------:R-:W4:Y:S04]  /*9f40*/  POPC R5, UR4 ;  /* 0x0000000400057d09 */ /* 0x000f280008000000 */
[----:B0-----:R-:W-:-:S13]  /*9f50*/  ISETP.EQ.U32.AND P0, PT, R4, UR5, PT ;  /* 0x0000000504007c0c */ /* 0x001fda000bf02070 */
[----:B------:R-:W-:Y:S06]  /*9f60*/  @P0 MEMBAR.ALL.GPU ;  /* 0x0000000000000992 */ /* 0x000fec000000a000 */
[----:B------:R-:W-:-:S00]  /*9f70*/  @P0 ERRBAR ;  /* 0x00000000000009ab */ /* 0x000fc00000000000 */
[----:B------:R-:W-:Y:S06]  /*9f80*/  @P0 CGAERRBAR ;  /* 0x00000000000005ab */ /* 0x000fec0000000000 */
[----:B----4-:R0:W-:Y:S02]  /*9f90*/  @P0 REDG.E.ADD.S32.STRONG.GPU desc[UR22][R2.64], R5 ;  /* 0x000000050200098e */ /* 0x0101e4000c10e396 */
.L_x_2250:
[----:B------:R-:W-:Y:S05]  /*9fa0*/  BSYNC B0 ;  /* 0x0000000000007941 */ /* 0x000fea0003800000 */
.L_x_2249:
[----:B------:R-:W4:Y:S01]  /*9fb0*/  S2UR UR4, SR_CTAID.X ;  /* 0x00000000000479c3 */ /* 0x000f220000002500 */
[----:B------:R-:W-:Y:S02]  /*9fc0*/  IADD3 R4, R6, -0x1, RZ ;  /* 0xffffffff06047810 */ /* 0x000fe40007ffe0ff */
[----:B0-----:R-:W-:-:S05]  /*9fd0*/  IADD3 R5, R7, -0x1, RZ ;  /* 0xffffffff07057810 */ /* 0x001fca0007ffe0ff */
[----:B------:R-:W0:Y:S01]  /*9fe0*/  S2UR UR5, SR_CTAID.Y ;  /* 0x00000000000579c3 */ /* 0x000e220000002600 */
[----:B----4-:R-:W-:-:S04]  /*9ff0*/  ISETP.NE.AND P0, PT, R4, UR4, PT ;  /* 0x0000000404007c0c */ /* 0x010fc8000bf05270 */
[----:B0-----:R-:W-:-:S13]  /*a000*/  ISETP.NE.OR P0, PT, R5, UR5, P0 ;  /* 0x0000000505007c0c */ /* 0x001fda0008705670 */
[----:B------:R-:W-:Y:S05]  /*a010*/  @P0 EXIT ;  /* 0x000000000000094d */ /* 0x000fea0003800000 */
[----:B------:R-:W-:Y:S05]  /*a020*/  @P1 BRA `(.L_x_2251) ;  /* 0x0000000000201947 */ /* 0x000fea0003800000 */
[----:B------:R-:W-:-:S05]  /*a030*/  IMAD R4, R6, R7, RZ ;  /* 0x0000000706047224 */ /* 0x000fca00078e02ff */
[----:B------:R-:W-:-:S13]  /*a040*/  ISETP.NE.AND P0, PT, R4, -0x1, PT ;  /* 0xffffffff0400780c */ /* 0x000fda0003f05270 */
[----:B------:R-:W-:Y:S05]  /*a050*/  @!P0 BRA `(.L_x_2251) ;  /* 0x0000000000148947 */ /* 0x000fea0003800000 */
.L_x_2252:
[----:B------:R-:W4:Y:S04]  /*a060*/  LDG.E.STRONG.GPU R5, desc[UR22][R2.64] ;  /* 0x0000001602057981 */ /* 0x000f28000c1ef900 */
[----:B----4-:R-:W-:Y:S01]  /*a070*/  CCTL.IVALL ;  /* 0x00000000ff00798f */ /* 0x010fe20002000000 */
[----:B------:R-:W-:Y:S05]  /*a080*/  YIELD ;  /* 0x0000000000007946 */ /* 0x000fea0003800000 */
[----:B------:R-:W-:-:S13]  /*a090*/  ISETP.NE.AND P0, PT, R5, R4, PT ;  /* 0x000000040500720c */ /* 0x000fda0003f05270 */
[----:B------:R-:W-:Y:S05]  /*a0a0*/  @P0 BRA `(.L_x_2252) ;  /* 0xfffffffc00ec0947 */ /* 0x000fea000383ffff */
.L_x_2251:
        /* <DEDUP_REMOVED lines=13> */
[----:B-12---:R-:W0:Y:S01]  /*a180*/  LDC.64 R14, c[0x0][0x218] ;  /* 0x00008600ff0e7b82 */ /* 0x006e220000000a00 */
        /* <DEDUP_REMOVED lines=11> */
.L_x_2253:
[----:B------:R-:W-:-:S04]  /*a240*/  LEA R6, P0, R0, UR4, 0x2 ;  /* 0x0000000400067c11 */ /* 0x000fc8000f8010ff */
[----:B------:R-:W-:Y:S02]  /*a250*/  LEA.HI.X R7, R0, UR5, R7, 0x2, P0 ;  /* 0x0000000500077c11 */ /* 0x000fe400080f1407 */
[-C--:B---3--:R-:W-:Y:S02]  /*a260*/  LEA R8, P0, R25, R6.reuse, 0x2 ;  /* 0x0000000619087211 */ /* 0x088fe400078010ff */
        /* <DEDUP_REMOVED lines=20> */
.L_x_2254:
        /* <DEDUP_REMOVED lines=13> */
.L_x_5140:


//--------------------- .text._Z35group_norm_nhwc_bwd_one_pass_kernelI11Fp32IOFp32WLi512ELi96ELi768EEv26Group_norm_nhwc_bwd_params --------------------------
	.section	.text._Z35group_norm_nhwc_bwd_one_pass_kernelI11Fp32IOFp32WLi512ELi96ELi768EEv26Group_norm_nhwc_bwd_params,"ax",@progbits
	.align	128
        .global         _Z35group_norm_nhwc_bwd_one_pass_kernelI11Fp32IOFp32WLi512ELi96ELi768EEv26Group_norm_nhwc_bwd_params
        .type           _Z35group_norm_nhwc_bwd_one_pass_kernelI11Fp32IOFp32WLi512ELi96ELi768EEv26Group_norm_nhwc_bwd_params,@function
        .size           _Z35group_norm_nhwc_bwd_one_pass_kernelI11Fp32IOFp32WLi512ELi96ELi768EEv26Group_norm_nhwc_bwd_params,(.L_x_5141 - _Z35group_norm_nhwc_bwd_one_pass_kernelI11Fp32IOFp32WLi512ELi96ELi768EEv26Group_norm_nhwc_bwd_params)
        .other          _Z35group_norm_nhwc_bwd_one_pass_kernelI11Fp32IOFp32WLi512ELi96ELi768EEv26Group_norm_nhwc_bwd_params,@"STO_CUDA_ENTRY STV_DEFAULT"
_Z35group_norm_nhwc_bwd_one_pass_kernelI11Fp32IOFp32WLi512ELi96ELi768EEv26Group_norm_nhwc_bwd_params:
.text._Z35group_norm_nhwc_bwd_one_pass_kernelI11Fp32IOFp32WLi512ELi96ELi768EEv26Group_norm_nhwc_bwd_params:
        /* <DEDUP_REMOVED lines=25> */
[----:B------:R-:W-:Y:S01]  /*0190*/  ULEA.HI UR10, UP0, UR12, UR4, URZ, 0x1 ;  /* 0x000000040c0a7291 */ /* 0x000fe2000f81083f */
[----:B------:R-:W-:Y:S01]  /*01a0*/  SHF.L.U32 R6, R3, 0x1, RZ ;  /* 0x0000000103067819 */ /* 0x000fe200000006ff */
[----:B------:R-:W-:Y:S02]  /*01b0*/  USHF.R.S64 UR9, UR9, 0x1, UR11 ;  /* 0x0000000109097899 */ /* 0x000fe4000800100b */
[----:B------:R-:W-:Y:S02]  /*01c0*/  UIADD3.X UR12, URZ, UR12, URZ, UP0, !UPT ;  /* 0x0000000c3f0c7290 */ /* 0x000fe400087fe43f */
[----:B------:R-:W-:Y:S01]  /*01d0*/  STL [R1+0x200], R6 ;  /* 0x0002000601007387 */ /* 0x000fe20000100800 */
[----:B------:R-:W-:-:S02]  /*01e0*/  USHF.R.S32.HI UR11, URZ, 0x1, UR11 ;  /* 0x000000013f0b7899 */ /* 0x000fc4000801140b */
[----:B------:R-:W-:Y:S02]  /*01f0*/  USHF.R.S64 UR10, UR10, 0x1, UR12 ;  /* 0x000000010a0a7899 */ /* 0x000fe4000800100c */
[----:B------:R-:W-:Y:S02]  /*0200*/  USHF.R.S32.HI UR12, URZ, 0x1, UR12 ;  /* 0x000000013f0c7899 */ /* 0x000fe4000801140c */
[----:B------:R-:W-:Y:S01]  /*0210*/  USHF.L.U64.HI UR11, UR9, 0x2, UR11 ;  /* 0x00000002090b7899 */ /* 0x000fe2000801020b */
[----:B0-----:R-:W-:Y:S01]  /*0220*/  IMAD R2, R4, UR24, R5 ;  /* 0x0000001804027c24 */ /* 0x001fe2000f8e0205 */
[----:B------:R-:W-:Y:S01]  /*0230*/  SHF.R.S32.HI R5, RZ, 0x1f, R0 ;  /* 0x0000001fff057819 */ /* 0x000fe20000011400 */
[----:B------:R-:W-:Y:S01]  /*0240*/  USHF.L.U64.HI UR12, UR10, 0x2, UR12 ;  /* 0x000000020a0c7899 */ /* 0x000fe2000801020c */
[----:B------:R-:W-:Y:S02]  /*0250*/  ULDC.U8 UR25, c[0x0][0x2a4] ;  /* 0x0000a90000197ab9 */ /* 0x000fe40000000000 */
[----:B------:R-:W-:Y:S01]  /*0260*/  LEA.HI R5, R5, R0, RZ, 0x5 ;  /* 0x0000000005057211 */ /* 0x000fe200078f28ff */
[----:B------:R-:W-:Y:S01]  /*0270*/  UMOV UR4, URZ ;  /* 0x0000003f00047c82 */ /* 0x000fe20008000000 */
[----:B------:R-:W-:Y:S01]  /*0280*/  ISETP.GE.U32.AND P1, PT, R2, UR14, PT ;  /* 0x0000000e02007c0c */ /* 0x000fe2000bf26070 */
[----:B-1----:R-:W-:Y:S01]  /*0290*/  ULEA UR6, UR7, UR6, 0x18 ;  /* 0x0000000607067291 */ /* 0x002fe2000f8ec03f */
[----:B------:R-:W-:-:S02]  /*02a0*/  SHF.R.S32.HI R4, RZ, 0x1f, R2 ;  /* 0x0000001fff047819 */ /* 0x000fc40000011402 */
[----:B------:R-:W-:Y:S02]  /*02b0*/  SHF.R.S32.HI R5, RZ, 0x5, R5 ;  /* 0x00000005ff057819 */ /* 0x000fe40000011405 */
[----:B------:R-:W-:Y:S02]  /*02c0*/  ISETP.GE.AND.EX P1, PT, R4, UR15, PT, P1 ;  /* 0x0000000f04007c0c */ /* 0x000fe4000bf26310 */
[----:B------:R-:W-:Y:S02]  /*02d0*/  LEA R4, R5, UR6, 0x3 ;  /* 0x0000000605047c11 */ /* 0x000fe4000f8e18ff */
[C---:B------:R-:W-:Y:S02]  /*02e0*/  IADD3 R3, R2.reuse, 0x10, RZ ;  /* 0x0000001002037810 */ /* 0x040fe40007ffe0ff */
[C---:B------:R-:W-:Y:S01]  /*02f0*/  IADD3 R3, R2.reuse, 0x40, RZ ;  /* 0x0000004002037810 */ /* 0x040fe20007ffe0ff */
[----:B------:R0:W-:Y:S01]  /*0300*/  STL [R1+0x204], R4 ;  /* 0x0002040401007387 */ /* 0x0001e20000100800 */
[----:B------:R-:W-:-:S02]  /*0310*/  IADD3 R3, R2, 0x60, RZ ;  /* 0x0000006002037810 */ /* 0x000fc40007ffe0ff */
[C---:B------:R-:W-:Y:S02]  /*0320*/  IADD3 R5, R2.reuse, 0x20, RZ ;  /* 0x0000002002057810 */ /* 0x040fe40007ffe0ff */
[----:B------:R-:W-:Y:S02]  /*0330*/  IADD3 R3, R2, 0x80, RZ ;  /* 0x0000008002037810 */ /* 0x000fe40007ffe0ff */
[----:B------:R-:W-:Y:S02]  /*0340*/  ISETP.LT.U32.AND P1, PT, R0, 0x300, !P1 ;  /* 0x000003000000780c */ /* 0x000fe40004f21070 */
[C---:B------:R-:W-:Y:S02]  /*0350*/  IADD3 R5, R2.reuse, 0x90, RZ ;  /* 0x0000009002057810 */ /* 0x040fe40007ffe0ff */
[C---:B0-----:R-:W-:Y:S02]  /*0360*/  IADD3 R4, R2.reuse, 0x30, RZ ;  /* 0x0000003002047810 */ /* 0x041fe40007ffe0ff */
[----:B------:R-:W-:-:S02]  /*0370*/  IADD3 R4, R2, 0x50, RZ ;  /* 0x0000005002047810 */ /* 0x000fc40007ffe0ff */
[C---:B------:R-:W-:Y:S02]  /*0380*/  IADD3 R4, R2.reuse, 0x70, RZ ;  /* 0x0000007002047810 */ /* 0x040fe40007ffe0ff */
[C---:B------:R-:W-:Y:S02]  /*0390*/  IADD3 R4, R2.reuse, 0xa0, RZ ;  /* 0x000000a002047810 */ /* 0x040fe40007ffe0ff */
[----:B------:R-:W-:-:S07]  /*03a0*/  IADD3 R3, R2, 0xb0, RZ ;  /* 0x000000b002037810 */ /* 0x000fce0007ffe0ff */
.L_x_2402:
[----:B0-2---:R-:W2:Y:S01]  /*03b0*/  LDL R7, [R1+0x200] ;  /* 0x0002000001077983 */ /* 0x005ea20000100800 */
[----:B------:R-:W-:Y:S01]  /*03c0*/  ULDC UR14, c[0x0][0x2a0] ;  /* 0x0000a800000e7ab9 */ /* 0x000fe20000000800 */
[----:B------:R-:W-:Y:S01]  /*03d0*/  IABS R5, UR8 ;  /* 0x0000000800057c13 */ /* 0x000fe20008000000 */
[----:B------:R-:W-:Y:S01]  /*03e0*/  UMOV UR6, URZ ;  /* 0x0000003f00067c82 */ /* 0x000fe20008000000 */
[----:B------:R-:W-:Y:S01]  /*03f0*/  MOV R3, UR14 ;  /* 0x0000000e00037c02 */ /* 0x000fe20008000f00 */
[----:B------:R-:W-:Y:S01]  /*0400*/  UISETP.GE.AND UP4, UPT, UR8, URZ, UPT ;  /* 0x0000003f0800728c */ /* 0x000fe2000bf86270 */
[----:B------:R-:W-:Y:S01]  /*0410*/  R2UR UR13, R5 ;  /* 0x00000000050d72ca */ /* 0x000fe200000e0000 */
[----:B------:R-:W-:Y:S01]  /*0420*/  ULOP3.LUT UR15, UR8, UR14, URZ, 0x3c, !UPT ;  /* 0x0000000e080f7292 */ /* 0x000fe2000f8e3c3f */
[----:B------:R-:W-:Y:S01]  /*0430*/  IABS R3, R3 ;  /* 0x0000000300037213 */ /* 0x000fe20000000000 */
[----:B------:R-:W-:Y:S01]  /*0440*/  ULDC.64 UR18, c[0x0][0x290] ;  /* 0x0000a40000127ab9 */ /* 0x000fe20000000a00 */
[----:B------:R-:W-:Y:S01]  /*0450*/  IADD3 R15, R2, 0x140, RZ ;  /* 0x00000140020f7810 */ /* 0x000fe20007ffe0ff */
[----:B------:R-:W-:Y:S01]  /*0460*/  UISETP.GE.AND UP5, UPT, UR15, URZ, UPT ;  /* 0x0000003f0f00728c */ /* 0x000fe2000bfa6270 */
[----:B------:R-:W-:Y:S01]  /*0470*/  R2UR UR16, R3 ;  /* 0x00000000031072ca */ /* 0x000fe200000e0000 */
[----:B------:R-:W-:Y:S01]  /*0480*/  UISETP.NE.AND UP0, UPT, UR14, URZ, UPT ;  /* 0x0000003f0e00728c */ /* 0x000fe2000bf05270 */
[----:B------:R-:W-:Y:S01]  /*0490*/  ISETP.GE.U32.AND P3, PT, R15, UR18, PT ;  /* 0x000000120f007c0c */ /* 0x000fe2000bf66070 */
[----:B------:R-:W0:Y:S01]  /*04a0*/  @P1 LDC.64 R10, c[0x0][0x288] ;  /* 0x0000a200ff0a1b82 */ /* 0x000e220000000a00 */
[----:B------:R-:W-:-:S02]  /*04b0*/  SHF.R.S32.HI R20, RZ, 0x1f, R15 ;  /* 0x0000001fff147819 */ /* 0x000fc4000001140f */
[----:B------:R-:W-:-:S04]  /*04c0*/  IADD3 R21, R2, 0xc0, RZ ;  /* 0x000000c002157810 */ /* 0x000fc80007ffe0ff */
[----:B------:R-:W-:Y:S01]  /*04d0*/  ISETP.GE.U32.AND P2, PT, R21, UR18, PT ;  /* 0x0000001215007c0c */ /* 0x000fe2000bf46070 */
[----:B-1----:R-:W1:Y:S01]  /*04e0*/  @P1 LDC.64 R24, c[0x0][0x230] ;  /* 0x00008c00ff181b82 */ /* 0x002e620000000a00 */
[----:B-----5:R-:W-:Y:S01]  /*04f0*/  SHF.R.S32.HI R30, RZ, 0x1f, R21 ;  /* 0x0000001fff1e7819 */ /* 0x020fe20000011415 */
[----:B---3--:R-:W3:Y:S03]  /*0500*/  I2F.RP R3, UR16 ;  /* 0x0000001000037d06 */ /* 0x008ee60008209400 */
[----:B------:R-:W-:-:S03]  /*0510*/  ISETP.GE.AND.EX P2, PT, R30, UR19, PT, P2 ;  /* 0x000000131e007c0c */ /* 0x000fc6000bf46320 */
[----:B----4-:R-:W4:Y:S01]  /*0520*/  @P1 LDC.64 R28, c[0x0][0x228] ;  /* 0x00008a00ff1c1b82 */ /* 0x010f220000000a00 */
[----:B------:R-:W-:Y:S01]  /*0530*/  ISETP.GT.U32.OR P2, PT, R0, 0x2ff, P2 ;  /* 0x000002ff0000780c */ /* 0x000fe20001744470 */
[----:B---3--:R-:W3:-:S12]  /*0540*/  MUFU.RCP R3, R3 ;  /* 0x0000000300037308 */ /* 0x008ed80000001000 */
[----:B------:R-:W0:Y:S01]  /*0550*/  @!P2 LDC.64 R16, c[0x0][0x288] ;  /* 0x0000a200ff10ab82 */ /* 0x000e220000000a00 */
[----:B---3--:R-:W-:Y:S02]  /*0560*/  IADD3 R4, R3, 0xffffffe, RZ ;  /* 0x0ffffffe03047810 */ /* 0x008fe40007ffe0ff */
[----:B------:R-:W-:-:S04]  /*0570*/  SHF.R.S32.HI R3, RZ, 0x1f, R15 ;  /* 0x0000001fff037819 */ /* 0x000fc8000001140f */
[----:B------:R-:W3:Y:S01]  /*0580*/  F2I.FTZ.U32.TRUNC.NTZ R4, R4 ;  /* 0x0000000400047305 */ /* 0x000ee2000021f000 */
[----:B------:R-:W-:-:S04]  /*0590*/  ISETP.GE.AND.EX P3, PT, R3, UR19, PT, P3 ;  /* 0x0000001303007c0c */ /* 0x000fc8000bf66330 */
[----:B------:R-:W-:Y:S01]  /*05a0*/  ISETP.GT.U32.OR P3, PT, R0, 0x2ff, P3 ;  /* 0x000002ff0000780c */ /* 0x000fe20001f64470 */
[----:B0-----:R-:W-:Y:S01]  /*05b0*/  @!P2 IMAD R30, R30, R16, RZ ;  /* 0x000000101e1ea224 */ /* 0x001fe200078e02ff */
[----:B---3--:R-:W-:-:S11]  /*05c0*/  R2UR UR7, R4 ;  /* 0x00000000040772ca */ /* 0x008fd600000e0000 */
[----:B------:R-:W0:Y:S08]  /*05d0*/  @!P3 LDC.64 R18, c[0x0][0x288] ;  /* 0x0000a200ff12bb82 */ /* 0x000e300000000a00 */
[----:B------:R-:W3:Y:S01]  /*05e0*/  @!P3 LDC.64 R22, c[0x0][0x230] ;  /* 0x00008c00ff16bb82 */ /* 0x000ee20000000a00 */
[----:B------:R-:W-:-:S04]  /*05f0*/  UIADD3 UR5, URZ, -UR7, URZ ;  /* 0x800000073f057290 */ /* 0x000fc8000fffe03f */
[----:B------:R-:W-:-:S03]  /*0600*/  UIMAD UR5, UR5, UR16, URZ ;  /* 0x00000010050572a4 */ /* 0x000fc6000f8e023f */
[----:B------:R-:W3:Y:S01]  /*0610*/  @!P3 LDC.64 R12, c[0x0][0x228] ;  /* 0x00008a00ff0cbb82 */ /* 0x000ee20000000a00 */
[----:B------:R-:W-:-:S04]  /*0620*/  UIMAD.WIDE.U32 UR6, UR7, UR5, UR6 ;  /* 0x00000005070672a5 */ /* 0x000fc8000f8e0006 */
[----:B------:R-:W-:Y:S01]  /*0630*/  UIMAD.WIDE.U32 UR6, UR7, UR13, URZ ;  /* 0x0000000d070672a5 */ /* 0x000fe2000f8e003f */
[----:B0-----:R-:W-:-:S03]  /*0640*/  @!P3 IMAD R20, R20, R18, RZ ;  /* 0x000000121414b224 */ /* 0x001fc600078e02ff */
[----:B------:R-:W-:Y:S01]  /*0650*/  UIADD3 UR5, -UR7, URZ, URZ ;  /* 0x0000003f07057290 */ /* 0x000fe2000fffe13f */
[----:B------:R-:W-:-:S03]  /*0660*/  @!P3 IMAD R20, R15, R19, R20 ;  /* 0x000000130f14b224 */ /* 0x000fc600078e0214 */
[----:B------:R-:W-:Y:S02]  /*0670*/  UIMAD UR5, UR16, UR5, UR13 ;  /* 0x00000005100572a4 */ /* 0x000fe4000f8e020d */
[----:B------:R-:W-:Y:S02]  /*0680*/  ULOP3.LUT UR13, URZ, UR14, URZ, 0x33, !UPT ;  /* 0x0000000e3f0d7292 */ /* 0x000fe4000f8e333f */
[----:B------:R-:W-:Y:S01]  /*0690*/  UISETP.GT.U32.AND UP2, UPT, UR16, UR5, UPT ;  /* 0x000000051000728c */ /* 0x000fe2000bf44070 */
[----:B------:R-:W-:-:S10]  /*06a0*/  ULDC.64 UR14, c[0x0][0x298] ;  /* 0x0000a600000e7ab9 */ /* 0x000fd40000000a00 */
[----:B------:R-:W-:Y:S02]  /*06b0*/  @!UP2 UIADD3 UR5, UR5, -UR16, URZ ;  /* 0x800000100505a290 */ /* 0x000fe4000fffe03f */
[----:B------:R-:W-:Y:S02]  /*06c0*/  @!UP2 UIADD3 UR7, UR7, 0x1, URZ ;  /* 0x000000010707a890 */ /* 0x000fe4000fffe03f */
[----:B------:R-:W-:Y:S02]  /*06d0*/  UIADD3 UR6, UR5, -UR16, URZ ;  /* 0x8000001005067290 */ /* 0x000fe4000fffe03f */
[----:B------:R-:W-:Y:S02]  /*06e0*/  UISETP.GE.U32.AND UP1, UPT, UR5, UR16, UPT ;  /* 0x000000100500728c */ /* 0x000fe4000bf26070 */
[----:B------:R-:W-:-:S04]  /*06f0*/  UISETP.GT.U32.AND UP3, UPT, UR16, UR5, UPT ;  /* 0x000000051000728c */ /* 0x000fc8000bf64070 */
[----:B------:R-:W-:-:S04]  /*0700*/  USEL UR5, UR6, UR5, !UP3 ;  /* 0x0000000506057287 */ /* 0x000fc8000d800000 */
[----:B------:R-:W-:Y:S02]  /*0710*/  @!UP4 UIADD3 UR5, -UR5, URZ, URZ ;  /* 0x0000003f0505c290 */ /* 0x000fe4000fffe13f */
[----:B------:R-:W-:Y:S02]  /*0720*/  @UP1 UIADD3 UR7, UR7, 0x1, URZ ;  /* 0x0000000107071890 */ /* 0x000fe4000fffe03f */
[----:B------:R-:W-:Y:S02]  /*0730*/  USEL UR16, UR13, UR5, !UP0 ;  /* 0x000000050d107287 */ /* 0x000fe4000c000000 */
[----:B------:R-:W-:Y:S02]  /*0740*/  @!UP5 UIADD3 UR7, -UR7, URZ, URZ ;  /* 0x0000003f0707d290 */ /* 0x000fe4000fffe13f */
[----:B------:R-:W-:Y:S02]  /*0750*/  UIMAD UR17, UR16, 0x60, URZ ;  /* 0x00000060101178a4 */ /* 0x000fe4000f8e023f */
[----:B------:R-:W-:-:S04]  /*0760*/  USEL UR7, UR13, UR7, !UP0 ;  /* 0x000000070d077287 */ /* 0x000fc8000c000000 */
        /* <DEDUP_REMOVED lines=8> */
[----:B------:R-:W-:Y:S01]  /*07f0*/  MOV R3, UR14 ;  /* 0x0000000e00037c02 */ /* 0x000fe20008000f00 */
[----:B------:R-:W-:-:S04]  /*0800*/  @P1 IMAD R8, R7, R10, RZ ;  /* 0x0000000a07081224 */ /* 0x000fc800078e02ff */
[----:B------:R-:W-:Y:S01]  /*0810*/  IMAD.WIDE.U32 R4, R3, UR7, R4 ;  /* 0x0000000703047c25 */ /* 0x000fe2000f8e0004 */
[C---:B------:R-:W-:Y:S02]  /*0820*/  IADD3 R3, R2.reuse, 0xd0, RZ ;  /* 0x000000d002037810 */ /* 0x040fe40007ffe0ff */
[----:B------:R-:W-:Y:S01]  /*0830*/  CS2R R36, SRZ ;  /* 0x0000000000247805 */ /* 0x000fe2000001ff00 */
[----:B------:R-:W-:Y:S01]  /*0840*/  ULDC.64 UR6, c[0x0][0x248] ;  /* 0x0000920000067ab9 */ /* 0x000fe20000000a00 */
[----:B------:R-:W-:Y:S01]  /*0850*/  @P1 IMAD R8, R2, R11, R8 ;  /* 0x0000000b02081224 */ /* 0x000fe200078e0208 */
[----:B------:R-:W-:Y:S02]  /*0860*/  IADD3 R7, R5, UR5, RZ ;  /* 0x0000000505077c10 */ /* 0x000fe4000fffe0ff */
[----:B------:R-:W-:Y:S02]  /*0870*/  @P1 MOV R6, R4 ;  /* 0x0000000400061202 */ /* 0x000fe40000000f00 */
[----:B------:R-:W-:-:S02]  /*0880*/  ISETP.GE.U32.AND P4, PT, R3, UR18, PT ;  /* 0x0000001203007c0c */ /* 0x000fc4000bf86070 */
[----:B------:R-:W-:Y:S01]  /*0890*/  SHF.R.S32.HI R9, RZ, 0x1f, R3 ;  /* 0x0000001fff097819 */ /* 0x000fe20000011403 */
[----:B------:R-:W-:-:S03]  /*08a0*/  @P1 IMAD.WIDE.U32 R10, R2, R10, R6 ;  /* 0x0000000a020a1225 */ /* 0x000fc600078e0006 */
[----:B------:R-:W-:Y:S02]  /*08b0*/  ISETP.GE.AND.EX P4, PT, R9, UR19, PT, P4 ;  /* 0x0000001309007c0c */ /* 0x000fe4000bf86340 */
[----:B------:R-:W-:Y:S02]  /*08c0*/  @P1 IADD3 R8, R11, R8, RZ ;  /* 0x000000080b081210 */ /* 0x000fe40007ffe0ff */
[C---:B------:R-:W-:Y:S02]  /*08d0*/  @P1 SHF.L.U32 R14, R10.reuse, 0x2, RZ ;  /* 0x000000020a0e1819 */ /* 0x040fe400000006ff */
[----:B------:R-:W-:Y:S02]  /*08e0*/  @P1 SHF.L.U64.HI R8, R10, 0x2, R8 ;  /* 0x000000020a081819 */ /* 0x000fe40000010208 */
[----:B------:R-:W-:Y:S02]  /*08f0*/  @!P3 MOV R10, R4 ;  /* 0x00000004000ab202 */ /* 0x000fe40000000f00 */
[----:B------:R-:W-:-:S02]  /*0900*/  @!P3 MOV R11, R7 ;  /* 0x00000007000bb202 */ /* 0x000fc40000000f00 */
[C---:B-1----:R-:W-:Y:S02]  /*0910*/  @P1 IADD3 R34, P0, R14.reuse, R24, RZ ;  /* 0x000000180e221210 */ /* 0x042fe40007f1e0ff */
[----:B----4-:R-:W-:Y:S01]  /*0920*/  @P1 IADD3 R32, P5, R14, R28, RZ ;  /* 0x0000001c0e201210 */ /* 0x010fe20007fbe0ff */
[----:B------:R-:W-:Y:S01]  /*0930*/  @!P3 IMAD.WIDE.U32 R18, R15, R18, R10 ;  /* 0x000000120f12b225 */ /* 0x000fe200078e000a */
[C---:B------:R-:W-:Y:S01]  /*0940*/  @P1 IADD3.X R35, R8.reuse, R25, RZ, P0, !PT ;  /* 0x0000001908231210 */ /* 0x040fe200007fe4ff */
[----:B------:R-:W0:Y:S01]  /*0950*/  @!P2 LDC.64 R14, c[0x0][0x228] ;  /* 0x00008a00ff0eab82 */ /* 0x000e220000000a00 */
[----:B------:R-:W-:Y:S02]  /*0960*/  @P1 IADD3.X R33, R8, R29, RZ, P5, !PT ;  /* 0x0000001d08211210 */ /* 0x000fe40002ffe4ff */
[----:B------:R-:W-:Y:S01]  /*0970*/  @!P3 IADD3 R20, R19, R20, RZ ;  /* 0x000000141314b210 */ /* 0x000fe20007ffe0ff */
[----:B------:R1:W-:Y:S01]  /*0980*/  @P1 STL.64 [R1+0x58], R34 ;  /* 0x0000582201001387 */ /* 0x0003e20000100a00 */
[----:B------:R-:W-:-:S02]  /*0990*/  @!P3 SHF.L.U32 R19, R18, 0x2, RZ ;  /* 0x000000021213b819 */ /* 0x000fc400000006ff */
[----:B------:R-:W-:Y:S01]  /*09a0*/  @!P3 SHF.L.U64.HI R18, R18, 0x2, R20 ;  /* 0x000000021212b819 */ /* 0x000fe20000010214 */
[----:B------:R2:W-:Y:S01]  /*09b0*/  @P1 STL.64 [R1+0x48], R32 ;  /* 0x0000482001001387 */ /* 0x0005e20000100a00 */
[C---:B---3--:R-:W-:Y:S01]  /*09c0*/  @!P3 IADD3 R22, P5, R19.reuse, R22, RZ ;  /* 0x000000161316b210 */ /* 0x048fe20007fbe0ff */
[----:B------:R-:W3:Y:S01]  /*09d0*/  @!P2 LDC.64 R10, c[0x0][0x230] ;  /* 0x00008c00ff0aab82 */ /* 0x000ee20000000a00 */
[----:B------:R-:W-:Y:S01]  /*09e0*/  @!P3 IADD3 R12, P6, R19, R12, RZ ;  /* 0x0000000c130cb210 */ /* 0x000fe20007fde0ff */
[----:B------:R-:W-:Y:S01]  /*09f0*/  @!P2 IMAD R20, R21, R17, R30 ;  /* 0x000000111514a224 */ /* 0x000fe200078e021e */
[C---:B------:R-:W-:Y:S02]  /*0a00*/  @!P3 IADD3.X R23, R18.reuse, R23, RZ, P5, !PT ;  /* 0x000000171217b210 */ /* 0x040fe40002ffe4ff */
[----:B------:R-:W-:Y:S02]  /*0a10*/  @!P3 IADD3.X R13, R18, R13, RZ, P6, !PT ;  /* 0x0000000d120db210 */ /* 0x000fe400037fe4ff */
[----:B-1----:R-:W-:-:S02]  /*0a20*/  CS2R R34, SRZ ;  /* 0x0000000000227805 */ /* 0x002fc4000001ff00 */
[----:B------:R-:W-:Y:S02]  /*0a30*/  @!P2 MOV R24, R4 ;  /* 0x000000040018a202 */ /* 0x000fe40000000f00 */
[----:B------:R-:W-:Y:S02]  /*0a40*/  @!P2 MOV R25, R7 ;  /* 0x000000070019a202 */ /* 0x000fe40000000f00 */
[----:B--2---:R-:W-:Y:S02]  /*0a50*/  CS2R R32, SRZ ;  /* 0x0000000000207805 */ /* 0x004fe4000001ff00 */
[----:B------:R-:W-:Y:S01]  /*0a60*/  ISETP.GT.U32.OR P4, PT, R0, 0x2ff, P4 ;  /* 0x000002ff0000780c */ /* 0x000fe20002784470 */
[----:B------:R-:W2:Y:S01]  /*0a70*/  @!P3 LDG.E.64 R34, desc[UR22][R22.64] ;  /* 0x000000161622b981 */ /* 0x000ea2000c1e1b00 */
[C---:B------:R-:W-:Y:S01]  /*0a80*/  IADD3 R8, R2.reuse, 0xe0, RZ ;  /* 0x000000e002087810 */ /* 0x040fe20007ffe0ff */
[----:B------:R-:W-:Y:S01]  /*0a90*/  @!P2 IMAD.WIDE.U32 R16, R21, R16, R24 ;  /* 0x000000101510a225 */ /* 0x000fe200078e0018 */
[----:B------:R-:W-:Y:S01]  /*0aa0*/  IADD3 R21, R2, 0xf0, RZ ;  /* 0x000000f002157810 */ /* 0x000fe20007ffe0ff */
[----:B------:R1:W4:Y:S01]  /*0ab0*/  @!P3 LDG.E.64 R32, desc[UR22][R12.64] ;  /* 0x000000160c20b981 */ /* 0x000322000c1e1b00 */
[----:B------:R-:W-:-:S02]  /*0ac0*/  ISETP.GE.U32.AND P0, PT, R8, UR18, PT ;  /* 0x0000001208007c0c */ /* 0x000fc4000bf06070 */
[----:B------:R-:W-:Y:S02]  /*0ad0*/  @!P2 IADD3 R20, R17, R20, RZ ;  /* 0x000000141114a210 */ /* 0x000fe40007ffe0ff */
[C---:B------:R-:W-:Y:S02]  /*0ae0*/  @!P2 SHF.L.U32 R17, R16.reuse, 0x2, RZ ;  /* 0x000000021011a819 */ /* 0x040fe400000006ff */
[----:B------:R-:W-:Y:S01]  /*0af0*/  @!P2 SHF.L.U64.HI R18, R16, 0x2, R20 ;  /* 0x000000021012a819 */ /* 0x000fe20000010214 */
[----:B------:R-:W1:Y:S01]  /*0b00*/  @!P4 LDC.64 R26, c[0x0][0x288] ;  /* 0x0000a200ff1acb82 */ /* 0x000e620000000a00 */
[C---:B0-----:R-:W-:Y:S02]  /*0b10*/  @!P2 IADD3 R14, P6, R17.reuse, R14, RZ ;  /* 0x0000000e110ea210 */ /* 0x041fe40007fde0ff */
[----:B---3--:R-:W-:Y:S02]  /*0b20*/  @!P2 IADD3 R10, P5, R17, R10, RZ ;  /* 0x0000000a110aa210 */ /* 0x008fe40007fbe0ff */
[----:B------:R-:W-:-:S02]  /*0b30*/  @!P2 IADD3.X R15, R18, R15, RZ, P6, !PT ;  /* 0x0000000f120fa210 */ /* 0x000fc400037fe4ff */
[----:B------:R-:W-:Y:S01]  /*0b40*/  @!P2 IADD3.X R11, R18, R11, RZ, P5, !PT ;  /* 0x0000000b120ba210 */ /* 0x000fe20002ffe4ff */
[----:B------:R-:W0:Y:S01]  /*0b50*/  @!P4 LDC.64 R30, c[0x0][0x230] ;  /* 0x00008c00ff1ecb82 */ /* 0x000e220000000a00 */
[----:B------:R-:W-:Y:S02]  /*0b60*/  @!P4 MOV R16, R4 ;  /* 0x000000040010c202 */ /* 0x000fe40000000f00 */
[----:B------:R-:W-:Y:S02]  /*0b70*/  @!P4 MOV R17, R7 ;  /* 0x000000070011c202 */ /* 0x000fe40000000f00 */
[----:B------:R-:W-:Y:S02]  /*0b80*/  SHF.R.S32.HI R19, RZ, 0x1f, R8 ;  /* 0x0000001fff137819 */ /* 0x000fe40000011408 */
[----:B------:R-:W-:Y:S01]  /*0b90*/  ISETP.GE.U32.AND P5, PT, R21, UR18, PT ;  /* 0x0000001215007c0c */ /* 0x000fe2000bfa6070 */
[----:B------:R-:W3:Y:S01]  /*0ba0*/  @!P4 LDC.64 R28, c[0x0][0x228] ;  /* 0x00008a00ff1ccb82 */ /* 0x000ee20000000a00 */
[----:B------:R-:W-:-:S02]  /*0bb0*/  ISETP.GE.AND.EX P0, PT, R19, UR19, PT, P0 ;  /* 0x0000001313007c0c */ /* 0x000fc4000bf06300 */
[----:B------:R-:W-:Y:S02]  /*0bc0*/  SHF.R.S32.HI R20, RZ, 0x1f, R21 ;  /* 0x0000001fff147819 */ /* 0x000fe40000011415 */
[----:B------:R-:W-:Y:S02]  /*0bd0*/  ISETP.GT.U32.OR P0, PT, R0, 0x2ff, P0 ;  /* 0x000002ff0000780c */ /* 0x000fe40000704470 */
[----:B------:R-:W-:Y:S01]  /*0be0*/  ISETP.GE.AND.EX P5, PT, R20, UR19, PT, P5 ;  /* 0x0000001314007c0c */ /* 0x000fe2000bfa6350 */
[----:B-1----:R-:W-:-:S03]  /*0bf0*/  @!P4 IMAD R9, R9, R26, RZ ;  /* 0x0000001a0909c224 */ /* 0x002fc600078e02ff */
[----:B------:R-:W-:Y:S01]  /*0c00*/  ISETP.GT.U32.OR P5, PT, R0, 0x2ff, P5 ;  /* 0x000002ff0000780c */ /* 0x000fe20002fa4470 */
[C---:B------:R-:W-:Y:S02]  /*0c10*/  @!P4 IMAD R9, R3.reuse, R27, R9 ;  /* 0x0000001b0309c224 */ /* 0x040fe400078e0209 */
[----:B------:R-:W-:Y:S01]  /*0c20*/  @!P4 IMAD.WIDE.U32 R26, R3, R26, R16 ;  /* 0x0000001a031ac225 */ /* 0x000fe200078e0010 */
[----:B------:R-:W-:-:S03]  /*0c30*/  IADD3 R3, R2, 0x100, RZ ;  /* 0x0000010002037810 */ /* 0x000fc60007ffe0ff */
[----:B------:R-:W1:Y:S01]  /*0c40*/  @!P0 LDC.64 R16, c[0x0][0x288] ;  /* 0x0000a200ff108b82 */ /* 0x000e620000000a00 */
[----:B------:R-:W-:Y:S02]  /*0c50*/  @!P4 IADD3 R9, R27, R9, RZ ;  /* 0x000000091b09c210 */ /* 0x000fe40007ffe0ff */
[C---:B------:R-:W-:Y:S02]  /*0c60*/  @!P4 SHF.L.U32 R24, R26.reuse, 0x2, RZ ;  /* 0x000000021a18c819 */ /* 0x040fe400000006ff */
[----:B------:R-:W-:Y:S01]  /*0c70*/  @!P4 SHF.L.U64.HI R18, R26, 0x2, R9 ;  /* 0x000000021a12c819 */ /* 0x000fe20000010209 */
[----:B--2---:R2:W-:Y:S02]  /*0c80*/  STL.64 [R1+0x188], R34 ;  /* 0x0001882201007387 */ /* 0x0045e40000100a00 */
[----:B------:R-:W3:Y:S02]  /*0c90*/  @!P5 LDC.64 R12, c[0x0][0x288] ;  /* 0x0000a200ff0cdb82 */ /* 0x000ee40000000a00 */
[----:B----4-:R4:W-:Y:S01]  /*0ca0*/  STL.64 [R1+0x170], R32 ;  /* 0x0001702001007387 */ /* 0x0109e20000100a00 */
[----:B--2---:R-:W-:-:S02]  /*0cb0*/  CS2R R34, SRZ ;  /* 0x0000000000227805 */ /* 0x004fc4000001ff00 */
[----:B----4-:R-:W-:-:S04]  /*0cc0*/  CS2R R32, SRZ ;  /* 0x0000000000207805 */ /* 0x010fc8000001ff00 */
[----:B------:R2:W4:Y:S04]  /*0cd0*/  @!P2 LDG.E.64 R34, desc[UR22][R10.64] ;  /* 0x000000160a22a981 */ /* 0x000528000c1e1b00 */
[----:B------:R-:W4:Y:S01]  /*0ce0*/  @!P2 LDG.E.64 R32, desc[UR22][R14.64] ;  /* 0x000000160e20a981 */ /* 0x000f22000c1e1b00 */
[----:B0-----:R-:W-:-:S04]  /*0cf0*/  @!P4 IADD3 R30, P6, R24, R30, RZ ;  /* 0x0000001e181ec210 */ /* 0x001fc80007fde0ff */
[----:B------:R-:W-:Y:S01]  /*0d00*/  @!P4 IADD3.X R31, R18, R31, RZ, P6, !PT ;  /* 0x0000001f121fc210 */ /* 0x000fe200037fe4ff */
[----:B-1----:R-:W-:Y:S01]  /*0d10*/  @!P0 IMAD R22, R19, R16, RZ ;  /* 0x0000001013168224 */ /* 0x002fe200078e02ff */
[----:B---3--:R-:W-:Y:S01]  /*0d20*/  @!P4 IADD3 R28, P6, R24, R28, RZ ;  /* 0x0000001c181cc210 */ /* 0x008fe20007fde0ff */
[----:B--2---:R-:W0:Y:S02]  /*0d30*/  @!P5 LDC.64 R10, c[0x0][0x230] ;  /* 0x00008c00ff0adb82 */ /* 0x004e240000000a00 */
[----:B------:R-:W2:Y:S01]  /*0d40*/  @!P4 LDG.E.64 R36, desc[UR22][R30.64] ;  /* 0x000000161e24c981 */ /* 0x000ea2000c1e1b00 */
[----:B------:R-:W-:Y:S02]  /*0d50*/  @!P4 IADD3.X R29, R18, R29, RZ, P6, !PT ;  /* 0x0000001d121dc210 */ /* 0x000fe400037fe4ff */
[----:B------:R-:W-:Y:S02]  /*0d60*/  @!P0 MOV R18, R4 ;  /* 0x0000000400128202 */ /* 0x000fe40000000f00 */
[----:B------:R-:W-:Y:S01]  /*0d70*/  @!P0 MOV R19, R7 ;  /* 0x0000000700138202 */ /* 0x000fe20000000f00 */
[----:B------:R-:W1:Y:S01]  /*0d80*/  @!P0 LDC.64 R24, c[0x0][0x230] ;  /* 0x00008c00ff188b82 */ /* 0x000e620000000a00 */
[----:B------:R-:W-:Y:S01]  /*0d90*/  @!P0 IMAD R22, R8, R17, R22 ;  /* 0x0000001108168224 */ /* 0x000fe200078e0216 */
[----:B----4-:R-:W-:Y:S04]  /*0da0*/  STL.64 [R1+0xe0], R32 ;  /* 0x0000e02001007387 */ /* 0x010fe80000100a00 */
[----:B------:R3:W-:Y:S02]  /*0db0*/  STL.64 [R1+0xb0], R34 ;  /* 0x0000b02201007387 */ /* 0x0007e40000100a00 */
[----:B---3--:R-:W-:-:S06]  /*0dc0*/  CS2R R34, SRZ ;  /* 0x0000000000227805 */ /* 0x008fcc000001ff00 */
[----:B------:R-:W3:Y:S01]  /*0dd0*/  @!P4 LDG.E.64 R34, desc[UR22][R28.64] ;  /* 0x000000161c22c981 */ /* 0x000ee2000c1e1b00 */
[----:B------:R-:W-:Y:S02]  /*0de0*/  @!P0 IMAD.WIDE.U32 R16, R8, R16, R18 ;  /* 0x0000001008108225 */ /* 0x000fe400078e0012 */
[----:B------:R-:W4:Y:S03]  /*0df0*/  @!P0 LDC.64 R18, c[0x0][0x228] ;  /* 0x00008a00ff128b82 */ /* 0x000f260000000a00 */
[----:B------:R-:W-:Y:S01]  /*0e00*/  @!P0 IADD3 R22, R17, R22, RZ ;  /* 0x0000001611168210 */ /* 0x000fe20007ffe0ff */
[----:B------:R-:W-:Y:S01]  /*0e10*/  @!P5 IMAD R17, R20, R12, RZ ;  /* 0x0000000c1411d224 */ /* 0x000fe200078e02ff */
[C---:B------:R-:W-:Y:S02]  /*0e20*/  @!P0 SHF.L.U32 R20, R16.reuse, 0x2, RZ ;  /* 0x0000000210148819 */ /* 0x040fe400000006ff */
[----:B------:R-:W-:-:S02]  /*0e30*/  @!P0 SHF.L.U64.HI R16, R16, 0x2, R22 ;  /* 0x0000000210108819 */ /* 0x000fc40000010216 */
[----:B-1----:R-:W-:Y:S01]  /*0e40*/  @!P0 IADD3 R24, P6, R20, R24, RZ ;  /* 0x0000001814188210 */ /* 0x002fe20007fde0ff */
[----:B--2---:R-:W-:Y:S01]  /*0e50*/  STL.64 [R1+0xb8], R36 ;  /* 0x0000b82401007387 */ /* 0x004fe20000100a00 */
[----:B------:R-:W-:Y:S02]  /*0e60*/  ISETP.GE.U32.AND P3, PT, R3, UR18, PT ;  /* 0x0000001203007c0c */ /* 0x000fe4000bf66070 */
[----:B------:R-:W-:Y:S02]  /*0e70*/  SHF.R.S32.HI R9, RZ, 0x1f, R3 ;  /* 0x0000001fff097819 */ /* 0x000fe40000011403 */
[----:B------:R-:W-:Y:S02]  /*0e80*/  IADD3 R8, R2, 0x110, RZ ;  /* 0x0000011002087810 */ /* 0x000fe40007ffe0ff */
[----:B------:R-:W-:Y:S02]  /*0e90*/  @!P5 MOV R14, R4 ;  /* 0x00000004000ed202 */ /* 0x000fe40000000f00 */
[----:B------:R-:W-:Y:S01]  /*0ea0*/  @!P5 MOV R15, R7 ;  /* 0x00000007000fd202 */ /* 0x000fe20000000f00 */
[----:B------:R-:W-:Y:S01]  /*0eb0*/  @!P5 IMAD R17, R21, R13, R17 ;  /* 0x0000000d1511d224 */ /* 0x000fe200078e0211 */
[----:B------:R-:W-:Y:S01]  /*0ec0*/  @!P0 IADD3.X R25, R16, R25, RZ, P6, !PT ;  /* 0x0000001910198210 */ /* 0x000fe200037fe4ff */
[----:B------:R-:W1:Y:S01]  /*0ed0*/  @!P5 LDC.64 R22, c[0x0][0x228] ;  /* 0x00008a00ff16db82 */ /* 0x000e620000000a00 */
[----:B----4-:R-:W-:-:S04]  /*0ee0*/  @!P0 IADD3 R18, P6, R20, R18, RZ ;  /* 0x0000001214128210 */ /* 0x010fc80007fde0ff */
[----:B------:R-:W-:Y:S02]  /*0ef0*/  @!P0 IADD3.X R19, R16, R19, RZ, P6, !PT ;  /* 0x0000001310138210 */ /* 0x000fe400037fe4ff */
[----:B------:R-:W-:-:S04]  /*0f00*/  ISETP.GE.AND.EX P3, PT, R9, UR19, PT, P3 ;  /* 0x0000001309007c0c */ /* 0x000fc8000bf66330 */
[----:B------:R-:W-:Y:S01]  /*0f10*/  ISETP.GT.U32.OR P3, PT, R0, 0x2ff, P3 ;  /* 0x000002ff0000780c */ /* 0x000fe20001f64470 */
[----:B---3--:R2:W-:-:S12]  /*0f20*/  STL.64 [R1+0xf0], R34 ;  /* 0x0000f02201007387 */ /* 0x0085d80000100a00 */
[----:B------:R-:W3:Y:S01]  /*0f30*/  @!P3 LDC.64 R26, c[0x0][0x288] ;  /* 0x0000a200ff1abb82 */ /* 0x000ee20000000a00 */
[----:B--2---:R-:W-:-:S06]  /*0f40*/  CS2R R34, SRZ ;  /* 0x0000000000227805 */ /* 0x004fcc000001ff00 */
[----:B------:R-:W2:Y:S01]  /*0f50*/  @!P0 LDG.E.64 R34, desc[UR22][R18.64] ;  /* 0x0000001612228981 */ /* 0x000ea2000c1e1b00 */
[----:B------:R-:W-:Y:S02]  /*0f60*/  ISETP.GE.U32.AND P2, PT, R8, UR18, PT ;  /* 0x0000001208007c0c */ /* 0x000fe4000bf46070 */
[----:B------:R-:W-:-:S04]  /*0f70*/  SHF.R.S32.HI R33, RZ, 0x1f, R8 ;  /* 0x0000001fff217819 */ /* 0x000fc80000011408 */
[----:B------:R-:W-:Y:S01]  /*0f80*/  ISETP.GE.AND.EX P2, PT, R33, UR19, PT, P2 ;  /* 0x0000001321007c0c */ /* 0x000fe2000bf46320 */
[----:B------:R-:W-:-:S03]  /*0f90*/  @!P5 IMAD.WIDE.U32 R12, R21, R12, R14 ;  /* 0x0000000c150cd225 */ /* 0x000fc600078e000e */
[----:B------:R-:W-:Y:S02]  /*0fa0*/  ISETP.GT.U32.OR P2, PT, R0, 0x2ff, P2 ;  /* 0x000002ff0000780c */ /* 0x000fe40001744470 */
[----:B------:R-:W-:Y:S02]  /*0fb0*/  CS2R R36, SRZ ;  /* 0x0000000000247805 */ /* 0x000fe4000001ff00 */
[----:B------:R-:W-:Y:S01]  /*0fc0*/  @!P5 IADD3 R17, R13, R17, RZ ;  /* 0x000000110d11d210 */ /* 0x000fe20007ffe0ff */
[----:B---3--:R-:W-:Y:S01]  /*0fd0*/  @!P3 IMAD R13, R9, R26, RZ ;  /* 0x0000001a090db224 */ /* 0x008fe200078e02ff */
[----:B------:R-:W-:Y:S01]  /*0fe0*/  @!P3 MOV R14, R4 ;  /* 0x00000004000eb202 */ /* 0x000fe20000000f00 */
[----:B------:R-:W3:Y:S01]  /*0ff0*/  @!P3 LDC.64 R20, c[0x0][0x228] ;  /* 0x00008a00ff14bb82 */ /* 0x000ee20000000a00 */
[----:B------:R-:W-:Y:S01]  /*1000*/  @!P3 MOV R15, R7 ;  /* 0x00000007000fb202 */ /* 0x000fe20000000f00 */
[C---:B------:R-:W-:Y:S01]  /*1010*/  @!P3 IMAD R13, R3.reuse, R27, R13 ;  /* 0x0000001b030db224 */ /* 0x040fe200078e020d */
[----:B------:R-:W-:Y:S01]  /*1020*/  @!P5 SHF.L.U32 R32, R12, 0x2, RZ ;  /* 0x000000020c20d819 */ /* 0x000fe200000006ff */
[----:B------:R-:W4:Y:S01]  /*1030*/  @!P0 LDG.E.64 R36, desc[UR22][R24.64] ;  /* 0x0000001618248981 */ /* 0x000f22000c1e1b00 */
[----:B------:R-:W-:-:S03]  /*1040*/  @!P3 IMAD.WIDE.U32 R26, R3, R26, R14 ;  /* 0x0000001a031ab225 */ /* 0x000fc600078e000e */
[----:B------:R-:W3:Y:S01]  /*1050*/  @!P2 LDC.64 R14, c[0x0][0x288] ;  /* 0x0000a200ff0eab82 */ /* 0x000ee20000000a00 */
[----:B------:R-:W-:Y:S02]  /*1060*/  @!P5 SHF.L.U64.HI R12, R12, 0x2, R17 ;  /* 0x000000020c0cd819 */ /* 0x000fe40000010211 */
[----:B0-----:R-:W-:-:S04]  /*1070*/  @!P5 IADD3 R10, P6, R32, R10, RZ ;  /* 0x0000000a200ad210 */ /* 0x001fc80007fde0ff */
[----:B------:R-:W-:Y:S01]  /*1080*/  @!P5 IADD3.X R11, R12, R11, RZ, P6, !PT ;  /* 0x0000000b0c0bd210 */ /* 0x000fe200037fe4ff */
[----:B------:R-:W0:Y:S01]  /*1090*/  @!P3 LDC.64 R16, c[0x0][0x230] ;  /* 0x00008c00ff10bb82 */ /* 0x000e220000000a00 */
[----:B-1----:R-:W-:-:S04]  /*10a0*/  @!P5 IADD3 R22, P6, R32, R22, RZ ;  /* 0x000000162016d210 */ /* 0x002fc80007fde0ff */
[----:B------:R-:W-:Y:S01]  /*10b0*/  @!P5 IADD3.X R23, R12, R23, RZ, P6, !PT ;  /* 0x000000170c17d210 */ /* 0x000fe200037fe4ff */
[----:B---3--:R-:W-:Y:S01]  /*10c0*/  @!P2 IMAD R30, R33, R14, RZ ;  /* 0x0000000e211ea224 */ /* 0x008fe200078e02ff */
[----:B------:R-:W-:-:S06]  /*10d0*/  CS2R R32, SRZ ;  /* 0x0000000000207805 */ /* 0x000fcc000001ff00 */
[----:B------:R-:W3:Y:S04]  /*10e0*/  @!P5 LDG.E.64 R32, desc[UR22][R22.64] ;  /* 0x000000161620d981 */ /* 0x000ee8000c1e1b00 */
[----:B--2---:R1:W-:Y:S02]  /*10f0*/  STL.64 [R1+0x108], R34 ;  /* 0x0001082201007387 */ /* 0x0043e40000100a00 */
[----:B-1----:R-:W-:-:S06]  /*1100*/  CS2R R34, SRZ ;  /* 0x0000000000227805 */ /* 0x002fcc000001ff00 */
[----:B------:R-:W2:Y:S01]  /*1110*/  @!P5 LDG.E.64 R34, desc[UR22][R10.64] ;  /* 0x000000160a22d981 */ /* 0x000ea2000c1e1b00 */
[----:B------:R-:W-:Y:S02]  /*1120*/  @!P3 IADD3 R13, R27, R13, RZ ;  /* 0x0000000d1b0db210 */ /* 0x000fe40007ffe0ff */
[C---:B------:R-:W-:Y:S02]  /*1130*/  @!P3 SHF.L.U32 R27, R26.reuse, 0x2, RZ ;  /* 0x000000021a1bb819 */ /* 0x040fe400000006ff */
[----:B------:R-:W-:Y:S02]  /*1140*/  @!P3 SHF.L.U64.HI R26, R26, 0x2, R13 ;  /* 0x000000021a1ab819 */ /* 0x000fe4000001020d */
[----:B0-----:R-:W-:Y:S01]  /*1150*/  @!P3 IADD3 R12, P6, R27, R16, RZ ;  /* 0x000000101b0cb210 */ /* 0x001fe20007fde0ff */
[----:B----4-:R-:W-:Y:S03]  /*1160*/  STL.64 [R1+0xc8], R36 ;  /* 0x0000c82401007387 */ /* 0x010fe60000100a00 */
[----:B------:R-:W-:-:S02]  /*1170*/  @!P3 IADD3.X R13, R26, R17, RZ, P6, !PT ;  /* 0x000000111a0db210 */ /* 0x000fc400037fe4ff */
[----:B------:R-:W-:Y:S02]  /*1180*/  @!P3 IADD3 R20, P6, R27, R20, RZ ;  /* 0x000000141b14b210 */ /* 0x000fe40007fde0ff */
[----:B------:R-:W-:Y:S02]  /*1190*/  @!P2 MOV R28, R4 ;  /* 0x00000004001ca202 */ /* 0x000fe40000000f00 */
[----:B------:R-:W-:Y:S01]  /*11a0*/  @!P2 MOV R29, R7 ;  /* 0x00000007001da202 */ /* 0x000fe20000000f00 */
[----:B------:R-:W-:Y:S01]  /*11b0*/  @!P2 IMAD R30, R8, R15, R30 ;  /* 0x0000000f081ea224 */ /* 0x000fe200078e021e */
[----:B------:R-:W-:Y:S01]  /*11c0*/  @!P3 IADD3.X R21, R26, R21, RZ, P6, !PT ;  /* 0x000000151a15b210 */ /* 0x000fe200037fe4ff */
[----:B------:R-:W0:Y:S01]  /*11d0*/  @!P2 LDC.64 R16, c[0x0][0x228] ;  /* 0x00008a00ff10ab82 */ /* 0x000e220000000a00 */
[----:B--2---:R1:W-:Y:S04]  /*11e0*/  STL.64 [R1+0xd0], R34 ;  /* 0x0000d02201007387 */ /* 0x0043e80000100a00 */
[----:B---3--:R2:W-:Y:S01]  /*11f0*/  STL.64 [R1+0x110], R32 ;  /* 0x0001102001007387 */ /* 0x0085e20000100a00 */
[----:B-1----:R-:W-:-:S02]  /*1200*/  CS2R R34, SRZ ;  /* 0x0000000000227805 */ /* 0x002fc4000001ff00 */
[----:B--2---:R-:W-:-:S04]  /*1210*/  CS2R R32, SRZ ;  /* 0x0000000000207805 */ /* 0x004fc8000001ff00 */
[----:B------:R-:W2:Y:S04]  /*1220*/  @!P3 LDG.E.64 R34, desc[UR22][R12.64] ;  /* 0x000000160c22b981 */ /* 0x000ea8000c1e1b00 */
[----:B------:R-:W3:Y:S01]  /*1230*/  @!P3 LDG.E.64 R32, desc[UR22][R20.64] ;  /* 0x000000161420b981 */ /* 0x000ee2000c1e1b00 */
[----:B------:R-:W-:Y:S02]  /*1240*/  @!P2 IMAD.WIDE.U32 R28, R8, R14, R28 ;  /* 0x0000000e081ca225 */ /* 0x000fe400078e001c */
[----:B------:R-:W1:Y:S03]  /*1250*/  @!P2 LDC.64 R14, c[0x0][0x230] ;  /* 0x00008c00ff0eab82 */ /* 0x000e660000000a00 */
[----:B------:R-:W-:-:S02]  /*1260*/  @!P2 IADD3 R24, R29, R30, RZ ;  /* 0x0000001e1d18a210 */ /* 0x000fc40007ffe0ff */
[C---:B------:R-:W-:Y:S02]  /*1270*/  @!P2 SHF.L.U32 R18, R28.reuse, 0x2, RZ ;  /* 0x000000021c12a819 */ /* 0x040fe400000006ff */
[----:B------:R-:W-:Y:S02]  /*1280*/  @!P2 SHF.L.U64.HI R24, R28, 0x2, R24 ;  /* 0x000000021c18a819 */ /* 0x000fe40000010218 */
[----:B0-----:R-:W-:-:S04]  /*1290*/  @!P2 IADD3 R16, P6, R18, R16, RZ ;  /* 0x000000101210a210 */ /* 0x001fc80007fde0ff */
[----:B------:R-:W-:Y:S02]  /*12a0*/  @!P2 IADD3.X R17, R24, R17, RZ, P6, !PT ;  /* 0x000000111811a210 */ /* 0x000fe400037fe4ff */
[----:B-1----:R-:W-:-:S04]  /*12b0*/  @!P2 IADD3 R14, P5, R18, R14, RZ ;  /* 0x0000000e120ea210 */ /* 0x002fc80007fbe0ff */
[----:B------:R-:W-:Y:S02]  /*12c0*/  @!P2 IADD3.X R15, R24, R15, RZ, P5, !PT ;  /* 0x0000000f180fa210 */ /* 0x000fe40002ffe4ff */
[----:B------:R-:W-:-:S04]  /*12d0*/  IADD3 R3, R2, 0x120, RZ ;  /* 0x0000012002037810 */ /* 0x000fc80007ffe0ff */
[----:B------:R-:W-:Y:S02]  /*12e0*/  ISETP.GE.U32.AND P4, PT, R3, UR18, PT ;  /* 0x0000001203007c0c */ /* 0x000fe4000bf86070 */
[----:B------:R-:W-:-:S04]  /*12f0*/  SHF.R.S32.HI R9, RZ, 0x1f, R3 ;  /* 0x0000001fff097819 */ /* 0x000fc80000011403 */
[----:B------:R-:W-:-:S04]  /*1300*/  ISETP.GE.AND.EX P4, PT, R9, UR19, PT, P4 ;  /* 0x0000001309007c0c */ /* 0x000fc8000bf86340 */
[----:B------:R-:W-:Y:S02]  /*1310*/  ISETP.GT.U32.OR P4, PT, R0, 0x2ff, P4 ;  /* 0x000002ff0000780c */ /* 0x000fe40002784470 */
[----:B------:R-:W-:-:S11]  /*1320*/  IADD3 R8, R2, 0x130, RZ ;  /* 0x0000013002087810 */ /* 0x000fd60007ffe0ff */
[----:B------:R-:W0:Y:S01]  /*1330*/  @!P4 LDC.64 R26, c[0x0][0x288] ;  /* 0x0000a200ff1acb82 */ /* 0x000e220000000a00 */
[----:B--2---:R1:W-:Y:S01]  /*1340*/  STL.64 [R1+0xe8], R34 ;  /* 0x0000e82201007387 */ /* 0x0043e20000100a00 */
[----:B------:R-:W-:-:S06]  /*1350*/  IADD3 R10, R2, 0x150, RZ ;  /* 0x00000150020a7810 */ /* 0x000fcc0007ffe0ff */
[----:B------:R-:W2:Y:S01]  /*1360*/  @!P4 LDC.64 R22, c[0x0][0x230] ;  /* 0x00008c00ff16cb82 */ /* 0x000ea20000000a00 */
[----:B---3--:R3:W-:Y:S01]  /*1370*/  STL.64 [R1+0xd8], R32 ;  /* 0x0000d82001007387 */ /* 0x0087e20000100a00 */
[----:B-1----:R-:W-:Y:S02]  /*1380*/  CS2R R34, SRZ ;  /* 0x0000000000227805 */ /* 0x002fe4000001ff00 */
[----:B---3--:R-:W-:-:S04]  /*1390*/  CS2R R32, SRZ ;  /* 0x0000000000207805 */ /* 0x008fc8000001ff00 */
[----:B------:R1:W3:Y:S04]  /*13a0*/  @!P2 LDG.E.64 R34, desc[UR22][R14.64] ;  /* 0x000000160e22a981 */ /* 0x0002e8000c1e1b00 */
[----:B------:R4:W3:Y:S01]  /*13b0*/  @!P2 LDG.E.64 R32, desc[UR22][R16.64] ;  /* 0x000000161020a981 */ /* 0x0008e2000c1e1b00 */
[----:B------:R-:W-:Y:S02]  /*13c0*/  ISETP.GE.U32.AND P0, PT, R8, UR18, PT ;  /* 0x0000001208007c0c */ /* 0x000fe4000bf06070 */
[----:B------:R-:W-:-:S04]  /*13d0*/  SHF.R.S32.HI R30, RZ, 0x1f, R8 ;  /* 0x0000001fff1e7819 */ /* 0x000fc80000011408 */
[----:B------:R-:W-:-:S04]  /*13e0*/  ISETP.GE.AND.EX P0, PT, R30, UR19, PT, P0 ;  /* 0x000000131e007c0c */ /* 0x000fc8000bf06300 */
[----:B------:R-:W-:Y:S01]  /*13f0*/  ISETP.GT.U32.OR P0, PT, R0, 0x2ff, P0 ;  /* 0x000002ff0000780c */ /* 0x000fe20000704470 */
[----:B0-----:R-:W-:Y:S01]  /*1400*/  @!P4 IMAD R9, R9, R26, RZ ;  /* 0x0000001a0909c224 */ /* 0x001fe200078e02ff */
[----:B------:R-:W-:Y:S02]  /*1410*/  @!P4 MOV R28, R4 ;  /* 0x00000004001cc202 */ /* 0x000fe40000000f00 */
[----:B------:R-:W-:Y:S02]  /*1420*/  @!P4 MOV R29, R7 ;  /* 0x00000007001dc202 */ /* 0x000fe40000000f00 */
[----:B------:R-:W-:Y:S02]  /*1430*/  ISETP.GE.U32.AND P5, PT, R10, UR18, PT ;  /* 0x000000120a007c0c */ /* 0x000fe4000bfa6070 */
[----:B------:R-:W-:Y:S01]  /*1440*/  SHF.R.S32.HI R11, RZ, 0x1f, R10 ;  /* 0x0000001fff0b7819 */ /* 0x000fe2000001140a */
[C---:B------:R-:W-:Y:S02]  /*1450*/  @!P4 IMAD R9, R3.reuse, R27, R9 ;  /* 0x0000001b0309c224 */ /* 0x040fe400078e0209 */
[----:B------:R-:W-:Y:S01]  /*1460*/  @!P4 IMAD.WIDE.U32 R28, R3, R26, R28 ;  /* 0x0000001a031cc225 */ /* 0x000fe200078e001c */
[----:B------:R-:W-:Y:S01]  /*1470*/  ISETP.GE.AND.EX P5, PT, R11, UR19, PT, P5 ;  /* 0x000000130b007c0c */ /* 0x000fe2000bfa6350 */
[----:B------:R-:W0:Y:S03]  /*1480*/  @!P4 LDC.64 R26, c[0x0][0x228] ;  /* 0x00008a00ff1acb82 */ /* 0x000e260000000a00 */
[----:B------:R-:W-:-:S05]  /*1490*/  ISETP.GT.U32.OR P5, PT, R0, 0x2ff, P5 ;  /* 0x000002ff0000780c */ /* 0x000fca0002fa4470 */
[----:B------:R-:W1:Y:S01]  /*14a0*/  @!P0 LDC.64 R18, c[0x0][0x288] ;  /* 0x0000a200ff128b82 */ /* 0x000e620000000a00 */
[----:B------:R-:W-:Y:S02]  /*14b0*/  @!P4 IADD3 R9, R29, R9, RZ ;  /* 0x000000091d09c210 */ /* 0x000fe40007ffe0ff */
[C---:B------:R-:W-:Y:S02]  /*14c0*/  @!P4 SHF.L.U32 R29, R28.reuse, 0x2, RZ ;  /* 0x000000021c1dc819 */ /* 0x040fe400000006ff */
[----:B------:R-:W-:-:S03]  /*14d0*/  @!P4 SHF.L.U64.HI R9, R28, 0x2, R9 ;  /* 0x000000021c09c819 */ /* 0x000fc60000010209 */
[----:B------:R-:W4:Y:S01]  /*14e0*/  @!P5 LDC.64 R24, c[0x0][0x288] ;  /* 0x0000a200ff18db82 */ /* 0x000f220000000a00 */
[----:B--2---:R-:W-:-:S07]  /*14f0*/  @!P4 IADD3 R22, P6, R29, R22, RZ ;  /* 0x000000161d16c210 */ /* 0x004fce0007fde0ff */
[----:B------:R-:W2:Y:S01]  /*1500*/  @!P0 LDC.64 R20, c[0x0][0x230] ;  /* 0x00008c00ff148b82 */ /* 0x000ea20000000a00 */
[----:B------:R-:W-:Y:S02]  /*1510*/  @!P4 IADD3.X R23, R9, R23, RZ, P6, !PT ;  /* 0x000000170917c210 */ /* 0x000fe400037fe4ff */
[----:B0-----:R-:W-:Y:S02]  /*1520*/  @!P4 IADD3 R26, P6, R29, R26, RZ ;  /* 0x0000001a1d1ac210 */ /* 0x001fe40007fde0ff */
[----:B------:R-:W-:Y:S02]  /*1530*/  @!P0 MOV R28, R4 ;  /* 0x00000004001c8202 */ /* 0x000fe40000000f00 */
[----:B------:R-:W-:Y:S01]  /*1540*/  @!P0 MOV R29, R7 ;  /* 0x00000007001d8202 */ /* 0x000fe20000000f00 */
[----:B-1----:R-:W-:Y:S01]  /*1550*/  @!P0 IMAD R30, R30, R18, RZ ;  /* 0x000000121e1e8224 */ /* 0x002fe200078e02ff */
[----:B------:R-:W0:Y:S03]  /*1560*/  @!P0 LDC.64 R12, c[0x0][0x228] ;  /* 0x00008a00ff0c8b82 */ /* 0x000e260000000a00 */
[----:B------:R-:W-:-:S02]  /*1570*/  @!P0 IMAD R19, R8, R19, R30 ;  /* 0x0000001308138224 */ /* 0x000fc400078e021e */
[----:B------:R-:W-:-:S03]  /*1580*/  @!P0 IMAD.WIDE.U32 R28, R8, R18, R28 ;  /* 0x00000012081c8225 */ /* 0x000fc600078e001c */
[----:B------:R-:W1:Y:S02]  /*1590*/  @!P5 LDC.64 R14, c[0x0][0x228] ;  /* 0x00008a00ff0edb82 */ /* 0x000e640000000a00 */
[----:B------:R-:W-:Y:S01]  /*15a0*/  @!P0 IADD3 R19, R29, R19, RZ ;  /* 0x000000131d138210 */ /* 0x000fe20007ffe0ff */
[----:B----4-:R-:W-:Y:S01]  /*15b0*/  @!P5 IMAD R11, R11, R24, RZ ;  /* 0x000000180b0bd224 */ /* 0x010fe200078e02ff */
[C---:B------:R-:W-:Y:S02]  /*15c0*/  @!P0 SHF.L.U32 R8, R28.reuse, 0x2, RZ ;  /* 0x000000021c088819 */ /* 0x040fe400000006ff */
[----:B------:R-:W-:Y:S02]  /*15d0*/  @!P0 SHF.L.U64.HI R19, R28, 0x2, R19 ;  /* 0x000000021c138819 */ /* 0x000fe40000010213 */
[----:B------:R-:W-:Y:S01]  /*15e0*/  @!P5 MOV R28, R4 ;  /* 0x00000004001cd202 */ /* 0x000fe20000000f00 */
[----:B------:R-:W4:Y:S01]  /*15f0*/  @!P5 LDC.64 R16, c[0x0][0x230] ;  /* 0x00008c00ff10db82 */ /* 0x000f220000000a00 */
[----:B------:R-:W-:Y:S01]  /*1600*/  @!P5 MOV R29, R7 ;  /* 0x00000007001dd202 */ /* 0x000fe20000000f00 */
[----:B------:R-:W-:Y:S01]  /*1610*/  @!P5 IMAD R25, R10, R25, R11 ;  /* 0x000000190a19d224 */ /* 0x000fe200078e020b */
[----:B--2---:R-:W-:Y:S01]  /*1620*/  @!P0 IADD3 R20, P2, R8, R20, RZ ;  /* 0x0000001408148210 */ /* 0x004fe20007f5e0ff */
[----:B------:R-:W-:Y:S01]  /*1630*/  @!P5 IMAD.WIDE.U32 R10, R10, R24, R28 ;  /* 0x000000180a0ad225 */ /* 0x000fe200078e001c */
[----:B------:R-:W-:-:S02]  /*1640*/  CS2R R28, SRZ ;  /* 0x00000000001c7805 */ /* 0x000fc4000001ff00 */
[----:B------:R-:W-:Y:S02]  /*1650*/  @!P0 IADD3.X R21, R19, R21, RZ, P2, !PT ;  /* 0x0000001513158210 */ /* 0x000fe400017fe4ff */
[----:B------:R-:W-:-:S03]  /*1660*/  @!P4 IADD3.X R27, R9, R27, RZ, P6, !PT ;  /* 0x0000001b091bc210 */ /* 0x000fc600037fe4ff */
[----:B------:R2:W4:Y:S01]  /*1670*/  @!P0 LDG.E.64 R28, desc[UR22][R20.64] ;  /* 0x00000016141c8981 */ /* 0x000522000c1e1b00 */
[----:B0-----:R-:W-:Y:S02]  /*1680*/  @!P0 IADD3 R12, P6, R8, R12, RZ ;  /* 0x0000000c080c8210 */ /* 0x001fe40007fde0ff */
[----:B------:R-:W-:Y:S02]  /*1690*/  @!P5 IADD3 R25, R11, R25, RZ ;  /* 0x000000190b19d210 */ /* 0x000fe40007ffe0ff */
[C---:B------:R-:W-:Y:S02]  /*16a0*/  @!P5 SHF.L.U32 R11, R10.reuse, 0x2, RZ ;  /* 0x000000020a0bd819 */ /* 0x040fe400000006ff */
[----:B------:R-:W-:Y:S02]  /*16b0*/  @!P0 IADD3.X R13, R19, R13, RZ, P6, !PT ;  /* 0x0000000d130d8210 */ /* 0x000fe400037fe4ff */
[----:B------:R-:W-:Y:S02]  /*16c0*/  @!P5 SHF.L.U64.HI R10, R10, 0x2, R25 ;  /* 0x000000020a0ad819 */ /* 0x000fe40000010219 */
[----:B-1----:R-:W-:-:S02]  /*16d0*/  @!P5 IADD3 R14, P6, R11, R14, RZ ;  /* 0x0000000e0b0ed210 */ /* 0x002fc40007fde0ff */
[----:B--2---:R-:W-:Y:S02]  /*16e0*/  CS2R R20, SRZ ;  /* 0x0000000000147805 */ /* 0x004fe4000001ff00 */
[----:B------:R-:W-:-:S05]  /*16f0*/  @!P5 IADD3.X R15, R10, R15, RZ, P6, !PT ;  /* 0x0000000f0a0fd210 */ /* 0x000fca00037fe4ff */
[----:B------:R-:W2:Y:S04]  /*1700*/  @!P5 LDG.E.64 R20, desc[UR22][R14.64] ;  /* 0x000000160e14d981 */ /* 0x000ea8000c1e1b00 */
[----:B---3--:R0:W-:Y:S04]  /*1710*/  STL.64 [R1+0x100], R34 ;  /* 0x0001002201007387 */ /* 0x0081e80000100a00 */
[----:B------:R1:W-:Y:S01]  /*1720*/  STL.64 [R1+0x128], R32 ;  /* 0x0001282001007387 */ /* 0x0003e20000100a00 */
[----:B0-----:R-:W-:Y:S02]  /*1730*/  CS2R R34, SRZ ;  /* 0x0000000000227805 */ /* 0x001fe4000001ff00 */
[----:B-1----:R-:W-:-:S04]  /*1740*/  CS2R R32, SRZ ;  /* 0x0000000000207805 */ /* 0x002fc8000001ff00 */
[----:B------:R0:W3:Y:S04]  /*1750*/  @!P4 LDG.E.64 R34, desc[UR22][R22.64] ;  /* 0x000000161622c981 */ /* 0x0000e8000c1e1b00 */
[----:B------:R-:W2:Y:S01]  /*1760*/  @!P4 LDG.E.64 R32, desc[UR22][R26.64] ;  /* 0x000000161a20c981 */ /* 0x000ea2000c1e1b00 */
[----:B0-----:R-:W-:-:S06]  /*1770*/  CS2R R22, SRZ ;  /* 0x0000000000167805 */ /* 0x001fcc000001ff00 */
[----:B------:R0:W3:Y:S01]  /*1780*/  @!P0 LDG.E.64 R22, desc[UR22][R12.64] ;  /* 0x000000160c168981 */ /* 0x0000e2000c1e1b00 */
[----:B------:R-:W-:-:S04]  /*1790*/  IADD3 R3, R2, 0x180, RZ ;  /* 0x0000018002037810 */ /* 0x000fc80007ffe0ff */
[----:B------:R-:W-:Y:S02]  /*17a0*/  ISETP.GE.U32.AND P3, PT, R3, UR18, PT ;  /* 0x0000001203007c0c */ /* 0x000fe4000bf66070 */
[----:B------:R-:W-:-:S04]  /*17b0*/  SHF.R.S32.HI R31, RZ, 0x1f, R3 ;  /* 0x0000001fff1f7819 */ /* 0x000fc80000011403 */
[----:B------:R-:W-:-:S04]  /*17c0*/  ISETP.GE.AND.EX P3, PT, R31, UR19, PT, P3 ;  /* 0x000000131f007c0c */ /* 0x000fc8000bf66330 */
[----:B------:R-:W-:-:S13]  /*17d0*/  ISETP.GT.U32.OR P3, PT, R0, 0x2ff, P3 ;  /* 0x000002ff0000780c */ /* 0x000fda0001f64470 */
[----:B------:R-:W1:Y:S01]  /*17e0*/  @!P3 LDC.64 R8, c[0x0][0x288] ;  /* 0x0000a200ff08bb82 */ /* 0x000e620000000a00 */
[----:B------:R-:W-:-:S04]  /*17f0*/  IADD3 R18, R2, 0x190, RZ ;  /* 0x0000019002127810 */ /* 0x000fc80007ffe0ff */
[----:B------:R-:W-:Y:S02]  /*1800*/  ISETP.GE.U32.AND P2, PT, R18, UR18, PT ;  /* 0x0000001212007c0c */ /* 0x000fe4000bf46070 */
[----:B------:R-:W-:-:S04]  /*1810*/  SHF.R.S32.HI R30, RZ, 0x1f, R18 ;  /* 0x0000001fff1e7819 */ /* 0x000fc80000011412 */
[----:B------:R-:W-:-:S04]  /*1820*/  ISETP.GE.AND.EX P2, PT, R30, UR19, PT, P2 ;  /* 0x000000131e007c0c */ /* 0x000fc8000bf46320 */
[----:B------:R-:W-:Y:S01]  /*1830*/  ISETP.GT.U32.OR P2, PT, R0, 0x2ff, P2 ;  /* 0x000002ff0000780c */ /* 0x000fe20001744470 */
[----:B-1----:R-:W-:Y:S01]  /*1840*/  @!P3 IMAD R19, R31, R8, RZ ;  /* 0x000000081f13b224 */ /* 0x002fe200078e02ff */
[----:B------:R-:W-:Y:S01]  /*1850*/  IADD3 R31, R2, 0x1a0, RZ ;  /* 0x000001a0021f7810 */ /* 0x000fe20007ffe0ff */
[----:B----4-:R1:W-:Y:S03]  /*1860*/  STL.64 [R1+0x140], R28 ;  /* 0x0001401c01007387 */ /* 0x0103e60000100a00 */
[----:B------:R-:W-:-:S07]  /*1870*/  ISETP.GE.U32.AND P0, PT, R31, UR18, PT ;  /* 0x000000121f007c0c */ /* 0x000fce000bf06070 */
[----:B------:R-:W4:Y:S01]  /*1880*/  @!P2 LDC.64 R24, c[0x0][0x288] ;  /* 0x0000a200ff18ab82 */ /* 0x000f220000000a00 */
[----:B------:R-:W-:Y:S02]  /*1890*/  @!P5 IADD3 R16, P4, R11, R16, RZ ;  /* 0x000000100b10d210 */ /* 0x000fe40007f9e0ff */
[----:B-1----:R-:W-:-:S04]  /*18a0*/  SHF.R.S32.HI R28, RZ, 0x1f, R31 ;  /* 0x0000001fff1c7819 */ /* 0x002fc8000001141f */
[----:B------:R-:W-:-:S04]  /*18b0*/  ISETP.GE.AND.EX P0, PT, R28, UR19, PT, P0 ;  /* 0x000000131c007c0c */ /* 0x000fc8000bf06300 */
[----:B------:R-:W-:Y:S02]  /*18c0*/  ISETP.GT.U32.OR P0, PT, R0, 0x2ff, P0 ;  /* 0x000002ff0000780c */ /* 0x000fe40000704470 */
[----:B------:R-:W-:Y:S02]  /*18d0*/  @!P5 IADD3.X R17, R10, R17, RZ, P4, !PT ;  /* 0x000000110a11d210 */ /* 0x000fe400027fe4ff */
[----:B0-----:R-:W-:Y:S01]  /*18e0*/  @!P3 MOV R12, R4 ;  /* 0x00000004000cb202 */ /* 0x001fe20000000f00 */
[----:B------:R-:W0:Y:S01]  /*18f0*/  @!P3 LDC.64 R10, c[0x0][0x230] ;  /* 0x00008c00ff0abb82 */ /* 0x000e220000000a00 */
[----:B------:R-:W-:Y:S01]  /*1900*/  @!P3 MOV R13, R7 ;  /* 0x00000007000db202 */ /* 0x000fe20000000f00 */
[C---:B------:R-:W-:Y:S02]  /*1910*/  @!P3 IMAD R19, R3.reuse, R9, R19 ;  /* 0x000000090313b224 */ /* 0x040fe400078e0213 */
[----:B------:R-:W-:-:S04]  /*1920*/  @!P3 IMAD.WIDE.U32 R8, R3, R8, R12 ;  /* 0x000000080308b225 */ /* 0x000fc800078e000c */
[----:B------:R-:W1:Y:S01]  /*1930*/  @!P3 LDC.64 R12, c[0x0][0x228] ;  /* 0x00008a00ff0cbb82 */ /* 0x000e620000000a00 */
[----:B------:R-:W-:-:S07]  /*1940*/  CS2R R36, SRZ ;  /* 0x0000000000247805 */ /* 0x000fce000001ff00 */
[----:B------:R-:W1:Y:S01]  /*1950*/  @!P0 LDC.64 R26, c[0x0][0x288] ;  /* 0x0000a200ff1a8b82 */ /* 0x000e620000000a00 */
[----:B------:R3:W3:Y:S01]  /*1960*/  @!P5 LDG.E.64 R36, desc[UR22][R16.64] ;  /* 0x000000161024d981 */ /* 0x0006e2000c1e1b00 */
[----:B------:R-:W-:Y:S01]  /*1970*/  @!P3 IADD3 R3, R9, R19, RZ ;  /* 0x000000130903b210 */ /* 0x000fe20007ffe0ff */
[----:B----4-:R-:W-:Y:S01]  /*1980*/  @!P2 IMAD R9, R30, R24, RZ ;  /* 0x000000181e09a224 */ /* 0x010fe200078e02ff */
[----:B------:R-:W-:Y:S02]  /*1990*/  @!P2 MOV R14, R4 ;  /* 0x00000004000ea202 */ /* 0x000fe40000000f00 */
[----:B------:R-:W-:Y:S02]  /*19a0*/  @!P2 MOV R15, R7 ;  /* 0x00000007000fa202 */ /* 0x000fe40000000f00 */
[----:B------:R-:W-:Y:S01]  /*19b0*/  @!P3 SHF.L.U32 R19, R8, 0x2, RZ ;  /* 0x000000020813b819 */ /* 0x000fe200000006ff */
[----:B------:R-:W-:Y:S01]  /*19c0*/  @!P2 IMAD R9, R18, R25, R9 ;  /* 0x000000191209a224 */ /* 0x000fe200078e0209 */
[----:B------:R-:W-:Y:S01]  /*19d0*/  @!P3 SHF.L.U64.HI R3, R8, 0x2, R3 ;  /* 0x000000020803b819 */ /* 0x000fe20000010203 */
[----:B------:R-:W-:Y:S01]  /*19e0*/  @!P2 IMAD.WIDE.U32 R24, R18, R24, R14 ;  /* 0x000000181218a225 */ /* 0x000fe200078e000e */
[----:B0-----:R-:W-:Y:S01]  /*19f0*/  @!P3 IADD3 R10, P6, R19, R10, RZ ;  /* 0x0000000a130ab210 */ /* 0x001fe20007fde0ff */
[----:B------:R-:W0:Y:S01]  /*1a00*/  @!P0 LDC.64 R14, c[0x0][0x228] ;  /* 0x00008a00ff0e8b82 */ /* 0x000e220000000a00 */
[----:B------:R-:W-:-:S02]  /*1a10*/  @!P0 MOV R29, R7 ;  /* 0x00000007001d8202 */ /* 0x000fc40000000f00 */
[----:B------:R-:W-:Y:S02]  /*1a20*/  @!P3 IADD3.X R11, R3, R11, RZ, P6, !PT ;  /* 0x0000000b030bb210 */ /* 0x000fe400037fe4ff */
[----:B------:R-:W-:Y:S02]  /*1a30*/  @!P2 IADD3 R9, R25, R9, RZ ;  /* 0x000000091909a210 */ /* 0x000fe40007ffe0ff */
[----:B-1----:R-:W-:Y:S02]  /*1a40*/  @!P3 IADD3 R12, P6, R19, R12, RZ ;  /* 0x0000000c130cb210 */ /* 0x002fe40007fde0ff */
[----:B------:R-:W1:Y:S01]  /*1a50*/  @!P0 LDC.64 R18, c[0x0][0x230] ;  /* 0x00008c00ff128b82 */ /* 0x000e620000000a00 */
[----:B------:R-:W-:Y:S01]  /*1a60*/  @!P0 IMAD R25, R28, R26, RZ ;  /* 0x0000001a1c198224 */ /* 0x000fe200078e02ff */
[----:B------:R-:W-:Y:S02]  /*1a70*/  @!P0 MOV R28, R4 ;  /* 0x00000004001c8202 */ /* 0x000fe40000000f00 */
[----:B------:R-:W-:-:S02]  /*1a80*/  @!P2 SHF.L.U32 R30, R24, 0x2, RZ ;  /* 0x00000002181ea819 */ /* 0x000fc400000006ff */
[----:B------:R-:W-:Y:S02]  /*1a90*/  IADD3 R8, R2, 0x1c0, RZ ;  /* 0x000001c002087810 */ /* 0x000fe40007ffe0ff */
[----:B------:R-:W-:Y:S01]  /*1aa0*/  @!P3 IADD3.X R13, R3, R13, RZ, P6, !PT ;  /* 0x0000000d030db210 */ /* 0x000fe200037fe4ff */
[C---:B------:R-:W-:Y:S01]  /*1ab0*/  @!P0 IMAD R3, R31.reuse, R27, R25 ;  /* 0x0000001b1f038224 */ /* 0x040fe200078e0219 */
[----:B------:R-:W-:Y:S01]  /*1ac0*/  @!P2 SHF.L.U64.HI R9, R24, 0x2, R9 ;  /* 0x000000021809a819 */ /* 0x000fe20000010209 */
[----:B------:R-:W-:Y:S01]  /*1ad0*/  @!P0 IMAD.WIDE.U32 R26, R31, R26, R28 ;  /* 0x0000001a1f1a8225 */ /* 0x000fe200078e001c */
[----:B------:R-:W-:Y:S01]  /*1ae0*/  ISETP.GE.U32.AND P5, PT, R8, UR18, PT ;  /* 0x0000001208007c0c */ /* 0x000fe2000bfa6070 */
[----:B--2---:R2:W-:Y:S04]  /*1af0*/  STL.64 [R1+0x138], R32 ;  /* 0x0001382001007387 */ /* 0x0045e80000100a00 */
[----:B---3--:R3:W-:Y:S01]  /*1b00*/  STL.64 [R1+0x118], R34 ;  /* 0x0001182201007387 */ /* 0x0087e20000100a00 */
[----:B--2---:R-:W-:-:S04]  /*1b10*/  IADD3 R32, R2, 0x1b0, RZ ;  /* 0x000001b002207810 */ /* 0x004fc80007ffe0ff */
[----:B------:R-:W-:Y:S02]  /*1b20*/  ISETP.GE.U32.AND P4, PT, R32, UR18, PT ;  /* 0x0000001220007c0c */ /* 0x000fe4000bf86070 */
[----:B---3--:R-:W-:-:S04]  /*1b30*/  SHF.R.S32.HI R35, RZ, 0x1f, R32 ;  /* 0x0000001fff237819 */ /* 0x008fc80000011420 */
[----:B------:R-:W-:-:S04]  /*1b40*/  ISETP.GE.AND.EX P4, PT, R35, UR19, PT, P4 ;  /* 0x0000001323007c0c */ /* 0x000fc8000bf86340 */
[----:B------:R-:W-:Y:S01]  /*1b50*/  ISETP.GT.U32.OR P4, PT, R0, 0x2ff, P4 ;  /* 0x000002ff0000780c */ /* 0x000fe20002784470 */
[----:B------:R2:W-:Y:S04]  /*1b60*/  STL.64 [R1+0x150], R22 ;  /* 0x0001501601007387 */ /* 0x0005e80000100a00 */
[----:B------:R3:W-:Y:S01]  /*1b70*/  STL.64 [R1+0x158], R20 ;  /* 0x0001581401007387 */ /* 0x0007e20000100a00 */
[----:B--2---:R-:W2:Y:S08]  /*1b80*/  @!P2 LDC.64 R22, c[0x0][0x230] ;  /* 0x00008c00ff16ab82 */ /* 0x004eb00000000a00 */
[----:B---3--:R-:W3:Y:S08]  /*1b90*/  @!P2 LDC.64 R20, c[0x0][0x228] ;  /* 0x00008a00ff14ab82 */ /* 0x008ef00000000a00 */
[----:B------:R-:W4:Y:S01]  /*1ba0*/  @!P4 LDC.64 R16, c[0x0][0x288] ;  /* 0x0000a200ff10cb82 */ /* 0x000f220000000a00 */
[----:B------:R-:W-:-:S02]  /*1bb0*/  SHF.R.S32.HI R34, RZ, 0x1f, R8 ;  /* 0x0000001fff227819 */ /* 0x000fc40000011408 */
[----:B------:R-:W-:Y:S02]  /*1bc0*/  @!P0 IADD3 R33, R27, R3, RZ ;  /* 0x000000031b218210 */ /* 0x000fe40007ffe0ff */
[----:B--2---:R-:W-:-:S03]  /*1bd0*/  @!P2 IADD3 R22, P6, R30, R22, RZ ;  /* 0x000000161e16a210 */ /* 0x004fc60007fde0ff */
[----:B------:R-:W2:Y:S01]  /*1be0*/  @!P4 LDC.64 R24, c[0x0][0x230] ;  /* 0x00008c00ff18cb82 */ /* 0x000ea20000000a00 */
[----:B------:R-:W-:Y:S02]  /*1bf0*/  ISETP.GE.AND.EX P5, PT, R34, UR19, PT, P5 ;  /* 0x0000001322007c0c */ /* 0x000fe4000bfa6350 */
[----:B------:R-:W-:Y:S02]  /*1c00*/  @!P2 IADD3.X R23, R9, R23, RZ, P6, !PT ;  /* 0x000000170917a210 */ /* 0x000fe400037fe4ff */
[----:B---3--:R-:W-:-:S03]  /*1c10*/  @!P2 IADD3 R20, P6, R30, R20, RZ ;  /* 0x000000141e14a210 */ /* 0x008fc60007fde0ff */
[----:B------:R-:W3:Y:S01]  /*1c20*/  @!P4 LDC.64 R28, c[0x0][0x228] ;  /* 0x00008a00ff1ccb82 */ /* 0x000ee20000000a00 */
[----:B------:R-:W-:Y:S02]  /*1c30*/  ISETP.GT.U32.OR P5, PT, R0, 0x2ff, P5 ;  /* 0x000002ff0000780c */ /* 0x000fe40002fa4470 */
[----:B------:R-:W-:Y:S01]  /*1c40*/  @!P2 IADD3.X R21, R9, R21, RZ, P6, !PT ;  /* 0x000000150915a210 */ /* 0x000fe200037fe4ff */
[----:B----4-:R-:W-:Y:S01]  /*1c50*/  @!P4 IMAD R27, R35, R16, RZ ;  /* 0x00000010231bc224 */ /* 0x010fe200078e02ff */
[C---:B------:R-:W-:Y:S02]  /*1c60*/  @!P0 SHF.L.U32 R3, R26.reuse, 0x2, RZ ;  /* 0x000000021a038819 */ /* 0x040fe400000006ff */
[----:B------:R-:W-:Y:S01]  /*1c70*/  @!P0 SHF.L.U64.HI R9, R26, 0x2, R33 ;  /* 0x000000021a098819 */ /* 0x000fe20000010221 */
[----:B------:R-:W-:Y:S01]  /*1c80*/  @!P4 IMAD R17, R32, R17, R27 ;  /* 0x000000112011c224 */ /* 0x000fe200078e021b */
[----:B------:R-:W-:Y:S02]  /*1c90*/  @!P4 MOV R26, R4 ;  /* 0x00000004001ac202 */ /* 0x000fe40000000f00 */
[----:B------:R-:W-:-:S03]  /*1ca0*/  @!P4 MOV R27, R7 ;  /* 0x00000007001bc202 */ /* 0x000fc60000000f00 */
[----:B------:R-:W4:Y:S01]  /*1cb0*/  @!P5 LDC.64 R30, c[0x0][0x288] ;  /* 0x0000a200ff1edb82 */ /* 0x000f220000000a00 */
[----:B-1----:R-:W-:Y:S01]  /*1cc0*/  @!P0 IADD3 R18, P6, R3, R18, RZ ;  /* 0x0000001203128210 */ /* 0x002fe20007fde0ff */
[----:B------:R-:W-:Y:S01]  /*1cd0*/  @!P4 IMAD.WIDE.U32 R26, R32, R16, R26 ;  /* 0x00000010201ac225 */ /* 0x000fe200078e001a */
[----:B------:R-:W-:Y:S02]  /*1ce0*/  CS2R R32, SRZ ;  /* 0x0000000000207805 */ /* 0x000fe4000001ff00 */
[----:B------:R-:W-:Y:S02]  /*1cf0*/  @!P0 IADD3.X R19, R9, R19, RZ, P6, !PT ;  /* 0x0000001309138210 */ /* 0x000fe400037fe4ff */
[----:B------:R-:W-:Y:S02]  /*1d00*/  @!P4 IADD3 R17, R27, R17, RZ ;  /* 0x000000111b11c210 */ /* 0x000fe40007ffe0ff */
[----:B0-----:R-:W-:Y:S01]  /*1d10*/  @!P0 IADD3 R14, P6, R3, R14, RZ ;  /* 0x0000000e030e8210 */ /* 0x001fe20007fde0ff */
[----:B------:R0:W4:Y:S01]  /*1d20*/  @!P3 LDG.E.64 R32, desc[UR22][R10.64] ;  /* 0x000000160a20b981 */ /* 0x000122000c1e1b00 */
[----:B------:R-:W-:-:S02]  /*1d30*/  @!P4 SHF.L.U32 R3, R26, 0x2, RZ ;  /* 0x000000021a03c819 */ /* 0x000fc400000006ff */
[----:B------:R-:W-:Y:S02]  /*1d40*/  @!P4 SHF.L.U64.HI R17, R26, 0x2, R17 ;  /* 0x000000021a11c819 */ /* 0x000fe40000010211 */
[----:B------:R-:W-:Y:S02]  /*1d50*/  CS2R R26, SRZ ;  /* 0x00000000001a7805 */ /* 0x000fe4000001ff00 */
[----:B0-----:R-:W-:-:S04]  /*1d60*/  CS2R R10, SRZ ;  /* 0x00000000000a7805 */ /* 0x001fc8000001ff00 */
[----:B------:R0:W4:Y:S01]  /*1d70*/  @!P3 LDG.E.64 R26, desc[UR22][R12.64] ;  /* 0x000000160c1ab981 */ /* 0x000122000c1e1b00 */
[----:B------:R-:W-:-:S03]  /*1d80*/  @!P0 IADD3.X R15, R9, R15, RZ, P6, !PT ;  /* 0x0000000f090f8210 */ /* 0x000fc600037fe4ff */
[----:B------:R-:W4:Y:S01]  /*1d90*/  @!P2 LDG.E.64 R10, desc[UR22][R20.64] ;  /* 0x00000016140aa981 */ /* 0x000f22000c1e1b00 */
[----:B--2---:R-:W-:-:S04]  /*1da0*/  @!P4 IADD3 R24, P6, R3, R24, RZ ;  /* 0x000000180318c210 */ /* 0x004fc80007fde0ff */
[----:B------:R-:W-:Y:S01]  /*1db0*/  @!P4 IADD3.X R25, R17, R25, RZ, P6, !PT ;  /* 0x000000191119c210 */ /* 0x000fe200037fe4ff */
[----:B------:R-:W-:Y:S01]  /*1dc0*/  STL.64 [R1+0x168], R36 ;  /* 0x0001682401007387 */ /* 0x000fe20000100a00 */
[----:B---3--:R-:W-:Y:S01]  /*1dd0*/  @!P4 IADD3 R28, P6, R3, R28, RZ ;  /* 0x0000001c031cc210 */ /* 0x008fe20007fde0ff */
[----:B----4-:R-:W-:Y:S01]  /*1de0*/  @!P5 IMAD R9, R34, R30, RZ ;  /* 0x0000001e2209d224 */ /* 0x010fe200078e02ff */
[----:B------:R-:W-:Y:S01]  /*1df0*/  @!P5 MOV R16, R4 ;  /* 0x000000040010d202 */ /* 0x000fe20000000f00 */
[----:B0-----:R-:W0:Y:S01]  /*1e00*/  @!P5 LDC.64 R12, c[0x0][0x228] ;  /* 0x00008a00ff0cdb82 */ /* 0x001e220000000a00 */
[----:B------:R-:W-:Y:S02]  /*1e10*/  @!P4 IADD3.X R29, R17, R29, RZ, P6, !PT ;  /* 0x0000001d111dc210 */ /* 0x000fe400037fe4ff */
[----:B------:R-:W-:Y:S01]  /*1e20*/  @!P5 MOV R17, R7 ;  /* 0x000000070011d202 */ /* 0x000fe20000000f00 */
[C---:B------:R-:W-:Y:S02]  /*1e30*/  @!P5 IMAD R9, R8.reuse, R31, R9 ;  /* 0x0000001f0809d224 */ /* 0x040fe400078e0209 */
[----:B------:R-:W-:Y:S01]  /*1e40*/  @!P5 IMAD.WIDE.U32 R30, R8, R30, R16 ;  /* 0x0000001e081ed225 */ /* 0x000fe200078e0010 */
[----:B------:R-:W-:-:S06]  /*1e50*/  CS2R R16, SRZ ;  /* 0x0000000000107805 */ /* 0x000fcc000001ff00 */
[----:B------:R1:W2:Y:S02]  /*1e60*/  @!P2 LDG.E.64 R16, desc[UR22][R22.64] ;  /* 0x000000161610a981 */ /* 0x0002a4000c1e1b00 */
[----:B-1----:R-:W-:-:S06]  /*1e70*/  CS2R R22, SRZ ;  /* 0x0000000000167805 */ /* 0x002fcc000001ff00 */
[----:B------:R-:W3:Y:S04]  /*1e80*/  @!P0 LDG.E.64 R22, desc[UR22][R14.64] ;  /* 0x000000160e168981 */ /* 0x000ee8000c1e1b00 */
[----:B------:R-:W-:Y:S04]  /*1e90*/  STL.64 [R1+0x160], R26 ;  /* 0x0001601a01007387 */ /* 0x000fe80000100a00 */
[----:B------:R-:W-:Y:S04]  /*1ea0*/  STL.64 [R1+0x148], R10 ;  /* 0x0001480a01007387 */ /* 0x000fe80000100a00 */
[----:B------:R1:W-:Y:S02]  /*1eb0*/  STL.64 [R1+0x178], R32 ;  /* 0x0001782001007387 */ /* 0x0003e40000100a00 */
[----:B-1----:R-:W-:-:S06]  /*1ec0*/  CS2R R32, SRZ ;  /* 0x0000000000207805 */ /* 0x002fcc000001ff00 */
[----:B------:R1:W4:Y:S02]  /*1ed0*/  @!P0 LDG.E.64 R32, desc[UR22][R18.64] ;  /* 0x0000001612208981 */ /* 0x000324000c1e1b00 */
[----:B-1----:R-:W-:-:S06]  /*1ee0*/  CS2R R18, SRZ ;  /* 0x0000000000127805 */ /* 0x002fcc000001ff00 */
[----:B------:R1:W4:Y:S04]  /*1ef0*/  @!P4 LDG.E.64 R18, desc[UR22][R24.64] ;  /* 0x000000161812c981 */ /* 0x000328000c1e1b00 */
[----:B--2---:R2:W-:Y:S04]  /*1f00*/  STL.64 [R1+0x180], R16 ;  /* 0x0001801001007387 */ /* 0x0045e80000100a00 */
[----:B---3--:R3:W-:Y:S01]  /*1f10*/  STL.64 [R1+0x120], R22 ;  /* 0x0001201601007387 */ /* 0x0087e20000100a00 */
[----:B------:R-:W-:Y:S01]  /*1f20*/  IADD3 R3, R2, 0x1d0, RZ ;  /* 0x000001d002037810 */ /* 0x000fe20007ffe0ff */
[----:B--2---:R-:W2:Y:S01]  /*1f30*/  @!P5 LDC.64 R16, c[0x0][0x230] ;  /* 0x00008c00ff10db82 */ /* 0x004ea20000000a00 */
[----:B---3--:R-:W-:-:S06]  /*1f40*/  CS2R R22, SRZ ;  /* 0x0000000000167805 */ /* 0x008fcc000001ff00 */
[----:B------:R-:W3:Y:S01]  /*1f50*/  @!P4 LDG.E.64 R22, desc[UR22][R28.64] ;  /* 0x000000161c16c981 */ /* 0x000ee2000c1e1b00 */
[----:B------:R-:W-:Y:S02]  /*1f60*/  ISETP.GE.U32.AND P3, PT, R3, UR18, PT ;  /* 0x0000001203007c0c */ /* 0x000fe4000bf66070 */
[----:B------:R-:W-:-:S04]  /*1f70*/  SHF.R.S32.HI R26, RZ, 0x1f, R3 ;  /* 0x0000001fff1a7819 */ /* 0x000fc80000011403 */
[----:B------:R-:W-:-:S04]  /*1f80*/  ISETP.GE.AND.EX P3, PT, R26, UR19, PT, P3 ;  /* 0x000000131a007c0c */ /* 0x000fc8000bf66330 */
[----:B------:R-:W-:-:S13]  /*1f90*/  ISETP.GT.U32.OR P3, PT, R0, 0x2ff, P3 ;  /* 0x000002ff0000780c */ /* 0x000fda0001f64470 */
[----:B------:R-:W0:Y:S01]  /*1fa0*/  @!P3 LDC.64 R20, c[0x0][0x288] ;  /* 0x0000a200ff14bb82 */ /* 0x000e220000000a00 */
[----:B-1----:R-:W-:Y:S02]  /*1fb0*/  @!P3 MOV R24, R4 ;  /* 0x000000040018b202 */ /* 0x002fe40000000f00 */
[----:B------:R-:W-:Y:S02]  /*1fc0*/  @!P3 MOV R25, R7 ;  /* 0x000000070019b202 */ /* 0x000fe40000000f00 */
[----:B------:R-:W-:Y:S02]  /*1fd0*/  @!P5 IADD3 R9, R31, R9, RZ ;  /* 0x000000091f09d210 */ /* 0x000fe40007ffe0ff */
[C---:B------:R-:W-:Y:S02]  /*1fe0*/  @!P5 SHF.L.U32 R11, R30.reuse, 0x2, RZ ;  /* 0x000000021e0bd819 */ /* 0x040fe400000006ff */
[----:B------:R-:W-:Y:S02]  /*1ff0*/  @!P5 SHF.L.U64.HI R9, R30, 0x2, R9 ;  /* 0x000000021e09d819 */ /* 0x000fe40000010209 */
[----:B--2---:R-:W-:-:S02]  /*2000*/  @!P5 IADD3 R16, P4, R11, R16, RZ ;  /* 0x000000100b10d210 */ /* 0x004fc40007f9e0ff */
[----:B0-----:R-:W-:Y:S02]  /*2010*/  @!P5 IADD3 R12, P6, R11, R12, RZ ;  /* 0x0000000c0b0cd210 */ /* 0x001fe40007fde0ff */
[----:B------:R-:W-:Y:S02]  /*2020*/  CS2R R34, SRZ ;  /* 0x0000000000227805 */ /* 0x000fe4000001ff00 */
[----:B------:R-:W-:Y:S01]  /*2030*/  @!P5 IADD3.X R17, R9, R17, RZ, P4, !PT ;  /* 0x000000110911d210 */ /* 0x000fe200027fe4ff */
[-C--:B------:R-:W-:Y:S02]  /*2040*/  @!P3 IMAD R26, R26, R20.reuse, RZ ;  /* 0x000000141a1ab224 */ /* 0x080fe400078e02ff */
[----:B------:R-:W-:Y:S01]  /*2050*/  @!P3 IMAD.WIDE.U32 R24, R3, R20, R24 ;  /* 0x000000140318b225 */ /* 0x000fe200078e0018 */
[----:B------:R-:W-:Y:S01]  /*2060*/  @!P5 IADD3.X R13, R9, R13, RZ, P6, !PT ;  /* 0x0000000d090dd210 */ /* 0x000fe200037fe4ff */
[----:B------:R0:W2:Y:S02]  /*2070*/  @!P5 LDG.E.64 R34, desc[UR22][R16.64] ;  /* 0x000000161022d981 */ /* 0x0000a4000c1e1b00 */
[----:B------:R-:W-:Y:S01]  /*2080*/  @!P3 IMAD R26, R3, R21, R26 ;  /* 0x00000015031ab224 */ /* 0x000fe200078e021a */
[----:B------:R-:W-:-:S04]  /*2090*/  @!P3 SHF.L.U32 R3, R24, 0x2, RZ ;  /* 0x000000021803b819 */ /* 0x000fc800000006ff */
[----:B------:R-:W-:-:S04]  /*20a0*/  @!P3 IADD3 R9, R25, R26, RZ ;  /* 0x0000001a1909b210 */ /* 0x000fc80007ffe0ff */
[----:B------:R-:W-:Y:S02]  /*20b0*/  @!P3 SHF.L.U64.HI R9, R24, 0x2, R9 ;  /* 0x000000021809b819 */ /* 0x000fe40000010209 */
[----:B0-----:R-:W-:Y:S01]  /*20c0*/  CS2R R16, SRZ ;  /* 0x0000000000107805 */ /* 0x001fe2000001ff00 */
[----:B----4-:R0:W-:Y:S02]  /*20d0*/  STL.64 [R1+0x1d8], R18 ;  /* 0x0001d81201007387 */ /* 0x0101e40000100a00 */
[----:B0-----:R-:W0:Y:S02]  /*20e0*/  @!P3 LDC.64 R18, c[0x0][0x230] ;  /* 0x00008c00ff12bb82 */ /* 0x001e240000000a00 */
[----:B---3--:R1:W-:Y:S04]  /*20f0*/  STL.64 [R1+0xc0], R22 ;  /* 0x0000c01601007387 */ /* 0x0083e80000100a00 */
[----:B------:R3:W-:Y:S01]  /*2100*/  STL.64 [R1+0x190], R32 ;  /* 0x0001902001007387 */ /* 0x0007e20000100a00 */
[----:B0-----:R-:W-:-:S02]  /*2110*/  @!P3 IADD3 R18, P6, R3, R18, RZ ;  /* 0x000000120312b210 */ /* 0x001fc40007fde0ff */
[----:B------:R-:W-:Y:S01]  /*2120*/  IADD3 R8, R2, 0x1e0, RZ ;  /* 0x000001e002087810 */ /* 0x000fe20007ffe0ff */
[----:B-1----:R-:W0:Y:S01]  /*2130*/  @!P3 LDC.64 R22, c[0x0][0x228] ;  /* 0x00008a00ff16bb82 */ /* 0x002e220000000a00 */
[----:B------:R-:W-:Y:S02]  /*2140*/  @!P3 IADD3.X R19, R9, R19, RZ, P6, !PT ;  /* 0x000000130913b210 */ /* 0x000fe400037fe4ff */
[----:B---3--:R-:W-:-:S03]  /*2150*/  CS2R R32, SRZ ;  /* 0x0000000000207805 */ /* 0x008fc6000001ff00 */
[----:B------:R-:W3:Y:S04]  /*2160*/  @!P3 LDG.E.64 R16, desc[UR22][R18.64] ;  /* 0x000000161210b981 */ /* 0x000ee8000c1e1b00 */
[----:B------:R1:W4:Y:S01]  /*2170*/  @!P5 LDG.E.64 R32, desc[UR22][R12.64] ;  /* 0x000000160c20d981 */ /* 0x000322000c1e1b00 */
[----:B------:R-:W-:Y:S02]  /*2180*/  ISETP.GE.U32.AND P2, PT, R8, UR18, PT ;  /* 0x0000001208007c0c */ /* 0x000fe4000bf46070 */
[----:B------:R-:W-:-:S04]  /*2190*/  SHF.R.S32.HI R27, RZ, 0x1f, R8 ;  /* 0x0000001fff1b7819 */ /* 0x000fc80000011408 */
[----:B------:R-:W-:-:S04]  /*21a0*/  ISETP.GE.AND.EX P2, PT, R27, UR19, PT, P2 ;  /* 0x000000131b007c0c */ /* 0x000fc8000bf46320 */
[----:B------:R-:W-:Y:S02]  /*21b0*/  ISETP.GT.U32.OR P2, PT, R0, 0x2ff, P2 ;  /* 0x000002ff0000780c */ /* 0x000fe40001744470 */
[----:B------:R-:W-:-:S11]  /*21c0*/  IADD3 R10, R2, 0x170, RZ ;  /* 0x00000170020a7810 */ /* 0x000fd60007ffe0ff */
[----:B------:R-:W1:Y:S01]  /*21d0*/  @!P2 LDC.64 R14, c[0x0][0x288] ;  /* 0x0000a200ff0eab82 */ /* 0x000e620000000a00 */
[----:B------:R-:W-:Y:S02]  /*21e0*/  ISETP.GE.U32.AND P0, PT, R10, UR18, PT ;  /* 0x000000120a007c0c */ /* 0x000fe4000bf06070 */
[----:B------:R-:W-:-:S04]  /*21f0*/  SHF.R.S32.HI R31, RZ, 0x1f, R10 ;  /* 0x0000001fff1f7819 */ /* 0x000fc8000001140a */
[----:B------:R-:W-:Y:S01]  /*2200*/  ISETP.GE.AND.EX P0, PT, R31, UR19, PT, P0 ;  /* 0x000000131f007c0c */ /* 0x000fe2000bf06300 */
[----:B------:R-:W2:Y:S03]  /*2210*/  @!P2 LDC.64 R28, c[0x0][0x228] ;  /* 0x00008a00ff1cab82 */ /* 0x000ea60000000a00 */
[----:B------:R-:W-:Y:S01]  /*2220*/  ISETP.GT.U32.OR P0, PT, R0, 0x2ff, P0 ;  /* 0x000002ff0000780c */ /* 0x000fe20000704470 */
[----:B-1----:R-:W-:-:S12]  /*2230*/  @!P2 IMAD R25, R27, R14, RZ ;  /* 0x0000000e1b19a224 */ /* 0x002fd800078e02ff */
[----:B------:R-:W1:Y:S01]  /*2240*/  @!P0 LDC.64 R20, c[0x0][0x288] ;  /* 0x0000a200ff148b82 */ /* 0x000e620000000a00 */
[----:B------:R-:W-:-:S07]  /*2250*/  @!P2 IMAD R15, R8, R15, R25 ;  /* 0x0000000f080fa224 */ /* 0x000fce00078e0219 */
[----:B------:R-:W2:Y:S01]  /*2260*/  @!P2 LDC.64 R24, c[0x0][0x230] ;  /* 0x00008c00ff18ab82 */ /* 0x000ea20000000a00 */
[----:B------:R-:W-:Y:S02]  /*2270*/  @!P2 MOV R26, R4 ;  /* 0x00000004001aa202 */ /* 0x000fe40000000f00 */
[----:B------:R-:W-:-:S03]  /*2280*/  @!P2 MOV R27, R7 ;  /* 0x00000007001ba202 */ /* 0x000fc60000000f00 */
[----:B------:R-:W-:Y:S01]  /*2290*/  @!P2 IMAD.WIDE.U32 R26, R8, R14, R26 ;  /* 0x0000000e081aa225 */ /* 0x000fe200078e001a */
[----:B0-----:R-:W-:Y:S02]  /*22a0*/  @!P3 IADD3 R22, P6, R3, R22, RZ ;  /* 0x000000160316b210 */ /* 0x001fe40007fde0ff */
[----:B------:R-:W-:Y:S02]  /*22b0*/  @!P0 MOV R12, R4 ;  /* 0x00000004000c8202 */ /* 0x000fe40000000f00 */
[----:B------:R-:W-:Y:S02]  /*22c0*/  @!P2 IADD3 R15, R27, R15, RZ ;  /* 0x0000000f1b0fa210 */ /* 0x000fe40007ffe0ff */
[----:B------:R-:W-:Y:S01]  /*22d0*/  @!P2 SHF.L.U32 R3, R26, 0x2, RZ ;  /* 0x000000021a03a819 */ /* 0x000fe200000006ff */
[----:B-1----:R-:W-:Y:S01]  /*22e0*/  @!P0 IMAD R14, R31, R20, RZ ;  /* 0x000000141f0e8224 */ /* 0x002fe200078e02ff */
[----:B------:R-:W-:Y:S02]  /*22f0*/  @!P0 MOV R13, R7 ;  /* 0x00000007000d8202 */ /* 0x000fe40000000f00 */
[----:B------:R-:W-:-:S02]  /*2300*/  @!P3 IADD3.X R23, R9, R23, RZ, P6, !PT ;  /* 0x000000170917b210 */ /* 0x000fc400037fe4ff */
[----:B------:R-:W-:Y:S02]  /*2310*/  @!P2 SHF.L.U64.HI R26, R26, 0x2, R15 ;  /* 0x000000021a1aa819 */ /* 0x000fe4000001020f */
[C---:B--2---:R-:W-:Y:S01]  /*2320*/  @!P2 IADD3 R24, P6, R3.reuse, R24, RZ ;  /* 0x000000180318a210 */ /* 0x044fe20007fde0ff */
[C---:B------:R-:W-:Y:S02]  /*2330*/  @!P0 IMAD R21, R10.reuse, R21, R14 ;  /* 0x000000150a158224 */ /* 0x040fe400078e020e */
[----:B------:R-:W-:Y:S01]  /*2340*/  @!P0 IMAD.WIDE.U32 R12, R10, R20, R12 ;  /* 0x000000140a0c8225 */ /* 0x000fe200078e000c */
[----:B------:R-:W-:Y:S01]  /*2350*/  @!P2 IADD3.X R25, R26, R25, RZ, P6, !PT ;  /* 0x000000191a19a210 */ /* 0x000fe200037fe4ff */
[----:B------:R-:W0:Y:S01]  /*2360*/  @!P0 LDC.64 R14, c[0x0][0x228] ;  /* 0x00008a00ff0e8b82 */ /* 0x000e220000000a00 */
[----:B------:R-:W-:Y:S02]  /*2370*/  @!P2 IADD3 R28, P6, R3, R28, RZ ;  /* 0x0000001c031ca210 */ /* 0x000fe40007fde0ff */
[----:B------:R-:W-:-:S02]  /*2380*/  @!P0 IADD3 R10, R13, R21, RZ ;  /* 0x000000150d0a8210 */ /* 0x000fc40007ffe0ff */
[----:B------:R-:W-:Y:S02]  /*2390*/  CS2R R20, SRZ ;  /* 0x0000000000147805 */ /* 0x000fe4000001ff00 */
[----:B------:R-:W-:Y:S02]  /*23a0*/  @!P2 IADD3.X R29, R26, R29, RZ, P6, !PT ;  /* 0x0000001d1a1da210 */ /* 0x000fe400037fe4ff */
[----:B------:R-:W-:Y:S02]  /*23b0*/  CS2R R26, SRZ ;  /* 0x00000000001a7805 */ /* 0x000fe4000001ff00 */
[----:B------:R-:W2:Y:S04]  /*23c0*/  @!P3 LDG.E.64 R20, desc[UR22][R22.64] ;  /* 0x000000161614b981 */ /* 0x000ea8000c1e1b00 */
[----:B------:R-:W2:Y:S04]  /*23d0*/  @!P2 LDG.E.64 R26, desc[UR22][R28.64] ;  /* 0x000000161c1aa981 */ /* 0x000ea8000c1e1b00 */
[----:B----4-:R-:W-:Y:S04]  /*23e0*/  STL.64 [R1+0xa8], R32 ;  /* 0x0000a82001007387 */ /* 0x010fe80000100a00 */
[----:B---3--:R-:W-:Y:S04]  /*23f0*/  STL.64 [R1+0x1f0], R16 ;  /* 0x0001f01001007387 */ /* 0x008fe80000100a00 */
[----:B------:R1:W-:Y:S02]  /*2400*/  STL.64 [R1+0x1e0], R34 ;  /* 0x0001e02201007387 */ /* 0x0003e40000100a00 */
[----:B-1----:R-:W-:-:S06]  /*2410*/  CS2R R34, SRZ ;  /* 0x0000000000227805 */ /* 0x002fcc000001ff00 */
[----:B------:R-:W3:Y:S01]  /*2420*/  @!P2 LDG.E.64 R34, desc[UR22][R24.64] ;  /* 0x000000161822a981 */ /* 0x000ee2000c1e1b00 */
[C---:B------:R-:W-:Y:S02]  /*2430*/  @!P0 SHF.L.U32 R3, R12.reuse, 0x2, RZ ;  /* 0x000000020c038819 */ /* 0x040fe400000006ff */
[----:B------:R-:W-:Y:S02]  /*2440*/  @!P0 SHF.L.U64.HI R10, R12, 0x2, R10 ;  /* 0x000000020c0a8819 */ /* 0x000fe4000001020a */
[----:B0-----:R-:W-:-:S04]  /*2450*/  @!P0 IADD3 R14, P6, R3, R14, RZ ;  /* 0x0000000e030e8210 */ /* 0x001fc80007fde0ff */
[----:B------:R-:W-:Y:S01]  /*2460*/  @!P0 IADD3.X R15, R10, R15, RZ, P6, !PT ;  /* 0x0000000f0a0f8210 */ /* 0x000fe200037fe4ff */
[----:B--2---:R-:W-:Y:S04]  /*2470*/  STL.64 [R1+0xa0], R20 ;  /* 0x0000a01401007387 */ /* 0x004fe80000100a00 */
[----:B------:R-:W-:Y:S01]  /*2480*/  STL.64 [R1+0x98], R26 ;  /* 0x0000981a01007387 */ /* 0x000fe20000100a00 */
[----:B------:R-:W-:-:S03]  /*2490*/  IADD3 R11, R2, 0x160, RZ ;  /* 0x00000160020b7810 */ /* 0x000fc60007ffe0ff */
[----:B---3--:R0:W-:Y:S02]  /*24a0*/  STL.64 [R1+0x1f8], R34 ;  /* 0x0001f82201007387 */ /* 0x0081e40000100a00 */
[----:B0-----:R-:W-:-:S06]  /*24b0*/  CS2R R34, SRZ ;  /* 0x0000000000227805 */ /* 0x001fcc000001ff00 */
[----:B------:R-:W2:Y:S01]  /*24c0*/  @!P0 LDG.E.64 R34, desc[UR22][R14.64] ;  /* 0x000000160e228981 */ /* 0x000ea2000c1e1b00 */
[----:B------:R-:W-:Y:S02]  /*24d0*/  ISETP.GE.U32.AND P4, PT, R11, UR18, PT ;  /* 0x000000120b007c0c */ /* 0x000fe4000bf86070 */
[----:B------:R-:W-:-:S04]  /*24e0*/  SHF.R.S32.HI R30, RZ, 0x1f, R11 ;  /* 0x0000001fff1e7819 */ /* 0x000fc8000001140b */
[----:B------:R-:W-:-:S04]  /*24f0*/  ISETP.GE.AND.EX P4, PT, R30, UR19, PT, P4 ;  /* 0x000000131e007c0c */ /* 0x000fc8000bf86340 */
[----:B------:R-:W-:-:S13]  /*2500*/  ISETP.GT.U32.OR P4, PT, R0, 0x2ff, P4 ;  /* 0x000002ff0000780c */ /* 0x000fda0002784470 */
[----:B------:R-:W0:Y:S08]  /*2510*/  @!P4 LDC.64 R8, c[0x0][0x288] ;  /* 0x0000a200ff08cb82 */ /* 0x000e300000000a00 */
[----:B------:R-:W1:Y:S08]  /*2520*/  @!P4 LDC.64 R20, c[0x0][0x228] ;  /* 0x00008a00ff14cb82 */ /* 0x000e700000000a00 */
[----:B------:R-:W3:Y:S01]  /*2530*/  @!P4 LDC.64 R18, c[0x0][0x230] ;  /* 0x00008c00ff12cb82 */ /* 0x000ee20000000a00 */
[----:B0-----:R-:W-:-:S04]  /*2540*/  @!P4 IMAD R13, R30, R8, RZ ;  /* 0x000000081e0dc224 */ /* 0x001fc800078e02ff */
[----:B------:R-:W-:-:S03]  /*2550*/  @!P4 IMAD R9, R11, R9, R13 ;  /* 0x000000090b09c224 */ /* 0x000fc600078e020d */
[----:B------:R-:W0:Y:S01]  /*2560*/  @!P0 LDC.64 R12, c[0x0][0x230] ;  /* 0x00008c00ff0c8b82 */ /* 0x000e220000000a00 */
[----:B------:R-:W-:Y:S02]  /*2570*/  @!P4 MOV R22, R4 ;  /* 0x000000040016c202 */ /* 0x000fe40000000f00 */
[----:B------:R-:W-:-:S03]  /*2580*/  @!P4 MOV R23, R7 ;  /* 0x000000070017c202 */ /* 0x000fc60000000f00 */
[----:B------:R-:W-:Y:S01]  /*2590*/  @!P4 IMAD.WIDE.U32 R22, R11, R8, R22 ;  /* 0x000000080b16c225 */ /* 0x000fe200078e0016 */
[----:B------:R-:W-:-:S04]  /*25a0*/  CS2R R36, SRZ ;  /* 0x0000000000247805 */ /* 0x000fc8000001ff00 */
[----:B------:R-:W-:-:S04]  /*25b0*/  @!P4 IADD3 R11, R23, R9, RZ ;  /* 0x00000009170bc210 */ /* 0x000fc80007ffe0ff */
[C---:B------:R-:W-:Y:S02]  /*25c0*/  @!P4 SHF.L.U64.HI R11, R22.reuse, 0x2, R11 ;  /* 0x00000002160bc819 */ /* 0x040fe4000001020b */
[----:B0-----:R-:W-:Y:S02]  /*25d0*/  @!P0 IADD3 R12, P2, R3, R12, RZ ;  /* 0x0000000c030c8210 */ /* 0x001fe40007f5e0ff */
[----:B------:R-:W-:Y:S02]  /*25e0*/  @!P4 SHF.L.U32 R3, R22, 0x2, RZ ;  /* 0x000000021603c819 */ /* 0x000fe400000006ff */
[----:B------:R-:W-:Y:S02]  /*25f0*/  @!P0 IADD3.X R13, R10, R13, RZ, P2, !PT ;  /* 0x0000000d0a0d8210 */ /* 0x000fe400017fe4ff */
[C---:B-1----:R-:W-:Y:S02]  /*2600*/  @!P4 IADD3 R20, P6, R3.reuse, R20, RZ ;  /* 0x000000140314c210 */ /* 0x042fe40007fde0ff */
[----:B---3--:R-:W-:Y:S01]  /*2610*/  @!P4 IADD3 R18, P2, R3, R18, RZ ;  /* 0x000000120312c210 */ /* 0x008fe20007f5e0ff */
[----:B------:R0:W3:Y:S01]  /*2620*/  @!P0 LDG.E.64 R36, desc[UR22][R12.64] ;  /* 0x000000160c248981 */ /* 0x0000e2000c1e1b00 */
[----:B------:R-:W-:-:S02]  /*2630*/  @!P4 IADD3.X R21, R11, R21, RZ, P6, !PT ;  /* 0x000000150b15c210 */ /* 0x000fc400037fe4ff */
[----:B------:R-:W-:Y:S02]  /*2640*/  @!P4 IADD3.X R19, R11, R19, RZ, P2, !PT ;  /* 0x000000130b13c210 */ /* 0x000fe400017fe4ff */
[----:B0-----:R-:W-:-:S06]  /*2650*/  CS2R R12, SRZ ;  /* 0x00000000000c7805 */ /* 0x001fcc000001ff00 */
[----:B------:R-:W4:Y:S04]  /*2660*/  @!P4 LDG.E.64 R12, desc[UR22][R20.64] ;  /* 0x00000016140cc981 */ /* 0x000f28000c1e1b00 */
[----:B--2---:R0:W-:Y:S02]  /*2670*/  STL.64 [R1+0x90], R34 ;  /* 0x0000902201007387 */ /* 0x0041e40000100a00 */
[----:B0-----:R-:W-:-:S06]  /*2680*/  CS2R R34, SRZ ;  /* 0x0000000000227805 */ /* 0x001fcc000001ff00 */
[----:B------:R-:W2:Y:S01]  /*2690*/  @!P4 LDG.E.64 R34, desc[UR22][R18.64] ;  /* 0x000000161222c981 */ /* 0x000ea2000c1e1b00 */
[----:B------:R-:W-:-:S04]  /*26a0*/  IADD3 R31, R2, 0x10, RZ ;  /* 0x00000010021f7810 */ /* 0x000fc80007ffe0ff */
[----:B------:R-:W-:Y:S02]  /*26b0*/  SHF.R.S32.HI R33, RZ, 0x1f, R31 ;  /* 0x0000001fff217819 */ /* 0x000fe4000001141f */
[----:B------:R-:W-:-:S04]  /*26c0*/  ISETP.GE.U32.AND P5, PT, R31, UR18, PT ;  /* 0x000000121f007c0c */ /* 0x000fc8000bfa6070 */
[----:B------:R-:W-:-:S04]  /*26d0*/  ISETP.GE.AND.EX P5, PT, R33, UR19, PT, P5 ;  /* 0x0000001321007c0c */ /* 0x000fc8000bfa6350 */
[----:B------:R-:W-:-:S13]  /*26e0*/  ISETP.GT.U32.OR P5, PT, R0, 0x2ff, P5 ;  /* 0x000002ff0000780c */ /* 0x000fda0002fa4470 */
[----:B------:R-:W0:Y:S08]  /*26f0*/  @!P5 LDC.64 R16, c[0x0][0x288] ;  /* 0x0000a200ff10db82 */ /* 0x000e300000000a00 */
[----:B------:R-:W1:Y:S01]  /*2700*/  @!P5 LDC.64 R24, c[0x0][0x230] ;  /* 0x00008c00ff18db82 */ /* 0x000e620000000a00 */
[----:B------:R-:W-:Y:S02]  /*2710*/  @!P5 MOV R22, R4 ;  /* 0x000000040016d202 */ /* 0x000fe40000000f00 */
[----:B------:R-:W-:-:S05]  /*2720*/  IADD3 R30, R2, 0x20, RZ ;  /* 0x00000020021e7810 */ /* 0x000fca0007ffe0ff */
[----:B------:R-:W3:Y:S01]  /*2730*/  @!P5 LDC.64 R26, c[0x0][0x228] ;  /* 0x00008a00ff1adb82 */ /* 0x000ee20000000a00 */
[----:B0-----:R-:W-:-:S04]  /*2740*/  @!P5 IMAD R23, R33, R16, RZ ;  /* 0x000000102117d224 */ /* 0x001fc800078e02ff */
[----:B------:R-:W-:Y:S01]  /*2750*/  @!P5 IMAD R17, R31, R17, R23 ;  /* 0x000000111f11d224 */ /* 0x000fe200078e0217 */
[----:B------:R-:W-:-:S03]  /*2760*/  @!P5 MOV R23, R7 ;  /* 0x000000070017d202 */ /* 0x000fc60000000f00 */
[----:B------:R-:W-:-:S05]  /*2770*/  @!P5 IMAD.WIDE.U32 R22, R31, R16, R22 ;  /* 0x000000101f16d225 */ /* 0x000fca00078e0016 */
[----:B------:R-:W-:Y:S02]  /*2780*/  @!P5 IADD3 R17, R23, R17, RZ ;  /* 0x000000111711d210 */ /* 0x000fe40007ffe0ff */
[C---:B------:R-:W-:Y:S02]  /*2790*/  @!P5 SHF.L.U32 R3, R22.reuse, 0x2, RZ ;  /* 0x000000021603d819 */ /* 0x040fe400000006ff */
[----:B------:R-:W-:Y:S02]  /*27a0*/  @!P5 SHF.L.U64.HI R17, R22, 0x2, R17 ;  /* 0x000000021611d819 */ /* 0x000fe40000010211 */
[----:B-1----:R-:W-:-:S04]  /*27b0*/  @!P5 IADD3 R24, P6, R3, R24, RZ ;  /* 0x000000180318d210 */ /* 0x002fc80007fde0ff */
[----:B------:R-:W-:Y:S01]  /*27c0*/  @!P5 IADD3.X R25, R17, R25, RZ, P6, !PT ;  /* 0x000000191119d210 */ /* 0x000fe200037fe4ff */
[----:B----4-:R-:W-:Y:S04]  /*27d0*/  STL.64 [R1+0x88], R12 ;  /* 0x0000880c01007387 */ /* 0x010fe80000100a00 */
[----:B--2---:R0:W-:Y:S02]  /*27e0*/  STL.64 [R1+0xf8], R34 ;  /* 0x0000f82201007387 */ /* 0x0041e40000100a00 */
[----:B0-----:R-:W-:-:S06]  /*27f0*/  CS2R R34, SRZ ;  /* 0x0000000000227805 */ /* 0x001fcc000001ff00 */
[----:B------:R-:W2:Y:S01]  /*2800*/  @!P5 LDG.E.64 R34, desc[UR22][R24.64] ;  /* 0x000000161822d981 */ /* 0x000ea2000c1e1b00 */
[----:B------:R-:W-:Y:S02]  /*2810*/  SHF.R.S32.HI R32, RZ, 0x1f, R30 ;  /* 0x0000001fff207819 */ /* 0x000fe4000001141e */
[----:B------:R-:W-:-:S04]  /*2820*/  ISETP.GE.U32.AND P3, PT, R30, UR18, PT ;  /* 0x000000121e007c0c */ /* 0x000fc8000bf66070 */
[----:B------:R-:W-:-:S04]  /*2830*/  ISETP.GE.AND.EX P3, PT, R32, UR19, PT, P3 ;  /* 0x0000001320007c0c */ /* 0x000fc8000bf66330 */
[----:B------:R-:W-:Y:S02]  /*2840*/  ISETP.GT.U32.OR P3, PT, R0, 0x2ff, P3 ;  /* 0x000002ff0000780c */ /* 0x000fe40001f64470 */
[----:B------:R-:W-:-:S11]  /*2850*/  IADD3 R31, R2, 0x30, RZ ;  /* 0x00000030021f7810 */ /* 0x000fd60007ffe0ff */
[----:B------:R-:W0:Y:S01]  /*2860*/  @!P3 LDC.64 R8, c[0x0][0x288] ;  /* 0x0000a200ff08bb82 */ /* 0x000e220000000a00 */
[----:B------:R-:W-:Y:S02]  /*2870*/  SHF.R.S32.HI R33, RZ, 0x1f, R31 ;  /* 0x0000001fff217819 */ /* 0x000fe4000001141f */
[----:B------:R-:W-:-:S04]  /*2880*/  ISETP.GE.U32.AND P2, PT, R31, UR18, PT ;  /* 0x000000121f007c0c */ /* 0x000fc8000bf46070 */
[----:B------:R-:W-:Y:S01]  /*2890*/  ISETP.GE.AND.EX P2, PT, R33, UR19, PT, P2 ;  /* 0x0000001321007c0c */ /* 0x000fe2000bf46320 */
[----:B------:R-:W1:Y:S03]  /*28a0*/  @!P3 LDC.64 R10, c[0x0][0x228] ;  /* 0x00008a00ff0abb82 */ /* 0x000e660000000a00 */
[----:B------:R-:W-:Y:S02]  /*28b0*/  ISETP.GT.U32.OR P2, PT, R0, 0x2ff, P2 ;  /* 0x000002ff0000780c */ /* 0x000fe40001744470 */
[----:B---3--:R-:W-:Y:S02]  /*28c0*/  @!P5 IADD3 R26, P6, R3, R26, RZ ;  /* 0x0000001a031ad210 */ /* 0x008fe40007fde0ff */
[----:B------:R-:W-:Y:S02]  /*28d0*/  @!P3 MOV R28, R4 ;  /* 0x00000004001cb202 */ /* 0x000fe40000000f00 */
[----:B------:R-:W-:Y:S01]  /*28e0*/  @!P3 MOV R29, R7 ;  /* 0x00000007001db202 */ /* 0x000fe20000000f00 */
[----:B0-----:R-:W-:-:S02]  /*28f0*/  @!P3 IMAD R3, R32, R8, RZ ;  /* 0x000000082003b224 */ /* 0x001fc400078e02ff */
[C---:B------:R-:W-:Y:S01]  /*2900*/  @!P3 IMAD.WIDE.U32 R28, R30.reuse, R8, R28 ;  /* 0x000000081e1cb225 */ /* 0x040fe200078e001c */
[----:B------:R-:W-:Y:S02]  /*2910*/  @!P5 IADD3.X R27, R17, R27, RZ, P6, !PT ;  /* 0x0000001b111bd210 */ /* 0x000fe400037fe4ff */
[----:B------:R-:W0:Y:S01]  /*2920*/  @!P3 LDC.64 R16, c[0x0][0x230] ;  /* 0x00008c00ff10bb82 */ /* 0x000e220000000a00 */
[----:B------:R-:W-:-:S07]  /*2930*/  @!P3 IMAD R3, R30, R9, R3 ;  /* 0x000000091e03b224 */ /* 0x000fce00078e0203 */
[----:B------:R-:W3:Y:S01]  /*2940*/  @!P2 LDC.64 R8, c[0x0][0x288] ;  /* 0x0000a200ff08ab82 */ /* 0x000ee20000000a00 */
[----:B------:R-:W-:Y:S02]  /*2950*/  @!P3 IADD3 R3, R29, R3, RZ ;  /* 0x000000031d03b210 */ /* 0x000fe40007ffe0ff */
[C---:B------:R-:W-:Y:S02]  /*2960*/  IADD3 R30, R2.reuse, 0x40, RZ ;  /* 0x00000040021e7810 */ /* 0x040fe40007ffe0ff */
[----:B------:R-:W-:Y:S02]  /*2970*/  IADD3 R32, R2, 0x50, RZ ;  /* 0x0000005002207810 */ /* 0x000fe40007ffe0ff */
[C---:B------:R-:W-:Y:S02]  /*2980*/  @!P3 SHF.L.U32 R22, R28.reuse, 0x2, RZ ;  /* 0x000000021c16b819 */ /* 0x040fe400000006ff */
[----:B------:R-:W-:Y:S02]  /*2990*/  @!P3 SHF.L.U64.HI R3, R28, 0x2, R3 ;  /* 0x000000021c03b819 */ /* 0x000fe40000010203 */
[----:B------:R-:W-:-:S02]  /*29a0*/  SHF.R.S32.HI R29, RZ, 0x1f, R30 ;  /* 0x0000001fff1d7819 */ /* 0x000fc4000001141e */
[----:B------:R-:W-:Y:S02]  /*29b0*/  ISETP.GE.U32.AND P0, PT, R30, UR18, PT ;  /* 0x000000121e007c0c */ /* 0x000fe4000bf06070 */
[----:B------:R-:W-:Y:S02]  /*29c0*/  SHF.R.S32.HI R28, RZ, 0x1f, R32 ;  /* 0x0000001fff1c7819 */ /* 0x000fe40000011420 */
[----:B------:R-:W-:Y:S02]  /*29d0*/  ISETP.GE.U32.AND P4, PT, R32, UR18, PT ;  /* 0x0000001220007c0c */ /* 0x000fe4000bf86070 */
[----:B------:R-:W-:Y:S02]  /*29e0*/  ISETP.GE.AND.EX P0, PT, R29, UR19, PT, P0 ;  /* 0x000000131d007c0c */ /* 0x000fe4000bf06300 */
[----:B------:R-:W-:Y:S02]  /*29f0*/  ISETP.GE.AND.EX P4, PT, R28, UR19, PT, P4 ;  /* 0x000000131c007c0c */ /* 0x000fe4000bf86340 */
[----:B------:R-:W-:Y:S01]  /*2a00*/  @!P2 MOV R12, R4 ;  /* 0x00000004000ca202 */ /* 0x000fe20000000f00 */
[----:B---3--:R-:W-:Y:S01]  /*2a10*/  @!P2 IMAD R14, R33, R8, RZ ;  /* 0x00000008210ea224 */ /* 0x008fe200078e02ff */
[----:B------:R-:W-:-:S02]  /*2a20*/  @!P2 MOV R13, R7 ;  /* 0x00000007000da202 */ /* 0x000fc40000000f00 */
[----:B------:R-:W-:Y:S01]  /*2a30*/  ISETP.GT.U32.OR P0, PT, R0, 0x2ff, P0 ;  /* 0x000002ff0000780c */ /* 0x000fe20000704470 */
[C---:B------:R-:W-:Y:S01]  /*2a40*/  @!P2 IMAD R14, R31.reuse, R9, R14 ;  /* 0x000000091f0ea224 */ /* 0x040fe200078e020e */
[----:B0-----:R-:W-:Y:S01]  /*2a50*/  @!P3 IADD3 R18, P6, R22, R16, RZ ;  /* 0x000000101612b210 */ /* 0x001fe20007fde0ff */
[----:B------:R-:W-:Y:S01]  /*2a60*/  @!P2 IMAD.WIDE.U32 R12, R31, R8, R12 ;  /* 0x000000081f0ca225 */ /* 0x000fe200078e000c */
[----:B------:R-:W-:Y:S02]  /*2a70*/  ISETP.GT.U32.OR P4, PT, R0, 0x2ff, P4 ;  /* 0x000002ff0000780c */ /* 0x000fe40002784470 */
[----:B------:R-:W-:Y:S02]  /*2a80*/  @!P3 IADD3.X R19, R3, R17, RZ, P6, !PT ;  /* 0x000000110313b210 */ /* 0x000fe400037fe4ff */
[----:B-1----:R-:W-:Y:S01]  /*2a90*/  @!P3 IADD3 R10, P6, R22, R10, RZ ;  /* 0x0000000a160ab210 */ /* 0x002fe20007fde0ff */
[----:B------:R-:W0:Y:S01]  /*2aa0*/  @!P2 LDC.64 R16, c[0x0][0x230] ;  /* 0x00008c00ff10ab82 */ /* 0x000e220000000a00 */
[----:B------:R-:W-:-:S02]  /*2ab0*/  @!P2 IADD3 R13, R13, R14, RZ ;  /* 0x0000000e0d0da210 */ /* 0x000fc40007ffe0ff */
[----:B------:R-:W-:Y:S01]  /*2ac0*/  @!P3 IADD3.X R11, R3, R11, RZ, P6, !PT ;  /* 0x0000000b030bb210 */ /* 0x000fe200037fe4ff */
[----:B------:R1:W-:Y:S01]  /*2ad0*/  STL.64 [R1+0x130], R36 ;  /* 0x0001302401007387 */ /* 0x0003e20000100a00 */
[C---:B------:R-:W-:Y:S02]  /*2ae0*/  @!P2 SHF.L.U32 R20, R12.reuse, 0x2, RZ ;  /* 0x000000020c14a819 */ /* 0x040fe400000006ff */
[----:B------:R-:W-:Y:S02]  /*2af0*/  @!P2 SHF.L.U64.HI R3, R12, 0x2, R13 ;  /* 0x000000020c03a819 */ /* 0x000fe4000001020d */
[----:B------:R-:W-:Y:S01]  /*2b00*/  CS2R R12, SRZ ;  /* 0x00000000000c7805 */ /* 0x000fe2000001ff00 */
[----:B------:R-:W3:Y:S05]  /*2b10*/  @!P2 LDC.64 R22, c[0x0][0x228] ;  /* 0x00008a00ff16ab82 */ /* 0x000eea0000000a00 */
[----:B------:R-:W4:Y:S03]  /*2b20*/  @!P3 LDG.E.64 R12, desc[UR22][R18.64] ;  /* 0x00000016120cb981 */ /* 0x000f26000c1e1b00 */
[----:B------:R-:W3:Y:S08]  /*2b30*/  @!P0 LDC.64 R8, c[0x0][0x288] ;  /* 0x0000a200ff088b82 */ /* 0x000ef00000000a00 */
[----:B------:R-:W3:Y:S01]  /*2b40*/  @!P4 LDC.64 R14, c[0x0][0x288] ;  /* 0x0000a200ff0ecb82 */ /* 0x000ee20000000a00 */
[----:B0-----:R-:W-:-:S02]  /*2b50*/  @!P2 IADD3 R16, P6, R20, R16, RZ ;  /* 0x000000101410a210 */ /* 0x001fc40007fde0ff */
[----:B-1----:R-:W-:Y:S02]  /*2b60*/  CS2R R36, SRZ ;  /* 0x0000000000247805 */ /* 0x002fe4000001ff00 */
[----:B------:R-:W-:-:S04]  /*2b70*/  @!P2 IADD3.X R17, R3, R17, RZ, P6, !PT ;  /* 0x000000110311a210 */ /* 0x000fc800037fe4ff */
[----:B------:R0:W4:Y:S02]  /*2b80*/  @!P5 LDG.E.64 R36, desc[UR22][R26.64] ;  /* 0x000000161a24d981 */ /* 0x000124000c1e1b00 */
[----:B0-----:R-:W-:Y:S02]  /*2b90*/  CS2R R26, SRZ ;  /* 0x00000000001a7805 */ /* 0x001fe4000001ff00 */
[----:B--2---:R0:W-:Y:S02]  /*2ba0*/  STL.64 [R1+0x8], R34 ;  /* 0x0000082201007387 */ /* 0x0041e40000100a00 */
[----:B0-----:R-:W-:-:S06]  /*2bb0*/  CS2R R34, SRZ ;  /* 0x0000000000227805 */ /* 0x001fcc000001ff00 */
[----:B------:R0:W2:Y:S01]  /*2bc0*/  @!P3 LDG.E.64 R34, desc[UR22][R10.64] ;  /* 0x000000160a22b981 */ /* 0x0000a2000c1e1b00 */
[----:B---3--:R-:W-:Y:S01]  /*2bd0*/  @!P2 IADD3 R22, P3, R20, R22, RZ ;  /* 0x000000161416a210 */ /* 0x008fe20007f7e0ff */
[----:B------:R-:W-:Y:S02]  /*2be0*/  @!P4 IMAD R20, R28, R14, RZ ;  /* 0x0000000e1c14c224 */ /* 0x000fe400078e02ff */
[----:B0-----:R-:W-:Y:S01]  /*2bf0*/  @!P0 IMAD R10, R29, R8, RZ ;  /* 0x000000081d0a8224 */ /* 0x001fe200078e02ff */
[----:B------:R-:W-:-:S06]  /*2c00*/  CS2R R28, SRZ ;  /* 0x00000000001c7805 */ /* 0x000fcc000001ff00 */
[----:B------:R0:W3:Y:S01]  /*2c10*/  @!P2 LDG.E.64 R28, desc[UR22][R16.64] ;  /* 0x00000016101ca981 */ /* 0x0000e2000c1e1b00 */
[----:B------:R-:W-:-:S05]  /*2c20*/  @!P2 IADD3.X R23, R3, R23, RZ, P3, !PT ;  /* 0x000000170317a210 */ /* 0x000fca0001ffe4ff */
[----:B------:R1:W3:Y:S01]  /*2c30*/  @!P2 LDG.E.64 R26, desc[UR22][R22.64] ;  /* 0x00000016161aa981 */ /* 0x0002e2000c1e1b00 */
[----:B------:R-:W-:Y:S02]  /*2c40*/  IADD3 R33, R2, 0x60, RZ ;  /* 0x0000006002217810 */ /* 0x000fe40007ffe0ff */
[----:B------:R-:W-:Y:S02]  /*2c50*/  @!P0 MOV R18, R4 ;  /* 0x0000000400128202 */ /* 0x000fe40000000f00 */
[----:B------:R-:W-:Y:S01]  /*2c60*/  @!P0 MOV R19, R7 ;  /* 0x0000000700138202 */ /* 0x000fe20000000f00 */
[----:B------:R-:W-:Y:S01]  /*2c70*/  @!P0 IMAD R9, R30, R9, R10 ;  /* 0x000000091e098224 */ /* 0x000fe200078e020a */
[----:B------:R-:W-:Y:S01]  /*2c80*/  SHF.R.S32.HI R24, RZ, 0x1f, R33 ;  /* 0x0000001fff187819 */ /* 0x000fe20000011421 */
[----:B------:R-:W2:Y:S01]  /*2c90*/  @!P0 LDC.64 R10, c[0x0][0x230] ;  /* 0x00008c00ff0a8b82 */ /* 0x000ea20000000a00 */
[----:B------:R-:W-:-:S04]  /*2ca0*/  ISETP.GE.U32.AND P5, PT, R33, UR18, PT ;  /* 0x0000001221007c0c */ /* 0x000fc8000bfa6070 */
[----:B------:R-:W-:Y:S01]  /*2cb0*/  ISETP.GE.AND.EX P5, PT, R24, UR19, PT, P5 ;  /* 0x0000001318007c0c */ /* 0x000fe2000bfa6350 */
[----:B------:R-:W-:Y:S02]  /*2cc0*/  @!P0 IMAD.WIDE.U32 R18, R30, R8, R18 ;  /* 0x000000081e128225 */ /* 0x000fe400078e0012 */
[----:B0-----:R-:W0:Y:S01]  /*2cd0*/  @!P4 LDC.64 R16, c[0x0][0x228] ;  /* 0x00008a00ff10cb82 */ /* 0x001e220000000a00 */
[----:B------:R-:W-:Y:S02]  /*2ce0*/  ISETP.GT.U32.OR P5, PT, R0, 0x2ff, P5 ;  /* 0x000002ff0000780c */ /* 0x000fe40002fa4470 */
[----:B------:R-:W-:-:S05]  /*2cf0*/  @!P0 IADD3 R3, R19, R9, RZ ;  /* 0x0000000913038210 */ /* 0x000fca0007ffe0ff */
[----:B------:R-:W0:Y:S01]  /*2d00*/  @!P0 LDC.64 R8, c[0x0][0x228] ;  /* 0x00008a00ff088b82 */ /* 0x000e220000000a00 */
[C---:B------:R-:W-:Y:S02]  /*2d10*/  @!P0 SHF.L.U32 R21, R18.reuse, 0x2, RZ ;  /* 0x0000000212158819 */ /* 0x040fe400000006ff */
[----:B------:R-:W-:-:S05]  /*2d20*/  @!P0 SHF.L.U64.HI R3, R18, 0x2, R3 ;  /* 0x0000000212038819 */ /* 0x000fca0000010203 */
[----:B------:R-:W0:Y:S01]  /*2d30*/  @!P5 LDC.64 R30, c[0x0][0x288] ;  /* 0x0000a200ff1edb82 */ /* 0x000e220000000a00 */
[----:B-1----:R-:W-:Y:S02]  /*2d40*/  @!P4 MOV R22, R4 ;  /* 0x000000040016c202 */ /* 0x002fe40000000f00 */
[----:B------:R-:W-:-:S05]  /*2d50*/  @!P4 MOV R23, R7 ;  /* 0x000000070017c202 */ /* 0x000fca0000000f00 */
[----:B------:R-:W1:Y:S01]  /*2d60*/  @!P4 LDC.64 R18, c[0x0][0x230] ;  /* 0x00008c00ff12cb82 */ /* 0x000e620000000a00 */
[----:B----4-:R-:W-:Y:S04]  /*2d70*/  STL [R1+0x218], R12 ;  /* 0x0002180c01007387 */ /* 0x010fe80000100800 */
[----:B------:R-:W-:Y:S01]  /*2d80*/  STL [R1+0x208], R13 ;  /* 0x0002080d01007387 */ /* 0x000fe20000100800 */
[C---:B------:R-:W-:Y:S02]  /*2d90*/  @!P4 IMAD R20, R32.reuse, R15, R20 ;  /* 0x0000000f2014c224 */ /* 0x040fe400078e0214 */
[----:B------:R-:W-:Y:S02]  /*2da0*/  @!P4 IMAD.WIDE.U32 R14, R32, R14, R22 ;  /* 0x0000000e200ec225 */ /* 0x000fe400078e0016 */
[----:B------:R-:W4:Y:S03]  /*2db0*/  @!P5 LDC.64 R22, c[0x0][0x230] ;  /* 0x00008c00ff16db82 */ /* 0x000f260000000a00 */
[----:B------:R-:W-:Y:S01]  /*2dc0*/  @!P4 IADD3 R20, R15, R20, RZ ;  /* 0x000000140f14c210 */ /* 0x000fe20007ffe0ff */
[----:B0-----:R-:W-:Y:S01]  /*2dd0*/  @!P5 IMAD R32, R24, R30, RZ ;  /* 0x0000001e1820d224 */ /* 0x001fe200078e02ff */
[----:B------:R-:W-:-:S03]  /*2de0*/  @!P4 SHF.L.U32 R24, R14, 0x2, RZ ;  /* 0x000000020e18c819 */ /* 0x000fc600000006ff */
[----:B------:R-:W-:Y:S01]  /*2df0*/  @!P5 IMAD R32, R33, R31, R32 ;  /* 0x0000001f2120d224 */ /* 0x000fe200078e0220 */
[----:B--2---:R0:W-:Y:S02]  /*2e00*/  STL.64 [R1+0x80], R34 ;  /* 0x0000802201007387 */ /* 0x0041e40000100a00 */
[----:B0-----:R-:W-:-:S04]  /*2e10*/  IADD3 R35, R2, 0x70, RZ ;  /* 0x0000007002237810 */ /* 0x001fc80007ffe0ff */
[----:B------:R-:W-:Y:S02]  /*2e20*/  SHF.R.S32.HI R13, RZ, 0x1f, R35 ;  /* 0x0000001fff0d7819 */ /* 0x000fe40000011423 */
[----:B------:R-:W-:-:S04]  /*2e30*/  ISETP.GE.U32.AND P6, PT, R35, UR18, PT ;  /* 0x0000001223007c0c */ /* 0x000fc8000bfc6070 */
[----:B------:R-:W-:-:S04]  /*2e40*/  ISETP.GE.AND.EX P3, PT, R13, UR19, PT, P6 ;  /* 0x000000130d007c0c */ /* 0x000fc8000bf66360 */
[----:B------:R-:W-:Y:S01]  /*2e50*/  ISETP.GT.U32.OR P3, PT, R0, 0x2ff, P3 ;  /* 0x000002ff0000780c */ /* 0x000fe20001f64470 */
[----:B------:R-:W-:Y:S01]  /*2e60*/  STL.64 [R1+0x70], R36 ;  /* 0x0000702401007387 */ /* 0x000fe20000100a00 */
[----:B------:R-:W-:-:S03]  /*2e70*/  @!P0 IADD3 R10, P6, R21, R10, RZ ;  /* 0x0000000a150a8210 */ /* 0x000fc60007fde0ff */
[----:B---3--:R0:W-:Y:S01]  /*2e80*/  STL.64 [R1+0x18], R28 ;  /* 0x0000181c01007387 */ /* 0x0081e20000100a00 */
[----:B------:R-:W-:Y:S02]  /*2e90*/  IADD3 R34, R2, 0x80, RZ ;  /* 0x0000008002227810 */ /* 0x000fe40007ffe0ff */
[----:B------:R-:W-:Y:S02]  /*2ea0*/  @!P0 IADD3.X R11, R3, R11, RZ, P6, !PT ;  /* 0x0000000b030b8210 */ /* 0x000fe400037fe4ff */
[----:B------:R-:W-:-:S03]  /*2eb0*/  @!P0 IADD3 R8, P6, R21, R8, RZ ;  /* 0x0000000815088210 */ /* 0x000fc60007fde0ff */
[----:B0-----:R-:W0:Y:S01]  /*2ec0*/  @!P3 LDC.64 R28, c[0x0][0x288] ;  /* 0x0000a200ff1cbb82 */ /* 0x001e220000000a00 */
[----:B------:R-:W-:Y:S02]  /*2ed0*/  SHF.R.S32.HI R12, RZ, 0x1f, R34 ;  /* 0x0000001fff0c7819 */ /* 0x000fe40000011422 */
[----:B------:R-:W-:Y:S02]  /*2ee0*/  ISETP.GE.U32.AND P2, PT, R34, UR18, PT ;  /* 0x0000001222007c0c */ /* 0x000fe4000bf46070 */
[----:B------:R-:W-:Y:S02]  /*2ef0*/  @!P0 IADD3.X R9, R3, R9, RZ, P6, !PT ;  /* 0x0000000903098210 */ /* 0x000fe400037fe4ff */
[----:B------:R-:W-:Y:S01]  /*2f00*/  @!P4 SHF.L.U64.HI R3, R14, 0x2, R20 ;  /* 0x000000020e03c819 */ /* 0x000fe20000010214 */
[----:B------:R2:W-:Y:S01]  /*2f10*/  STL.64 [R1+0x78], R26 ;  /* 0x0000781a01007387 */ /* 0x0005e20000100a00 */
[----:B------:R-:W-:Y:S01]  /*2f20*/  ISETP.GE.AND.EX P2, PT, R12, UR19, PT, P2 ;  /* 0x000000130c007c0c */ /* 0x000fe2000bf46320 */
[----:B------:R-:W3:Y:S01]  /*2f30*/  @!P3 LDC.64 R14, c[0x0][0x230] ;  /* 0x00008c00ff0ebb82 */ /* 0x000ee20000000a00 */
[----:B------:R-:W-:-:S02]  /*2f40*/  @!P5 MOV R20, R4 ;  /* 0x000000040014d202 */ /* 0x000fc40000000f00 */
[----:B------:R-:W-:Y:S02]  /*2f50*/  @!P5 MOV R21, R7 ;  /* 0x000000070015d202 */ /* 0x000fe40000000f00 */
[----:B------:R-:W-:Y:S02]  /*2f60*/  ISETP.GT.U32.OR P2, PT, R0, 0x2ff, P2 ;  /* 0x000002ff0000780c */ /* 0x000fe40001744470 */
[C---:B-1----:R-:W-:Y:S01]  /*2f70*/  @!P4 IADD3 R18, P6, R24.reuse, R18, RZ ;  /* 0x000000121812c210 */ /* 0x042fe20007fde0ff */
[----:B--2---:R-:W1:Y:S01]  /*2f80*/  @!P5 LDC.64 R26, c[0x0][0x228] ;  /* 0x00008a00ff1adb82 */ /* 0x004e620000000a00 */
[----:B------:R-:W-:Y:S02]  /*2f90*/  @!P5 IMAD.WIDE.U32 R30, R33, R30, R20 ;  /* 0x0000001e211ed225 */ /* 0x000fe400078e0014 */
[----:B------:R-:W-:Y:S02]  /*2fa0*/  @!P4 IADD3.X R19, R3, R19, RZ, P6, !PT ;  /* 0x000000130313c210 */ /* 0x000fe400037fe4ff */
[----:B------:R-:W-:-:S02]  /*2fb0*/  @!P4 IADD3 R16, P6, R24, R16, RZ ;  /* 0x000000101810c210 */ /* 0x000fc40007fde0ff */
[----:B------:R-:W-:Y:S01]  /*2fc0*/  @!P5 IADD3 R33, R31, R32, RZ ;  /* 0x000000201f21d210 */ /* 0x000fe20007ffe0ff */
[----:B0-----:R-:W-:Y:S01]  /*2fd0*/  @!P3 IMAD R31, R13, R28, RZ ;  /* 0x0000001c0d1fb224 */ /* 0x001fe200078e02ff */
[----:B------:R-:W-:Y:S01]  /*2fe0*/  @!P4 IADD3.X R17, R3, R17, RZ, P6, !PT ;  /* 0x000000110311c210 */ /* 0x000fe200037fe4ff */
[----:B------:R-:W0:Y:S01]  /*2ff0*/  @!P2 LDC.64 R20, c[0x0][0x288] ;  /* 0x0000a200ff14ab82 */ /* 0x000e220000000a00 */
[C---:B------:R-:W-:Y:S01]  /*3000*/  @!P5 SHF.L.U32 R32, R30.reuse, 0x2, RZ ;  /* 0x000000021e20d819 */ /* 0x040fe200000006ff */
[C---:B------:R-:W-:Y:S01]  /*3010*/  @!P3 IMAD R29, R35.reuse, R29, R31 ;  /* 0x0000001d231db224 */ /* 0x040fe200078e021f */
[----:B------:R-:W-:Y:S02]  /*3020*/  @!P5 SHF.L.U64.HI R3, R30, 0x2, R33 ;  /* 0x000000021e03d819 */ /* 0x000fe40000010221 */
[----:B------:R-:W-:Y:S02]  /*3030*/  @!P3 MOV R30, R4 ;  /* 0x00000004001eb202 */ /* 0x000fe40000000f00 */
[----:B------:R-:W-:Y:S01]  /*3040*/  @!P3 MOV R31, R7 ;  /* 0x00000007001fb202 */ /* 0x000fe20000000f00 */
[----:B------:R-:W2:Y:S01]  /*3050*/  @!P3 LDC.64 R24, c[0x0][0x228] ;  /* 0x00008a00ff18bb82 */ /* 0x000ea20000000a00 */
[----:B----4-:R-:W-:Y:S01]  /*3060*/  @!P5 IADD3 R22, P6, R32, R22, RZ ;  /* 0x000000162016d210 */ /* 0x010fe20007fde0ff */
[----:B------:R-:W-:-:S03]  /*3070*/  @!P3 IMAD.WIDE.U32 R30, R35, R28, R30 ;  /* 0x0000001c231eb225 */ /* 0x000fc600078e001e */
[----:B------:R-:W-:Y:S02]  /*3080*/  @!P5 IADD3.X R23, R3, R23, RZ, P6, !PT ;  /* 0x000000170317d210 */ /* 0x000fe400037fe4ff */
[----:B-1----:R-:W-:Y:S02]  /*3090*/  @!P5 IADD3 R26, P6, R32, R26, RZ ;  /* 0x0000001a201ad210 */ /* 0x002fe40007fde0ff */
[----:B------:R-:W-:Y:S02]  /*30a0*/  @!P3 IADD3 R29, R31, R29, RZ ;  /* 0x0000001d1f1db210 */ /* 0x000fe40007ffe0ff */
[C---:B------:R-:W-:Y:S02]  /*30b0*/  @!P3 SHF.L.U32 R31, R30.reuse, 0x2, RZ ;  /* 0x000000021e1fb819 */ /* 0x040fe400000006ff */
[----:B------:R-:W-:Y:S02]  /*30c0*/  @!P5 IADD3.X R27, R3, R27, RZ, P6, !PT ;  /* 0x0000001b031bd210 */ /* 0x000fe400037fe4ff */
[----:B------:R-:W-:-:S02]  /*30d0*/  @!P3 SHF.L.U64.HI R30, R30, 0x2, R29 ;  /* 0x000000021e1eb819 */ /* 0x000fc4000001021d */
[----:B---3--:R-:W-:-:S04]  /*30e0*/  @!P3 IADD3 R28, P6, R31, R14, RZ ;  /* 0x0000000e1f1cb210 */ /* 0x008fc80007fde0ff */
[----:B------:R-:W-:Y:S02]  /*30f0*/  @!P3 IADD3.X R29, R30, R15, RZ, P6, !PT ;  /* 0x0000000f1e1db210 */ /* 0x000fe400037fe4ff */
[----:B------:R-:W-:Y:S01]  /*3100*/  CS2R R14, SRZ ;  /* 0x00000000000e7805 */ /* 0x000fe2000001ff00 */
[----:B0-----:R-:W-:Y:S01]  /*3110*/  @!P2 IMAD R3, R12, R20, RZ ;  /* 0x000000140c03a224 */ /* 0x001fe200078e02ff */
[----:B------:R-:W-:-:S04]  /*3120*/  CS2R R12, SRZ ;  /* 0x00000000000c7805 */ /* 0x000fc8000001ff00 */
[----:B------:R0:W3:Y:S04]  /*3130*/  @!P0 LDG.E.64 R14, desc[UR22][R10.64] ;  /* 0x000000160a0e8981 */ /* 0x0000e8000c1e1b00 */
[----:B------:R1:W4:Y:S01]  /*3140*/  @!P0 LDG.E.64 R12, desc[UR22][R8.64] ;  /* 0x00000016080c8981 */ /* 0x000322000c1e1b00 */
[----:B0-----:R-:W-:-:S06]  /*3150*/  CS2R R10, SRZ ;  /* 0x00000000000a7805 */ /* 0x001fcc000001ff00 */
[----:B------:R0:W4:Y:S04]  /*3160*/  @!P4 LDG.E.64 R10, desc[UR22][R16.64] ;  /* 0x00000016100ac981 */ /* 0x000128000c1e1b00 */
[----:B---3--:R3:W-:Y:S01]  /*3170*/  STL.64 [R1+0x210], R14 ;  /* 0x0002100e01007387 */ /* 0x0087e20000100a00 */
[----:B-1----:R-:W-:Y:S02]  /*3180*/  CS2R R8, SRZ ;  /* 0x0000000000087805 */ /* 0x002fe4000001ff00 */
[----:B------:R-:W-:Y:S02]  /*3190*/  IADD3 R36, R2, 0x90, RZ ;  /* 0x0000009002247810 */ /* 0x000fe40007ffe0ff */
[----:B--2---:R-:W-:Y:S01]  /*31a0*/  @!P3 IADD3 R24, P6, R31, R24, RZ ;  /* 0x000000181f18b210 */ /* 0x004fe20007fde0ff */
[----:B----4-:R-:W-:Y:S01]  /*31b0*/  STL.64 [R1+0x68], R12 ;  /* 0x0000680c01007387 */ /* 0x010fe20000100a00 */
[----:B------:R-:W-:Y:S01]  /*31c0*/  @!P2 IMAD R21, R34, R21, R3 ;  /* 0x000000152215a224 */ /* 0x000fe200078e0203 */
[----:B0-----:R-:W0:Y:S02]  /*31d0*/  @!P2 LDC.64 R16, c[0x0][0x228] ;  /* 0x00008a00ff10ab82 */ /* 0x001e240000000a00 */
[----:B------:R-:W2:Y:S01]  /*31e0*/  @!P5 LDG.E.64 R8, desc[UR22][R26.64] ;  /* 0x000000161a08d981 */ /* 0x000ea2000c1e1b00 */
[----:B---3--:R-:W-:-:S03]  /*31f0*/  CS2R R14, SRZ ;  /* 0x00000000000e7805 */ /* 0x008fc6000001ff00 */
[----:B------:R1:W-:Y:S04]  /*3200*/  STL.64 [R1+0x60], R10 ;  /* 0x0000600a01007387 */ /* 0x0003e80000100a00 */
[----:B------:R3:W4:Y:S01]  /*3210*/  @!P4 LDG.E.64 R14, desc[UR22][R18.64] ;  /* 0x00000016120ec981 */ /* 0x000722000c1e1b00 */
[----:B-1----:R-:W-:-:S06]  /*3220*/  CS2R R10, SRZ ;  /* 0x00000000000a7805 */ /* 0x002fcc000001ff00 */
[----:B------:R1:W2:Y:S01]  /*3230*/  @!P5 LDG.E.64 R10, desc[UR22][R22.64] ;  /* 0x00000016160ad981 */ /* 0x0002a2000c1e1b00 */
[----:B------:R-:W-:Y:S02]  /*3240*/  SHF.R.S32.HI R37, RZ, 0x1f, R36 ;  /* 0x0000001fff257819 */ /* 0x000fe40000011424 */
[----:B---3--:R-:W-:Y:S02]  /*3250*/  CS2R R18, SRZ ;  /* 0x0000000000127805 */ /* 0x008fe4000001ff00 */
[----:B------:R-:W-:-:S04]  /*3260*/  ISETP.GE.U32.AND P0, PT, R36, UR18, PT ;  /* 0x0000001224007c0c */ /* 0x000fc8000bf06070 */
[----:B------:R-:W-:Y:S01]  /*3270*/  ISETP.GE.AND.EX P0, PT, R37, UR19, PT, P0 ;  /* 0x0000001325007c0c */ /* 0x000fe2000bf06300 */
[----:B------:R-:W3:Y:S03]  /*3280*/  @!P3 LDG.E.64 R18, desc[UR22][R28.64] ;  /* 0x000000161c12b981 */ /* 0x000ee6000c1e1b00 */
[----:B------:R-:W-:Y:S02]  /*3290*/  ISETP.GT.U32.OR P0, PT, R0, 0x2ff, P0 ;  /* 0x000002ff0000780c */ /* 0x000fe40000704470 */
[----:B------:R-:W-:Y:S02]  /*32a0*/  @!P3 IADD3.X R25, R30, R25, RZ, P6, !PT ;  /* 0x000000191e19b210 */ /* 0x000fe400037fe4ff */
[----:B------:R-:W-:Y:S02]  /*32b0*/  @!P2 MOV R30, R4 ;  /* 0x00000004001ea202 */ /* 0x000fe40000000f00 */
[----:B------:R-:W-:-:S03]  /*32c0*/  @!P2 MOV R31, R7 ;  /* 0x00000007001fa202 */ /* 0x000fc60000000f00 */
[----:B------:R-:W-:-:S04]  /*32d0*/  @!P2 IMAD.WIDE.U32 R30, R34, R20, R30 ;  /* 0x00000014221ea225 */ /* 0x000fc800078e001e */
[----:B------:R-:W1:Y:S01]  /*32e0*/  @!P0 LDC.64 R34, c[0x0][0x288] ;  /* 0x0000a200ff228b82 */ /* 0x000e620000000a00 */
[----:B------:R-:W-:Y:S02]  /*32f0*/  @!P2 IADD3 R3, R31, R21, RZ ;  /* 0x000000151f03a210 */ /* 0x000fe40007ffe0ff */
[C---:B------:R-:W-:Y:S02]  /*3300*/  @!P2 SHF.L.U32 R20, R30.reuse, 0x2, RZ ;  /* 0x000000021e14a819 */ /* 0x040fe400000006ff */
[----:B------:R-:W-:Y:S01]  /*3310*/  @!P2 SHF.L.U64.HI R3, R30, 0x2, R3 ;  /* 0x000000021e03a819 */ /* 0x000fe20000010203 */
[----:B------:R-:W-:Y:S01]  /*3320*/  UIMAD.WIDE UR6, UR8, 0x8, UR6 ;  /* 0x00000008080678a5 */ /* 0x000fe2000f8e0206 */
[----:B------:R-:W-:Y:S02]  /*3330*/  @!P0 MOV R21, R7 ;  /* 0x0000000700158202 */ /* 0x000fe40000000f00 */
[----:B------:R-:W-:Y:S02]  /*3340*/  CS2R R32, SRZ ;  /* 0x0000000000207805 */ /* 0x000fe4000001ff00 */
[----:B------:R-:W-:Y:S01]  /*3350*/  IADD3 R12, R2, 0xa0, RZ ;  /* 0x000000a0020c7810 */ /* 0x000fe20007ffe0ff */
[----:B------:R-:W3:Y:S01]  /*3360*/  @!P0 LDC.64 R26, c[0x0][0x230] ;  /* 0x00008c00ff1a8b82 */ /* 0x000ee20000000a00 */
[----:B-1----:R-:W-:Y:S01]  /*3370*/  @!P0 IMAD R22, R37, R34, RZ ;  /* 0x0000002225168224 */ /* 0x002fe200078e02ff */
[----:B------:R-:W-:Y:S01]  /*3380*/  MOV R37, UR7 ;  /* 0x0000000700257c02 */ /* 0x000fe20008000f00 */
[----:B------:R1:W5:Y:S02]  /*3390*/  @!P3 LDG.E.64 R32, desc[UR22][R24.64] ;  /* 0x000000161820b981 */ /* 0x000364000c1e1b00 */
[----:B------:R-:W-:-:S02]  /*33a0*/  @!P0 IMAD R22, R36, R35, R22 ;  /* 0x0000002324168224 */ /* 0x000fc400078e0216 */
[----:B----4-:R-:W-:Y:S04]  /*33b0*/  STL.64 [R1+0x28], R14 ;  /* 0x0000280e01007387 */ /* 0x010fe80000100a00 */
[----:B--2---:R2:W-:Y:S02]  /*33c0*/  STL.64 [R1+0x38], R10 ;  /* 0x0000380a01007387 */ /* 0x0045e40000100a00 */
[----:B--2---:R-:W2:Y:S02]  /*33d0*/  @!P2 LDC.64 R10, c[0x0][0x230] ;  /* 0x00008c00ff0aab82 */ /* 0x004ea40000000a00 */
[----:B--2---:R-:W-:-:S04]  /*33e0*/  @!P2 IADD3 R10, P6, R20, R10, RZ ;  /* 0x0000000a140aa210 */ /* 0x004fc80007fde0ff */
[----:B------:R-:W-:Y:S02]  /*33f0*/  @!P2 IADD3.X R11, R3, R11, RZ, P6, !PT ;  /* 0x0000000b030ba210 */ /* 0x000fe400037fe4ff */
[----:B0-----:R-:W-:Y:S02]  /*3400*/  @!P2 IADD3 R16, P6, R20, R16, RZ ;  /* 0x000000101410a210 */ /* 0x001fe40007fde0ff */
[----:B------:R-:W-:-:S05]  /*3410*/  @!P0 MOV R20, R4 ;  /* 0x0000000400148202 */ /* 0x000fca0000000f00 */
[----:B------:R-:W-:Y:S01]  /*3420*/  @!P0 IMAD.WIDE.U32 R34, R36, R34, R20 ;  /* 0x0000002224228225 */ /* 0x000fe200078e0014 */
[----:B------:R-:W-:-:S06]  /*3430*/  MOV R36, UR6 ;  /* 0x0000000600247c02 */ /* 0x000fcc0008000f00 */
[----:B------:R-:W2:Y:S01]  /*3440*/  LDG.E.64 R36, desc[UR22][R36.64] ;  /* 0x0000001624247981 */ /* 0x000ea2000c1e1b00 */
[----:B------:R-:W-:Y:S02]  /*3450*/  SHF.R.S32.HI R13, RZ, 0x1f, R12 ;  /* 0x0000001fff0d7819 */ /* 0x000fe4000001140c */
[----:B------:R-:W-:-:S04]  /*3460*/  ISETP.GE.U32.AND P4, PT, R12, UR18, PT ;  /* 0x000000120c007c0c */ /* 0x000fc8000bf86070 */
[----:B------:R-:W-:Y:S02]  /*3470*/  ISETP.GE.AND.EX P5, PT, R13, UR19, PT, P4 ;  /* 0x000000130d007c0c */ /* 0x000fe4000bfa6340 */
[----:B------:R-:W-:Y:S02]  /*3480*/  IADD3 R15, R2, 0xb0, RZ ;  /* 0x000000b0020f7810 */ /* 0x000fe40007ffe0ff */
[----:B------:R-:W-:Y:S01]  /*3490*/  ISETP.GT.U32.OR P5, PT, R0, 0x2ff, P5 ;  /* 0x000002ff0000780c */ /* 0x000fe20002fa4470 */
[----:B------:R0:W-:Y:S01]  /*34a0*/  STL.64 [R1+0x10], R8 ;  /* 0x0000100801007387 */ /* 0x0001e20000100a00 */
[----:B------:R-:W-:Y:S02]  /*34b0*/  ISETP.GE.U32.AND P4, PT, R15, UR18, PT ;  /* 0x000000120f007c0c */ /* 0x000fe4000bf86070 */
[----:B0-----:R-:W-:-:S09]  /*34c0*/  SHF.R.S32.HI R8, RZ, 0x1f, R15 ;  /* 0x0000001fff087819 */ /* 0x001fd2000001140f */
[----:B------:R-:W0:Y:S01]  /*34d0*/  @!P5 LDC.64 R20, c[0x0][0x230] ;  /* 0x00008c00ff14db82 */ /* 0x000e220000000a00 */
[----:B------:R-:W-:Y:S01]  /*34e0*/  ISETP.GE.AND.EX P4, PT, R8, UR19, PT, P4 ;  /* 0x0000001308007c0c */ /* 0x000fe2000bf86340 */
[----:B---3--:R3:W-:Y:S03]  /*34f0*/  STL.64 [R1+0x40], R18 ;  /* 0x0000401201007387 */ /* 0x0087e60000100a00 */
[----:B------:R-:W-:Y:S02]  /*3500*/  ISETP.GT.U32.OR P4, PT, R0, 0x2ff, P4 ;  /* 0x000002ff0000780c */ /* 0x000fe40002784470 */
[----:B------:R-:W-:Y:S01]  /*3510*/  IADD3 R8, R2, 0x1f0, RZ ;  /* 0x000001f002087810 */ /* 0x000fe20007ffe0ff */
[----:B---3--:R-:W3:Y:S03]  /*3520*/  @!P5 LDC.64 R18, c[0x0][0x288] ;  /* 0x0000a200ff12db82 */ /* 0x008ee60000000a00 */
[----:B------:R-:W-:-:S02]  /*3530*/  ISETP.GE.U32.AND P3, PT, R8, UR18, PT ;  /* 0x0000001208007c0c */ /* 0x000fc4000bf66070 */
[----:B------:R-:W-:-:S04]  /*3540*/  SHF.R.S32.HI R14, RZ, 0x1f, R8 ;  /* 0x0000001fff0e7819 */ /* 0x000fc80000011408 */
[----:B------:R-:W-:Y:S01]  /*3550*/  ISETP.GE.AND.EX P3, PT, R14, UR19, PT, P3 ;  /* 0x000000130e007c0c */ /* 0x000fe2000bf66330 */
[----:B-1----:R-:W1:Y:S03]  /*3560*/  @!P4 LDC.64 R24, c[0x0][0x288] ;  /* 0x0000a200ff18cb82 */ /* 0x002e660000000a00 */
[----:B------:R-:W-:-:S05]  /*3570*/  ISETP.GT.U32.OR P3, PT, R0, 0x2ff, P3 ;  /* 0x000002ff0000780c */ /* 0x000fca0001f64470 */
[----:B------:R-:W4:Y:S01]  /*3580*/  @!P0 LDC.64 R8, c[0x0][0x228] ;  /* 0x00008a00ff088b82 */ /* 0x000f220000000a00 */
[----:B------:R-:W-:Y:S02]  /*3590*/  @!P0 IADD3 R29, R35, R22, RZ ;  /* 0x00000016231d8210 */ /* 0x000fe40007ffe0ff */
[----:B------:R-:W-:Y:S02]  /*35a0*/  @!P2 IADD3.X R17, R3, R17, RZ, P6, !PT ;  /* 0x000000110311a210 */ /* 0x000fe400037fe4ff */
[C---:B------:R-:W-:Y:S01]  /*35b0*/  @!P0 SHF.L.U32 R3, R34.reuse, 0x2, RZ ;  /* 0x0000000222038819 */ /* 0x040fe200000006ff */
[----:B---3--:R-:W-:Y:S02]  /*35c0*/  @!P5 IMAD R28, R13, R18, RZ ;  /* 0x000000120d1cd224 */ /* 0x008fe400078e02ff */
[----:B------:R-:W3:Y:S01]  /*35d0*/  @!P3 LDC.64 R30, c[0x0][0x288] ;  /* 0x0000a200ff1ebb82 */ /* 0x000ee20000000a00 */
[----:B------:R-:W-:Y:S01]  /*35e0*/  @!P0 SHF.L.U64.HI R34, R34, 0x2, R29 ;  /* 0x0000000222228819 */ /* 0x000fe2000001021d */
[----:B------:R-:W-:Y:S01]  /*35f0*/  @!P5 IMAD R19, R12, R19, R28 ;  /* 0x000000130c13d224 */ /* 0x000fe200078e021c */
[----:B------:R-:W-:-:S02]  /*3600*/  @!P5 MOV R28, R4 ;  /* 0x00000004001cd202 */ /* 0x000fc40000000f00 */
[----:B------:R-:W-:Y:S02]  /*3610*/  @!P5 MOV R29, R7 ;  /* 0x00000007001dd202 */ /* 0x000fe40000000f00 */
[----:B------:R-:W-:Y:S01]  /*3620*/  SHF.R.S32.HI R35, RZ, 0x1f, R15 ;  /* 0x0000001fff237819 */ /* 0x000fe2000001140f */
[----:B------:R-:W0:Y:S01]  /*3630*/  @!P5 LDC.64 R22, c[0x0][0x228] ;  /* 0x00008a00ff16db82 */ /* 0x000e220000000a00 */
[----:B------:R-:W-:Y:S01]  /*3640*/  @!P0 IADD3 R26, P6, R3, R26, RZ ;  /* 0x0000001a031a8210 */ /* 0x000fe20007fde0ff */
[----:B------:R-:W-:-:S04]  /*3650*/  @!P5 IMAD.WIDE.U32 R28, R12, R18, R28 ;  /* 0x000000120c1cd225 */ /* 0x000fc800078e001c */
[----:B-1----:R-:W-:Y:S01]  /*3660*/  @!P4 IMAD R18, R35, R24, RZ ;  /* 0x000000182312c224 */ /* 0x002fe200078e02ff */
[----:B------:R-:W-:Y:S02]  /*3670*/  @!P0 IADD3.X R27, R34, R27, RZ, P6, !PT ;  /* 0x0000001b221b8210 */ /* 0x000fe400037fe4ff */
[----:B----4-:R-:W-:Y:S01]  /*3680*/  @!P0 IADD3 R8, P6, R3, R8, RZ ;  /* 0x0000000803088210 */ /* 0x010fe20007fde0ff */
[----:B------:R-:W-:Y:S01]  /*3690*/  @!P4 IMAD R35, R15, R25, R18 ;  /* 0x000000190f23c224 */ /* 0x000fe200078e0212 */
[----:B------:R-:W-:Y:S02]  /*36a0*/  @!P5 IADD3 R3, R29, R19, RZ ;  /* 0x000000131d03d210 */ /* 0x000fe40007ffe0ff */
[----:B------:R-:W-:Y:S02]  /*36b0*/  @!P4 MOV R18, R4 ;  /* 0x000000040012c202 */ /* 0x000fe40000000f00 */
[----:B------:R-:W-:-:S03]  /*36c0*/  @!P4 MOV R19, R7 ;  /* 0x000000070013c202 */ /* 0x000fc60000000f00 */
[----:B------:R-:W-:Y:S01]  /*36d0*/  @!P4 IMAD.WIDE.U32 R24, R15, R24, R18 ;  /* 0x000000180f18c225 */ /* 0x000fe200078e0012 */
[----:B--2---:R-:W-:Y:S02]  /*36e0*/  MOV R13, R37 ;  /* 0x00000025000d7202 */ /* 0x004fe40000000f00 */
[----:B------:R-:W1:Y:S02]  /*36f0*/  @!P4 LDC.64 R18, c[0x0][0x230] ;  /* 0x00008c00ff12cb82 */ /* 0x000e640000000a00 */
[----:B------:R-:W-:Y:S01]  /*3700*/  @!P4 IADD3 R25, R25, R35, RZ ;  /* 0x000000231919c210 */ /* 0x000fe20007ffe0ff */
[----:B---3--:R-:W-:Y:S01]  /*3710*/  @!P3 IMAD R35, R14, R30, RZ ;  /* 0x0000001e0e23b224 */ /* 0x008fe200078e02ff */
[----:B------:R-:W-:Y:S01]  /*3720*/  IADD3 R37, R2, 0x1f0, RZ ;  /* 0x000001f002257810 */ /* 0x000fe20007ffe0ff */
[----:B------:R-:W2:Y:S01]  /*3730*/  LDL.LU.64 R14, [R1+0x48] ;  /* 0x00004800010e7983 */ /* 0x000ea20000300a00 */
[----:B------:R-:W-:-:S03]  /*3740*/  MOV R12, R36 ;  /* 0x00000024000c7202 */ /* 0x000fc60000000f00 */
[----:B------:R-:W-:Y:S01]  /*3750*/  @!P3 IMAD R35, R37, R31, R35 ;  /* 0x0000001f2523b224 */ /* 0x000fe200078e0223 */
[----:B------:R-:W-:-:S06]  /*3760*/  CS2R R36, SRZ ;  /* 0x0000000000247805 */ /* 0x000fcc000001ff00 */
[----:B------:R3:W4:Y:S01]  /*3770*/  @!P2 LDG.E.64 R36, desc[UR22][R10.64] ;  /* 0x000000160a24a981 */ /* 0x000722000c1e1b00 */
[----:B------:R-:W-:Y:S02]  /*3780*/  @!P0 IADD3.X R9, R34, R9, RZ, P6, !PT ;  /* 0x0000000922098210 */ /* 0x000fe400037fe4ff */
[C---:B------:R-:W-:Y:S02]  /*3790*/  @!P5 SHF.L.U32 R34, R28.reuse, 0x2, RZ ;  /* 0x000000021c22d819 */ /* 0x040fe400000006ff */
[----:B------:R-:W-:Y:S02]  /*37a0*/  @!P5 SHF.L.U64.HI R3, R28, 0x2, R3 ;  /* 0x000000021c03d819 */ /* 0x000fe40000010203 */
[----:B0-----:R-:W-:Y:S01]  /*37b0*/  @!P5 IADD3 R20, P6, R34, R20, RZ ;  /* 0x000000142214d210 */ /* 0x001fe20007fde0ff */
[----:B------:R-:W0:Y:S03]  /*37c0*/  @!P4 LDC.64 R28, c[0x0][0x228] ;  /* 0x00008a00ff1ccb82 */ /* 0x000e260000000a00 */
[----:B------:R-:W-:-:S02]  /*37d0*/  @!P5 IADD3.X R21, R3, R21, RZ, P6, !PT ;  /* 0x000000150315d210 */ /* 0x000fc400037fe4ff */
[----:B------:R-:W-:Y:S02]  /*37e0*/  @!P5 IADD3 R22, P6, R34, R22, RZ ;  /* 0x000000162216d210 */ /* 0x000fe40007fde0ff */
[C---:B------:R-:W-:Y:S01]  /*37f0*/  @!P4 SHF.L.U32 R34, R24.reuse, 0x2, RZ ;  /* 0x000000021822c819 */ /* 0x040fe200000006ff */
[----:B---3--:R-:W3:Y:S01]  /*3800*/  @!P3 LDC.64 R10, c[0x0][0x230] ;  /* 0x00008c00ff0abb82 */ /* 0x008ee20000000a00 */
[----:B------:R-:W-:Y:S02]  /*3810*/  @!P5 IADD3.X R23, R3, R23, RZ, P6, !PT ;  /* 0x000000170317d210 */ /* 0x000fe400037fe4ff */
[----:B------:R-:W-:Y:S02]  /*3820*/  @!P4 SHF.L.U64.HI R3, R24, 0x2, R25 ;  /* 0x000000021803c819 */ /* 0x000fe40000010219 */
[----:B------:R-:W-:Y:S02]  /*3830*/  IADD3 R31, R2, 0x1f0, RZ ;  /* 0x000001f0021f7810 */ /* 0x000fe40007ffe0ff */
[----:B------:R-:W-:-:S02]  /*3840*/  @!P3 MOV R24, R4 ;  /* 0x000000040018b202 */ /* 0x000fc40000000f00 */
[----:B------:R-:W-:-:S03]  /*3850*/  @!P3 MOV R25, R7 ;  /* 0x000000070019b202 */ /* 0x000fc60000000f00 */
[----:B------:R-:W-:Y:S01]  /*3860*/  @!P3 IMAD.WIDE.U32 R24, R31, R30, R24 ;  /* 0x0000001e1f18b225 */ /* 0x000fe200078e0018 */
[----:B------:R-:W-:-:S06]  /*3870*/  CS2R R30, SRZ ;  /* 0x00000000001e7805 */ /* 0x000fcc000001ff00 */
[----:B------:R1:W5:Y:S02]  /*3880*/  @!P2 LDG.E.64 R30, desc[UR22][R16.64] ;  /* 0x00000016101ea981 */ /* 0x000364000c1e1b00 */
[----:B-1----:R-:W1:Y:S02]  /*3890*/  @!P3 LDC.64 R16, c[0x0][0x228] ;  /* 0x00008a00ff10bb82 */ /* 0x002e640000000a00 */
[----:B----4-:R4:W-:Y:S02]  /*38a0*/  STL.64 [R1+0x20], R36 ;  /* 0x0000202401007387 */ /* 0x0109e40000100a00 */
[C---:B----4-:R-:W-:Y:S02]  /*38b0*/  @!P4 IADD3 R36, P2, R34.reuse, R18, RZ ;  /* 0x000000122224c210 */ /* 0x050fe40007f5e0ff */
[----:B0-----:R-:W-:Y:S02]  /*38c0*/  @!P4 IADD3 R18, P6, R34, R28, RZ ;  /* 0x0000001c2212c210 */ /* 0x001fe40007fde0ff */
[----:B------:R-:W-:Y:S01]  /*38d0*/  MOV R34, R12 ;  /* 0x0000000c00227202 */ /* 0x000fe20000000f00 */
[----:B------:R-:W-:Y:S01]  /*38e0*/  HFMA2.MMA R12, -RZ, RZ, 0, 0 ;  /* 0x00000000ff0c7435 */ /* 0x000fe200000001ff */
[----:B------:R-:W-:-:S02]  /*38f0*/  @!P4 IADD3.X R37, R3, R19, RZ, P2, !PT ;  /* 0x000000130325c210 */ /* 0x000fc400017fe4ff */
[----:B------:R-:W-:Y:S02]  /*3900*/  @!P4 IADD3.X R19, R3, R29, RZ, P6, !PT ;  /* 0x0000001d0313c210 */ /* 0x000fe400037fe4ff */
[----:B------:R-:W-:-:S05]  /*3910*/  MOV R28, RZ ;  /* 0x000000ff001c7202 */ /* 0x000fca0000000f00 */
[----:B------:R-:W-:Y:S01]  /*3920*/  MOV R29, R12 ;  /* 0x0000000c001d7202 */ /* 0x000fe20000000f00 */
[----:B------:R0:W-:Y:S04]  /*3930*/  STL [R1+0x54], R12 ;  /* 0x0000540c01007387 */ /* 0x0001e80000100800 */
[----:B------:R4:W-:Y:S04]  /*3940*/  STL [R1+0x50], R28 ;  /* 0x0000501c01007387 */ /* 0x0009e80000100800 */
[----:B0-----:R-:W5:Y:S04]  /*3950*/  LDL.LU R12, [R1+0x218] ;  /* 0x00021800010c7983 */ /* 0x001f680000300800 */
[----:B----4-:R-:W4:Y:S04]  /*3960*/  @!P0 LDG.E.64 R28, desc[UR22][R26.64] ;  /* 0x000000161a1c8981 */ /* 0x010f28000c1e1b00 */
[----:B------:R-:W3:Y:S01]  /*3970*/  LDL.LU.64 R26, [R1+0x58] ;  /* 0x00005800011a7983 */ /* 0x000ee20000300a00 */
[----:B------:R-:W-:-:S02]  /*3980*/  @!P3 IADD3 R3, R25, R35, RZ ;  /* 0x000000231903b210 */ /* 0x000fc40007ffe0ff */
[----:B------:R-:W-:Y:S02]  /*3990*/  MOV R25, R34 ;  /* 0x0000002200197202 */ /* 0x000fe40000000f00 */
[----:B------:R-:W-:-:S06]  /*39a0*/  CS2R R34, SRZ ;  /* 0x0000000000227805 */ /* 0x000fcc000001ff00 */
[----:B--2---:R0:W5:Y:S02]  /*39b0*/  @P1 LDG.E.64 R34, desc[UR22][R14.64] ;  /* 0x000000160e221981 */ /* 0x004164000c1e1b00 */
[----:B0-----:R-:W-:-:S06]  /*39c0*/  CS2R R14, SRZ ;  /* 0x00000000000e7805 */ /* 0x001fcc000001ff00 */
[----:B------:R-:W2:Y:S04]  /*39d0*/  @!P5 LDG.E.64 R14, desc[UR22][R20.64] ;  /* 0x00000016140ed981 */ /* 0x000ea8000c1e1b00 */
[----:B----4-:R0:W-:Y:S02]  /*39e0*/  @!P0 STL.64 [R1+0x50], R28 ;  /* 0x0000501c01008387 */ /* 0x0101e40000100a00 */
[----:B0-----:R-:W-:Y:S01]  /*39f0*/  HFMA2.MMA R29, -RZ, RZ, 0, 0 ;  /* 0x00000000ff1d7435 */ /* 0x001fe200000001ff */
[----:B------:R-:W-:-:S09]  /*3a00*/  MOV R28, RZ ;  /* 0x000000ff001c7202 */ /* 0x000fd20000000f00 */
[----:B------:R0:W5:Y:S02]  /*3a10*/  @!P0 LDG.E.64 R28, desc[UR22][R8.64] ;  /* 0x00000016081c8981 */ /* 0x000164000c1e1b00 */
[----:B0-----:R-:W-:-:S06]  /*3a20*/  CS2R R8, SRZ ;  /* 0x0000000000087805 */ /* 0x001fcc000001ff00 */
[----:B---3--:R0:W3:Y:S02]  /*3a30*/  @P1 LDG.E.64 R8, desc[UR22][R26.64] ;  /* 0x000000161a081981 */ /* 0x0080e4000c1e1b00 */
[----:B0-----:R-:W-:-:S06]  /*3a40*/  CS2R R26, SRZ ;  /* 0x00000000001a7805 */ /* 0x001fcc000001ff00 */
[----:B------:R0:W5:Y:S02]  /*3a50*/  @!P5 LDG.E.64 R26, desc[UR22][R22.64] ;  /* 0x00000016161ad981 */ /* 0x000164000c1e1b00 */
[----:B0-----:R-:W-:-:S06]  /*3a60*/  CS2R R22, SRZ ;  /* 0x0000000000167805 */ /* 0x001fcc000001ff00 */
[----:B------:R0:W4:Y:S01]  /*3a70*/  @!P4 LDG.E.64 R22, desc[UR22][R36.64] ;  /* 0x000000162416c981 */ /* 0x000122000c1e1b00 */
[C---:B------:R-:W-:Y:S02]  /*3a80*/  @!P3 SHF.L.U64.HI R3, R24.reuse, 0x2, R3 ;  /* 0x000000021803b819 */ /* 0x040fe40000010203 */
[----:B------:R-:W-:-:S04]  /*3a90*/  @!P3 SHF.L.U32 R24, R24, 0x2, RZ ;  /* 0x000000021818b819 */ /* 0x000fc800000006ff */
[----:B------:R-:W-:Y:S02]  /*3aa0*/  @!P3 IADD3 R10, P0, R24, R10, RZ ;  /* 0x0000000a180ab210 */ /* 0x000fe40007f1e0ff */
[----:B0-----:R-:W-:Y:S02]  /*3ab0*/  CS2R R36, SRZ ;  /* 0x0000000000247805 */ /* 0x001fe4000001ff00 */
[----:B------:R-:W-:-:S05]  /*3ac0*/  @!P3 IADD3.X R11, R3, R11, RZ, P0, !PT ;  /* 0x0000000b030bb210 */ /* 0x000fca00007fe4ff */
[----:B------:R-:W3:Y:S01]  /*3ad0*/  @!P3 LDG.E.64 R36, desc[UR22][R10.64] ;  /* 0x000000160a24b981 */ /* 0x000ee2000c1e1b00 */
[----:B-1----:R-:W-:-:S03]  /*3ae0*/  @!P3 IADD3 R16, P2, R24, R16, RZ ;  /* 0x000000101810b210 */ /* 0x002fc60007f5e0ff */
[----:B--2---:R0:W-:Y:S01]  /*3af0*/  STL.64 [R1+0x30], R14 ;  /* 0x0000300e01007387 */ /* 0x0041e20000100a00 */
[----:B------:R-:W-:-:S03]  /*3b00*/  @!P3 IADD3.X R17, R3, R17, RZ, P2, !PT ;  /* 0x000000110311b210 */ /* 0x000fc600017fe4ff */
[----:B0-----:R-:W5:Y:S01]  /*3b10*/  LDL.LU.64 R14, [R1+0x210] ;  /* 0x00021000010e7983 */ /* 0x001f620000300a00 */
[----:B------:R-:W-:-:S04]  /*3b20*/  MOV R21, R25 ;  /* 0x0000001900157202 */ /* 0x000fc80000000f00 */
[----:B------:R-:W-:-:S13]  /*3b30*/  R2UR UR6, R21 ;  /* 0x00000000150672ca */ /* 0x000fda00000e0000 */
[----:B------:R-:W-:-:S05]  /*3b40*/  MOV R3, UR6 ;  /* 0x0000000600037c02 */ /* 0x000fca0008000f00 */
[----:B------:R-:W-:-:S05]  /*3b50*/  FFMA.FTZ R3, -R3, UR6, R13 ;  /* 0x0000000603037c23 */ /* 0x000fca000801010d */
[----:B------:R-:W-:Y:S01]  /*3b60*/  FSETP.GTU.FTZ.AND P0, PT, R3, RZ, PT ;  /* 0x000000ff0300720b */ /* 0x000fe20003f1c000 */
[----:B----4-:R0:W-:-:S12]  /*3b70*/  STL.64 [R1+0x48], R22 ;  /* 0x0000481601007387 */ /* 0x0101d80000100a00 */
[----:B------:R-:W-:Y:S01]  /*3b80*/  VOTEU.ANY UP0, P0 ;  /* 0x00000000003f7886 */ /* 0x000fe20000000100 */
[----:B0-----:R-:W-:-:S04]  /*3b90*/  CS2R R22, SRZ ;  /* 0x0000000000167805 */ /* 0x001fc8000001ff00 */
[----:B------:R-:W-:Y:S01]  /*3ba0*/  @UP0 ULDC UR5, c[0x0][0x250] ;  /* 0x0000940000050ab9 */ /* 0x000fe20000000800 */
[----:B------:R-:W5:Y:S04]  /*3bb0*/  LDL.LU R13, [R1+0x208] ;  /* 0x00020800010d7983 */ /* 0x000f680000300800 */
[----:B------:R-:W5:Y:S01]  /*3bc0*/  @!P3 LDG.E.64 R22, desc[UR22][R16.64] ;  /* 0x000000161016b981 */ /* 0x000f62000c1e1b00 */
[----:B------:R-:W-:-:S13]  /*3bd0*/  PLOP3.LUT P0, PT, PT, PT, UP0, 0x80, 0x0 ;  /* 0x000000000000781c */ /* 0x000fda0003f0f008 */
[----:B------:R-:W-:-:S06]  /*3be0*/  @P0 FADD.FTZ R3, R3, UR5 ;  /* 0x0000000503030e21 */ /* 0x000fcc0008010000 */
[----:B------:R-:W0:Y:S01]  /*3bf0*/  @P0 MUFU.RSQ R3, R3 ;  /* 0x0000000300030308 */ /* 0x000e220000001400 */
[----:B---3--:R1:W-:Y:S01]  /*3c00*/  STL.64 [R1+0x58], R36 ;  /* 0x0000582401007387 */ /* 0x0083e20000100a00 */
[----:B------:R-:W-:Y:S01]  /*3c10*/  CS2R R24, SRZ ;  /* 0x0000000000187805 */ /* 0x000fe2000001ff00 */
[----:B------:R-:W-:Y:S01]  /*3c20*/  UMOV UR26, 0x3f800000 ;  /* 0x3f800000001a7882 */ /* 0x000fe20000000000 */
[----:B------:R-:W-:Y:S01]  /*3c30*/  BSSY B0, `(.L_x_2256) ;  /* 0x0000016000007945 */ /* 0x000fe20003800000 */
[----:B------:R-:W-:Y:S02]  /*3c40*/  ISETP.NE.AND P5, PT, RZ, UR25, PT ;  /* 0x00000019ff007c0c */ /* 0x000fe4000bfa5270 */
[----:B------:R-:W-:Y:S01]  /*3c50*/  CS2R R10, SRZ ;  /* 0x00000000000a7805 */ /* 0x000fe2000001ff00 */
[----:B------:R2:W5:Y:S01]  /*3c60*/  @!P4 LDG.E.64 R24, desc[UR22][R18.64] ;  /* 0x000000161218c981 */ /* 0x000562000c1e1b00 */
[----:B0-----:R-:W-:Y:S02]  /*3c70*/  @P0 R2UR UR5, R3 ;  /* 0x00000000030502ca */ /* 0x001fe400000e0000 */
[----:B------:R-:W-:Y:S01]  /*3c80*/  ISETP.GT.U32.AND P0, PT, R0, 0x2ff, PT ;  /* 0x000002ff0000780c */ /* 0x000fe20003f04070 */
[----:B------:R-:W-:Y:S01]  /*3c90*/  FADD.FTZ R3, R8, -UR6 ;  /* 0x8000000608037e21 */ /* 0x000fe20008010000 */
[----:B--2---:R-:W-:Y:S01]  /*3ca0*/  FADD.FTZ R18, R9, -UR6 ;  /* 0x8000000609127e21 */ /* 0x004fe20008010000 */
[----:B------:R-:W-:-:S08]  /*3cb0*/  CS2R R8, SRZ ;  /* 0x0000000000087805 */ /* 0x000fd0000001ff00 */
[----:B------:R-:W-:Y:S02]  /*3cc0*/  @UP0 UMOV UR26, UR5 ;  /* 0x00000005001a0c82 */ /* 0x000fe40008000000 */
[----:B-1----:R-:W-:Y:S05]  /*3cd0*/  @P0 BRA `(.L_x_2257) ;  /* 0x00000000002c0947 */ /* 0x002fea0003800000 */
[----:B------:R-:W2:Y:S01]  /*3ce0*/  LDL R21, [R1+0x200] ;  /* 0x0002000001157983 */ /* 0x000ea20000100800 */
[----:B------:R-:W-:Y:S01]  /*3cf0*/  ISETP.NE.AND P0, PT, RZ, UR25, PT ;  /* 0x00000019ff007c0c */ /* 0x000fe2000bf05270 */
[----:B------:R-:W0:-:S12]  /*3d00*/  LDC.64 R16, c[0x0][0x238] ;  /* 0x00008e00ff107b82 */ /* 0x000e180000000a00 */
[----:B------:R-:W1:Y:S01]  /*3d10*/  @P0 LDC.64 R8, c[0x0][0x240] ;  /* 0x00009000ff080b82 */ /* 0x000e620000000a00 */
[----:B--2---:R-:W-:-:S04]  /*3d20*/  IADD3 R19, R21, UR17, RZ ;  /* 0x0000001115137c10 */ /* 0x004fc8000fffe0ff */
[C---:B-1----:R-:W-:Y:S01]  /*3d30*/  @P0 LEA R8, P2, R19.reuse, R8, 0x2 ;  /* 0x0000000813080211 */ /* 0x042fe200078410ff */
[----:B0-----:R-:W-:Y:S01]  /*3d40*/  IMAD.WIDE R16, R19, 0x4, R16 ;  /* 0x0000000413107825 */ /* 0x001fe200078e0210 */
[----:B------:R-:W-:-:S04]  /*3d50*/  SHF.R.S32.HI R20, RZ, 0x1f, R19 ;  /* 0x0000001fff147819 */ /* 0x000fc80000011413 */
[----:B------:R-:W-:-:S05]  /*3d60*/  @P0 LEA.HI.X R9, R19, R9, R20, 0x2, P2 ;  /* 0x0000000913090211 */ /* 0x000fca00010f1414 */
[----:B------:R0:W5:Y:S04]  /*3d70*/  @P0 LDG.E.64 R10, desc[UR22][R8.64] ;  /* 0x00000016080a0981 */ /* 0x000168000c1e1b00 */
[----:B------:R0:W5:Y:S02]  /*3d80*/  LDG.E.64 R8, desc[UR22][R16.64] ;  /* 0x0000001610087981 */ /* 0x000164000c1e1b00 */
.L_x_2257:
[----:B------:R-:W-:Y:S05]  /*3d90*/  BSYNC B0 ;  /* 0x0000000000007941 */ /* 0x000fea0003800000 */
.L_x_2256:
[----:B------:R-:W-:Y:S01]  /*3da0*/  FMUL.FTZ R37, R3, UR26 ;  /* 0x0000001a03257c20 */ /* 0x000fe20008410000 */
[----:B------:R-:W-:Y:S01]  /*3db0*/  FMUL.FTZ R36, R18, UR26 ;  /* 0x0000001a12247c20 */ /* 0x000fe20008410000 */
[----:B0----5:R-:W-:Y:S02]  /*3dc0*/  MOV R17, R34 ;  /* 0x0000002200117202 */ /* 0x021fe40000000f00 */
[----:B------:R-:W-:Y:S01]  /*3dd0*/  MOV R16, R35 ;  /* 0x0000002300107202 */ /* 0x000fe20000000f00 */
        /* <DEDUP_REMOVED lines=10> */
[----:B------:R-:W-:-:S04]  /*3e80*/  FFMA.FTZ R17, R16, R17, 1 ;  /* 0x3f80000010117423 */ /* 0x000fc80000010011 */
[----:B------:R-:W-:Y:S01]  /*3e90*/  FMUL.FTZ R17, R3, R17 ;  /* 0x0000001103117220 */ /* 0x000fe20000410000 */
        /* <DEDUP_REMOVED lines=9> */
.L_x_2258:
[----:B------:R-:W2:Y:S04]  /*3f30*/  LDL.LU R21, [R1+0x8] ;  /* 0x0000080001157983 */ /* 0x000ea80000300800 */
[----:B------:R-:W3:Y:S01]  /*3f40*/  LDL.LU R20, [R1+0xc] ;  /* 0x00000c0001147983 */ /* 0x000ee20000300800 */
[----:B------:R-:W-:Y:S01]  /*3f50*/  FMUL.FTZ R18, R17, R8 ;  /* 0x0000000811127220 */ /* 0x000fe20000410000 */
[----:B------:R-:W-:-:S03]  /*3f60*/  FMUL.FTZ R19, R16, R9 ;  /* 0x0000000910137220 */ /* 0x000fc60000410000 */
[----:B------:R-:W-:Y:S01]  /*3f70*/  FFMA.FTZ R3, R37, R18, RZ ;  /* 0x0000001225037223 */ /* 0x000fe200000100ff */
[----:B------:R-:W-:-:S03]  /*3f80*/  FADD.FTZ R18, RZ, R18 ;  /* 0x00000012ff127221 */ /* 0x000fc60000010000 */
[----:B------:R-:W-:Y:S01]  /*3f90*/  FFMA.FTZ R3, R36, R19, R3 ;  /* 0x0000001324037223 */ /* 0x000fe20000010003 */
[----:B------:R-:W-:Y:S01]  /*3fa0*/  FADD.FTZ R18, R19, R18 ;  /* 0x0000001213127221 */ /* 0x000fe20000010000 */
[----:B--2---:R-:W-:Y:S01]  /*3fb0*/  FADD.FTZ R19, R21, -UR6 ;  /* 0x8000000615137e21 */ /* 0x004fe20008010000 */
[----:B---3--:R-:W-:-:S03]  /*3fc0*/  FADD.FTZ R20, R20, -UR6 ;  /* 0x8000000614147e21 */ /* 0x008fc60008010000 */
[----:B------:R-:W-:Y:S02]  /*3fd0*/  FMUL.FTZ R21, R19, UR26 ;  /* 0x0000001a13157c20 */ /* 0x000fe40008410000 */
[----:B------:R1:W5:Y:S01]  /*3fe0*/  LDL R19, [R1+0x74] ;  /* 0x0000740001137983 */ /* 0x0003620000100800 */
[----:B0-----:R-:W-:-:S03]  /*3ff0*/  FMUL.FTZ R36, R20, UR26 ;  /* 0x0000001a14247c20 */ /* 0x001fc60008410000 */
[----:B------:R1:W5:Y:S04]  /*4000*/  LDL R20, [R1+0x70] ;  /* 0x0000700001147983 */ /* 0x0003680000100800 */
[----:B------:R1:W-:Y:S04]  /*4010*/  STL [R1+0x1a8], R21 ;  /* 0x0001a81501007387 */ /* 0x0003e80000100800 */
[----:B------:R1:W-:Y:S01]  /*4020*/  STL [R1+0x1b8], R36 ;  /* 0x0001b82401007387 */ /* 0x0003e20000100800 */
[----:B------:R-:W-:Y:S05]  /*4030*/  @!P5 BRA `(.L_x_2259) ;  /* 0x000000000050d947 */ /* 0x000fea0003800000 */
[----:B-----5:R-:W-:-:S04]  /*4040*/  FFMA.FTZ R20, R21, R8, R10 ;  /* 0x0000000815147223 */ /* 0x020fc8000001000a */
[----:B------:R-:W-:-:S06]  /*4050*/  FMUL.FTZ R19, R20, -1.4426950216293334961 ;  /* 0xbfb8aa3b14137820 */ /* 0x000fcc0000410000 */
[----:B------:R-:W0:Y:S02]  /*4060*/  MUFU.EX2 R19, R19 ;  /* 0x0000001300137308 */ /* 0x000e240000000800 */
[----:B0-----:R-:W-:-:S06]  /*4070*/  FADD.FTZ R19, R19, 1 ;  /* 0x3f80000013137421 */ /* 0x001fcc0000010000 */
[----:B------:R-:W1:Y:S02]  /*4080*/  MUFU.RCP R19, R19 ;  /* 0x0000001300137308 */ /* 0x000e640000001000 */
[----:B-1----:R-:W-:-:S04]  /*4090*/  FADD.FTZ R21, -R19, 1 ;  /* 0x3f80000013157421 */ /* 0x002fc80000010100 */
[----:B------:R-:W-:Y:S02]  /*40a0*/  FFMA.FTZ R20, R20, R21, 1 ;  /* 0x3f80000014147423 */ /* 0x000fe40000010015 */
[----:B------:R-:W2:Y:S02]  /*40b0*/  LDL R21, [R1+0x70] ;  /* 0x0000700001157983 */ /* 0x000ea40000100800 */
[----:B--2---:R-:W-:-:S04]  /*40c0*/  FMUL.FTZ R19, R21, R19 ;  /* 0x0000001315137220 */ /* 0x004fc80000410000 */
[----:B------:R-:W-:Y:S01]  /*40d0*/  FMUL.FTZ R20, R19, R20 ;  /* 0x0000001413147220 */ /* 0x000fe20000410000 */
[----:B------:R-:W-:-:S04]  /*40e0*/  FFMA.FTZ R19, R36, R9, R11 ;  /* 0x0000000924137223 */ /* 0x000fc8000001000b */
[----:B------:R-:W-:-:S06]  /*40f0*/  FMUL.FTZ R21, R19, -1.4426950216293334961 ;  /* 0xbfb8aa3b13157820 */ /* 0x000fcc0000410000 */
[----:B------:R-:W0:Y:S02]  /*4100*/  MUFU.EX2 R21, R21 ;  /* 0x0000001500157308 */ /* 0x000e240000000800 */
[----:B0-----:R-:W-:-:S06]  /*4110*/  FADD.FTZ R21, R21, 1 ;  /* 0x3f80000015157421 */ /* 0x001fcc0000010000 */
[----:B------:R-:W0:Y:S02]  /*4120*/  MUFU.RCP R21, R21 ;  /* 0x0000001500157308 */ /* 0x000e240000001000 */
[----:B0-----:R-:W-:-:S04]  /*4130*/  FADD.FTZ R36, -R21, 1 ;  /* 0x3f80000015247421 */ /* 0x001fc80000010100 */
[----:B------:R-:W-:Y:S02]  /*4140*/  FFMA.FTZ R19, R19, R36, 1 ;  /* 0x3f80000013137423 */ /* 0x000fe40000010024 */
[----:B------:R-:W2:Y:S02]  /*4150*/  LDL R36, [R1+0x74] ;  /* 0x0000740001247983 */ /* 0x000ea40000100800 */
[----:B--2---:R-:W-:-:S04]  /*4160*/  FMUL.FTZ R21, R36, R21 ;  /* 0x0000001524157220 */ /* 0x004fc80000410000 */
[----:B------:R-:W-:-:S07]  /*4170*/  FMUL.FTZ R19, R21, R19 ;  /* 0x0000001315137220 */ /* 0x000fce0000410000 */
.L_x_2259:
[----:B------:R0:W-:Y:S01]  /*4180*/  STL [R1+0x210], R2 ;  /* 0x0002100201007387 */ /* 0x0001e20000100800 */
[----:B-1----:R-:W-:-:S03]  /*4190*/  MOV R21, R37 ;  /* 0x0000002500157202 */ /* 0x002fc60000000f00 */
[----:B0-----:R-:W2:Y:S02]  /*41a0*/  LDL R2, [R1+0x1a8] ;  /* 0x0001a80001027983 */ /* 0x001ea40000100800 */
[----:B------:R-:W-:Y:S01]  /*41b0*/  FFMA.FTZ R21, R21, R17, RZ ;  /* 0x0000001115157223 */ /* 0x000fe200000100ff */
[----:B------:R-:W-:Y:S01]  /*41c0*/  FADD.FTZ R36, RZ, R17 ;  /* 0x00000011ff247221 */ /* 0x000fe20000010000 */
[----:B-----5:R-:W-:Y:S01]  /*41d0*/  FMUL.FTZ R17, R20, R8 ;  /* 0x0000000814117220 */ /* 0x020fe20000410000 */
[----:B------:R0:W-:Y:S02]  /*41e0*/  STL [R1+0x208], R0 ;  /* 0x0002080001007387 */ /* 0x0001e40000100800 */
[----:B------:R-:W-:Y:S02]  /*41f0*/  FADD.FTZ R36, R36, R20 ;  /* 0x0000001424247221 */ /* 0x000fe40000010000 */
[----:B------:R-:W3:Y:S04]  /*4200*/  LDL R37, [R1+0x84] ;  /* 0x0000840001257983 */ /* 0x000ee80000100800 */
[----:B0-----:R-:W4:Y:S01]  /*4210*/  LDL R0, [R1+0x1b8] ;  /* 0x0001b80001007983 */ /* 0x001f220000100800 */
[----:B--2---:R-:W-:-:S03]  /*4220*/  FFMA.FTZ R21, R2, R20, R21 ;  /* 0x0000001402157223 */ /* 0x004fc60000010015 */
[----:B------:R-:W2:Y:S01]  /*4230*/  LDL R20, [R1+0x19c] ;  /* 0x00019c0001147983 */ /* 0x000ea20000100800 */
[----:B------:R-:W-:Y:S01]  /*4240*/  FFMA.FTZ R3, R2, R17, R3 ;  /* 0x0000001102037223 */ /* 0x000fe20000010003 */
[----:B------:R-:W-:Y:S01]  /*4250*/  FADD.FTZ R18, R18, R17 ;  /* 0x0000001112127221 */ /* 0x000fe20000010000 */
[----:B------:R-:W-:Y:S01]  /*4260*/  FADD.FTZ R12, R12, -UR6 ;  /* 0x800000060c0c7e21 */ /* 0x000fe20008010000 */
[----:B------:R-:W-:Y:S01]  /*4270*/  FADD.FTZ R13, R13, -UR6 ;  /* 0x800000060d0d7e21 */ /* 0x000fe20008010000 */
[----:B------:R0:W5:Y:S01]  /*4280*/  LDL.LU R2, [R1+0x210] ;  /* 0x0002100001027983 */ /* 0x0001620000300800 */
[----:B--2---:R-:W-:Y:S01]  /*4290*/  FFMA.FTZ R17, R20, R16, RZ ;  /* 0x0000001014117223 */ /* 0x004fe200000100ff */
[----:B------:R-:W-:Y:S01]  /*42a0*/  FADD.FTZ R20, RZ, R16 ;  /* 0x00000010ff147221 */ /* 0x000fe20000010000 */
[----:B------:R-:W-:Y:S02]  /*42b0*/  FMUL.FTZ R16, R19, R9 ;  /* 0x0000000913107220 */ /* 0x000fe40000410000 */
[----:B----4-:R-:W-:Y:S01]  /*42c0*/  FFMA.FTZ R17, R0, R19, R17 ;  /* 0x0000001300117223 */ /* 0x010fe20000010011 */
[----:B------:R-:W-:Y:S01]  /*42d0*/  FADD.FTZ R20, R20, R19 ;  /* 0x0000001314147221 */ /* 0x000fe20000010000 */
[----:B------:R-:W-:Y:S01]  /*42e0*/  FFMA.FTZ R3, R0, R16, R3 ;  /* 0x0000001000037223 */ /* 0x000fe20000010003 */
[----:B------:R-:W-:Y:S01]  /*42f0*/  FADD.FTZ R18, R16, R18 ;  /* 0x0000001210127221 */ /* 0x000fe20000010000 */
[----:B------:R-:W-:Y:S01]  /*4300*/  FMUL.FTZ R16, R12, UR26 ;  /* 0x0000001a0c107c20 */ /* 0x000fe20008410000 */
[----:B------:R-:W-:Y:S01]  /*4310*/  FMUL.FTZ R19, R13, UR26 ;  /* 0x0000001a0d137c20 */ /* 0x000fe20008410000 */
[----:B------:R0:W5:Y:S04]  /*4320*/  LDL.LU R0, [R1+0x208] ;  /* 0x0002080001007983 */ /* 0x0001680000300800 */
[----:B------:R0:W5:Y:S04]  /*4330*/  LDL R12, [R1+0x80] ;  /* 0x00008000010c7983 */ /* 0x0001680000100800 */
[----:B------:R0:W-:Y:S04]  /*4340*/  STL [R1+0x1a0], R16 ;  /* 0x0001a01001007387 */ /* 0x0001e80000100800 */
[----:B------:R0:W-:Y:S01]  /*4350*/  STL [R1+0x1b0], R19 ;  /* 0x0001b01301007387 */ /* 0x0001e20000100800 */
[----:B---3--:R-:W-:Y:S01]  /*4360*/  MOV R13, R37 ;  /* 0x00000025000d7202 */ /* 0x008fe20000000f00 */
[----:B------:R-:W-:Y:S06]  /*4370*/  @!P5 BRA `(.L_x_2260) ;  /* 0x00000000004cd947 */ /* 0x000fec0003800000 */
[----:B------:R-:W-:-:S04]  /*4380*/  FFMA.FTZ R13, R16, R8, R10 ;  /* 0x00000008100d7223 */ /* 0x000fc8000001000a */
[----:B-----5:R-:W-:-:S06]  /*4390*/  FMUL.FTZ R12, R13, -1.4426950216293334961 ;  /* 0xbfb8aa3b0d0c7820 */ /* 0x020fcc0000410000 */
[----:B------:R-:W1:Y:S02]  /*43a0*/  MUFU.EX2 R12, R12 ;  /* 0x0000000c000c7308 */ /* 0x000e640000000800 */
[----:B-1----:R-:W-:-:S06]  /*43b0*/  FADD.FTZ R12, R12, 1 ;  /* 0x3f8000000c0c7421 */ /* 0x002fcc0000010000 */
[----:B------:R-:W0:Y:S02]  /*43c0*/  MUFU.RCP R12, R12 ;  /* 0x0000000c000c7308 */ /* 0x000e240000001000 */
[----:B0-----:R-:W-:-:S04]  /*43d0*/  FADD.FTZ R16, -R12, 1 ;  /* 0x3f8000000c107421 */ /* 0x001fc80000010100 */
[----:B------:R-:W-:Y:S02]  /*43e0*/  FFMA.FTZ R16, R13, R16, 1 ;  /* 0x3f8000000d107423 */ /* 0x000fe40000010010 */
[----:B------:R-:W2:Y:S02]  /*43f0*/  LDL R13, [R1+0x80] ;  /* 0x00008000010d7983 */ /* 0x000ea40000100800 */
[----:B--2---:R-:W-:Y:S01]  /*4400*/  FMUL.FTZ R12, R13, R12 ;  /* 0x0000000c0d0c7220 */ /* 0x004fe20000410000 */
        /* <DEDUP_REMOVED lines=10> */
.L_x_2260:
[----:B-----5:R1:W-:Y:S04]  /*44b0*/  STL [R1+0x210], R2 ;  /* 0x0002100201007387 */ /* 0x0203e80000100800 */
[----:B-1----:R-:W2:Y:S04]  /*44c0*/  LDL R2, [R1+0x1a0] ;  /* 0x0001a00001027983 */ /* 0x002ea80000100800 */
[----:B------:R1:W-:Y:S01]  /*44d0*/  STL [R1+0x208], R0 ;  /* 0x0002080001007387 */ /* 0x0003e20000100800 */
[----:B0-----:R-:W-:Y:S01]  /*44e0*/  FMUL.FTZ R16, R12, R8 ;  /* 0x000000080c107220 */ /* 0x001fe20000410000 */
[----:B------:R-:W-:-:S02]  /*44f0*/  FADD.FTZ R36, R36, R12 ;  /* 0x0000000c24247221 */ /* 0x000fc40000010000 */
[----:B-1----:R-:W3:Y:S04]  /*4500*/  LDL R0, [R1+0x1b0] ;  /* 0x0001b00001007983 */ /* 0x002ee80000100800 */
[----:B------:R-:W4:Y:S04]  /*4510*/  LDL.LU R19, [R1+0x1c] ;  /* 0x00001c0001137983 */ /* 0x000f280000300800 */
[----:B------:R-:W4:Y:S01]  /*4520*/  LDL R37, [R1+0x7c] ;  /* 0x00007c0001257983 */ /* 0x000f220000100800 */
[----:B--2---:R-:W-:-:S03]  /*4530*/  FFMA.FTZ R21, R2, R12, R21 ;  /* 0x0000000c02157223 */ /* 0x004fc60000010015 */
[----:B------:R0:W5:Y:S04]  /*4540*/  LDL.LU R2, [R1+0x210] ;  /* 0x0002100001027983 */ /* 0x0001680000300800 */
[----:B------:R-:W2:Y:S01]  /*4550*/  LDL R12, [R1+0x1a0] ;  /* 0x0001a000010c7983 */ /* 0x000ea20000100800 */
[----:B------:R-:W-:Y:S01]  /*4560*/  FADD.FTZ R18, R18, R16 ;  /* 0x0000001012127221 */ /* 0x000fe20000010000 */
[----:B--2---:R-:W-:Y:S02]  /*4570*/  FFMA.FTZ R3, R12, R16, R3 ;  /* 0x000000100c037223 */ /* 0x004fe40000010003 */
[----:B------:R-:W2:Y:S01]  /*4580*/  LDL.LU R16, [R1+0x18] ;  /* 0x0000180001107983 */ /* 0x000ea20000300800 */
[----:B------:R-:W-:Y:S01]  /*4590*/  FMUL.FTZ R12, R13, R9 ;  /* 0x000000090d0c7220 */ /* 0x000fe20000410000 */
[----:B------:R-:W-:Y:S01]  /*45a0*/  FADD.FTZ R20, R20, R13 ;  /* 0x0000000d14147221 */ /* 0x000fe20000010000 */
[----:B---3--:R-:W-:-:S02]  /*45b0*/  FFMA.FTZ R17, R0, R13, R17 ;  /* 0x0000000d00117223 */ /* 0x008fc40000010011 */
[----:B------:R-:W-:Y:S01]  /*45c0*/  FFMA.FTZ R3, R0, R12, R3 ;  /* 0x0000000c00037223 */ /* 0x000fe20000010003 */
[----:B------:R-:W-:Y:S01]  /*45d0*/  FADD.FTZ R18, R12, R18 ;  /* 0x000000120c127221 */ /* 0x000fe20000010000 */
[----:B----4-:R-:W-:Y:S01]  /*45e0*/  FADD.FTZ R13, R19, -UR6 ;  /* 0x80000006130d7e21 */ /* 0x010fe20008010000 */
[----:B------:R0:W5:Y:S03]  /*45f0*/  LDL.LU R0, [R1+0x208] ;  /* 0x0002080001007983 */ /* 0x0001660000300800 */
[----:B------:R-:W-:Y:S01]  /*4600*/  FMUL.FTZ R19, R13, UR26 ;  /* 0x0000001a0d137c20 */ /* 0x000fe20008410000 */
[----:B------:R-:W-:Y:S01]  /*4610*/  MOV R13, R37 ;  /* 0x00000025000d7202 */ /* 0x000fe20000000f00 */
[----:B--2---:R-:W-:-:S04]  /*4620*/  FADD.FTZ R12, R16, -UR6 ;  /* 0x80000006100c7e21 */ /* 0x004fc80008010000 */
[----:B------:R-:W-:Y:S02]  /*4630*/  FMUL.FTZ R16, R12, UR26 ;  /* 0x0000001a0c107c20 */ /* 0x000fe40008410000 */
[----:B------:R0:W5:Y:S04]  /*4640*/  LDL R12, [R1+0x78] ;  /* 0x00007800010c7983 */ /* 0x0001680000100800 */
[----:B------:R0:W-:Y:S04]  /*4650*/  STL [R1+0x1a4], R16 ;  /* 0x0001a41001007387 */ /* 0x0001e80000100800 */
[----:B------:R0:W-:Y:S01]  /*4660*/  STL [R1+0x1b4], R19 ;  /* 0x0001b41301007387 */ /* 0x0001e20000100800 */
[----:B------:R-:W-:Y:S05]  /*4670*/  @!P5 BRA `(.L_x_2261) ;  /* 0x00000000004cd947 */ /* 0x000fea0003800000 */
        /* <DEDUP_REMOVED lines=19> */
.L_x_2261:
[----:B-----5:R1:W-:Y:S01]  /*47b0*/  STL [R1+0x208], R0 ;  /* 0x0002080001007387 */ /* 0x0203e20000100800 */
[----:B0-----:R-:W-:Y:S01]  /*47c0*/  FMUL.FTZ R16, R12, R8 ;  /* 0x000000080c107220 */ /* 0x001fe20000410000 */
[----:B------:R-:W-:Y:S02]  /*47d0*/  FADD.FTZ R36, R36, R12 ;  /* 0x0000000c24247221 */ /* 0x000fe40000010000 */
[----:B------:R-:W2:Y:S04]  /*47e0*/  LDL R37, [R1+0x68] ;  /* 0x0000680001257983 */ /* 0x000ea80000100800 */
[----:B------:R-:W3:Y:S04]  /*47f0*/  LDL R19, [R1+0x6c] ;  /* 0x00006c0001137983 */ /* 0x000ee80000100800 */
[----:B-1----:R-:W4:Y:S02]  /*4800*/  LDL R0, [R1+0x1a4] ;  /* 0x0001a40001007983 */ /* 0x002f240000100800 */
[----:B----4-:R-:W-:-:S02]  /*4810*/  FFMA.FTZ R21, R0, R12, R21 ;  /* 0x0000000c00157223 */ /* 0x010fc40000010015 */
[----:B------:R0:W5:Y:S04]  /*4820*/  LDL.LU R0, [R1+0x208] ;  /* 0x0002080001007983 */ /* 0x0001680000300800 */
[----:B------:R-:W4:Y:S01]  /*4830*/  LDL R12, [R1+0x1a4] ;  /* 0x0001a400010c7983 */ /* 0x000f220000100800 */
[----:B------:R-:W-:Y:S01]  /*4840*/  FADD.FTZ R18, R18, R16 ;  /* 0x0000001012127221 */ /* 0x000fe20000010000 */
[----:B------:R-:W-:Y:S01]  /*4850*/  FADD.FTZ R14, R14, -UR6 ;  /* 0x800000060e0e7e21 */ /* 0x000fe20008010000 */
[----:B----4-:R-:W-:Y:S02]  /*4860*/  FFMA.FTZ R3, R12, R16, R3 ;  /* 0x000000100c037223 */ /* 0x010fe40000010003 */
[----:B------:R-:W4:Y:S01]  /*4870*/  LDL R16, [R1+0x1b4] ;  /* 0x0001b40001107983 */ /* 0x000f220000100800 */
[----:B------:R-:W-:Y:S01]  /*4880*/  FMUL.FTZ R12, R13, R9 ;  /* 0x000000090d0c7220 */ /* 0x000fe20000410000 */
[----:B------:R-:W-:Y:S01]  /*4890*/  FADD.FTZ R15, R15, -UR6 ;  /* 0x800000060f0f7e21 */ /* 0x000fe20008010000 */
[----:B------:R-:W-:-:S05]  /*48a0*/  FMUL.FTZ R14, R14, UR26 ;  /* 0x0000001a0e0e7c20 */ /* 0x000fca0008410000 */
[----:B------:R0:W-:Y:S01]  /*48b0*/  STL [R1+0x1ac], R14 ;  /* 0x0001ac0e01007387 */ /* 0x0001e20000100800 */
[----:B------:R-:W-:Y:S01]  /*48c0*/  FADD.FTZ R20, R20, R13 ;  /* 0x0000000d14147221 */ /* 0x000fe20000010000 */
[----:B------:R-:W-:Y:S01]  /*48d0*/  FADD.FTZ R18, R12, R18 ;  /* 0x000000120c127221 */ /* 0x000fe20000010000 */
[C---:B----4-:R-:W-:Y:S01]  /*48e0*/  FFMA.FTZ R17, R16.reuse, R13, R17 ;  /* 0x0000000d10117223 */ /* 0x050fe20000010011 */
[----:B------:R-:W-:Y:S01]  /*48f0*/  FFMA.FTZ R3, R16, R12, R3 ;  /* 0x0000000c10037223 */ /* 0x000fe20000010003 */
[----:B------:R-:W-:-:S05]  /*4900*/  FMUL.FTZ R16, R15, UR26 ;  /* 0x0000001a0f107c20 */ /* 0x000fca0008410000 */
[----:B------:R0:W-:Y:S01]  /*4910*/  STL [R1+0x1bc], R16 ;  /* 0x0001bc1001007387 */ /* 0x0001e20000100800 */
[----:B--2---:R-:W-:Y:S02]  /*4920*/  MOV R12, R37 ;  /* 0x00000025000c7202 */ /* 0x004fe40000000f00 */
[----:B---3--:R-:W-:Y:S01]  /*4930*/  MOV R13, R19 ;  /* 0x00000013000d7202 */ /* 0x008fe20000000f00 */
[----:B------:R-:W-:Y:S06]  /*4940*/  @!P5 BRA `(.L_x_2262) ;  /* 0x000000000048d947 */ /* 0x000fec0003800000 */
        /* <DEDUP_REMOVED lines=18> */
.L_x_2262:
[----:B-----5:R1:W-:Y:S04]  /*4a70*/  STL [R1+0x208], R0 ;  /* 0x0002080001007387 */ /* 0x0203e80000100800 */
[----:B-1----:R-:W2:Y:S01]  /*4a80*/  LDL R0, [R1+0x1ac] ;  /* 0x0001ac0001007983 */ /* 0x002ea20000100800 */
[----:B0-----:R-:W-:-:S03]  /*4a90*/  FMUL.FTZ R14, R12, R8 ;  /* 0x000000080c0e7220 */ /* 0x001fc60000410000 */
[----:B------:R-:W3:Y:S01]  /*4aa0*/  LDL.LU R37, [R1+0x28] ;  /* 0x0000280001257983 */ /* 0x000ee20000300800 */
[----:B------:R-:W-:-:S03]  /*4ab0*/  FADD.FTZ R36, R36, R12 ;  /* 0x0000000c24247221 */ /* 0x000fc60000010000 */
[----:B------:R-:W4:Y:S04]  /*4ac0*/  LDL.LU R15, [R1+0x2c] ;  /* 0x00002c00010f7983 */ /* 0x000f280000300800 */
[----:B------:R-:W4:Y:S04]  /*4ad0*/  LDL R19, [R1+0x60] ;  /* 0x0000600001137983 */ /* 0x000f280000100800 */
[----:B------:R-:W4:Y:S01]  /*4ae0*/  LDL R16, [R1+0x64] ;  /* 0x0000640001107983 */ /* 0x000f220000100800 */
[----:B--2---:R-:W-:-:S03]  /*4af0*/  FFMA.FTZ R21, R0, R12, R21 ;  /* 0x0000000c00157223 */ /* 0x004fc60000010015 */
[----:B------:R0:W5:Y:S04]  /*4b00*/  LDL.LU R0, [R1+0x208] ;  /* 0x0002080001007983 */ /* 0x0001680000300800 */
[----:B------:R-:W2:Y:S01]  /*4b10*/  LDL R12, [R1+0x1ac] ;  /* 0x0001ac00010c7983 */ /* 0x000ea20000100800 */
[----:B------:R-:W-:Y:S01]  /*4b20*/  FADD.FTZ R18, R18, R14 ;  /* 0x0000000e12127221 */ /* 0x000fe20000010000 */
[----:B--2---:R-:W-:Y:S02]  /*4b30*/  FFMA.FTZ R3, R12, R14, R3 ;  /* 0x0000000e0c037223 */ /* 0x004fe40000010003 */
[----:B------:R-:W2:Y:S01]  /*4b40*/  LDL R14, [R1+0x1bc] ;  /* 0x0001bc00010e7983 */ /* 0x000ea20000100800 */
[----:B------:R-:W-:Y:S01]  /*4b50*/  FMUL.FTZ R12, R13, R9 ;  /* 0x000000090d0c7220 */ /* 0x000fe20000410000 */
[----:B------:R-:W-:-:S03]  /*4b60*/  FADD.FTZ R20, R20, R13 ;  /* 0x0000000d14147221 */ /* 0x000fc60000010000 */
[----:B------:R-:W-:Y:S01]  /*4b70*/  FADD.FTZ R18, R12, R18 ;  /* 0x000000120c127221 */ /* 0x000fe20000010000 */
[C---:B--2---:R-:W-:Y:S01]  /*4b80*/  FFMA.FTZ R3, R14.reuse, R12, R3 ;  /* 0x0000000c0e037223 */ /* 0x044fe20000010003 */
[----:B------:R-:W-:Y:S01]  /*4b90*/  FFMA.FTZ R17, R14, R13, R17 ;  /* 0x0000000d0e117223 */ /* 0x000fe20000010011 */
[----:B---3--:R-:W-:Y:S01]  /*4ba0*/  FADD.FTZ R12, R37, -UR6 ;  /* 0x80000006250c7e21 */ /* 0x008fe20008010000 */
[----:B----4-:R-:W-:-:S03]  /*4bb0*/  FADD.FTZ R13, R15, -UR6 ;  /* 0x800000060f0d7e21 */ /* 0x010fc60008010000 */
[----:B------:R-:W-:Y:S01]  /*4bc0*/  FMUL.FTZ R14, R12, UR26 ;  /* 0x0000001a0c0e7c20 */ /* 0x000fe20008410000 */
[----:B------:R-:W-:Y:S01]  /*4bd0*/  FMUL.FTZ R15, R13, UR26 ;  /* 0x0000001a0d0f7c20 */ /* 0x000fe20008410000 */
[----:B------:R-:W-:Y:S02]  /*4be0*/  MOV R12, R19 ;  /* 0x00000013000c7202 */ /* 0x000fe40000000f00 */
        /* <DEDUP_REMOVED lines=22> */
.L_x_2263:
        /* <DEDUP_REMOVED lines=46> */
.L_x_2264:
[----:B------:R-:W2:Y:S04]  /*5030*/  LDL.LU R16, [R1+0x40] ;  /* 0x0000400001107983 */ /* 0x000ea80000300800 */
[----:B------:R-:W3:Y:S01]  /*5040*/  LDL.LU R15, [R1+0x44] ;  /* 0x00004400010f7983 */ /* 0x000ee20000300800 */
[----:B------:R-:W-:Y:S01]  /*5050*/  FMUL.FTZ R14, R12, R8 ;  /* 0x000000080c0e7220 */ /* 0x000fe20000410000 */
[----:B------:R-:W-:Y:S01]  /*5060*/  FADD.FTZ R36, R36, R12 ;  /* 0x0000000c24247221 */ /* 0x000fe20000010000 */
[----:B------:R-:W-:Y:S01]  /*5070*/  FFMA.FTZ R21, R37, R12, R21 ;  /* 0x0000000c25157223 */ /* 0x000fe20000010015 */
[----:B------:R-:W-:Y:S01]  /*5080*/  FMUL.FTZ R12, R13, R9 ;  /* 0x000000090d0c7220 */ /* 0x000fe20000410000 */
[----:B------:R-:W-:Y:S01]  /*5090*/  FFMA.FTZ R3, R37, R14, R3 ;  /* 0x0000000e25037223 */ /* 0x000fe20000010003 */
[----:B------:R-:W-:Y:S01]  /*50a0*/  FADD.FTZ R18, R18, R14 ;  /* 0x0000000e12127221 */ /* 0x000fe20000010000 */
[----:B------:R-:W-:Y:S01]  /*50b0*/  FADD.FTZ R20, R20, R13 ;  /* 0x0000000d14147221 */ /* 0x000fe20000010000 */
[C---:B------:R-:W-:Y:S01]  /*50c0*/  FFMA.FTZ R17, R19.reuse, R13, R17 ;  /* 0x0000000d13117223 */ /* 0x040fe20000010011 */
[----:B------:R-:W-:Y:S01]  /*50d0*/  FFMA.FTZ R3, R19, R12, R3 ;  /* 0x0000000c13037223 */ /* 0x000fe20000010003 */
[----:B------:R-:W-:Y:S01]  /*50e0*/  FADD.FTZ R18, R12, R18 ;  /* 0x000000120c127221 */ /* 0x000fe20000010000 */
[----:B--2---:R-:W-:Y:S01]  /*50f0*/  FADD.FTZ R12, R16, -UR6 ;  /* 0x80000006100c7e21 */ /* 0x004fe20008010000 */
[----:B---3--:R-:W-:-:S03]  /*5100*/  FADD.FTZ R13, R15, -UR6 ;  /* 0x800000060f0d7e21 */ /* 0x008fc60008010000 */
[----:B0-----:R-:W-:Y:S01]  /*5110*/  FMUL.FTZ R37, R12, UR26 ;  /* 0x0000001a0c257c20 */ /* 0x001fe20008410000 */
[----:B------:R-:W-:Y:S01]  /*5120*/  MOV R12, R32 ;  /* 0x00000020000c7202 */ /* 0x000fe20000000f00 */
[----:B------:R-:W-:Y:S01]  /*5130*/  FMUL.FTZ R19, R13, UR26 ;  /* 0x0000001a0d137c20 */ /* 0x000fe20008410000 */
[----:B------:R-:W-:Y:S02]  /*5140*/  MOV R13, R33 ;  /* 0x00000021000d7202 */ /* 0x000fe40000000f00 */
        /* <DEDUP_REMOVED lines=21> */
.L_x_2265:
        /* <DEDUP_REMOVED lines=39> */
.L_x_2266:
        /* <DEDUP_REMOVED lines=39> */
.L_x_2267:
        /* <DEDUP_REMOVED lines=39> */
.L_x_2268:
        /* <DEDUP_REMOVED lines=12> */
[----:B------:R-:W-:Y:S01]  /*5ab0*/  MOV R14, R24 ;  /* 0x00000018000e7202 */ /* 0x000fe20000000f00 */
[----:B--2---:R-:W-:Y:S01]  /*5ac0*/  FADD.FTZ R12, R16, -UR6 ;  /* 0x80000006100c7e21 */ /* 0x004fe20008010000 */
[----:B---3--:R-:W-:-:S03]  /*5ad0*/  FADD.FTZ R13, R15, -UR6 ;  /* 0x800000060f0d7e21 */ /* 0x008fc60008010000 */
[----:B------:R-:W-:Y:S01]  /*5ae0*/  FMUL.FTZ R16, R12, UR26 ;  /* 0x0000001a0c107c20 */ /* 0x000fe20008410000 */
[----:B------:R-:W-:Y:S01]  /*5af0*/  MOV R12, R25 ;  /* 0x00000019000c7202 */ /* 0x000fe20000000f00 */
[----:B------:R-:W-:-:S03]  /*5b00*/  FMUL.FTZ R15, R13, UR26 ;  /* 0x0000001a0d0f7c20 */ /* 0x000fc60008410000 */
[----:B------:R1:W-:Y:S04]  /*5b10*/  STL [R1+0x34], R16 ;  /* 0x0000341001007387 */ /* 0x0003e80000100800 */
[----:B------:R1:W-:Y:S01]  /*5b20*/  STL [R1+0x48], R15 ;  /* 0x0000480f01007387 */ /* 0x0003e20000100800 */
[----:B------:R-:W-:Y:S05]  /*5b30*/  @!P5 BRA `(.L_x_2269) ;  /* 0x000000000048d947 */ /* 0x000fea0003800000 */
[----:B------:R-:W-:-:S04]  /*5b40*/  FFMA.FTZ R13, R16, R8, R10 ;  /* 0x00000008100d7223 */ /* 0x000fc8000001000a */
[----:B------:R-:W-:-:S06]  /*5b50*/  FMUL.FTZ R12, R13, -1.4426950216293334961 ;  /* 0xbfb8aa3b0d0c7820 */ /* 0x000fcc0000410000 */
[----:B------:R-:W2:Y:S02]  /*5b60*/  MUFU.EX2 R12, R12 ;  /* 0x0000000c000c7308 */ /* 0x000ea40000000800 */
[----:B--2---:R-:W-:-:S06]  /*5b70*/  FADD.FTZ R12, R12, 1 ;  /* 0x3f8000000c0c7421 */ /* 0x004fcc0000010000 */
[----:B------:R-:W2:Y:S02]  /*5b80*/  MUFU.RCP R12, R12 ;  /* 0x0000000c000c7308 */ /* 0x000ea40000001000 */
[----:B--2---:R-:W-:Y:S01]  /*5b90*/  FADD.FTZ R14, -R12, 1 ;  /* 0x3f8000000c0e7421 */ /* 0x004fe20000010100 */
[----:B------:R-:W-:-:S03]  /*5ba0*/  FMUL.FTZ R12, R24, R12 ;  /* 0x0000000c180c7220 */ /* 0x000fc60000410000 */
[----:B------:R-:W-:-:S04]  /*5bb0*/  FFMA.FTZ R14, R13, R14, 1 ;  /* 0x3f8000000d0e7423 */ /* 0x000fc8000001000e */
[----:B------:R-:W-:Y:S01]  /*5bc0*/  FMUL.FTZ R14, R12, R14 ;  /* 0x0000000e0c0e7220 */ /* 0x000fe20000410000 */
[----:B------:R-:W-:-:S04]  /*5bd0*/  FFMA.FTZ R12, R15, R9, R11 ;  /* 0x000000090f0c7223 */ /* 0x000fc8000001000b */
[----:B------:R-:W-:-:S06]  /*5be0*/  FMUL.FTZ R13, R12, -1.4426950216293334961 ;  /* 0xbfb8aa3b0c0d7820 */ /* 0x000fcc0000410000 */
[----:B------:R-:W2:Y:S02]  /*5bf0*/  MUFU.EX2 R13, R13 ;  /* 0x0000000d000d7308 */ /* 0x000ea40000000800 */
[----:B--2---:R-:W-:-:S06]  /*5c00*/  FADD.FTZ R13, R13, 1 ;  /* 0x3f8000000d0d7421 */ /* 0x004fcc0000010000 */
[----:B------:R-:W1:Y:S02]  /*5c10*/  MUFU.RCP R13, R13 ;  /* 0x0000000d000d7308 */ /* 0x000e640000001000 */
[----:B-1----:R-:W-:Y:S01]  /*5c20*/  FADD.FTZ R15, -R13, 1 ;  /* 0x3f8000000d0f7421 */ /* 0x002fe20000010100 */
[----:B------:R-:W-:-:S03]  /*5c30*/  FMUL.FTZ R13, R25, R13 ;  /* 0x0000000d190d7220 */ /* 0x000fc60000410000 */
[----:B------:R-:W-:-:S04]  /*5c40*/  FFMA.FTZ R12, R12, R15, 1 ;  /* 0x3f8000000c0c7423 */ /* 0x000fc8000001000f */
[----:B------:R-:W-:-:S07]  /*5c50*/  FMUL.FTZ R12, R13, R12 ;  /* 0x0000000c0d0c7220 */ /* 0x000fce0000410000 */
.L_x_2269:
[----:B-----5:R2:W-:Y:S04]  /*5c60*/  STL [R1+0x208], R0 ;  /* 0x0002080001007387 */ /* 0x0205e80000100800 */
[----:B--2---:R-:W2:Y:S01]  /*5c70*/  LDL R0, [R1+0x34] ;  /* 0x0000340001007983 */ /* 0x004ea20000100800 */
[----:B------:R-:W-:Y:S01]  /*5c80*/  FMUL.FTZ R13, R14, R8 ;  /* 0x000000080e0d7220 */ /* 0x000fe20000410000 */
[----:B------:R-:W-:Y:S02]  /*5c90*/  FADD.FTZ R36, R36, R14 ;  /* 0x0000000e24247221 */ /* 0x000fe40000010000 */
[----:B0-----:R-:W3:Y:S04]  /*5ca0*/  LDL.LU R37, [R1+0xb0] ;  /* 0x0000b00001257983 */ /* 0x001ee80000300800 */
[----:B-1----:R-:W4:Y:S04]  /*5cb0*/  LDL.LU R15, [R1+0xb4] ;  /* 0x0000b400010f7983 */ /* 0x002f280000300800 */
[----:B------:R-:W4:Y:S04]  /*5cc0*/  LDL R19, [R1+0xe0] ;  /* 0x0000e00001137983 */ /* 0x000f280000100800 */
[----:B------:R-:W4:Y:S01]  /*5cd0*/  LDL R16, [R1+0xe4] ;  /* 0x0000e40001107983 */ /* 0x000f220000100800 */
[----:B--2---:R-:W-:-:S03]  /*5ce0*/  FFMA.FTZ R21, R0, R14, R21 ;  /* 0x0000000e00157223 */ /* 0x004fc60000010015 */
[----:B------:R-:W2:Y:S01]  /*5cf0*/  LDL R14, [R1+0x48] ;  /* 0x00004800010e7983 */ /* 0x000ea20000100800 */
[----:B------:R-:W-:Y:S01]  /*5d00*/  FFMA.FTZ R3, R0, R13, R3 ;  /* 0x0000000d00037223 */ /* 0x000fe20000010003 */
[----:B------:R-:W-:Y:S01]  /*5d10*/  FADD.FTZ R18, R18, R13 ;  /* 0x0000000d12127221 */ /* 0x000fe20000010000 */
[----:B------:R-:W-:Y:S01]  /*5d20*/  FMUL.FTZ R13, R12, R9 ;  /* 0x000000090c0d7220 */ /* 0x000fe20000410000 */
[----:B------:R-:W-:Y:S01]  /*5d30*/  FADD.FTZ R20, R20, R12 ;  /* 0x0000000c14147221 */ /* 0x000fe20000010000 */
[----:B------:R0:W5:Y:S02]  /*5d40*/  LDL.LU R0, [R1+0x208] ;  /* 0x0002080001007983 */ /* 0x0001640000300800 */
[----:B------:R-:W-:Y:S01]  /*5d50*/  FADD.FTZ R18, R13, R18 ;  /* 0x000000120d127221 */ /* 0x000fe20000010000 */
[C---:B--2---:R-:W-:Y:S01]  /*5d60*/  FFMA.FTZ R17, R14.reuse, R12, R17 ;  /* 0x0000000c0e117223 */ /* 0x044fe20000010011 */
[----:B------:R-:W-:Y:S01]  /*5d70*/  FFMA.FTZ R3, R14, R13, R3 ;  /* 0x0000000d0e037223 */ /* 0x000fe20000010003 */
[----:B---3--:R-:W-:Y:S01]  /*5d80*/  FADD.FTZ R12, R37, -UR6 ;  /* 0x80000006250c7e21 */ /* 0x008fe20008010000 */
[----:B----4-:R-:W-:Y:S01]  /*5d90*/  FADD.FTZ R13, R15, -UR6 ;  /* 0x800000060f0d7e21 */ /* 0x010fe20008010000 */
[----:B------:R-:W-:-:S02]  /*5da0*/  MOV R14, R19 ;  /* 0x00000013000e7202 */ /* 0x000fc40000000f00 */
[----:B------:R-:W-:Y:S01]  /*5db0*/  FMUL.FTZ R37, R12, UR26 ;  /* 0x0000001a0c257c20 */ /* 0x000fe20008410000 */
[----:B------:R-:W-:Y:S01]  /*5dc0*/  FMUL.FTZ R15, R13, UR26 ;  /* 0x0000001a0d0f7c20 */ /* 0x000fe20008410000 */
[----:B------:R-:W-:-:S03]  /*5dd0*/  MOV R12, R16 ;  /* 0x00000010000c7202 */ /* 0x000fc60000000f00 */
        /* <DEDUP_REMOVED lines=21> */
.L_x_2270:
[----:B-----5:R1:W-:Y:S04]  /*5f30*/  STL [R1+0x208], R0 ;  /* 0x0002080001007387 */ /* 0x0203e80000100800 */
[----:B-1----:R-:W2:Y:S01]  /*5f40*/  LDL R0, [R1+0xb0] ;  /* 0x0000b00001007983 */ /* 0x002ea20000100800 */
[----:B------:R-:W-:Y:S01]  /*5f50*/  FMUL.FTZ R13, R14, R8 ;  /* 0x000000080e0d7220 */ /* 0x000fe20000410000 */
[----:B------:R-:W-:Y:S02]  /*5f60*/  FADD.FTZ R36, R36, R14 ;  /* 0x0000000e24247221 */ /* 0x000fe40000010000 */
[----:B0-----:R-:W3:Y:S04]  /*5f70*/  LDL.LU R37, [R1+0xb8] ;  /* 0x0000b80001257983 */ /* 0x001ee80000300800 */
[----:B------:R-:W4:Y:S04]  /*5f80*/  LDL.LU R15, [R1+0xbc] ;  /* 0x0000bc00010f7983 */ /* 0x000f280000300800 */
        /* <DEDUP_REMOVED lines=39> */
.L_x_2271:
        /* <DEDUP_REMOVED lines=45> */
.L_x_2272:
        /* <DEDUP_REMOVED lines=45> */
.L_x_2273:
        /* <DEDUP_REMOVED lines=45> */
.L_x_2274:
        /* <DEDUP_REMOVED lines=45> */
.L_x_2275:
        /* <DEDUP_REMOVED lines=45> */
.L_x_2276:
        /* <DEDUP_REMOVED lines=45> */
.L_x_2277:
        /* <DEDUP_REMOVED lines=45> */
.L_x_2278:
        /* <DEDUP_REMOVED lines=45> */
.L_x_2279:
        /* <DEDUP_REMOVED lines=45> */
.L_x_2280:
        /* <DEDUP_REMOVED lines=45> */
.L_x_2281:
        /* <DEDUP_REMOVED lines=45> */
.L_x_2282:
        /* <DEDUP_REMOVED lines=45> */
.L_x_2283:
        /* <DEDUP_REMOVED lines=45> */
.L_x_2284:
        /* <DEDUP_REMOVED lines=45> */
.L_x_2285:
[----:B-----5:R1:W-:Y:S04]  /*8960*/  STL [R1+0x208], R0 ;  /* 0x0002080001007387 */ /* 0x0203e80000100800 */
[----:B-1----:R-:W2:Y:S01]  /*8970*/  LDL R0, [R1+0x130] ;  /* 0x0001300001007983 */ /* 0x002ea20000100800 */
[----:B0-----:R-:W-:-:S03]  /*8980*/  FADD.FTZ R37, R36, R14 ;  /* 0x0000000e24257221 */ /* 0x001fc60000010000 */
[----:B------:R-:W3:Y:S01]  /*8990*/  LDL.LU R19, [R1+0x1e0] ;  /* 0x0001e00001137983 */ /* 0x000ee20000300800 */
[----:B------:R-:W-:-:S03]  /*89a0*/  FMUL.FTZ R13, R14, R8 ;  /* 0x000000080e0d7220 */ /* 0x000fc60000410000 */
[----:B------:R-:W4:Y:S04]  /*89b0*/  LDL.LU R15, [R1+0x1e4] ;  /* 0x0001e400010f7983 */ /* 0x000f280000300800 */
[----:B------:R-:W3:Y:S04]  /*89c0*/  LDL R16, [R1+0xac] ;  /* 0x0000ac0001107983 */ /* 0x000ee80000100800 */
[----:B------:R-:W3:Y:S01]  /*89d0*/  LDL R36, [R1+0xa8] ;  /* 0x0000a80001247983 */ /* 0x000ee20000100800 */
[----:B--2---:R-:W-:-:S03]  /*89e0*/  FFMA.FTZ R21, R0, R14, R21 ;  /* 0x0000000e00157223 */ /* 0x004fc60000010015 */
[----:B------:R0:W5:Y:S04]  /*89f0*/  LDL.LU R0, [R1+0x208] ;  /* 0x0002080001007983 */ /* 0x0001680000300800 */
[----:B------:R-:W2:Y:S04]  /*8a00*/  LDL R14, [R1+0x130] ;  /* 0x00013000010e7983 */ /* 0x000ea80000100800 */
[----:B------:R1:W-:Y:S04]  /*8a10*/  STL [R1], R21 ;  /* 0x0000001501007387 */ /* 0x0003e80000100800 */
[----:B-1----:R-:W4:Y:S01]  /*8a20*/  LDL R21, [R1+0x194] ;  /* 0x0001940001157983 */ /* 0x002f220000100800 */
[----:B------:R-:W-:Y:S01]  /*8a30*/  FADD.FTZ R18, R18, R13 ;  /* 0x0000000d12127221 */ /* 0x000fe20000010000 */
[----:B--2---:R-:W-:Y:S01]  /*8a40*/  FFMA.FTZ R3, R14, R13, R3 ;  /* 0x0000000d0e037223 */ /* 0x004fe20000010003 */
[----:B------:R-:W-:Y:S01]  /*8a50*/  FMUL.FTZ R13, R12, R9 ;  /* 0x000000090c0d7220 */ /* 0x000fe20000410000 */
[----:B------:R-:W-:-:S05]  /*8a60*/  FADD.FTZ R14, R20, R12 ;  /* 0x0000000c140e7221 */ /* 0x000fca0000010000 */
[----:B------:R1:W-:Y:S01]  /*8a70*/  STL [R1+0x4], R14 ;  /* 0x0000040e01007387 */ /* 0x0003e20000100800 */
[C---:B----4-:R-:W-:Y:S01]  /*8a80*/  FFMA.FTZ R12, R21.reuse, R12, R17 ;  /* 0x0000000c150c7223 */ /* 0x050fe20000010011 */
[----:B------:R-:W-:Y:S01]  /*8a90*/  FFMA.FTZ R3, R21, R13, R3 ;  /* 0x0000000d15037223 */ /* 0x000fe20000010003 */
[----:B------:R-:W-:Y:S01]  /*8aa0*/  FADD.FTZ R13, R13, R18 ;  /* 0x000000120d0d7221 */ /* 0x000fe20000010000 */
[----:B-1----:R-:W-:Y:S01]  /*8ab0*/  FADD.FTZ R14, R15, -UR6 ;  /* 0x800000060f0e7e21 */ /* 0x002fe20008010000 */
[----:B---3--:R-:W-:Y:S01]  /*8ac0*/  MOV R18, R36 ;  /* 0x0000002400127202 */ /* 0x008fe20000000f00 */
[----:B------:R1:W-:Y:S01]  /*8ad0*/  STL [R1+0x8], R12 ;  /* 0x0000080c01007387 */ /* 0x0003e20000100800 */
[----:B------:R-:W-:Y:S01]  /*8ae0*/  MOV R17, R16 ;  /* 0x0000001000117202 */ /* 0x000fe20000000f00 */
[----:B-1----:R-:W-:Y:S01]  /*8af0*/  FADD.FTZ R12, R19, -UR6 ;  /* 0x80000006130c7e21 */ /* 0x002fe20008010000 */
[----:B------:R-:W-:-:S03]  /*8b00*/  FMUL.FTZ R19, R14, UR26 ;  /* 0x0000001a0e137c20 */ /* 0x000fc60008410000 */
        /* <DEDUP_REMOVED lines=22> */
.L_x_2286:
[----:B------:R-:W2:Y:S04]  /*8c70*/  LDL R12, [R1+0xa0] ;  /* 0x0000a000010c7983 */ /* 0x000ea80000100800 */
[----:B------:R-:W3:Y:S04]  /*8c80*/  LDL.LU R16, [R1+0x1f0] ;  /* 0x0001f00001107983 */ /* 0x000ee80000300800 */
[----:B------:R-:W4:Y:S04]  /*8c90*/  LDL.LU R14, [R1+0x1f4] ;  /* 0x0001f400010e7983 */ /* 0x000f280000300800 */
[----:B------:R-:W3:Y:S01]  /*8ca0*/  LDL R36, [R1+0xa4] ;  /* 0x0000a40001247983 */ /* 0x000ee20000100800 */
[----:B--2---:R-:W-:Y:S01]  /*8cb0*/  MOV R15, R12 ;  /* 0x0000000c000f7202 */ /* 0x004fe20000000f00 */
[----:B------:R-:W-:-:S04]  /*8cc0*/  FMUL.FTZ R12, R18, R8 ;  /* 0x00000008120c7220 */ /* 0x000fc80000410000 */
[----:B------:R-:W-:Y:S01]  /*8cd0*/  FFMA.FTZ R3, R20, R12, R3 ;  /* 0x0000000c14037223 */ /* 0x000fe20000010003 */
[----:B------:R-:W-:Y:S01]  /*8ce0*/  FADD.FTZ R12, R13, R12 ;  /* 0x0000000c0d0c7221 */ /* 0x000fe20000010000 */
[----:B------:R-:W-:Y:S01]  /*8cf0*/  FMUL.FTZ R13, R17, R9 ;  /* 0x00000009110d7220 */ /* 0x000fe20000410000 */
[----:B----4-:R-:W-:-:S03]  /*8d00*/  FADD.FTZ R14, R14, -UR6 ;  /* 0x800000060e0e7e21 */ /* 0x010fc60008010000 */
[----:B------:R-:W-:Y:S01]  /*8d10*/  FFMA.FTZ R3, R19, R13, R3 ;  /* 0x0000000d13037223 */ /* 0x000fe20000010003 */
[----:B------:R-:W-:Y:S01]  /*8d20*/  FADD.FTZ R12, R13, R12 ;  /* 0x0000000c0d0c7221 */ /* 0x000fe20000010000 */
[----:B---3--:R-:W-:Y:S01]  /*8d30*/  FADD.FTZ R13, R16, -UR6 ;  /* 0x80000006100d7e21 */ /* 0x008fe20008010000 */
[----:B0-----:R-:W-:-:S03]  /*8d40*/  FMUL.FTZ R20, R14, UR26 ;  /* 0x0000001a0e147c20 */ /* 0x001fc60008410000 */
[----:B------:R-:W-:-:S05]  /*8d50*/  FMUL.FTZ R21, R13, UR26 ;  /* 0x0000001a0d157c20 */ /* 0x000fca0008410000 */
[----:B------:R0:W-:Y:S04]  /*8d60*/  STL [R1+0x28], R21 ;  /* 0x0000281501007387 */ /* 0x0001e80000100800 */
[----:B------:R0:W-:Y:S01]  /*8d70*/  STL [R1+0x24], R20 ;  /* 0x0000241401007387 */ /* 0x0001e20000100800 */
[----:B------:R-:W-:Y:S02]  /*8d80*/  MOV R19, R15 ;  /* 0x0000000f00137202 */ /* 0x000fe40000000f00 */
[----:B------:R-:W-:Y:S01]  /*8d90*/  MOV R16, R36 ;  /* 0x0000002400107202 */ /* 0x000fe20000000f00 */
[----:B------:R-:W-:Y:S06]  /*8da0*/  @!P5 BRA `(.L_x_2287) ;  /* 0x00000000004cd947 */ /* 0x000fec0003800000 */
[----:B------:R-:W-:Y:S01]  /*8db0*/  FFMA.FTZ R14, R21, R8, R10 ;  /* 0x00000008150e7223 */ /* 0x000fe2000001000a */
[----:B------:R-:W-:-:S03]  /*8dc0*/  MOV R16, R15 ;  /* 0x0000000f00107202 */ /* 0x000fc60000000f00 */
        /* <DEDUP_REMOVED lines=17> */
.L_x_2287:
[----:B-----5:R1:W-:Y:S04]  /*8ee0*/  STL [R1+0x208], R0 ;  /* 0x0002080001007387 */ /* 0x0203e80000100800 */
[----:B------:R-:W2:Y:S04]  /*8ef0*/  LDL.LU R15, [R1+0x1f8] ;  /* 0x0001f800010f7983 */ /* 0x000ea80000300800 */
[----:B------:R-:W3:Y:S01]  /*8f00*/  LDL.LU R14, [R1+0x1fc] ;  /* 0x0001fc00010e7983 */ /* 0x000ee20000300800 */
[----:B-1----:R-:W-:-:S03]  /*8f10*/  MOV R0, R21 ;  /* 0x0000001500007202 */ /* 0x002fc60000000f00 */
[----:B------:R-:W4:Y:S04]  /*8f20*/  LDL R36, [R1+0x98] ;  /* 0x0000980001247983 */ /* 0x000f280000100800 */
[----:B0-----:R-:W4:Y:S01]  /*8f30*/  LDL R21, [R1+0x9c] ;  /* 0x00009c0001157983 */ /* 0x001f220000100800 */
[----:B------:R-:W-:-:S04]  /*8f40*/  FMUL.FTZ R13, R19, R8 ;  /* 0x00000008130d7220 */ /* 0x000fc80000410000 */
[----:B------:R-:W-:Y:S01]  /*8f50*/  FFMA.FTZ R3, R0, R13, R3 ;  /* 0x0000000d00037223 */ /* 0x000fe20000010003 */
[----:B------:R-:W-:Y:S01]  /*8f60*/  FADD.FTZ R13, R12, R13 ;  /* 0x0000000d0c0d7221 */ /* 0x000fe20000010000 */
[----:B------:R-:W-:Y:S01]  /*8f70*/  FMUL.FTZ R12, R16, R9 ;  /* 0x00000009100c7220 */ /* 0x000fe20000410000 */
[----:B------:R0:W5:Y:S03]  /*8f80*/  LDL.LU R0, [R1+0x208] ;  /* 0x0002080001007983 */ /* 0x0001660000300800 */
[----:B------:R-:W-:Y:S01]  /*8f90*/  FFMA.FTZ R3, R20, R12, R3 ;  /* 0x0000000c14037223 */ /* 0x000fe20000010003 */
[----:B------:R-:W-:Y:S01]  /*8fa0*/  FADD.FTZ R13, R12, R13 ;  /* 0x0000000d0c0d7221 */ /* 0x000fe20000010000 */
[----:B--2---:R-:W-:Y:S01]  /*8fb0*/  FADD.FTZ R12, R15, -UR6 ;  /* 0x800000060f0c7e21 */ /* 0x004fe20008010000 */
[----:B---3--:R-:W-:-:S03]  /*8fc0*/  FADD.FTZ R14, R14, -UR6 ;  /* 0x800000060e0e7e21 */ /* 0x008fc60008010000 */
[----:B------:R-:W-:Y:S01]  /*8fd0*/  FMUL.FTZ R15, R12, UR26 ;  /* 0x0000001a0c0f7c20 */ /* 0x000fe20008410000 */
[----:B------:R-:W-:-:S04]  /*8fe0*/  FMUL.FTZ R20, R14, UR26 ;  /* 0x0000001a0e147c20 */ /* 0x000fc80008410000 */
[----:B------:R0:W-:Y:S04]  /*8ff0*/  STL [R1+0x20], R15 ;  /* 0x0000200f01007387 */ /* 0x0001e80000100800 */
[----:B------:R0:W-:Y:S01]  /*9000*/  STL [R1+0x1c], R20 ;  /* 0x00001c1401007387 */ /* 0x0001e20000100800 */
[----:B----4-:R-:W-:Y:S02]  /*9010*/  MOV R14, R36 ;  /* 0x00000024000e7202 */ /* 0x010fe40000000f00 */
[----:B------:R-:W-:Y:S01]  /*9020*/  MOV R12, R21 ;  /* 0x00000015000c7202 */ /* 0x000fe20000000f00 */
        /* <DEDUP_REMOVED lines=19> */
.L_x_2288:
[----:B-----5:R1:W-:Y:S04]  /*9160*/  STL [R1+0x208], R0 ;  /* 0x0002080001007387 */ /* 0x0203e80000100800 */
[----:B0-----:R-:W2:Y:S04]  /*9170*/  LDL R20, [R1+0x1c] ;  /* 0x00001c0001147983 */ /* 0x001ea80000100800 */
[----:B-1----:R-:W3:Y:S04]  /*9180*/  LDL R0, [R1+0x20] ;  /* 0x0000200001007983 */ /* 0x002ee80000100800 */
[----:B------:R-:W4:Y:S04]  /*9190*/  LDL.LU R36, [R1+0x58] ;  /* 0x0000580001247983 */ /* 0x000f280000300800 */
[----:B------:R-:W4:Y:S01]  /*91a0*/  LDL.LU R21, [R1+0x5c] ;  /* 0x00005c0001157983 */ /* 0x000f220000300800 */
[----:B------:R-:W-:-:S04]  /*91b0*/  FMUL.FTZ R15, R14, R8 ;  /* 0x000000080e0f7220 */ /* 0x000fc80000410000 */
[----:B------:R-:W-:Y:S01]  /*91c0*/  FADD.FTZ R13, R13, R15 ;  /* 0x0000000f0d0d7221 */ /* 0x000fe20000010000 */
[----:B---3--:R-:W-:Y:S01]  /*91d0*/  FFMA.FTZ R3, R0, R15, R3 ;  /* 0x0000000f00037223 */ /* 0x008fe20000010003 */
[----:B------:R-:W-:Y:S01]  /*91e0*/  FMUL.FTZ R15, R12, R9 ;  /* 0x000000090c0f7220 */ /* 0x000fe20000410000 */
[----:B------:R0:W5:Y:S03]  /*91f0*/  LDL.LU R0, [R1+0x208] ;  /* 0x0002080001007983 */ /* 0x0001660000300800 */
[----:B--2---:R-:W-:Y:S01]  /*9200*/  FFMA.FTZ R20, R20, R15, R3 ;  /* 0x0000000f14147223 */ /* 0x004fe20000010003 */
[----:B------:R-:W-:Y:S01]  /*9210*/  FADD.FTZ R3, R15, R13 ;  /* 0x0000000d0f037221 */ /* 0x000fe20000010000 */
[----:B----4-:R-:W-:Y:S01]  /*9220*/  FADD.FTZ R13, R36, -UR6 ;  /* 0x80000006240d7e21 */ /* 0x010fe20008010000 */
[----:B------:R-:W-:-:S03]  /*9230*/  FADD.FTZ R15, R21, -UR6 ;  /* 0x80000006150f7e21 */ /* 0x000fc60008010000 */
[----:B------:R-:W-:Y:S01]  /*9240*/  FMUL.FTZ R21, R13, UR26 ;  /* 0x0000001a0d157c20 */ /* 0x000fe20008410000 */
[----:B------:R-:W-:-:S04]  /*9250*/  FMUL.FTZ R36, R15, UR26 ;  /* 0x0000001a0f247c20 */ /* 0x000fc80008410000 */
[----:B------:R0:W-:Y:S04]  /*9260*/  STL [R1+0x18], R21 ;  /* 0x0000181501007387 */ /* 0x0001e80000100800 */
[----:B------:R0:W-:Y:S01]  /*9270*/  STL [R1+0xc], R36 ;  /* 0x00000c2401007387 */ /* 0x0001e20000100800 */
[----:B------:R-:W-:Y:S02]  /*9280*/  MOV R13, R22 ;  /* 0x00000016000d7202 */ /* 0x000fe40000000f00 */
        /* <DEDUP_REMOVED lines=20> */
.L_x_2289:
[----:B0-----:R-:W2:Y:S04]  /*93d0*/  LDL R36, [R1+0x18] ;  /* 0x0000180001247983 */ /* 0x001ea80000100800 */
[----:B------:R-:W-:Y:S04]  /*93e0*/  STL [R1+0x228], R22 ;  /* 0x0002281601007387 */ /* 0x000fe80000100800 */
[----:B------:R0:W-:Y:S04]  /*93f0*/  STL [R1+0x224], R11 ;  /* 0x0002240b01007387 */ /* 0x0001e80000100800 */
[----:B0-----:R-:W3:Y:S04]  /*9400*/  LDL.LU R11, [R1] ;  /* 0x00000000010b7983 */ /* 0x001ee80000300800 */
[----:B------:R0:W-:Y:S04]  /*9410*/  STL [R1+0x220], R10 ;  /* 0x0002200a01007387 */ /* 0x0001e80000100800 */
[----:B0-----:R-:W4:Y:S04]  /*9420*/  LDL.LU R10, [R1+0x8] ;  /* 0x00000800010a7983 */ /* 0x001f280000300800 */
[----:B------:R-:W-:Y:S04]  /*9430*/  STL [R1+0x21c], R7 ;  /* 0x00021c0701007387 */ /* 0x000fe80000100800 */
[----:B------:R-:W-:Y:S04]  /*9440*/  STL [R1+0x218], R6 ;  /* 0x0002180601007387 */ /* 0x000fe80000100800 */
[----:B------:R-:W-:Y:S04]  /*9450*/  STL [R1+0x214], R5 ;  /* 0x0002140501007387 */ /* 0x000fe80000100800 */
[----:B------:R0:W-:Y:S04]  /*9460*/  STL [R1+0x210], R4 ;  /* 0x0002100401007387 */ /* 0x0001e80000100800 */
[----:B0-----:R-:W3:Y:S01]  /*9470*/  LDL R4, [R1+0xc] ;  /* 0x00000c0001047983 */ /* 0x001ee20000100800 */
[----:B------:R-:W0:Y:S01]  /*9480*/  S2R R22, SR_LANEID ;  /* 0x0000000000167919 */ /* 0x000e220000000000 */
[----:B------:R-:W-:-:S02]  /*9490*/  FMUL.FTZ R21, R13, R8 ;  /* 0x000000080d157220 */ /* 0x000fc40000410000 */
[----:B------:R1:W-:Y:S02]  /*94a0*/  STL [R1+0x208], R2 ;  /* 0x0002080201007387 */ /* 0x0003e40000100800 */
[----:B------:R-:W-:Y:S02]  /*94b0*/  FADD.FTZ R3, R3, R21 ;  /* 0x0000001503037221 */ /* 0x000fe40000010000 */
[----:B------:R-:W4:Y:S04]  /*94c0*/  LDL R7, [R1+0x28] ;  /* 0x0000280001077983 */ /* 0x000f280000100800 */
[----:B------:R-:W4:Y:S04]  /*94d0*/  LDL R6, [R1+0x24] ;  /* 0x0000240001067983 */ /* 0x000f280000100800 */
[----:B-1----:R-:W4:Y:S04]  /*94e0*/  LDL R2, [R1+0xd4] ;  /* 0x0000d40001027983 */ /* 0x002f280000100800 */
[----:B------:R-:W4:Y:S01]  /*94f0*/  LDL R5, [R1+0x20] ;  /* 0x0000200001057983 */ /* 0x000f220000100800 */
[----:B0-----:R-:W-:Y:S01]  /*9500*/  ISETP.GT.AND P0, PT, R22, 0x1e, PT ;  /* 0x0000001e1600780c */ /* 0x001fe20003f04270 */
[----:B--2---:R-:W-:Y:S01]  /*9510*/  FFMA.FTZ R20, R36, R21, R20 ;  /* 0x0000001524147223 */ /* 0x004fe20000010014 */
[----:B------:R-:W-:-:S04]  /*9520*/  FMUL.FTZ R21, R15, R9 ;  /* 0x000000090f157220 */ /* 0x000fc80000410000 */
[----:B---3--:R-:W-:Y:S01]  /*9530*/  FFMA.FTZ R20, R4, R21, R20 ;  /* 0x0000001504147223 */ /* 0x008fe20000010014 */
[----:B------:R-:W-:-:S04]  /*9540*/  FADD.FTZ R21, R21, R3 ;  /* 0x0000000315157221 */ /* 0x000fc80000010000 */
[----:B------:R-:W0:Y:S04]  /*9550*/  SHFL.DOWN PT, R3, R20, 0x1, 0x1f ;  /* 0x08201f0014037f89 */ /* 0x000e2800000e0000 */
[----:B------:R-:W1:Y:S01]  /*9560*/  SHFL.DOWN PT, R36, R21, 0x1, 0x1f ;  /* 0x08201f0015247f89 */ /* 0x000e6200000e0000 */
[----:B0-----:R-:W-:Y:S01]  /*9570*/  @!P0 FADD.FTZ R20, R20, R3 ;  /* 0x0000000314148221 */ /* 0x001fe20000010000 */
[----:B-1----:R-:W-:-:S04]  /*9580*/  @!P0 FADD.FTZ R21, R21, R36 ;  /* 0x0000002415158221 */ /* 0x002fc80000010000 */
[----:B------:R-:W0:Y:S04]  /*9590*/  SHFL.DOWN PT, R3, R20, 0x2, 0x1f ;  /* 0x08401f0014037f89 */ /* 0x000e2800000e0000 */
[----:B------:R-:W1:Y:S01]  /*95a0*/  SHFL.DOWN PT, R36, R21, 0x2, 0x1f ;  /* 0x08401f0015247f89 */ /* 0x000e6200000e0000 */
[----:B------:R-:W-:-:S13]  /*95b0*/  ISETP.GT.AND P0, PT, R22, 0x1d, PT ;  /* 0x0000001d1600780c */ /* 0x000fda0003f04270 */
[----:B0-----:R-:W-:Y:S01]  /*95c0*/  @!P0 FADD.FTZ R20, R20, R3 ;  /* 0x0000000314148221 */ /* 0x001fe20000010000 */
[----:B-1----:R-:W-:-:S04]  /*95d0*/  @!P0 FADD.FTZ R21, R21, R36 ;  /* 0x0000002415158221 */ /* 0x002fc80000010000 */
[----:B------:R-:W0:Y:S04]  /*95e0*/  SHFL.DOWN PT, R3, R20, 0x4, 0x1f ;  /* 0x08801f0014037f89 */ /* 0x000e2800000e0000 */
[----:B------:R-:W1:Y:S01]  /*95f0*/  SHFL.DOWN PT, R36, R21, 0x4, 0x1f ;  /* 0x08801f0015247f89 */ /* 0x000e6200000e0000 */
[----:B------:R-:W-:-:S13]  /*9600*/  ISETP.GT.AND P0, PT, R22, 0x1b, PT ;  /* 0x0000001b1600780c */ /* 0x000fda0003f04270 */
[----:B0-----:R-:W-:Y:S01]  /*9610*/  @!P0 FADD.FTZ R20, R20, R3 ;  /* 0x0000000314148221 */ /* 0x001fe20000010000 */
[----:B-1----:R-:W-:-:S04]  /*9620*/  @!P0 FADD.FTZ R21, R21, R36 ;  /* 0x0000002415158221 */ /* 0x002fc80000010000 */
[----:B------:R-:W0:Y:S01]  /*9630*/  SHFL.DOWN PT, R36, R20, 0x8, 0x1f ;  /* 0x09001f0014247f89 */ /* 0x000e2200000e0000 */
[----:B------:R-:W-:-:S03]  /*9640*/  ISETP.GT.AND P0, PT, R22, 0x17, PT ;  /* 0x000000171600780c */ /* 0x000fc60003f04270 */
[----:B------:R1:W5:Y:S10]  /*9650*/  LDL.LU R22, [R1+0x228] ;  /* 0x0002280001167983 */ /* 0x0003740000300800 */
[----:B0-----:R-:W-:-:S02]  /*9660*/  @!P0 FADD.FTZ R20, R20, R36 ;  /* 0x0000002414148221 */ /* 0x001fc40000010000 */
[----:B------:R-:W2:Y:S01]  /*9670*/  LDL R36, [R1+0x4c] ;  /* 0x00004c0001247983 */ /* 0x000ea20000100800 */
[----:B------:R-:W-:Y:S01]  /*9680*/  FADD.FTZ R37, R37, R18 ;  /* 0x0000001225257221 */ /* 0x000fe20000010000 */
[----:B--2---:R-:W-:Y:S02]  /*9690*/  FFMA.FTZ R36, R36, R18, R11 ;  /* 0x0000001224247223 */ /* 0x004fe4000001000b */
[----:B------:R1:W5:Y:S04]  /*96a0*/  LDL.LU R11, [R1+0x224] ;  /* 0x00022400010b7983 */ /* 0x0003680000300800 */
[----:B------:R-:W2:Y:S01]  /*96b0*/  LDL.LU R18, [R1+0x4] ;  /* 0x0000040001127983 */ /* 0x000ea20000300800 */
[----:B----4-:R-:W-:Y:S01]  /*96c0*/  FFMA.FTZ R36, R7, R19, R36 ;  /* 0x0000001307247223 */ /* 0x010fe20000010024 */
[----:B------:R-:W-:-:S03]  /*96d0*/  FADD.FTZ R37, R37, R19 ;  /* 0x0000001325257221 */ /* 0x000fc60000010000 */
[----:B------:R-:W-:Y:S01]  /*96e0*/  FFMA.FTZ R36, R5, R14, R36 ;  /* 0x0000000e05247223 */ /* 0x000fe20000010024 */
[----:B------:R-:W-:Y:S01]  /*96f0*/  FADD.FTZ R37, R37, R14 ;  /* 0x0000000e25257221 */ /* 0x000fe20000010000 */
[----:B------:R-:W0:Y:S01]  /*9700*/  S2R R19, SR_LANEID ;  /* 0x0000000000137919 */ /* 0x000e220000000000 */
[----:B------:R-:W3:Y:S01]  /*9710*/  SHFL.DOWN PT, R3, R21, 0x8, 0x1f ;  /* 0x09001f0015037f89 */ /* 0x000ee200000e0000 */
[----:B--2---:R-:W-:Y:S01]  /*9720*/  FADD.FTZ R18, R18, R17 ;  /* 0x0000001112127221 */ /* 0x004fe20000010000 */
[----:B------:R-:W-:Y:S02]  /*9730*/  FFMA.FTZ R17, R2, R17, R10 ;  /* 0x0000001102117223 */ /* 0x000fe4000001000a */
[----:B------:R1:W5:Y:S01]  /*9740*/  LDL.LU R10, [R1+0x220] ;  /* 0x00022000010a7983 */ /* 0x0003620000300800 */
[----:B------:R-:W-:Y:S01]  /*9750*/  FADD.FTZ R18, R18, R16 ;  /* 0x0000001012127221 */ /* 0x000fe20000010000 */
[----:B------:R-:W-:Y:S02]  /*9760*/  FFMA.FTZ R17, R6, R16, R17 ;  /* 0x0000001006117223 */ /* 0x000fe40000010011 */
[----:B------:R1:W5:Y:S04]  /*9770*/  LDL.LU R7, [R1+0x21c] ;  /* 0x00021c0001077983 */ /* 0x0003680000300800 */
[----:B------:R1:W5:Y:S04]  /*9780*/  LDL.LU R6, [R1+0x218] ;  /* 0x0002180001067983 */ /* 0x0003680000300800 */
[----:B------:R-:W2:Y:S04]  /*9790*/  LDL R16, [R1+0x1c] ;  /* 0x00001c0001107983 */ /* 0x000ea80000100800 */
[----:B------:R1:W5:Y:S04]  /*97a0*/  LDL.LU R5, [R1+0x214] ;  /* 0x0002140001057983 */ /* 0x0003680000300800 */
[----:B------:R-:W4:Y:S04]  /*97b0*/  LDL R14, [R1+0x18] ;  /* 0x00001800010e7983 */ /* 0x000f280000100800 */
[----:B------:R-:W1:Y:S01]  /*97c0*/  SHFL.DOWN PT, R2, R20, 0x10, 0x1f ;  /* 0x0a001f0014027f89 */ /* 0x000e6200000e0000 */
[----:B---3--:R-:W-:Y:S01]  /*97d0*/  @!P0 FADD.FTZ R21, R21, R3 ;  /* 0x0000000315158221 */ /* 0x008fe20000010000 */
[----:B0-----:R-:W-:Y:S01]  /*97e0*/  ISETP.GT.AND P0, PT, R19, 0xf, PT ;  /* 0x0000000f1300780c */ /* 0x001fe20003f04270 */
[----:B------:R-:W-:-:S12]  /*97f0*/  FADD.FTZ R18, R18, R12 ;  /* 0x0000000c12127221 */ /* 0x000fd80000010000 */
[----:B-1----:R-:W-:Y:S01]  /*9800*/  @!P0 FADD.FTZ R20, R20, R2 ;  /* 0x0000000214148221 */ /* 0x002fe20000010000 */
[----:B------:R-:W0:Y:S01]  /*9810*/  SHFL.DOWN PT, R3, R21, 0x10, 0x1f ;  /* 0x0a001f0015037f89 */ /* 0x000e2200000e0000 */
[----:B--2---:R-:W-:-:S03]  /*9820*/  FFMA.FTZ R17, R16, R12, R17 ;  /* 0x0000000c10117223 */ /* 0x004fc60000010011 */
[----:B------:R-:W2:Y:S01]  /*9830*/  LDL R16, [R1+0x204] ;  /* 0x0002040001107983 */ /* 0x000ea20000100800 */
[----:B----4-:R-:W-:Y:S01]  /*9840*/  FFMA.FTZ R12, R14, R13, R36 ;  /* 0x0000000d0e0c7223 */ /* 0x010fe20000010024 */
[----:B------:R-:W-:Y:S01]  /*9850*/  FADD.FTZ R14, R37, R13 ;  /* 0x0000000d250e7221 */ /* 0x000fe20000010000 */
[----:B------:R-:W-:Y:S02]  /*9860*/  FFMA.FTZ R13, R4, R15, R17 ;  /* 0x0000000f040d7223 */ /* 0x000fe40000010011 */
[----:B------:R1:W5:Y:S04]  /*9870*/  LDL.LU R4, [R1+0x210] ;  /* 0x0002100001047983 */ /* 0x0003680000300800 */
[----:B------:R1:W5:Y:S01]  /*9880*/  LDL.LU R2, [R1+0x208] ;  /* 0x0002080001027983 */ /* 0x0003620000300800 */
[----:B------:R-:W3:Y:S01]  /*9890*/  S2UR UR7, SR_CgaCtaId ;  /* 0x00000000000779c3 */ /* 0x000ee20000008800 */
[----:B------:R-:W-:-:S02]  /*98a0*/  UMOV UR6, 0x400 ;  /* 0x0000040000067882 */ /* 0x000fc40000000000 */
[----:B------:R-:W-:Y:S01]  /*98b0*/  UIADD3 UR5, UR6, 0xf0, URZ ;  /* 0x000000f006057890 */ /* 0x000fe2000fffe03f */
[----:B0-----:R-:W-:Y:S01]  /*98c0*/  @!P0 FADD.FTZ R21, R21, R3 ;  /* 0x0000000315158221 */ /* 0x001fe20000010000 */
[----:B------:R-:W-:Y:S02]  /*98d0*/  ISETP.NE.AND P0, PT, R19, RZ, PT ;  /* 0x000000ff1300720c */ /* 0x000fe40003f05270 */
[----:B-----5:R-:W-:Y:S01]  /*98e0*/  ISETP.NE.AND P2, PT, R0, RZ, PT ;  /* 0x000000ff0000720c */ /* 0x020fe20003f45270 */
[----:B------:R-:W-:Y:S01]  /*98f0*/  FADD.FTZ R15, R18, R15 ;  /* 0x0000000f120f7221 */ /* 0x000fe20000010000 */
[----:B------:R-:W-:Y:S01]  /*9900*/  BSSY B0, `(.L_x_2290) ;  /* 0x0000043000007945 */ /* 0x000fe20003800000 */
[----:B---3--:R-:W-:-:S06]  /*9910*/  ULEA UR5, UR7, UR5, 0x18 ;  /* 0x0000000507057291 */ /* 0x008fcc000f8ec03f */
[----:B------:R-:W-:-:S05]  /*9920*/  LEA R3, R0, UR5, 0x4 ;  /* 0x0000000500037c11 */ /* 0x000fca000f8e20ff */
[----:B------:R1:W-:Y:S01]  /*9930*/  STS.128 [R3], R12 ;  /* 0x0000000c03007388 */ /* 0x0003e20000000c00 */
[----:B------:R-:W-:-:S03]  /*9940*/  ISETP.GT.U32.AND P3, PT, R0, 0x2f, PT ;  /* 0x0000002f0000780c */ /* 0x000fc60003f64070 */
[----:B--2---:R1:W-:Y:S01]  /*9950*/  @!P0 STS.64 [R16+0x18], R20 ;  /* 0x0000181410008388 */ /* 0x0043e20000000a00 */
[----:B------:R-:W-:Y:S06]  /*9960*/  BAR.SYNC.DEFER_BLOCKING 0x0 ;  /* 0x0000000000007b1d */ /* 0x000fec0000010000 */
[----:B------:R-:W-:Y:S05]  /*9970*/  @P2 BRA `(.L_x_2291) ;  /* 0x0000000000ec2947 */ /* 0x000fea0003800000 */
[----:B------:R-:W-:-:S09]  /*9980*/  ULEA UR5, UR7, UR6, 0x18 ;  /* 0x0000000607057291 */ /* 0x000fd2000f8ec03f */
[----:B-1----:R-:W0:Y:S02]  /*9990*/  LDS.128 R16, [UR5+0x20] ;  /* 0x00002005ff107984 */ /* 0x002e240008000c00 */
        /* <DEDUP_REMOVED lines=57> */
.L_x_2291:
[----:B------:R-:W-:Y:S05]  /*9d30*/  BSYNC B0 ;  /* 0x0000000000007941 */ /* 0x000fea0003800000 */
.L_x_2290:
[----:B------:R-:W-:Y:S06]  /*9d40*/  BAR.SYNC.DEFER_BLOCKING 0x0 ;  /* 0x0000000000007b1d */ /* 0x000fec0000010000 */
[----:B------:R-:W-:Y:S04]  /*9d50*/  BSSY B0, `(.L_x_2292) ;  /* 0x000004d000007945 */ /* 0x000fe80003800000 */
[----:B------:R-:W-:Y:S05]  /*9d60*/  @P3 BRA `(.L_x_2293) ;  /* 0x00000004002c3947 */ /* 0x000fea0003800000 */
[----:B-1----:R-:W0:Y:S02]  /*9d70*/  LDS.128 R16, [R3+0x300] ;  /* 0x0003000003107984 */ /* 0x002e240000000c00 */
        /* <DEDUP_REMOVED lines=74> */
.L_x_2293:
[----:B------:R-:W-:Y:S05]  /*a220*/  BSYNC B0 ;  /* 0x0000000000007941 */ /* 0x000fea0003800000 */
.L_x_2292:
[----:B-1----:R-:W0:Y:S01]  /*a230*/  LDC.64 R16, c[0x0][0x268] ;  /* 0x00009a00ff107b82 */ /* 0x002e220000000a00 */
[----:B------:R-:W-:Y:S01]  /*a240*/  MOV R3, UR16 ;  /* 0x0000001000037c02 */ /* 0x000fe20008000f00 */
[----:B------:R-:W-:Y:S04]  /*a250*/  BSSY B0, `(.L_x_2294) ;  /* 0x0000011000007945 */ /* 0x000fe80003800000 */
[----:B------:R-:W-:-:S04]  /*a260*/  IMAD R3, R3, 0x30, R0 ;  /* 0x0000003003037824 */ /* 0x000fc800078e0200 */
[----:B0-----:R-:W-:Y:S01]  /*a270*/  IMAD.WIDE R16, R3, 0x4, R16 ;  /* 0x0000000403107825 */ /* 0x001fe200078e0210 */
        /* <DEDUP_REMOVED lines=14> */
.L_x_2295:
[----:B------:R-:W-:Y:S05]  /*a360*/  BSYNC B0 ;  /* 0x0000000000007941 */ /* 0x000fea0003800000 */
.L_x_2294:
[----:B------:R-:W-:Y:S02]  /*a370*/  ULDC UR15, c[0x0][0xc] ;  /* 0x00000300000f7ab9 */ /* 0x000fe40000000800 */
        /* <DEDUP_REMOVED lines=40> */
.L_x_2298:
[----:B------:R-:W-:Y:S02]  /*a600*/  MOV R12, UR18 ;  /* 0x00000012000c7c02 */ /* 0x000fe40008000f00 */
[----:B------:R-:W-:-:S05]  /*a610*/  MOV R13, UR19 ;  /* 0x00000013000d7c02 */ /* 0x000fca0008000f00 */
[----:B------:R-:W2:Y:S04]  /*a620*/  LDG.E.STRONG.GPU R12, desc[UR22][R12.64] ;  /* 0x000000160c0c7981 */ /* 0x000ea8000c1ef900 */
[----:B--2---:R-:W-:Y:S01]  /*a630*/  CCTL.IVALL ;  /* 0x00000000ff00798f */ /* 0x004fe20002000000 */
[----:B------:R-:W-:Y:S05]  /*a640*/  YIELD ;  /* 0x0000000000007946 */ /* 0x000fea0003800000 */
[----:B------:R-:W-:-:S13]  /*a650*/  ISETP.NE.AND P0, PT, R12, R3, PT ;  /* 0x000000030c00720c */ /* 0x000fda0003f05270 */
[----:B------:R-:W-:Y:S05]  /*a660*/  @P0 BRA `(.L_x_2298) ;  /* 0xfffffffc00e40947 */ /* 0x000fea000383ffff */
.L_x_2297:
        /* <DEDUP_REMOVED lines=19> */
.L_x_2302:
        /* <DEDUP_REMOVED lines=165> */
.L_x_2301:
        /* <DEDUP_REMOVED lines=48> */
[----:B-----5:R-:W-:Y:S01]  /*b4f0*/  @!P6 FADD.FTZ R20, R20, R18 ;  /* 0x000000121414e221 */ /* 0x020fe20000010000 */
        /* <DEDUP_REMOVED lines=38> */
.L_x_2303:
[----:B------:R-:W-:-:S13]  /*b760*/  ISETP.NE.OR P0, PT, RZ, UR16, P0 ;  /* 0x00000010ff007c0c */ /* 0x000fda0008705670 */
[----:B------:R-:W-:Y:S05]  /*b770*/  @!P0 BRA `(.L_x_2299) ;  /* 0x0000000000b08947 */ /* 0x000fea0003800000 */
.L_x_2300:
        /* <DEDUP_REMOVED lines=44> */
.L_x_2299:
        /* <DEDUP_REMOVED lines=14> */
.L_x_2305:
[----:B------:R-:W-:Y:S05]  /*bb20*/  BSYNC B0 ;  /* 0x0000000000007941 */ /* 0x000fea0003800000 */
.L_x_2304:
        /* <DEDUP_REMOVED lines=25> */
.L_x_2296:
        /* <DEDUP_REMOVED lines=32> */
.L_x_2306:
[----:B------:R-:W-:Y:S04]  /*bec0*/  BSSY B0, `(.L_x_2307) ;  /* 0x0000016000007945 */ /* 0x000fe80003800000 */
[----:B------:R-:W-:Y:S05]  /*bed0*/  @!P1 BRA `(.L_x_2308) ;  /* 0x0000000000509947 */ /* 0x000fea0003800000 */
[----:B------:R-:W-:Y:S01]  /*bee0*/  MOV R3, UR5 ;  /* 0x0000000500037c02 */ /* 0x000fe20008000f00 */
[----:B------:R-:W-:Y:S01]  /*bef0*/  ULDC.64 UR6, c[0x0][0x288] ;  /* 0x0000a20000067ab9 */ /* 0x000fe20000000a00 */
[----:B------:R-:W-:Y:S02]  /*bf00*/  SHF.R.S32.HI R12, RZ, 0x1f, R2 ;  /* 0x0000001fff0c7819 */ /* 0x000fe40000011402 */
[----:B------:R-:W-:Y:S01]  /*bf10*/  MOV R13, R7 ;  /* 0x00000007000d7202 */ /* 0x000fe20000000f00 */
[----:B-----5:R-:W-:-:S04]  /*bf20*/  FFMA.FTZ R3, R15, R3, UR13 ;  /* 0x0000000d0f037e23 */ /* 0x020fc80008010003 */
        /* <DEDUP_REMOVED lines=8> */
[C---:B------:R-:W-:Y:S02]  /*bfb0*/  IMAD R3, R2.reuse, UR7, R3 ;  /* 0x0000000702037c24 */ /* 0x040fe4000f8e0203 */
[----:B------:R-:W-:Y:S01]  /*bfc0*/  IMAD.WIDE.U32 R12, R2, UR6, R12 ;  /* 0x00000006020c7c25 */ /* 0x000fe2000f8e000c */
[----:B------:R-:W-:-:S04]  /*bfd0*/  ULDC.64 UR6, c[0x0][0x210] ;  /* 0x0000840000067ab9 */ /* 0x000fc80000000a00 */
[----:B------:R-:W-:Y:S02]  /*bfe0*/  IADD3 R3, R13, R3, RZ ;  /* 0x000000030d037210 */ /* 0x000fe40007ffe0ff */
[----:B------:R-:W-:-:S04]  /*bff0*/  LEA R14, P0, R12, UR6, 0x2 ;  /* 0x000000060c0e7c11 */ /* 0x000fc8000f8010ff */
[----:B------:R-:W-:-:S05]  /*c000*/  LEA.HI.X R15, R12, UR7, R3, 0x2, P0 ;  /* 0x000000070c0f7c11 */ /* 0x000fca00080f1403 */
[----:B------:R0:W-:Y:S04]  /*c010*/  STG.E.64 desc[UR22][R14.64], R34 ;  /* 0x000000220e007986 */ /* 0x0001e8000c101b16 */
.L_x_2308:
[----:B------:R-:W-:Y:S05]  /*c020*/  BSYNC B0 ;  /* 0x0000000000007941 */ /* 0x000fea0003800000 */
.L_x_2307:
[----:B------:R1:W5:Y:S04]  /*c030*/  LDL R19, [R1+0x1a8] ;  /* 0x0001a80001137983 */ /* 0x0003680000100800 */
[----:B------:R1:W5:Y:S04]  /*c040*/  LDL R18, [R1+0x70] ;  /* 0x0000700001127983 */ /* 0x0003680000100800 */
[----:B------:R1:W5:Y:S04]  /*c050*/  LDL R17, [R1+0x1b8] ;  /* 0x0001b80001117983 */ /* 0x0003680000100800 */
[----:B------:R1:W5:Y:S02]  /*c060*/  LDL R16, [R1+0x74] ;  /* 0x0000740001107983 */ /* 0x0003640000100800 */
[C---:B0----5:R-:W-:Y:S01]  /*c070*/  IADD3 R14, R2.reuse, 0x10, RZ ;  /* 0x00000010020e7810 */ /* 0x061fe20007ffe0ff */
[----:B------:R-:W-:Y:S01]  /*c080*/  ULDC.64 UR6, c[0x0][0x290] ;  /* 0x0000a40000067ab9 */ /* 0x000fe20000000a00 */
[----:B------:R-:W-:-:S02]  /*c090*/  IADD3 R15, R2, 0x10, RZ ;  /* 0x00000010020f7810 */ /* 0x000fc40007ffe0ff */
        /* <DEDUP_REMOVED lines=15> */
[----:B------:R-:W-:-:S04]  /*c190*/  FMUL.FTZ R12, R3, -1.4426950216293334961 ;  /* 0xbfb8aa3b030c7820 */ /* 0x000fc80000410000 */
[----:B------:R0:W-:Y:S02]  /*c1a0*/  STL [R1+0x70], R18 ;  /* 0x0000701201007387 */ /* 0x0001e40000100800 */
[----:B------:R-:W1:Y:S02]  /*c1b0*/  MUFU.EX2 R12, R12 ;  /* 0x0000000c000c7308 */ /* 0x000e640000000800 */
[----:B-1----:R-:W-:-:S06]  /*c1c0*/  FADD.FTZ R12, R12, 1 ;  /* 0x3f8000000c0c7421 */ /* 0x002fcc0000010000 */
[----:B------:R-:W1:Y:S02]  /*c1d0*/  MUFU.RCP R12, R12 ;  /* 0x0000000c000c7308 */ /* 0x000e640000001000 */
[----:B-1----:R-:W-:Y:S01]  /*c1e0*/  FMUL.FTZ R13, R16, R12 ;  /* 0x0000000c100d7220 */ /* 0x002fe20000410000 */
[----:B------:R-:W-:-:S04]  /*c1f0*/  FADD.FTZ R12, -R12, 1 ;  /* 0x3f8000000c0c7421 */ /* 0x000fc80000010100 */
[----:B------:R-:W-:-:S04]  /*c200*/  FFMA.FTZ R12, R3, R12, 1 ;  /* 0x3f800000030c7423 */ /* 0x000fc8000001000c */
[----:B------:R-:W-:-:S05]  /*c210*/  FMUL.FTZ R16, R13, R12 ;  /* 0x0000000c0d107220 */ /* 0x000fca0000410000 */
[----:B------:R0:W-:Y:S02]  /*c220*/  STL [R1+0x74], R16 ;  /* 0x0000741001007387 */ /* 0x0001e40000100800 */
.L_x_2309:
[----:B------:R-:W-:Y:S04]  /*c230*/  BSSY B0, `(.L_x_2310) ;  /* 0x0000015000007945 */ /* 0x000fe80003800000 */
[----:B------:R-:W-:Y:S05]  /*c240*/  @P0 BRA `(.L_x_2311) ;  /* 0x00000000004c0947 */ /* 0x000fea0003800000 */
[----:B------:R-:W-:Y:S01]  /*c250*/  MOV R12, UR5 ;  /* 0x00000005000c7c02 */ /* 0x000fe20008000f00 */
[----:B------:R-:W-:Y:S01]  /*c260*/  ULDC.64 UR14, c[0x0][0x288] ;  /* 0x0000a200000e7ab9 */ /* 0x000fe20000000a00 */
[----:B------:R-:W-:Y:S01]  /*c270*/  MOV R13, R7 ;  /* 0x00000007000d7202 */ /* 0x000fe20000000f00 */
[----:B------:R-:W-:Y:S01]  /*c280*/  IMAD R14, R14, UR14, RZ ;  /* 0x0000000e0e0e7c24 */ /* 0x000fe2000f8e02ff */
[----:B------:R-:W-:Y:S01]  /*c290*/  MOV R3, UR5 ;  /* 0x0000000500037c02 */ /* 0x000fe20008000f00 */
[----:B------:R-:W-:Y:S02]  /*c2a0*/  FFMA.FTZ R12, R17, R12, UR13 ;  /* 0x0000000d110c7e23 */ /* 0x000fe4000801000c */
[----:B------:R-:W-:Y:S02]  /*c2b0*/  IMAD R14, R15, UR15, R14 ;  /* 0x0000000f0f0e7c24 */ /* 0x000fe4000f8e020e */
[----:B0-----:R-:W-:Y:S01]  /*c2c0*/  FFMA.FTZ R16, R9, R16, -R12 ;  /* 0x0000001009107223 */ /* 0x001fe2000001080c */
[----:B------:R-:W-:Y:S01]  /*c2d0*/  MOV R12, R4 ;  /* 0x00000004000c7202 */ /* 0x000fe20000000f00 */
[----:B------:R-:W-:-:S04]  /*c2e0*/  FFMA.FTZ R3, R19, R3, UR13 ;  /* 0x0000000d13037e23 */ /* 0x000fc80008010003 */
[----:B------:R-:W-:Y:S01]  /*c2f0*/  IMAD.WIDE.U32 R12, R15, UR14, R12 ;  /* 0x0000000e0f0c7c25 */ /* 0x000fe2000f8e000c */
[----:B------:R-:W-:-:S03]  /*c300*/  ULDC.64 UR14, c[0x0][0x210] ;  /* 0x00008400000e7ab9 */ /* 0x000fc60000000a00 */
[----:B------:R-:W-:Y:S01]  /*c310*/  FFMA.FTZ R3, R8, R18, -R3 ;  /* 0x0000001208037223 */ /* 0x000fe20000010803 */
[----:B------:R-:W-:Y:S02]  /*c320*/  IADD3 R13, R13, R14, RZ ;  /* 0x0000000e0d0d7210 */ /* 0x000fe40007ffe0ff */
[----:B------:R-:W-:-:S04]  /*c330*/  LEA R14, P0, R12, UR14, 0x2 ;  /* 0x0000000e0c0e7c11 */ /* 0x000fc8000f8010ff */
[----:B------:R-:W-:Y:S01]  /*c340*/  LEA.HI.X R15, R12, UR15, R13, 0x2, P0 ;  /* 0x0000000f0c0f7c11 */ /* 0x000fe200080f140d */
[----:B------:R-:W-:Y:S01]  /*c350*/  FMUL.FTZ R12, R3, UR26 ;  /* 0x0000001a030c7c20 */ /* 0x000fe20008410000 */
[----:B------:R-:W-:-:S05]  /*c360*/  FMUL.FTZ R13, R16, UR26 ;  /* 0x0000001a100d7c20 */ /* 0x000fca0008410000 */
[----:B------:R1:W-:Y:S02]  /*c370*/  STG.E.64 desc[UR22][R14.64], R12 ;  /* 0x0000000c0e007986 */ /* 0x0003e4000c101b16 */
.L_x_2311:
[----:B------:R-:W-:Y:S05]  /*c380*/  BSYNC B0 ;  /* 0x0000000000007941 */ /* 0x000fea0003800000 */
.L_x_2310:
[----:B------:R2:W5:Y:S04]  /*c390*/  LDL R35, [R1+0x1a0] ;  /* 0x0001a00001237983 */ /* 0x0005680000100800 */
[----:B0-----:R2:W5:Y:S04]  /*c3a0*/  LDL R16, [R1+0x80] ;  /* 0x0000800001107983 */ /* 0x0015680000100800 */
[----:B------:R2:W5:Y:S04]  /*c3b0*/  LDL R21, [R1+0x1b0] ;  /* 0x0001b00001157983 */ /* 0x0005680000100800 */
[----:B------:R2:W5:Y:S01]  /*c3c0*/  LDL R17, [R1+0x84] ;  /* 0x0000840001117983 */ /* 0x0005620000100800 */
[----:B-1----:R-:W-:-:S02]  /*c3d0*/  IADD3 R15, R2, 0x20, RZ ;  /* 0x00000020020f7810 */ /* 0x002fc40007ffe0ff */
[C---:B------:R-:W-:Y:S02]  /*c3e0*/  IADD3 R18, R2.reuse, 0x30, RZ ;  /* 0x0000003002127810 */ /* 0x040fe40007ffe0ff */
[C---:B------:R-:W-:Y:S02]  /*c3f0*/  IADD3 R19, R2.reuse, 0x30, RZ ;  /* 0x0000003002137810 */ /* 0x040fe40007ffe0ff */
[----:B------:R-:W-:Y:S02]  /*c400*/  IADD3 R14, R2, 0x20, RZ ;  /* 0x00000020020e7810 */ /* 0x000fe40007ffe0ff */
[----:B------:R-:W-:Y:S02]  /*c410*/  ISETP.GE.U32.AND P0, PT, R15, UR6, PT ;  /* 0x000000060f007c0c */ /* 0x000fe4000bf06070 */
[----:B------:R-:W-:Y:S02]  /*c420*/  ISETP.GE.U32.AND P3, PT, R18, UR6, PT ;  /* 0x0000000612007c0c */ /* 0x000fe4000bf66070 */
[----:B------:R-:W-:-:S02]  /*c430*/  SHF.R.S32.HI R14, RZ, 0x1f, R14 ;  /* 0x0000001fff0e7819 */ /* 0x000fc4000001140e */
[----:B------:R-:W-:Y:S02]  /*c440*/  SHF.R.S32.HI R19, RZ, 0x1f, R19 ;  /* 0x0000001fff137819 */ /* 0x000fe40000011413 */
[C---:B------:R-:W-:Y:S02]  /*c450*/  IADD3 R34, R2.reuse, 0x40, RZ ;  /* 0x0000004002227810 */ /* 0x040fe40007ffe0ff */
[----:B------:R-:W-:Y:S02]  /*c460*/  IADD3 R20, R2, 0x50, RZ ;  /* 0x0000005002147810 */ /* 0x000fe40007ffe0ff */
[----:B------:R-:W-:Y:S02]  /*c470*/  ISETP.GE.AND.EX P2, PT, R14, UR7, PT, P0 ;  /* 0x000000070e007c0c */ /* 0x000fe4000bf46300 */
[----:B------:R-:W-:Y:S02]  /*c480*/  ISETP.GE.AND.EX P3, PT, R19, UR7, PT, P3 ;  /* 0x0000000713007c0c */ /* 0x000fe4000bf66330 */
[----:B------:R-:W-:-:S02]  /*c490*/  ISETP.GE.U32.AND P6, PT, R34, UR6, PT ;  /* 0x0000000622007c0c */ /* 0x000fc4000bfc6070 */
[----:B------:R-:W-:Y:S02]  /*c4a0*/  ISETP.GE.U32.AND P0, PT, R20, UR6, PT ;  /* 0x0000000614007c0c */ /* 0x000fe4000bf06070 */
[C---:B------:R-:W-:Y:S02]  /*c4b0*/  ISETP.GT.U32.OR P2, PT, R0.reuse, 0x2ff, P2 ;  /* 0x000002ff0000780c */ /* 0x040fe40001744470 */
[----:B------:R-:W-:Y:S01]  /*c4c0*/  ISETP.GT.U32.OR P3, PT, R0, 0x2ff, P3 ;  /* 0x000002ff0000780c */ /* 0x000fe20001f64470 */
[----:B--2---:R-:W-:-:S12]  /*c4d0*/  @!P5 BRA `(.L_x_2312) ;  /* 0x000000000050d947 */ /* 0x004fd80003800000 */
        /* <DEDUP_REMOVED lines=20> */
.L_x_2312:
[----:B------:R-:W-:Y:S04]  /*c620*/  BSSY B0, `(.L_x_2313) ;  /* 0x0000015000007945 */ /* 0x000fe80003800000 */
[----:B------:R-:W-:Y:S05]  /*c630*/  @P2 BRA `(.L_x_2314) ;  /* 0x00000000004c2947 */ /* 0x000fea0003800000 */
[----:B------:R-:W-:Y:S01]  /*c640*/  MOV R3, UR5 ;  /* 0x0000000500037c02 */ /* 0x000fe20008000f00 */
[----:B------:R-:W-:Y:S01]  /*c650*/  ULDC.64 UR14, c[0x0][0x288] ;  /* 0x0000a200000e7ab9 */ /* 0x000fe20000000a00 */
[----:B------:R-:W-:Y:S01]  /*c660*/  MOV R12, R4 ;  /* 0x00000004000c7202 */ /* 0x000fe20000000f00 */
[----:B------:R-:W-:Y:S01]  /*c670*/  IMAD R14, R14, UR14, RZ ;  /* 0x0000000e0e0e7c24 */ /* 0x000fe2000f8e02ff */
[----:B------:R-:W-:Y:S01]  /*c680*/  MOV R13, R7 ;  /* 0x00000007000d7202 */ /* 0x000fe20000000f00 */
[----:B-----5:R-:W-:Y:S02]  /*c690*/  FFMA.FTZ R3, R35, R3, UR13 ;  /* 0x0000000d23037e23 */ /* 0x020fe40008010003 */
[C---:B------:R-:W-:Y:S02]  /*c6a0*/  IMAD R14, R15.reuse, UR15, R14 ;  /* 0x0000000f0f0e7c24 */ /* 0x040fe4000f8e020e */
[----:B0-----:R-:W-:Y:S01]  /*c6b0*/  FFMA.FTZ R16, R8, R16, -R3 ;  /* 0x0000001008107223 */ /* 0x001fe20000010803 */
[----:B------:R-:W-:Y:S01]  /*c6c0*/  MOV R3, UR5 ;  /* 0x0000000500037c02 */ /* 0x000fe20008000f00 */
[----:B------:R-:W-:Y:S01]  /*c6d0*/  IMAD.WIDE.U32 R12, R15, UR14, R12 ;  /* 0x0000000e0f0c7c25 */ /* 0x000fe2000f8e000c */
[----:B------:R-:W-:-:S03]  /*c6e0*/  ULDC.64 UR14, c[0x0][0x210] ;  /* 0x00008400000e7ab9 */ /* 0x000fc60000000a00 */
[----:B------:R-:W-:Y:S01]  /*c6f0*/  FMUL.FTZ R16, R16, UR26 ;  /* 0x0000001a10107c20 */ /* 0x000fe20008410000 */
[----:B------:R-:W-:Y:S01]  /*c700*/  FFMA.FTZ R3, R21, R3, UR13 ;  /* 0x0000000d15037e23 */ /* 0x000fe20008010003 */
[----:B------:R-:W-:Y:S02]  /*c710*/  IADD3 R13, R13, R14, RZ ;  /* 0x0000000e0d0d7210 */ /* 0x000fe40007ffe0ff */
[----:B------:R-:W-:Y:S01]  /*c720*/  LEA R14, P2, R12, UR14, 0x2 ;  /* 0x0000000e0c0e7c11 */ /* 0x000fe2000f8410ff */
[----:B------:R-:W-:-:S03]  /*c730*/  FFMA.FTZ R3, R9, R17, -R3 ;  /* 0x0000001109037223 */ /* 0x000fc60000010803 */
[----:B------:R-:W-:Y:S01]  /*c740*/  LEA.HI.X R15, R12, UR15, R13, 0x2, P2 ;  /* 0x0000000f0c0f7c11 */ /* 0x000fe200090f140d */
[----:B------:R-:W-:-:S05]  /*c750*/  FMUL.FTZ R17, R3, UR26 ;  /* 0x0000001a03117c20 */ /* 0x000fca0008410000 */
[----:B------:R1:W-:Y:S03]  /*c760*/  STG.E.64 desc[UR22][R14.64], R16 ;  /* 0x000000100e007986 */ /* 0x0003e6000c101b16 */
.L_x_2314:
[----:B------:R-:W-:Y:S05]  /*c770*/  BSYNC B0 ;  /* 0x0000000000007941 */ /* 0x000fea0003800000 */
.L_x_2313:
[----:B------:R-:W-:Y:S05]  /*c780*/  @!P5 BRA `(.L_x_2315) ;  /* 0x000000000060d947 */ /* 0x000fea0003800000 */
[----:B------:R-:W2:Y:S04]  /*c790*/  LDL R3, [R1+0x1a4] ;  /* 0x0001a40001037983 */ /* 0x000ea80000100800 */
[----:B------:R-:W3:Y:S04]  /*c7a0*/  LDL.LU R13, [R1+0x78] ;  /* 0x00007800010d7983 */ /* 0x000ee80000300800 */
[----:B-1----:R-:W4:Y:S04]  /*c7b0*/  LDL R15, [R1+0x1b4] ;  /* 0x0001b400010f7983 */ /* 0x002f280000100800 */
[----:B------:R-:W4:Y:S01]  /*c7c0*/  LDL.LU R14, [R1+0x7c] ;  /* 0x00007c00010e7983 */ /* 0x000f220000300800 */
[----:B--2---:R-:W-:-:S04]  /*c7d0*/  FFMA.FTZ R3, R3, R8, R10 ;  /* 0x0000000803037223 */ /* 0x004fc8000001000a */
[----:B------:R-:W-:-:S06]  /*c7e0*/  FMUL.FTZ R12, R3, -1.4426950216293334961 ;  /* 0xbfb8aa3b030c7820 */ /* 0x000fcc0000410000 */
[----:B------:R-:W1:Y:S02]  /*c7f0*/  MUFU.EX2 R12, R12 ;  /* 0x0000000c000c7308 */ /* 0x000e640000000800 */
[----:B-1----:R-:W-:-:S06]  /*c800*/  FADD.FTZ R12, R12, 1 ;  /* 0x3f8000000c0c7421 */ /* 0x002fcc0000010000 */
[----:B------:R-:W3:Y:S02]  /*c810*/  MUFU.RCP R12, R12 ;  /* 0x0000000c000c7308 */ /* 0x000ee40000001000 */
[----:B---3--:R-:W-:Y:S01]  /*c820*/  FMUL.FTZ R13, R13, R12 ;  /* 0x0000000c0d0d7220 */ /* 0x008fe20000410000 */
[----:B------:R-:W-:-:S04]  /*c830*/  FADD.FTZ R12, -R12, 1 ;  /* 0x3f8000000c0c7421 */ /* 0x000fc80000010100 */
[----:B------:R-:W-:Y:S01]  /*c840*/  FFMA.FTZ R12, R3, R12, 1 ;  /* 0x3f800000030c7423 */ /* 0x000fe2000001000c */
[----:B----4-:R-:W-:-:S03]  /*c850*/  FFMA.FTZ R3, R15, R9, R11 ;  /* 0x000000090f037223 */ /* 0x010fc6000001000b */
[----:B------:R-:W-:Y:S01]  /*c860*/  FMUL.FTZ R13, R13, R12 ;  /* 0x0000000c0d0d7220 */ /* 0x000fe20000410000 */
[----:B------:R-:W-:-:S04]  /*c870*/  FMUL.FTZ R12, R3, -1.4426950216293334961 ;  /* 0xbfb8aa3b030c7820 */ /* 0x000fc80000410000 */
[----:B------:R1:W-:Y:S02]  /*c880*/  STL [R1+0x78], R13 ;  /* 0x0000780d01007387 */ /* 0x0003e40000100800 */
[----:B------:R-:W2:Y:S02]  /*c890*/  MUFU.EX2 R12, R12 ;  /* 0x0000000c000c7308 */ /* 0x000ea40000000800 */
[----:B--2---:R-:W-:-:S06]  /*c8a0*/  FADD.FTZ R12, R12, 1 ;  /* 0x3f8000000c0c7421 */ /* 0x004fcc0000010000 */
[----:B------:R-:W1:Y:S02]  /*c8b0*/  MUFU.RCP R12, R12 ;  /* 0x0000000c000c7308 */ /* 0x000e640000001000 */
[----:B-1----:R-:W-:Y:S01]  /*c8c0*/  FMUL.FTZ R13, R14, R12 ;  /* 0x0000000c0e0d7220 */ /* 0x002fe20000410000 */
[----:B------:R-:W-:-:S04]  /*c8d0*/  FADD.FTZ R12, -R12, 1 ;  /* 0x3f8000000c0c7421 */ /* 0x000fc80000010100 */
[----:B------:R-:W-:-:S04]  /*c8e0*/  FFMA.FTZ R12, R3, R12, 1 ;  /* 0x3f800000030c7423 */ /* 0x000fc8000001000c */
[----:B------:R-:W-:-:S05]  /*c8f0*/  FMUL.FTZ R3, R13, R12 ;  /* 0x0000000c0d037220 */ /* 0x000fca0000410000 */
[----:B------:R2:W-:Y:S02]  /*c900*/  STL [R1+0x7c], R3 ;  /* 0x00007c0301007387 */ /* 0x0005e40000100800 */
.L_x_2315:
[----:B------:R-:W-:Y:S04]  /*c910*/  BSSY B0, `(.L_x_2316) ;  /* 0x0000019000007945 */ /* 0x000fe80003800000 */
[----:B------:R-:W-:Y:S05]  /*c920*/  @P3 BRA `(.L_x_2317) ;  /* 0x00000000005c3947 */ /* 0x000fea0003800000 */
[----:B-1----:R-:W3:Y:S01]  /*c930*/  LDL.LU R15, [R1+0x1a4] ;  /* 0x0001a400010f7983 */ /* 0x002ee20000300800 */
[----:B--2---:R-:W-:Y:S01]  /*c940*/  MOV R3, UR5 ;  /* 0x0000000500037c02 */ /* 0x004fe20008000f00 */
[----:B------:R-:W-:Y:S02]  /*c950*/  ULDC.64 UR14, c[0x0][0x288] ;  /* 0x0000a200000e7ab9 */ /* 0x000fe40000000a00 */
[----:B------:R-:W2:Y:S04]  /*c960*/  LDL.LU R12, [R1+0x78] ;  /* 0x00007800010c7983 */ /* 0x000ea80000300800 */
[----:B------:R-:W4:Y:S04]  /*c970*/  LDL.LU R14, [R1+0x1b4] ;  /* 0x0001b400010e7983 */ /* 0x000f280000300800 */
[----:B------:R-:W0:Y:S01]  /*c980*/  LDL.LU R13, [R1+0x7c] ;  /* 0x00007c00010d7983 */ /* 0x000e220000300800 */
[----:B---3--:R-:W-:-:S04]  /*c990*/  FFMA.FTZ R3, R15, R3, UR13 ;  /* 0x0000000d0f037e23 */ /* 0x008fc80008010003 */
[----:B--2---:R-:W-:Y:S01]  /*c9a0*/  FFMA.FTZ R3, R8, R12, -R3 ;  /* 0x0000000c08037223 */ /* 0x004fe20000010803 */
[----:B------:R-:W-:-:S05]  /*c9b0*/  MOV R12, UR5 ;  /* 0x00000005000c7c02 */ /* 0x000fca0008000f00 */
[----:B----4-:R-:W-:Y:S01]  /*c9c0*/  FFMA.FTZ R12, R14, R12, UR13 ;  /* 0x0000000d0e0c7e23 */ /* 0x010fe2000801000c */
[----:B------:R-:W-:-:S03]  /*c9d0*/  IMAD R14, R19, UR14, RZ ;  /* 0x0000000e130e7c24 */ /* 0x000fc6000f8e02ff */
[----:B0----5:R-:W-:Y:S01]  /*c9e0*/  FFMA.FTZ R16, R9, R13, -R12 ;  /* 0x0000000d09107223 */ /* 0x021fe2000001080c */
[----:B------:R-:W-:Y:S01]  /*c9f0*/  MOV R12, R4 ;  /* 0x00000004000c7202 */ /* 0x000fe20000000f00 */
[----:B------:R-:W-:Y:S01]  /*ca00*/  IMAD R14, R18, UR15, R14 ;  /* 0x0000000f120e7c24 */ /* 0x000fe2000f8e020e */
[----:B------:R-:W-:-:S03]  /*ca10*/  MOV R13, R7 ;  /* 0x00000007000d7202 */ /* 0x000fc60000000f00 */
[----:B------:R-:W-:Y:S01]  /*ca20*/  IMAD.WIDE.U32 R12, R18, UR14, R12 ;  /* 0x0000000e120c7c25 */ /* 0x000fe2000f8e000c */
[----:B------:R-:W-:-:S04]  /*ca30*/  ULDC.64 UR14, c[0x0][0x210] ;  /* 0x00008400000e7ab9 */ /* 0x000fc80000000a00 */
[----:B------:R-:W-:Y:S02]  /*ca40*/  IADD3 R13, R13, R14, RZ ;  /* 0x0000000e0d0d7210 */ /* 0x000fe40007ffe0ff */
[----:B------:R-:W-:-:S04]  /*ca50*/  LEA R14, P2, R12, UR14, 0x2 ;  /* 0x0000000e0c0e7c11 */ /* 0x000fc8000f8410ff */
[----:B------:R-:W-:Y:S01]  /*ca60*/  LEA.HI.X R15, R12, UR15, R13, 0x2, P2 ;  /* 0x0000000f0c0f7c11 */ /* 0x000fe200090f140d */
[----:B------:R-:W-:Y:S01]  /*ca70*/  FMUL.FTZ R12, R3, UR26 ;  /* 0x0000001a030c7c20 */ /* 0x000fe20008410000 */
[----:B------:R-:W-:-:S05]  /*ca80*/  FMUL.FTZ R13, R16, UR26 ;  /* 0x0000001a100d7c20 */ /* 0x000fca0008410000 */
[----:B------:R3:W-:Y:S02]  /*ca90*/  STG.E.64 desc[UR22][R14.64], R12 ;  /* 0x0000000c0e007986 */ /* 0x0007e4000c101b16 */
.L_x_2317:
[----:B------:R-:W-:Y:S05]  /*caa0*/  BSYNC B0 ;  /* 0x0000000000007941 */ /* 0x000fea0003800000 */
.L_x_2316:
[----:B------:R4:W5:Y:S04]  /*cab0*/  LDL R37, [R1+0x1ac] ;  /* 0x0001ac0001257983 */ /* 0x0009680000100800 */
[----:B-----5:R4:W5:Y:S04]  /*cac0*/  LDL R35, [R1+0x68] ;  /* 0x0000680001237983 */ /* 0x0209680000100800 */
[----:B01----:R4:W5:Y:S04]  /*cad0*/  LDL R16, [R1+0x1bc] ;  /* 0x0001bc0001107983 */ /* 0x0039680000100800 */
[----:B---3--:R4:W5:Y:S01]  /*cae0*/  LDL R15, [R1+0x6c] ;  /* 0x00006c00010f7983 */ /* 0x0089620000100800 */
[----:B------:R-:W-:-:S02]  /*caf0*/  IADD3 R18, R2, 0x60, RZ ;  /* 0x0000006002127810 */ /* 0x000fc40007ffe0ff */
[C---:B------:R-:W-:Y:S02]  /*cb00*/  IADD3 R19, R2.reuse, 0x60, RZ ;  /* 0x0000006002137810 */ /* 0x040fe40007ffe0ff */
[C---:B------:R-:W-:Y:S02]  /*cb10*/  IADD3 R21, R2.reuse, 0x50, RZ ;  /* 0x0000005002157810 */ /* 0x040fe40007ffe0ff */
[----:B------:R-:W-:Y:S02]  /*cb20*/  IADD3 R14, R2, 0x40, RZ ;  /* 0x00000040020e7810 */ /* 0x000fe40007ffe0ff */
[----:B------:R-:W-:Y:S02]  /*cb30*/  ISETP.GE.U32.AND P2, PT, R18, UR6, PT ;  /* 0x0000000612007c0c */ /* 0x000fe4000bf46070 */
[----:B------:R-:W-:Y:S02]  /*cb40*/  SHF.R.S32.HI R14, RZ, 0x1f, R14 ;  /* 0x0000001fff0e7819 */ /* 0x000fe4000001140e */
[----:B------:R-:W-:-:S02]  /*cb50*/  SHF.R.S32.HI R21, RZ, 0x1f, R21 ;  /* 0x0000001fff157819 */ /* 0x000fc40000011415 */
[----:B------:R-:W-:Y:S02]  /*cb60*/  SHF.R.S32.HI R19, RZ, 0x1f, R19 ;  /* 0x0000001fff137819 */ /* 0x000fe40000011413 */
[C---:B------:R-:W-:Y:S02]  /*cb70*/  IADD3 R17, R2.reuse, 0x70, RZ ;  /* 0x0000007002117810 */ /* 0x040fe40007ffe0ff */
[----:B------:R-:W-:Y:S02]  /*cb80*/  IADD3 R36, R2, 0x80, RZ ;  /* 0x0000008002247810 */ /* 0x000fe40007ffe0ff */
[----:B------:R-:W-:Y:S02]  /*cb90*/  ISETP.GE.AND.EX P6, PT, R14, UR7, PT, P6 ;  /* 0x000000070e007c0c */ /* 0x000fe4000bfc6360 */
[----:B------:R-:W-:Y:S02]  /*cba0*/  ISETP.GE.AND.EX P0, PT, R21, UR7, PT, P0 ;  /* 0x0000000715007c0c */ /* 0x000fe4000bf06300 */
[----:B------:R-:W-:-:S02]  /*cbb0*/  ISETP.GE.AND.EX P2, PT, R19, UR7, PT, P2 ;  /* 0x0000000713007c0c */ /* 0x000fc4000bf46320 */
[----:B------:R-:W-:Y:S02]  /*cbc0*/  ISETP.GE.U32.AND P3, PT, R17, UR6, PT ;  /* 0x0000000611007c0c */ /* 0x000fe4000bf66070 */
[----:B------:R-:W-:Y:S02]  /*cbd0*/  ISETP.GE.U32.AND P4, PT, R36, UR6, PT ;  /* 0x0000000624007c0c */ /* 0x000fe4000bf86070 */
[C---:B------:R-:W-:Y:S02]  /*cbe0*/  ISETP.GT.U32.OR P6, PT, R0.reuse, 0x2ff, P6 ;  /* 0x000002ff0000780c */ /* 0x040fe400037c4470 */
[C---:B------:R-:W-:Y:S02]  /*cbf0*/  ISETP.GT.U32.OR P0, PT, R0.reuse, 0x2ff, P0 ;  /* 0x000002ff0000780c */ /* 0x040fe40000704470 */
[----:B------:R-:W-:Y:S01]  /*cc00*/  ISETP.GT.U32.OR P2, PT, R0, 0x2ff, P2 ;  /* 0x000002ff0000780c */ /* 0x000fe20001744470 */
[----:B----4-:R-:W-:-:S12]  /*cc10*/  @!P5 BRA `(.L_x_2318) ;  /* 0x000000000050d947 */ /* 0x010fd80003800000 */
[----:B--2---:R-:W-:-:S04]  /*cc20*/  FFMA.FTZ R3, R37, R8, R10 ;  /* 0x0000000825037223 */ /* 0x004fc8000001000a */
[----:B------:R-:W-:-:S06]  /*cc30*/  FMUL.FTZ R12, R3, -1.4426950216293334961 ;  /* 0xbfb8aa3b030c7820 */ /* 0x000fcc0000410000 */
[----:B------:R-:W0:Y:S02]  /*cc40*/  MUFU.EX2 R12, R12 ;  /* 0x0000000c000c7308 */ /* 0x000e240000000800 */
[----:B0-----:R-:W-:-:S06]  /*cc50*/  FADD.FTZ R12, R12, 1 ;  /* 0x3f8000000c0c7421 */ /* 0x001fcc0000010000 */
[----:B------:R-:W0:Y:S02]  /*cc60*/  MUFU.RCP R12, R12 ;  /* 0x0000000c000c7308 */ /* 0x000e240000001000 */
[----:B0----5:R-:W-:Y:S01]  /*cc70*/  FMUL.FTZ R13, R35, R12 ;  /* 0x0000000c230d7220 */ /* 0x021fe20000410000 */
        /* <DEDUP_REMOVED lines=14> */
.L_x_2318:
[----:B------:R-:W-:Y:S04]  /*cd60*/  BSSY B0, `(.L_x_2319) ;  /* 0x0000015000007945 */ /* 0x000fe80003800000 */
[----:B------:R-:W-:Y:S05]  /*cd70*/  @P6 BRA `(.L_x_2320) ;  /* 0x00000000004c6947 */ /* 0x000fea0003800000 */
[----:B------:R-:W-:Y:S01]  /*cd80*/  MOV R12, UR5 ;  /* 0x00000005000c7c02 */ /* 0x000fe20008000f00 */
[----:B------:R-:W-:Y:S01]  /*cd90*/  ULDC.64 UR14, c[0x0][0x288] ;  /* 0x0000a200000e7ab9 */ /* 0x000fe20000000a00 */
[----:B------:R-:W-:Y:S01]  /*cda0*/  MOV R13, R7 ;  /* 0x00000007000d7202 */ /* 0x000fe20000000f00 */
[----:B------:R-:W-:Y:S01]  /*cdb0*/  IMAD R14, R14, UR14, RZ ;  /* 0x0000000e0e0e7c24 */ /* 0x000fe2000f8e02ff */
[----:B--2---:R-:W-:Y:S01]  /*cdc0*/  MOV R3, UR5 ;  /* 0x0000000500037c02 */ /* 0x004fe20008000f00 */
[----:B-----5:R-:W-:Y:S02]  /*cdd0*/  FFMA.FTZ R12, R16, R12, UR13 ;  /* 0x0000000d100c7e23 */ /* 0x020fe4000801000c */
[----:B------:R-:W-:Y:S02]  /*cde0*/  IMAD R14, R34, UR15, R14 ;  /* 0x0000000f220e7c24 */ /* 0x000fe4000f8e020e */
[----:B------:R-:W-:Y:S01]  /*cdf0*/  FFMA.FTZ R16, R9, R15, -R12 ;  /* 0x0000000f09107223 */ /* 0x000fe2000001080c */
[----:B------:R-:W-:Y:S01]  /*ce00*/  MOV R12, R4 ;  /* 0x00000004000c7202 */ /* 0x000fe20000000f00 */
[----:B------:R-:W-:-:S04]  /*ce10*/  FFMA.FTZ R3, R37, R3, UR13 ;  /* 0x0000000d25037e23 */ /* 0x000fc80008010003 */
[----:B------:R-:W-:Y:S01]  /*ce20*/  IMAD.WIDE.U32 R12, R34, UR14, R12 ;  /* 0x0000000e220c7c25 */ /* 0x000fe2000f8e000c */
[----:B------:R-:W-:-:S03]  /*ce30*/  ULDC.64 UR14, c[0x0][0x210] ;  /* 0x00008400000e7ab9 */ /* 0x000fc60000000a00 */
[----:B------:R-:W-:Y:S01]  /*ce40*/  FFMA.FTZ R3, R8, R35, -R3 ;  /* 0x0000002308037223 */ /* 0x000fe20000010803 */
[----:B------:R-:W-:Y:S02]  /*ce50*/  IADD3 R13, R13, R14, RZ ;  /* 0x0000000e0d0d7210 */ /* 0x000fe40007ffe0ff */
[----:B------:R-:W-:-:S04]  /*ce60*/  LEA R14, P6, R12, UR14, 0x2 ;  /* 0x0000000e0c0e7c11 */ /* 0x000fc8000f8c10ff */
[----:B0-----:R-:W-:Y:S01]  /*ce70*/  LEA.HI.X R15, R12, UR15, R13, 0x2, P6 ;  /* 0x0000000f0c0f7c11 */ /* 0x001fe2000b0f140d */
[----:B------:R-:W-:Y:S01]  /*ce80*/  FMUL.FTZ R12, R3, UR26 ;  /* 0x0000001a030c7c20 */ /* 0x000fe20008410000 */
[----:B------:R-:W-:-:S05]  /*ce90*/  FMUL.FTZ R13, R16, UR26 ;  /* 0x0000001a100d7c20 */ /* 0x000fca0008410000 */
[----:B------:R1:W-:Y:S02]  /*cea0*/  STG.E.64 desc[UR22][R14.64], R12 ;  /* 0x0000000c0e007986 */ /* 0x0003e4000c101b16 */
.L_x_2320:
[----:B------:R-:W-:Y:S05]  /*ceb0*/  BSYNC B0 ;  /* 0x0000000000007941 */ /* 0x000fea0003800000 */
.L_x_2319:
[----:B------:R-:W-:Y:S05]  /*cec0*/  @!P5 BRA `(.L_x_2321) ;  /* 0x000000000060d947 */ /* 0x000fea0003800000 */
[----:B--2---:R-:W2:Y:S04]  /*ced0*/  LDL R3, [R1+0x2c] ;  /* 0x00002c0001037983 */ /* 0x004ea80000100800 */
[----:B-1----:R-:W3:Y:S04]  /*cee0*/  LDL.LU R13, [R1+0x60] ;  /* 0x00006000010d7983 */ /* 0x002ee80000300800 */
[----:B0----5:R-:W4:Y:S04]  /*cef0*/  LDL R15, [R1+0x1c0] ;  /* 0x0001c000010f7983 */ /* 0x021f280000100800 */
[----:B------:R-:W4:Y:S01]  /*cf00*/  LDL.LU R14, [R1+0x64] ;  /* 0x00006400010e7983 */ /* 0x000f220000300800 */
[----:B--2---:R-:W-:-:S04]  /*cf10*/  FFMA.FTZ R3, R3, R8, R10 ;  /* 0x0000000803037223 */ /* 0x004fc8000001000a */
[----:B------:R-:W-:-:S06]  /*cf20*/  FMUL.FTZ R12, R3, -1.4426950216293334961 ;  /* 0xbfb8aa3b030c7820 */ /* 0x000fcc0000410000 */
[----:B------:R-:W0:Y:S02]  /*cf30*/  MUFU.EX2 R12, R12 ;  /* 0x0000000c000c7308 */ /* 0x000e240000000800 */
[----:B0-----:R-:W-:-:S06]  /*cf40*/  FADD.FTZ R12, R12, 1 ;  /* 0x3f8000000c0c7421 */ /* 0x001fcc0000010000 */
        /* <DEDUP_REMOVED lines=8> */
[----:B------:R-:W1:Y:S02]  /*cfd0*/  MUFU.EX2 R12, R12 ;  /* 0x0000000c000c7308 */ /* 0x000e640000000800 */
[----:B-1----:R-:W-:-:S06]  /*cfe0*/  FADD.FTZ R12, R12, 1 ;  /* 0x3f8000000c0c7421 */ /* 0x002fcc0000010000 */
[----:B------:R-:W0:Y:S02]  /*cff0*/  MUFU.RCP R12, R12 ;  /* 0x0000000c000c7308 */ /* 0x000e240000001000 */
[----:B0-----:R-:W-:Y:S01]  /*d000*/  FMUL.FTZ R13, R14, R12 ;  /* 0x0000000c0e0d7220 */ /* 0x001fe20000410000 */
[----:B------:R-:W-:-:S04]  /*d010*/  FADD.FTZ R12, -R12, 1 ;  /* 0x3f8000000c0c7421 */ /* 0x000fc80000010100 */
[----:B------:R-:W-:-:S04]  /*d020*/  FFMA.FTZ R12, R3, R12, 1 ;  /* 0x3f800000030c7423 */ /* 0x000fc8000001000c */
[----:B------:R-:W-:-:S05]  /*d030*/  FMUL.FTZ R3, R13, R12 ;  /* 0x0000000c0d037220 */ /* 0x000fca0000410000 */
[----:B------:R3:W-:Y:S02]  /*d040*/  STL [R1+0x64], R3 ;  /* 0x0000640301007387 */ /* 0x0007e40000100800 */
.L_x_2321:
[----:B------:R-:W-:Y:S04]  /*d050*/  BSSY B0, `(.L_x_2322) ;  /* 0x0000019000007945 */ /* 0x000fe80003800000 */
[----:B------:R-:W-:Y:S05]  /*d060*/  @P0 BRA `(.L_x_2323) ;  /* 0x00000000005c0947 */ /* 0x000fea0003800000 */
[----:B01---5:R-:W4:Y:S01]  /*d070*/  LDL.LU R15, [R1+0x2c] ;  /* 0x00002c00010f7983 */ /* 0x023f220000300800 */
[----:B--23--:R-:W-:Y:S01]  /*d080*/  MOV R3, UR5 ;  /* 0x0000000500037c02 */ /* 0x00cfe20008000f00 */
[----:B------:R-:W-:Y:S02]  /*d090*/  ULDC.64 UR14, c[0x0][0x288] ;  /* 0x0000a200000e7ab9 */ /* 0x000fe40000000a00 */
[----:B------:R-:W2:Y:S04]  /*d0a0*/  LDL.LU R12, [R1+0x60] ;  /* 0x00006000010c7983 */ /* 0x000ea80000300800 */
[----:B------:R-:W3:Y:S04]  /*d0b0*/  LDL.LU R14, [R1+0x1c0] ;  /* 0x0001c000010e7983 */ /* 0x000ee80000300800 */
[----:B------:R-:W3:Y:S01]  /*d0c0*/  LDL.LU R13, [R1+0x64] ;  /* 0x00006400010d7983 */ /* 0x000ee20000300800 */
[----:B----4-:R-:W-:-:S04]  /*d0d0*/  FFMA.FTZ R3, R15, R3, UR13 ;  /* 0x0000000d0f037e23 */ /* 0x010fc80008010003 */
[----:B--2---:R-:W-:Y:S01]  /*d0e0*/  FFMA.FTZ R3, R8, R12, -R3 ;  /* 0x0000000c08037223 */ /* 0x004fe20000010803 */
[----:B------:R-:W-:-:S05]  /*d0f0*/  MOV R12, UR5 ;  /* 0x00000005000c7c02 */ /* 0x000fca0008000f00 */
[----:B---3--:R-:W-:Y:S01]  /*d100*/  FFMA.FTZ R12, R14, R12, UR13 ;  /* 0x0000000d0e0c7e23 */ /* 0x008fe2000801000c */
[----:B------:R-:W-:-:S03]  /*d110*/  IMAD R14, R21, UR14, RZ ;  /* 0x0000000e150e7c24 */ /* 0x000fc6000f8e02ff */
[----:B------:R-:W-:Y:S01]  /*d120*/  FFMA.FTZ R16, R9, R13, -R12 ;  /* 0x0000000d09107223 */ /* 0x000fe2000001080c */
        /* <DEDUP_REMOVED lines=11> */
.L_x_2323:
[----:B------:R-:W-:Y:S05]  /*d1e0*/  BSYNC B0 ;  /* 0x0000000000007941 */ /* 0x000fea0003800000 */
.L_x_2322:
[----:B------:R-:W-:Y:S05]  /*d1f0*/  @!P5 BRA `(.L_x_2324) ;  /* 0x000000000060d947 */ /* 0x000fea0003800000 */
[----:B--23--:R-:W2:Y:S04]  /*d200*/  LDL R3, [R1+0x38] ;  /* 0x0000380001037983 */ /* 0x00cea80000100800 */
[----:B-1--4-:R-:W3:Y:S04]  /*d210*/  LDL.LU R13, [R1+0x10] ;  /* 0x00001000010d7983 */ /* 0x012ee80000300800 */
        /* <DEDUP_REMOVED lines=22> */
.L_x_2324:
[----:B------:R-:W-:Y:S04]  /*d380*/  BSSY B0, `(.L_x_2325) ;  /* 0x0000019000007945 */ /* 0x000fe80003800000 */
[----:B------:R-:W-:Y:S05]  /*d390*/  @P2 BRA `(.L_x_2326) ;  /* 0x00000000005c2947 */ /* 0x000fea0003800000 */
[----:B01--45:R-:W4:Y:S01]  /*d3a0*/  LDL.LU R15, [R1+0x38] ;  /* 0x00003800010f7983 */ /* 0x033f220000300800 */
        /* <DEDUP_REMOVED lines=22> */
.L_x_2326:
[----:B------:R-:W-:Y:S05]  /*d510*/  BSYNC B0 ;  /* 0x0000000000007941 */ /* 0x000fea0003800000 */
.L_x_2325:
[----:B-----5:R2:W5:Y:S01]  /*d520*/  LDL R16, [R1+0x1c4] ;  /* 0x0001c40001107983 */ /* 0x0205620000100800 */
[C---:B------:R-:W-:Y:S02]  /*d530*/  IADD3 R34, R2.reuse, 0x90, RZ ;  /* 0x0000009002227810 */ /* 0x040fe40007ffe0ff */
[C---:B------:R-:W-:Y:S02]  /*d540*/  IADD3 R20, R2.reuse, 0xa0, RZ ;  /* 0x000000a002147810 */ /* 0x040fe40007ffe0ff */
[C---:B------:R-:W-:Y:S02]  /*d550*/  IADD3 R18, R2.reuse, 0xb0, RZ ;  /* 0x000000b002127810 */ /* 0x040fe40007ffe0ff */
[C---:B01--4-:R-:W-:Y:S02]  /*d560*/  IADD3 R15, R2.reuse, 0x70, RZ ;  /* 0x00000070020f7810 */ /* 0x053fe40007ffe0ff */
[C---:B------:R-:W-:Y:S02]  /*d570*/  IADD3 R19, R2.reuse, 0xb0, RZ ;  /* 0x000000b002137810 */ /* 0x040fe40007ffe0ff */
[----:B------:R-:W-:-:S02]  /*d580*/  IADD3 R21, R2, 0xa0, RZ ;  /* 0x000000a002157810 */ /* 0x000fc40007ffe0ff */
[C---:B------:R-:W-:Y:S02]  /*d590*/  IADD3 R35, R2.reuse, 0x90, RZ ;  /* 0x0000009002237810 */ /* 0x040fe40007ffe0ff */
[----:B------:R-:W-:Y:S02]  /*d5a0*/  IADD3 R37, R2, 0x80, RZ ;  /* 0x0000008002257810 */ /* 0x000fe40007ffe0ff */
[----:B------:R-:W-:Y:S02]  /*d5b0*/  SHF.R.S32.HI R15, RZ, 0x1f, R15 ;  /* 0x0000001fff0f7819 */ /* 0x000fe4000001140f */
[----:B------:R-:W-:Y:S02]  /*d5c0*/  ISETP.GE.U32.AND P6, PT, R34, UR6, PT ;  /* 0x0000000622007c0c */ /* 0x000fe4000bfc6070 */
[----:B------:R-:W-:Y:S02]  /*d5d0*/  ISETP.GE.U32.AND P0, PT, R20, UR6, PT ;  /* 0x0000000614007c0c */ /* 0x000fe4000bf06070 */
[----:B------:R-:W-:-:S02]  /*d5e0*/  ISETP.GE.U32.AND P2, PT, R18, UR6, PT ;  /* 0x0000000612007c0c */ /* 0x000fc4000bf46070 */
[----:B------:R-:W-:Y:S02]  /*d5f0*/  SHF.R.S32.HI R37, RZ, 0x1f, R37 ;  /* 0x0000001fff257819 */ /* 0x000fe40000011425 */
[----:B------:R-:W-:Y:S02]  /*d600*/  SHF.R.S32.HI R35, RZ, 0x1f, R35 ;  /* 0x0000001fff237819 */ /* 0x000fe40000011423 */
[----:B------:R-:W-:Y:S02]  /*d610*/  SHF.R.S32.HI R21, RZ, 0x1f, R21 ;  /* 0x0000001fff157819 */ /* 0x000fe40000011415 */
[----:B------:R-:W-:Y:S02]  /*d620*/  SHF.R.S32.HI R19, RZ, 0x1f, R19 ;  /* 0x0000001fff137819 */ /* 0x000fe40000011413 */
[----:B------:R-:W-:Y:S02]  /*d630*/  ISETP.GE.AND.EX P3, PT, R15, UR7, PT, P3 ;  /* 0x000000070f007c0c */ /* 0x000fe4000bf66330 */
[----:B------:R-:W-:-:S02]  /*d640*/  ISETP.GE.AND.EX P4, PT, R37, UR7, PT, P4 ;  /* 0x0000000725007c0c */ /* 0x000fc4000bf86340 */
[----:B------:R-:W-:Y:S02]  /*d650*/  ISETP.GE.AND.EX P6, PT, R35, UR7, PT, P6 ;  /* 0x0000000723007c0c */ /* 0x000fe4000bfc6360 */
[----:B------:R-:W-:Y:S02]  /*d660*/  ISETP.GE.AND.EX P0, PT, R21, UR7, PT, P0 ;  /* 0x0000000715007c0c */ /* 0x000fe4000bf06300 */
[----:B------:R-:W-:Y:S02]  /*d670*/  ISETP.GE.AND.EX P2, PT, R19, UR7, PT, P2 ;  /* 0x0000000713007c0c */ /* 0x000fe4000bf46320 */
[C---:B------:R-:W-:Y:S02]  /*d680*/  ISETP.GT.U32.OR P3, PT, R0.reuse, 0x2ff, P3 ;  /* 0x000002ff0000780c */ /* 0x040fe40001f64470 */
[C---:B------:R-:W-:Y:S02]  /*d690*/  ISETP.GT.U32.OR P4, PT, R0.reuse, 0x2ff, P4 ;  /* 0x000002ff0000780c */ /* 0x040fe40002784470 */
[----:B------:R-:W-:-:S02]  /*d6a0*/  ISETP.GT.U32.OR P6, PT, R0, 0x2ff, P6 ;  /* 0x000002ff0000780c */ /* 0x000fc400037c4470 */
[C---:B------:R-:W-:Y:S02]  /*d6b0*/  ISETP.GT.U32.OR P0, PT, R0.reuse, 0x2ff, P0 ;  /* 0x000002ff0000780c */ /* 0x040fe40000704470 */
[----:B------:R-:W-:Y:S02]  /*d6c0*/  ISETP.GT.U32.OR P2, PT, R0, 0x2ff, P2 ;  /* 0x000002ff0000780c */ /* 0x000fe40001744470 */
[C---:B------:R-:W-:Y:S02]  /*d6d0*/  IADD3 R12, R2.reuse, 0xc0, RZ ;  /* 0x000000c0020c7810 */ /* 0x040fe40007ffe0ff */
[----:B--23--:R-:W-:Y:S01]  /*d6e0*/  IADD3 R3, R2, 0xd0, RZ ;  /* 0x000000d002037810 */ /* 0x00cfe20007ffe0ff */
[----:B------:R-:W-:Y:S08]  /*d6f0*/  @!P5 BRA `(.L_x_2327) ;  /* 0x00000000004cd947 */ /* 0x000ff00003800000 */
[----:B------:R-:W2:Y:S02]  /*d700*/  LDL R13, [R1+0x40] ;  /* 0x00004000010d7983 */ /* 0x000ea40000100800 */
        /* <DEDUP_REMOVED lines=18> */
.L_x_2327:
[----:B------:R-:W-:Y:S04]  /*d830*/  BSSY B0, `(.L_x_2328) ;  /* 0x0000016000007945 */ /* 0x000fe80003800000 */
[----:B------:R-:W-:Y:S05]  /*d840*/  @P3 BRA `(.L_x_2329) ;  /* 0x0000000000503947 */ /* 0x000fea0003800000 */
[----:B------:R-:W2:Y:S01]  /*d850*/  LDL.LU R14, [R1+0x40] ;  /* 0x00004000010e7983 */ /* 0x000ea20000300800 */
[----:B------:R-:W-:Y:S01]  /*d860*/  MOV R13, UR5 ;  /* 0x00000005000d7c02 */ /* 0x000fe20008000f00 */
[----:B------:R-:W-:-:S04]  /*d870*/  ULDC.64 UR14, c[0x0][0x288] ;  /* 0x0000a200000e7ab9 */ /* 0x000fc80000000a00 */
[----:B--2---:R-:W-:Y:S01]  /*d880*/  FFMA.FTZ R13, R14, R13, UR13 ;  /* 0x0000000d0e0d7e23 */ /* 0x004fe2000801000d */
[----:B------:R-:W-:-:S03]  /*d890*/  MOV R14, R4 ;  /* 0x00000004000e7202 */ /* 0x000fc60000000f00 */
[----:B------:R-:W-:Y:S01]  /*d8a0*/  FFMA.FTZ R32, R8, R32, -R13 ;  /* 0x0000002008207223 */ /* 0x000fe2000001080d */
[----:B------:R-:W-:-:S03]  /*d8b0*/  MOV R13, UR5 ;  /* 0x00000005000d7c02 */ /* 0x000fc60008000f00 */
[----:B------:R-:W-:Y:S02]  /*d8c0*/  FMUL.FTZ R32, R32, UR26 ;  /* 0x0000001a20207c20 */ /* 0x000fe40008410000 */
[----:B-----5:R-:W-:-:S04]  /*d8d0*/  FFMA.FTZ R13, R16, R13, UR13 ;  /* 0x0000000d100d7e23 */ /* 0x020fc8000801000d */
        /* <DEDUP_REMOVED lines=11> */
.L_x_2329:
[----:B------:R-:W-:Y:S05]  /*d990*/  BSYNC B0 ;  /* 0x0000000000007941 */ /* 0x000fea0003800000 */
.L_x_2328:
[----:B------:R-:W-:Y:S05]  /*d9a0*/  @!P5 BRA `(.L_x_2330) ;  /* 0x000000000050d947 */ /* 0x000fea0003800000 */
[----:B------:R-:W2:Y:S04]  /*d9b0*/  LDL R13, [R1+0x44] ;  /* 0x00004400010d7983 */ /* 0x000ea80000100800 */
[----:B------:R-:W3:Y:S01]  /*d9c0*/  LDL R15, [R1+0x1c8] ;  /* 0x0001c800010f7983 */ /* 0x000ee20000100800 */
[----:B--2---:R-:W-:-:S04]  /*d9d0*/  FFMA.FTZ R13, R13, R8, R10 ;  /* 0x000000080d0d7223 */ /* 0x004fc8000001000a */
[----:B------:R-:W-:-:S06]  /*d9e0*/  FMUL.FTZ R14, R13, -1.4426950216293334961 ;  /* 0xbfb8aa3b0d0e7820 */ /* 0x000fcc0000410000 */
[----:B------:R-:W1:Y:S02]  /*d9f0*/  MUFU.EX2 R14, R14 ;  /* 0x0000000e000e7308 */ /* 0x000e640000000800 */
[----:B-1----:R-:W-:-:S06]  /*da00*/  FADD.FTZ R14, R14, 1 ;  /* 0x3f8000000e0e7421 */ /* 0x002fcc0000010000 */
[----:B------:R-:W1:Y:S02]  /*da10*/  MUFU.RCP R14, R14 ;  /* 0x0000000e000e7308 */ /* 0x000e640000001000 */
[----:B-1----:R-:W-:Y:S01]  /*da20*/  FMUL.FTZ R30, R30, R14 ;  /* 0x0000000e1e1e7220 */ /* 0x002fe20000410000 */
[----:B------:R-:W-:-:S04]  /*da30*/  FADD.FTZ R14, -R14, 1 ;  /* 0x3f8000000e0e7421 */ /* 0x000fc80000010100 */
[----:B------:R-:W-:Y:S01]  /*da40*/  FFMA.FTZ R14, R13, R14, 1 ;  /* 0x3f8000000d0e7423 */ /* 0x000fe2000001000e */
[----:B---3--:R-:W-:-:S03]  /*da50*/  FFMA.FTZ R13, R15, R9, R11 ;  /* 0x000000090f0d7223 */ /* 0x008fc6000001000b */
        /* <DEDUP_REMOVED lines=9> */
.L_x_2330:
[----:B------:R-:W-:Y:S04]  /*daf0*/  BSSY B0, `(.L_x_2331) ;  /* 0x0000017000007945 */ /* 0x000fe80003800000 */
[----:B------:R-:W-:Y:S05]  /*db00*/  @P4 BRA `(.L_x_2332) ;  /* 0x0000000000544947 */ /* 0x000fea0003800000 */
[----:B------:R-:W2:Y:S01]  /*db10*/  LDL.LU R15, [R1+0x44] ;  /* 0x00004400010f7983 */ /* 0x000ea20000300800 */
[----:B------:R-:W-:Y:S01]  /*db20*/  MOV R13, UR5 ;  /* 0x00000005000d7c02 */ /* 0x000fe20008000f00 */
[----:B------:R-:W-:Y:S02]  /*db30*/  ULDC.64 UR14, c[0x0][0x288] ;  /* 0x0000a200000e7ab9 */ /* 0x000fe40000000a00 */
[----:B------:R-:W3:Y:S02]  /*db40*/  LDL.LU R14, [R1+0x1c8] ;  /* 0x0001c800010e7983 */ /* 0x000ee40000300800 */
[----:B--2---:R-:W-:Y:S01]  /*db50*/  FFMA.FTZ R13, R15, R13, UR13 ;  /* 0x0000000d0f0d7e23 */ /* 0x004fe2000801000d */
[----:B------:R-:W-:-:S03]  /*db60*/  MOV R15, R7 ;  /* 0x00000007000f7202 */ /* 0x000fc60000000f00 */
[----:B------:R-:W-:Y:S01]  /*db70*/  FFMA.FTZ R30, R8, R30, -R13 ;  /* 0x0000001e081e7223 */ /* 0x000fe2000001080d */
[----:B------:R-:W-:-:S03]  /*db80*/  MOV R13, UR5 ;  /* 0x00000005000d7c02 */ /* 0x000fc60008000f00 */
[----:B------:R-:W-:Y:S02]  /*db90*/  FMUL.FTZ R30, R30, UR26 ;  /* 0x0000001a1e1e7c20 */ /* 0x000fe40008410000 */
[----:B---3--:R-:W-:Y:S01]  /*dba0*/  FFMA.FTZ R13, R14, R13, UR13 ;  /* 0x0000000d0e0d7e23 */ /* 0x008fe2000801000d */
[----:B------:R-:W-:-:S03]  /*dbb0*/  MOV R14, R4 ;  /* 0x00000004000e7202 */ /* 0x000fc60000000f00 */
[----:B------:R-:W-:Y:S01]  /*dbc0*/  FFMA.FTZ R31, R9, R31, -R13 ;  /* 0x0000001f091f7223 */ /* 0x000fe2000001080d */
[----:B------:R-:W-:Y:S02]  /*dbd0*/  IMAD R13, R37, UR14, RZ ;  /* 0x0000000e250d7c24 */ /* 0x000fe4000f8e02ff */
[----:B------:R-:W-:-:S04]  /*dbe0*/  IMAD.WIDE.U32 R14, R36, UR14, R14 ;  /* 0x0000000e240e7c25 */ /* 0x000fc8000f8e000e */
[----:B------:R-:W-:Y:S01]  /*dbf0*/  FMUL.FTZ R31, R31, UR26 ;  /* 0x0000001a1f1f7c20 */ /* 0x000fe20008410000 */
[----:B------:R-:W-:Y:S01]  /*dc00*/  IMAD R13, R36, UR15, R13 ;  /* 0x0000000f240d7c24 */ /* 0x000fe2000f8e020d */
[----:B------:R-:W-:Y:S02]  /*dc10*/  ULDC.64 UR14, c[0x0][0x210] ;  /* 0x00008400000e7ab9 */ /* 0x000fe40000000a00 */
[----:B0----5:R-:W-:Y:S02]  /*dc20*/  LEA R16, P3, R14, UR14, 0x2 ;  /* 0x0000000e0e107c11 */ /* 0x021fe4000f8610ff */
[----:B------:R-:W-:-:S04]  /*dc30*/  IADD3 R13, R15, R13, RZ ;  /* 0x0000000d0f0d7210 */ /* 0x000fc80007ffe0ff */
[----:B------:R-:W-:-:S05]  /*dc40*/  LEA.HI.X R17, R14, UR15, R13, 0x2, P3 ;  /* 0x0000000f0e117c11 */ /* 0x000fca00098f140d */
[----:B------:R1:W-:Y:S02]  /*dc50*/  STG.E.64 desc[UR22][R16.64], R30 ;  /* 0x0000001e10007986 */ /* 0x0003e4000c101b16 */
.L_x_2332:
[----:B------:R-:W-:Y:S05]  /*dc60*/  BSYNC B0 ;  /* 0x0000000000007941 */ /* 0x000fea0003800000 */
.L_x_2331:
[----:B------:R-:W-:Y:S05]  /*dc70*/  @!P5 BRA `(.L_x_2333) ;  /* 0x000000000050d947 */ /* 0x000fea0003800000 */
[----:B------:R-:W2:Y:S04]  /*dc80*/  LDL R13, [R1+0x50] ;  /* 0x00005000010d7983 */ /* 0x000ea80000100800 */
[----:B------:R-:W3:Y:S01]  /*dc90*/  LDL R15, [R1+0x54] ;  /* 0x00005400010f7983 */ /* 0x000ee20000100800 */
[----:B--2---:R-:W-:-:S04]  /*dca0*/  FFMA.FTZ R13, R13, R8, R10 ;  /* 0x000000080d0d7223 */ /* 0x004fc8000001000a */
[----:B------:R-:W-:-:S06]  /*dcb0*/  FMUL.FTZ R14, R13, -1.4426950216293334961 ;  /* 0xbfb8aa3b0d0e7820 */ /* 0x000fcc0000410000 */
[----:B------:R-:W2:Y:S02]  /*dcc0*/  MUFU.EX2 R14, R14 ;  /* 0x0000000e000e7308 */ /* 0x000ea40000000800 */
[----:B--2---:R-:W-:-:S06]  /*dcd0*/  FADD.FTZ R14, R14, 1 ;  /* 0x3f8000000e0e7421 */ /* 0x004fcc0000010000 */
[----:B------:R-:W2:Y:S02]  /*dce0*/  MUFU.RCP R14, R14 ;  /* 0x0000000e000e7308 */ /* 0x000ea40000001000 */
[----:B--2---:R-:W-:Y:S01]  /*dcf0*/  FMUL.FTZ R28, R28, R14 ;  /* 0x0000000e1c1c7220 */ /* 0x004fe20000410000 */
[----:B------:R-:W-:-:S04]  /*dd00*/  FADD.FTZ R14, -R14, 1 ;  /* 0x3f8000000e0e7421 */ /* 0x000fc80000010100 */
[----:B------:R-:W-:Y:S01]  /*dd10*/  FFMA.FTZ R14, R13, R14, 1 ;  /* 0x3f8000000d0e7423 */ /* 0x000fe2000001000e */
[----:B---3--:R-:W-:-:S03]  /*dd20*/  FFMA.FTZ R13, R15, R9, R11 ;  /* 0x000000090f0d7223 */ /* 0x008fc6000001000b */
[----:B------:R-:W-:Y:S01]  /*dd30*/  FMUL.FTZ R28, R28, R14 ;  /* 0x0000000e1c1c7220 */ /* 0x000fe20000410000 */
[----:B------:R-:W-:-:S06]  /*dd40*/  FMUL.FTZ R14, R13, -1.4426950216293334961 ;  /* 0xbfb8aa3b0d0e7820 */ /* 0x000fcc0000410000 */
[----:B------:R-:W2:Y:S02]  /*dd50*/  MUFU.EX2 R14, R14 ;  /* 0x0000000e000e7308 */ /* 0x000ea40000000800 */
[----:B--2---:R-:W-:-:S06]  /*dd60*/  FADD.FTZ R14, R14, 1 ;  /* 0x3f8000000e0e7421 */ /* 0x004fcc0000010000 */
[----:B------:R-:W2:Y:S02]  /*dd70*/  MUFU.RCP R14, R14 ;  /* 0x0000000e000e7308 */ /* 0x000ea40000001000 */
[----:B--2---:R-:W-:Y:S01]  /*dd80*/  FMUL.FTZ R29, R29, R14 ;  /* 0x0000000e1d1d7220 */ /* 0x004fe20000410000 */
[----:B------:R-:W-:-:S04]  /*dd90*/  FADD.FTZ R14, -R14, 1 ;  /* 0x3f8000000e0e7421 */ /* 0x000fc80000010100 */
[----:B------:R-:W-:-:S04]  /*dda0*/  FFMA.FTZ R14, R13, R14, 1 ;  /* 0x3f8000000d0e7423 */ /* 0x000fc8000001000e */
[----:B------:R-:W-:-:S07]  /*ddb0*/  FMUL.FTZ R29, R29, R14 ;  /* 0x0000000e1d1d7220 */ /* 0x000fce0000410000 */
.L_x_2333:
        /* <DEDUP_REMOVED lines=19> */
[----:B01---5:R-:W-:Y:S02]  /*def0*/  LEA R16, P3, R14, UR14, 0x2 ;  /* 0x0000000e0e107c11 */ /* 0x023fe4000f8610ff */
[----:B------:R-:W-:-:S04]  /*df00*/  IADD3 R13, R15, R13, RZ ;  /* 0x0000000d0f0d7210 */ /* 0x000fc80007ffe0ff */
[----:B------:R-:W-:-:S05]  /*df10*/  LEA.HI.X R17, R14, UR15, R13, 0x2, P3 ;  /* 0x0000000f0e117c11 */ /* 0x000fca00098f140d */
[----:B------:R2:W-:Y:S02]  /*df20*/  STG.E.64 desc[UR22][R16.64], R28 ;  /* 0x0000001c10007986 */ /* 0x0005e4000c101b16 */
.L_x_2335:
[----:B------:R-:W-:Y:S05]  /*df30*/  BSYNC B0 ;  /* 0x0000000000007941 */ /* 0x000fea0003800000 */
.L_x_2334:
[----:B------:R-:W-:Y:S05]  /*df40*/  @!P5 BRA `(.L_x_2336) ;  /* 0x000000000050d947 */ /* 0x000fea0003800000 */
[----:B------:R-:W3:Y:S04]  /*df50*/  LDL R13, [R1+0x30] ;  /* 0x00003000010d7983 */ /* 0x000ee80000100800 */
[----:B------:R-:W4:Y:S01]  /*df60*/  LDL R15, [R1+0x1cc] ;  /* 0x0001cc00010f7983 */ /* 0x000f220000100800 */
[----:B---3--:R-:W-:-:S04]  /*df70*/  FFMA.FTZ R13, R13, R8, R10 ;  /* 0x000000080d0d7223 */ /* 0x008fc8000001000a */
[----:B------:R-:W-:-:S06]  /*df80*/  FMUL.FTZ R14, R13, -1.4426950216293334961 ;  /* 0xbfb8aa3b0d0e7820 */ /* 0x000fcc0000410000 */
[----:B------:R-:W3:Y:S02]  /*df90*/  MUFU.EX2 R14, R14 ;  /* 0x0000000e000e7308 */ /* 0x000ee40000000800 */
[----:B---3--:R-:W-:-:S06]  /*dfa0*/  FADD.FTZ R14, R14, 1 ;  /* 0x3f8000000e0e7421 */ /* 0x008fcc0000010000 */
[----:B------:R-:W3:Y:S02]  /*dfb0*/  MUFU.RCP R14, R14 ;  /* 0x0000000e000e7308 */ /* 0x000ee40000001000 */
[----:B---3--:R-:W-:Y:S01]  /*dfc0*/  FMUL.FTZ R26, R26, R14 ;  /* 0x0000000e1a1a7220 */ /* 0x008fe20000410000 */
[----:B------:R-:W-:-:S04]  /*dfd0*/  FADD.FTZ R14, -R14, 1 ;  /* 0x3f8000000e0e7421 */ /* 0x000fc80000010100 */
[----:B------:R-:W-:Y:S01]  /*dfe0*/  FFMA.FTZ R14, R13, R14, 1 ;  /* 0x3f8000000d0e7423 */ /* 0x000fe2000001000e */
[----:B----4-:R-:W-:-:S03]  /*dff0*/  FFMA.FTZ R13, R15, R9, R11 ;  /* 0x000000090f0d7223 */ /* 0x010fc6000001000b */
[----:B------:R-:W-:Y:S01]  /*e000*/  FMUL.FTZ R26, R26, R14 ;  /* 0x0000000e1a1a7220 */ /* 0x000fe20000410000 */
[----:B------:R-:W-:-:S06]  /*e010*/  FMUL.FTZ R14, R13, -1.4426950216293334961 ;  /* 0xbfb8aa3b0d0e7820 */ /* 0x000fcc0000410000 */
[----:B------:R-:W3:Y:S02]  /*e020*/  MUFU.EX2 R14, R14 ;  /* 0x0000000e000e7308 */ /* 0x000ee40000000800 */
[----:B---3--:R-:W-:-:S06]  /*e030*/  FADD.FTZ R14, R14, 1 ;  /* 0x3f8000000e0e7421 */ /* 0x008fcc0000010000 */
[----:B------:R-:W3:Y:S02]  /*e040*/  MUFU.RCP R14, R14 ;  /* 0x0000000e000e7308 */ /* 0x000ee40000001000 */
[----:B---3--:R-:W-:Y:S01]  /*e050*/  FMUL.FTZ R27, R27, R14 ;  /* 0x0000000e1b1b7220 */ /* 0x008fe20000410000 */
[----:B------:R-:W-:-:S04]  /*e060*/  FADD.FTZ R14, -R14, 1 ;  /* 0x3f8000000e0e7421 */ /* 0x000fc80000010100 */
[----:B------:R-:W-:-:S04]  /*e070*/  FFMA.FTZ R14, R13, R14, 1 ;  /* 0x3f8000000d0e7423 */ /* 0x000fc8000001000e */
[----:B------:R-:W-:-:S07]  /*e080*/  FMUL.FTZ R27, R27, R14 ;  /* 0x0000000e1b1b7220 */ /* 0x000fce0000410000 */
.L_x_2336:
[----:B------:R-:W-:Y:S04]  /*e090*/  BSSY B0, `(.L_x_2337) ;  /* 0x0000017000007945 */ /* 0x000fe80003800000 */
[----:B------:R-:W-:Y:S05]  /*e0a0*/  @P0 BRA `(.L_x_2338) ;  /* 0x0000000000540947 */ /* 0x000fea0003800000 */
[----:B------:R-:W3:Y:S01]  /*e0b0*/  LDL.LU R15, [R1+0x30] ;  /* 0x00003000010f7983 */ /* 0x000ee20000300800 */
[----:B------:R-:W-:Y:S01]  /*e0c0*/  MOV R13, UR5 ;  /* 0x00000005000d7c02 */ /* 0x000fe20008000f00 */
[----:B------:R-:W-:Y:S02]  /*e0d0*/  ULDC.64 UR14, c[0x0][0x288] ;  /* 0x0000a200000e7ab9 */ /* 0x000fe40000000a00 */
[----:B------:R-:W4:Y:S02]  /*e0e0*/  LDL.LU R14, [R1+0x1cc] ;  /* 0x0001cc00010e7983 */ /* 0x000f240000300800 */
[----:B---3--:R-:W-:Y:S01]  /*e0f0*/  FFMA.FTZ R13, R15, R13, UR13 ;  /* 0x0000000d0f0d7e23 */ /* 0x008fe2000801000d */
[----:B------:R-:W-:-:S03]  /*e100*/  MOV R15, R7 ;  /* 0x00000007000f7202 */ /* 0x000fc60000000f00 */
[----:B------:R-:W-:Y:S01]  /*e110*/  FFMA.FTZ R26, R8, R26, -R13 ;  /* 0x0000001a081a7223 */ /* 0x000fe2000001080d */
[----:B------:R-:W-:-:S03]  /*e120*/  MOV R13, UR5 ;  /* 0x00000005000d7c02 */ /* 0x000fc60008000f00 */
[----:B------:R-:W-:Y:S02]  /*e130*/  FMUL.FTZ R26, R26, UR26 ;  /* 0x0000001a1a1a7c20 */ /* 0x000fe40008410000 */
[----:B----4-:R-:W-:Y:S01]  /*e140*/  FFMA.FTZ R13, R14, R13, UR13 ;  /* 0x0000000d0e0d7e23 */ /* 0x010fe2000801000d */
[----:B------:R-:W-:-:S03]  /*e150*/  MOV R14, R4 ;  /* 0x00000004000e7202 */ /* 0x000fc60000000f00 */
[----:B------:R-:W-:Y:S01]  /*e160*/  FFMA.FTZ R27, R9, R27, -R13 ;  /* 0x0000001b091b7223 */ /* 0x000fe2000001080d */
[----:B------:R-:W-:Y:S02]  /*e170*/  IMAD R13, R21, UR14, RZ ;  /* 0x0000000e150d7c24 */ /* 0x000fe4000f8e02ff */
[----:B------:R-:W-:-:S04]  /*e180*/  IMAD.WIDE.U32 R14, R20, UR14, R14 ;  /* 0x0000000e140e7c25 */ /* 0x000fc8000f8e000e */
[----:B------:R-:W-:Y:S01]  /*e190*/  FMUL.FTZ R27, R27, UR26 ;  /* 0x0000001a1b1b7c20 */ /* 0x000fe20008410000 */
[----:B------:R-:W-:Y:S01]  /*e1a0*/  IMAD R13, R20, UR15, R13 ;  /* 0x0000000f140d7c24 */ /* 0x000fe2000f8e020d */
[----:B------:R-:W-:Y:S02]  /*e1b0*/  ULDC.64 UR14, c[0x0][0x210] ;  /* 0x00008400000e7ab9 */ /* 0x000fe40000000a00 */
[----:B012--5:R-:W-:Y:S02]  /*e1c0*/  LEA R16, P0, R14, UR14, 0x2 ;  /* 0x0000000e0e107c11 */ /* 0x027fe4000f8010ff */
[----:B------:R-:W-:-:S04]  /*e1d0*/  IADD3 R13, R15, R13, RZ ;  /* 0x0000000d0f0d7210 */ /* 0x000fc80007ffe0ff */
[----:B------:R-:W-:-:S05]  /*e1e0*/  LEA.HI.X R17, R14, UR15, R13, 0x2, P0 ;  /* 0x0000000f0e117c11 */ /* 0x000fca00080f140d */
[----:B------:R3:W-:Y:S02]  /*e1f0*/  STG.E.64 desc[UR22][R16.64], R26 ;  /* 0x0000001a10007986 */ /* 0x0007e4000c101b16 */
.L_x_2338:
[----:B------:R-:W-:Y:S05]  /*e200*/  BSYNC B0 ;  /* 0x0000000000007941 */ /* 0x000fea0003800000 */
.L_x_2337:
[----:B------:R-:W-:Y:S05]  /*e210*/  @!P5 BRA `(.L_x_2339) ;  /* 0x000000000050d947 */ /* 0x000fea0003800000 */
[----:B------:R-:W4:Y:S04]  /*e220*/  LDL R13, [R1+0x34] ;  /* 0x00003400010d7983 */ /* 0x000f280000100800 */
[----:B------:R-:W2:Y:S01]  /*e230*/  LDL R15, [R1+0x48] ;  /* 0x00004800010f7983 */ /* 0x000ea20000100800 */
[----:B----4-:R-:W-:-:S04]  /*e240*/  FFMA.FTZ R13, R13, R8, R10 ;  /* 0x000000080d0d7223 */ /* 0x010fc8000001000a */
[----:B------:R-:W-:-:S06]  /*e250*/  FMUL.FTZ R14, R13, -1.4426950216293334961 ;  /* 0xbfb8aa3b0d0e7820 */ /* 0x000fcc0000410000 */
[----:B------:R-:W4:Y:S02]  /*e260*/  MUFU.EX2 R14, R14 ;  /* 0x0000000e000e7308 */ /* 0x000f240000000800 */
[----:B----4-:R-:W-:-:S06]  /*e270*/  FADD.FTZ R14, R14, 1 ;  /* 0x3f8000000e0e7421 */ /* 0x010fcc0000010000 */
[----:B------:R-:W4:Y:S02]  /*e280*/  MUFU.RCP R14, R14 ;  /* 0x0000000e000e7308 */ /* 0x000f240000001000 */
[----:B----4-:R-:W-:Y:S01]  /*e290*/  FMUL.FTZ R24, R24, R14 ;  /* 0x0000000e18187220 */ /* 0x010fe20000410000 */
[----:B------:R-:W-:-:S04]  /*e2a0*/  FADD.FTZ R14, -R14, 1 ;  /* 0x3f8000000e0e7421 */ /* 0x000fc80000010100 */
[----:B------:R-:W-:Y:S01]  /*e2b0*/  FFMA.FTZ R14, R13, R14, 1 ;  /* 0x3f8000000d0e7423 */ /* 0x000fe2000001000e */
[----:B--2---:R-:W-:-:S03]  /*e2c0*/  FFMA.FTZ R13, R15, R9, R11 ;  /* 0x000000090f0d7223 */ /* 0x004fc6000001000b */
        /* <DEDUP_REMOVED lines=9> */
.L_x_2339:
[----:B------:R-:W-:Y:S04]  /*e360*/  BSSY B0, `(.L_x_2340) ;  /* 0x0000017000007945 */ /* 0x000fe80003800000 */
[----:B------:R-:W-:Y:S05]  /*e370*/  @P2 BRA `(.L_x_2341) ;  /* 0x0000000000542947 */ /* 0x000fea0003800000 */
[----:B------:R-:W4:Y:S01]  /*e380*/  LDL.LU R15, [R1+0x34] ;  /* 0x00003400010f7983 */ /* 0x000f220000300800 */
[----:B------:R-:W-:Y:S01]  /*e390*/  MOV R13, UR5 ;  /* 0x00000005000d7c02 */ /* 0x000fe20008000f00 */
[----:B------:R-:W-:Y:S02]  /*e3a0*/  ULDC.64 UR14, c[0x0][0x288] ;  /* 0x0000a200000e7ab9 */ /* 0x000fe40000000a00 */
[----:B------:R-:W2:Y:S02]  /*e3b0*/  LDL.LU R14, [R1+0x48] ;  /* 0x00004800010e7983 */ /* 0x000ea40000300800 */
[----:B----4-:R-:W-:Y:S01]  /*e3c0*/  FFMA.FTZ R13, R15, R13, UR13 ;  /* 0x0000000d0f0d7e23 */ /* 0x010fe2000801000d */
[----:B------:R-:W-:-:S03]  /*e3d0*/  MOV R15, R7 ;  /* 0x00000007000f7202 */ /* 0x000fc60000000f00 */
[----:B------:R-:W-:Y:S01]  /*e3e0*/  FFMA.FTZ R24, R8, R24, -R13 ;  /* 0x0000001808187223 */ /* 0x000fe2000001080d */
[----:B------:R-:W-:-:S03]  /*e3f0*/  MOV R13, UR5 ;  /* 0x00000005000d7c02 */ /* 0x000fc60008000f00 */
[----:B------:R-:W-:Y:S02]  /*e400*/  FMUL.FTZ R24, R24, UR26 ;  /* 0x0000001a18187c20 */ /* 0x000fe40008410000 */
[----:B--2---:R-:W-:Y:S01]  /*e410*/  FFMA.FTZ R13, R14, R13, UR13 ;  /* 0x0000000d0e0d7e23 */ /* 0x004fe2000801000d */
[----:B------:R-:W-:-:S03]  /*e420*/  MOV R14, R4 ;  /* 0x00000004000e7202 */ /* 0x000fc60000000f00 */
[----:B------:R-:W-:Y:S01]  /*e430*/  FFMA.FTZ R25, R9, R25, -R13 ;  /* 0x0000001909197223 */ /* 0x000fe2000001080d */
[----:B------:R-:W-:Y:S02]  /*e440*/  IMAD R13, R19, UR14, RZ ;  /* 0x0000000e130d7c24 */ /* 0x000fe4000f8e02ff */
[----:B------:R-:W-:-:S04]  /*e450*/  IMAD.WIDE.U32 R14, R18, UR14, R14 ;  /* 0x0000000e120e7c25 */ /* 0x000fc8000f8e000e */
[----:B------:R-:W-:Y:S01]  /*e460*/  FMUL.FTZ R25, R25, UR26 ;  /* 0x0000001a19197c20 */ /* 0x000fe20008410000 */
[----:B------:R-:W-:Y:S01]  /*e470*/  IMAD R13, R18, UR15, R13 ;  /* 0x0000000f120d7c24 */ /* 0x000fe2000f8e020d */
[----:B------:R-:W-:Y:S02]  /*e480*/  ULDC.64 UR14, c[0x0][0x210] ;  /* 0x00008400000e7ab9 */ /* 0x000fe40000000a00 */
[----:B01-3-5:R-:W-:Y:S02]  /*e490*/  LEA R16, P0, R14, UR14, 0x2 ;  /* 0x0000000e0e107c11 */ /* 0x02bfe4000f8010ff */
[----:B------:R-:W-:-:S04]  /*e4a0*/  IADD3 R13, R15, R13, RZ ;  /* 0x0000000d0f0d7210 */ /* 0x000fc80007ffe0ff */
[----:B------:R-:W-:-:S05]  /*e4b0*/  LEA.HI.X R17, R14, UR15, R13, 0x2, P0 ;  /* 0x0000000f0e117c11 */ /* 0x000fca00080f140d */
[----:B------:R4:W-:Y:S02]  /*e4c0*/  STG.E.64 desc[UR22][R16.64], R24 ;  /* 0x0000001810007986 */ /* 0x0009e4000c101b16 */
.L_x_2341:
[----:B------:R-:W-:Y:S05]  /*e4d0*/  BSYNC B0 ;  /* 0x0000000000007941 */ /* 0x000fea0003800000 */
.L_x_2340:
[----:B-1----:R1:W5:Y:S04]  /*e4e0*/  LDL R31, [R1+0xb0] ;  /* 0x0000b000011f7983 */ /* 0x0023680000100800 */
[----:B--2---:R1:W5:Y:S04]  /*e4f0*/  LDL R29, [R1+0xe0] ;  /* 0x0000e000011d7983 */ /* 0x0043680000100800 */
[----:B------:R1:W5:Y:S04]  /*e500*/  LDL R30, [R1+0x1d0] ;  /* 0x0001d000011e7983 */ /* 0x0003680000100800 */
[----:B------:R1:W5:Y:S01]  /*e510*/  LDL R28, [R1+0xe4] ;  /* 0x0000e400011c7983 */ /* 0x0003620000100800 */
[----:B------:R-:W-:-:S02]  /*e520*/  IADD3 R15, R2, 0xe0, RZ ;  /* 0x000000e0020f7810 */ /* 0x000fc40007ffe0ff */
[C---:B0--345:R-:W-:Y:S02]  /*e530*/  IADD3 R16, R2.reuse, 0xf0, RZ ;  /* 0x000000f002107810 */ /* 0x079fe40007ffe0ff */
[----:B------:R-:W-:Y:S02]  /*e540*/  IADD3 R17, R2, 0x100, RZ ;  /* 0x0000010002117810 */ /* 0x000fe40007ffe0ff */
[----:B------:R-:W-:Y:S02]  /*e550*/  ISETP.GE.U32.AND P6, PT, R12, UR6, PT ;  /* 0x000000060c007c0c */ /* 0x000fe4000bfc6070 */
[----:B------:R-:W-:Y:S02]  /*e560*/  ISETP.GE.U32.AND P0, PT, R3, UR6, PT ;  /* 0x0000000603007c0c */ /* 0x000fe4000bf06070 */
[----:B------:R-:W-:Y:S02]  /*e570*/  ISETP.GE.U32.AND P2, PT, R15, UR6, PT ;  /* 0x000000060f007c0c */ /* 0x000fe4000bf46070 */
[----:B------:R-:W-:-:S02]  /*e580*/  ISETP.GE.U32.AND P3, PT, R16, UR6, PT ;  /* 0x0000000610007c0c */ /* 0x000fc4000bf66070 */
[----:B------:R-:W-:Y:S02]  /*e590*/  ISETP.GE.U32.AND P4, PT, R17, UR6, PT ;  /* 0x0000000611007c0c */ /* 0x000fe4000bf86070 */
[----:B------:R-:W-:Y:S02]  /*e5a0*/  SHF.R.S32.HI R20, RZ, 0x1f, R12 ;  /* 0x0000001fff147819 */ /* 0x000fe4000001140c */
        /* <DEDUP_REMOVED lines=8> */
[----:B------:R-:W-:Y:S02]  /*e630*/  ISETP.GE.AND.EX P4, PT, R26, UR7, PT, P4 ;  /* 0x000000071a007c0c */ /* 0x000fe4000bf86340 */
[----:B------:R-:W-:-:S02]  /*e640*/  ISETP.GT.U32.OR P6, PT, R0, 0x2ff, P6 ;  /* 0x000002ff0000780c */ /* 0x000fc400037c4470 */
[C---:B------:R-:W-:Y:S02]  /*e650*/  ISETP.GT.U32.OR P0, PT, R0.reuse, 0x2ff, P0 ;  /* 0x000002ff0000780c */ /* 0x040fe40000704470 */
[C---:B------:R-:W-:Y:S02]  /*e660*/  ISETP.GT.U32.OR P2, PT, R0.reuse, 0x2ff, P2 ;  /* 0x000002ff0000780c */ /* 0x040fe40001744470 */
        /* <DEDUP_REMOVED lines=25> */
.L_x_2342:
[----:B------:R-:W-:Y:S04]  /*e800*/  BSSY B0, `(.L_x_2343) ;  /* 0x0000015000007945 */ /* 0x000fe80003800000 */
[----:B------:R-:W-:Y:S05]  /*e810*/  @P6 BRA `(.L_x_2344) ;  /* 0x00000000004c6947 */ /* 0x000fea0003800000 */
[----:B------:R-:W-:Y:S01]  /*e820*/  MOV R21, UR5 ;  /* 0x0000000500157c02 */ /* 0x000fe20008000f00 */
[----:B------:R-:W-:-:S04]  /*e830*/  ULDC.64 UR14, c[0x0][0x288] ;  /* 0x0000a200000e7ab9 */ /* 0x000fc80000000a00 */
[----:B------:R-:W-:-:S04]  /*e840*/  FFMA.FTZ R21, R31, R21, UR13 ;  /* 0x0000000d1f157e23 */ /* 0x000fc80008010015 */
[----:B0-----:R-:W-:Y:S01]  /*e850*/  FFMA.FTZ R29, R8, R29, -R21 ;  /* 0x0000001d081d7223 */ /* 0x001fe20000010815 */
[----:B------:R-:W-:-:S05]  /*e860*/  MOV R21, UR5 ;  /* 0x0000000500157c02 */ /* 0x000fca0008000f00 */
[----:B------:R-:W-:Y:S01]  /*e870*/  FFMA.FTZ R21, R30, R21, UR13 ;  /* 0x0000000d1e157e23 */ /* 0x000fe20008010015 */
[----:B------:R-:W-:Y:S01]  /*e880*/  IMAD R30, R20, UR14, RZ ;  /* 0x0000000e141e7c24 */ /* 0x000fe2000f8e02ff */
[----:B------:R-:W-:Y:S02]  /*e890*/  MOV R20, R4 ;  /* 0x0000000400147202 */ /* 0x000fe40000000f00 */
[----:B------:R-:W-:Y:S01]  /*e8a0*/  FFMA.FTZ R28, R9, R28, -R21 ;  /* 0x0000001c091c7223 */ /* 0x000fe20000010815 */
[----:B------:R-:W-:Y:S01]  /*e8b0*/  MOV R21, R7 ;  /* 0x0000000700157202 */ /* 0x000fe20000000f00 */
        /* <DEDUP_REMOVED lines=9> */
.L_x_2344:
[----:B------:R-:W-:Y:S05]  /*e950*/  BSYNC B0 ;  /* 0x0000000000007941 */ /* 0x000fea0003800000 */
.L_x_2343:
[----:B------:R-:W-:Y:S05]  /*e960*/  @!P5 BRA `(.L_x_2345) ;  /* 0x000000000060d947 */ /* 0x000fea0003800000 */
[----:B------:R-:W2:Y:S04]  /*e970*/  LDL R12, [R1+0xb4] ;  /* 0x0000b400010c7983 */ /* 0x000ea80000100800 */
[----:B0-----:R-:W3:Y:S04]  /*e980*/  LDL.LU R28, [R1+0xf0] ;  /* 0x0000f000011c7983 */ /* 0x001ee80000300800 */
[----:B-1----:R-:W4:Y:S04]  /*e990*/  LDL R25, [R1+0x1d4] ;  /* 0x0001d40001197983 */ /* 0x002f280000100800 */
[----:B------:R-:W5:Y:S01]  /*e9a0*/  LDL.LU R24, [R1+0xf4] ;  /* 0x0000f40001187983 */ /* 0x000f620000300800 */
        /* <DEDUP_REMOVED lines=14> */
[----:B0-----:R-:W5:Y:S02]  /*ea90*/  MUFU.RCP R21, R12 ;  /* 0x0000000c00157308 */ /* 0x001f640000001000 */
[----:B-----5:R-:W-:Y:S01]  /*eaa0*/  FMUL.FTZ R12, R24, R21 ;  /* 0x00000015180c7220 */ /* 0x020fe20000410000 */
[----:B------:R-:W-:-:S04]  /*eab0*/  FADD.FTZ R21, -R21, 1 ;  /* 0x3f80000015157421 */ /* 0x000fc80000010100 */
[----:B------:R-:W-:-:S04]  /*eac0*/  FFMA.FTZ R21, R20, R21, 1 ;  /* 0x3f80000014157423 */ /* 0x000fc80000010015 */
[----:B------:R-:W-:-:S05]  /*ead0*/  FMUL.FTZ R12, R12, R21 ;  /* 0x000000150c0c7220 */ /* 0x000fca0000410000 */
[----:B------:R2:W-:Y:S02]  /*eae0*/  STL [R1+0xf4], R12 ;  /* 0x0000f40c01007387 */ /* 0x0005e40000100800 */
.L_x_2345:
[----:B------:R-:W-:Y:S04]  /*eaf0*/  BSSY B0, `(.L_x_2346) ;  /* 0x0000019000007945 */ /* 0x000fe80003800000 */
[----:B------:R-:W-:Y:S05]  /*eb00*/  @P0 BRA `(.L_x_2347) ;  /* 0x00000000005c0947 */ /* 0x000fea0003800000 */
[----:B-1----:R-:W3:Y:S01]  /*eb10*/  LDL.LU R25, [R1+0xb4] ;  /* 0x0000b40001197983 */ /* 0x002ee20000300800 */
[----:B--2---:R-:W-:Y:S01]  /*eb20*/  MOV R12, UR5 ;  /* 0x00000005000c7c02 */ /* 0x004fe20008000f00 */
[----:B------:R-:W-:Y:S02]  /*eb30*/  ULDC.64 UR14, c[0x0][0x288] ;  /* 0x0000a200000e7ab9 */ /* 0x000fe40000000a00 */
[----:B------:R-:W0:Y:S04]  /*eb40*/  LDL.LU R24, [R1+0xf0] ;  /* 0x0000f00001187983 */ /* 0x000e280000300800 */
[----:B------:R-:W2:Y:S04]  /*eb50*/  LDL.LU R21, [R1+0x1d4] ;  /* 0x0001d40001157983 */ /* 0x000ea80000300800 */
[----:B------:R-:W4:Y:S01]  /*eb60*/  LDL.LU R20, [R1+0xf4] ;  /* 0x0000f40001147983 */ /* 0x000f220000300800 */
[----:B------:R-:W-:-:S04]  /*eb70*/  IMAD R27, R27, UR14, RZ ;  /* 0x0000000e1b1b7c24 */ /* 0x000fc8000f8e02ff */
[----:B------:R-:W-:Y:S02]  /*eb80*/  IMAD R27, R3, UR15, R27 ;  /* 0x0000000f031b7c24 */ /* 0x000fe4000f8e021b */
[----:B---3--:R-:W-:-:S04]  /*eb90*/  FFMA.FTZ R12, R25, R12, UR13 ;  /* 0x0000000d190c7e23 */ /* 0x008fc8000801000c */
[----:B0-----:R-:W-:Y:S01]  /*eba0*/  FFMA.FTZ R28, R8, R24, -R12 ;  /* 0x00000018081c7223 */ /* 0x001fe2000001080c */
[----:B------:R-:W-:-:S05]  /*ebb0*/  MOV R12, UR5 ;  /* 0x00000005000c7c02 */ /* 0x000fca0008000f00 */
[----:B--2---:R-:W-:Y:S01]  /*ebc0*/  FFMA.FTZ R12, R21, R12, UR13 ;  /* 0x0000000d150c7e23 */ /* 0x004fe2000801000c */
[----:B------:R-:W-:-:S03]  /*ebd0*/  MOV R21, R7 ;  /* 0x0000000700157202 */ /* 0x000fc60000000f00 */
[----:B----4-:R-:W-:Y:S01]  /*ebe0*/  FFMA.FTZ R12, R9, R20, -R12 ;  /* 0x00000014090c7223 */ /* 0x010fe2000001080c */
[----:B------:R-:W-:-:S05]  /*ebf0*/  MOV R20, R4 ;  /* 0x0000000400147202 */ /* 0x000fca0000000f00 */
        /* <DEDUP_REMOVED lines=8> */
.L_x_2347:
[----:B------:R-:W-:Y:S05]  /*ec80*/  BSYNC B0 ;  /* 0x0000000000007941 */ /* 0x000fea0003800000 */
.L_x_2346:
[----:B------:R-:W-:Y:S05]  /*ec90*/  @!P5 BRA `(.L_x_2348) ;  /* 0x000000000060d947 */ /* 0x000fea0003800000 */
[----:B------:R-:W2:Y:S04]  /*eca0*/  LDL R3, [R1+0xb8] ;  /* 0x0000b80001037983 */ /* 0x000ea80000100800 */
[----:B-1-3--:R-:W3:Y:S04]  /*ecb0*/  LDL.LU R25, [R1+0x108] ;  /* 0x0001080001197983 */ /* 0x00aee80000300800 */
[----:B------:R-:W4:Y:S04]  /*ecc0*/  LDL R24, [R1+0xcc] ;  /* 0x0000cc0001187983 */ /* 0x000f280000100800 */
[----:B------:R-:W5:Y:S01]  /*ecd0*/  LDL.LU R21, [R1+0x10c] ;  /* 0x00010c0001157983 */ /* 0x000f620000300800 */
        /* <DEDUP_REMOVED lines=14> */
[----:B-1----:R-:W5:Y:S02]  /*edc0*/  MUFU.RCP R20, R3 ;  /* 0x0000000300147308 */ /* 0x002f640000001000 */
[----:B-----5:R-:W-:Y:S01]  /*edd0*/  FMUL.FTZ R3, R21, R20 ;  /* 0x0000001415037220 */ /* 0x020fe20000410000 */
[----:B------:R-:W-:-:S04]  /*ede0*/  FADD.FTZ R20, -R20, 1 ;  /* 0x3f80000014147421 */ /* 0x000fc80000010100 */
[----:B------:R-:W-:-:S04]  /*edf0*/  FFMA.FTZ R20, R12, R20, 1 ;  /* 0x3f8000000c147423 */ /* 0x000fc80000010014 */
[----:B------:R-:W-:-:S05]  /*ee00*/  FMUL.FTZ R3, R3, R20 ;  /* 0x0000001403037220 */ /* 0x000fca0000410000 */
[----:B------:R4:W-:Y:S02]  /*ee10*/  STL [R1+0x10c], R3 ;  /* 0x00010c0301007387 */ /* 0x0009e40000100800 */
.L_x_2348:
[----:B------:R-:W-:Y:S04]  /*ee20*/  BSSY B0, `(.L_x_2349) ;  /* 0x0000019000007945 */ /* 0x000fe80003800000 */
[----:B------:R-:W-:Y:S05]  /*ee30*/  @P2 BRA `(.L_x_2350) ;  /* 0x00000000005c2947 */ /* 0x000fea0003800000 */
[----:B-1-3--:R-:W3:Y:S01]  /*ee40*/  LDL.LU R24, [R1+0xb8] ;  /* 0x0000b80001187983 */ /* 0x00aee20000300800 */
[----:B----4-:R-:W-:Y:S01]  /*ee50*/  MOV R3, UR5 ;  /* 0x0000000500037c02 */ /* 0x010fe20008000f00 */
[----:B------:R-:W-:Y:S02]  /*ee60*/  ULDC.64 UR14, c[0x0][0x288] ;  /* 0x0000a200000e7ab9 */ /* 0x000fe40000000a00 */
[----:B--2---:R-:W2:Y:S04]  /*ee70*/  LDL.LU R12, [R1+0x108] ;  /* 0x00010800010c7983 */ /* 0x004ea80000300800 */
[----:B------:R-:W4:Y:S04]  /*ee80*/  LDL.LU R21, [R1+0xcc] ;  /* 0x0000cc0001157983 */ /* 0x000f280000300800 */
[----:B------:R-:W5:Y:S01]  /*ee90*/  LDL.LU R20, [R1+0x10c] ;  /* 0x00010c0001147983 */ /* 0x000f620000300800 */
[----:B------:R-:W-:-:S04]  /*eea0*/  IMAD R18, R18, UR14, RZ ;  /* 0x0000000e12127c24 */ /* 0x000fc8000f8e02ff */
[----:B------:R-:W-:Y:S02]  /*eeb0*/  IMAD R18, R15, UR15, R18 ;  /* 0x0000000f0f127c24 */ /* 0x000fe4000f8e0212 */
[----:B---3--:R-:W-:-:S04]  /*eec0*/  FFMA.FTZ R3, R24, R3, UR13 ;  /* 0x0000000d18037e23 */ /* 0x008fc80008010003 */
[----:B--2---:R-:W-:Y:S01]  /*eed0*/  FFMA.FTZ R12, R8, R12, -R3 ;  /* 0x0000000c080c7223 */ /* 0x004fe20000010803 */
[----:B------:R-:W-:-:S05]  /*eee0*/  MOV R3, UR5 ;  /* 0x0000000500037c02 */ /* 0x000fca0008000f00 */
[----:B----4-:R-:W-:Y:S01]  /*eef0*/  FFMA.FTZ R3, R21, R3, UR13 ;  /* 0x0000000d15037e23 */ /* 0x010fe20008010003 */
[----:B------:R-:W-:-:S03]  /*ef00*/  MOV R21, R7 ;  /* 0x0000000700157202 */ /* 0x000fc60000000f00 */
[----:B-----5:R-:W-:Y:S01]  /*ef10*/  FFMA.FTZ R3, R9, R20, -R3 ;  /* 0x0000001409037223 */ /* 0x020fe20000010803 */
        /* <DEDUP_REMOVED lines=9> */
.L_x_2350:
[----:B------:R-:W-:Y:S05]  /*efb0*/  BSYNC B0 ;  /* 0x0000000000007941 */ /* 0x000fea0003800000 */
.L_x_2349:
[----:B------:R-:W-:Y:S05]  /*efc0*/  @!P5 BRA `(.L_x_2351) ;  /* 0x000000000060d947 */ /* 0x000fea0003800000 */
[----:B----4-:R-:W4:Y:S04]  /*efd0*/  LDL R3, [R1+0xbc] ;  /* 0x0000bc0001037983 */ /* 0x010f280000100800 */
[----:B------:R-:W5:Y:S04]  /*efe0*/  LDL.LU R15, [R1+0x110] ;  /* 0x00011000010f7983 */ /* 0x000f680000300800 */
[----:B-1-3--:R-:W3:Y:S04]  /*eff0*/  LDL R20, [R1+0xd0] ;  /* 0x0000d00001147983 */ /* 0x00aee80000100800 */
[----:B------:R-:W3:Y:S01]  /*f000*/  LDL.LU R18, [R1+0x114] ;  /* 0x0001140001127983 */ /* 0x000ee20000300800 */
[----:B----4-:R-:W-:-:S04]  /*f010*/  FFMA.FTZ R3, R3, R8, R10 ;  /* 0x0000000803037223 */ /* 0x010fc8000001000a */
[----:B--2---:R-:W-:-:S06]  /*f020*/  FMUL.FTZ R12, R3, -1.4426950216293334961 ;  /* 0xbfb8aa3b030c7820 */ /* 0x004fcc0000410000 */
[----:B------:R-:W1:Y:S02]  /*f030*/  MUFU.EX2 R12, R12 ;  /* 0x0000000c000c7308 */ /* 0x000e640000000800 */
[----:B-1----:R-:W-:-:S06]  /*f040*/  FADD.FTZ R12, R12, 1 ;  /* 0x3f8000000c0c7421 */ /* 0x002fcc0000010000 */
[----:B------:R-:W5:Y:S02]  /*f050*/  MUFU.RCP R12, R12 ;  /* 0x0000000c000c7308 */ /* 0x000f640000001000 */
[----:B-----5:R-:W-:Y:S01]  /*f060*/  FMUL.FTZ R15, R15, R12 ;  /* 0x0000000c0f0f7220 */ /* 0x020fe20000410000 */
[----:B------:R-:W-:-:S04]  /*f070*/  FADD.FTZ R12, -R12, 1 ;  /* 0x3f8000000c0c7421 */ /* 0x000fc80000010100 */
[----:B------:R-:W-:Y:S01]  /*f080*/  FFMA.FTZ R12, R3, R12, 1 ;  /* 0x3f800000030c7423 */ /* 0x000fe2000001000c */
[----:B---3--:R-:W-:-:S03]  /*f090*/  FFMA.FTZ R3, R20, R9, R11 ;  /* 0x0000000914037223 */ /* 0x008fc6000001000b */
        /* <DEDUP_REMOVED lines=11> */
.L_x_2351:
        /* <DEDUP_REMOVED lines=8> */
[----:B---3--:R-:W-:-:S04]  /*f1d0*/  FFMA.FTZ R3, R20, R3, UR13 ;  /* 0x0000000d14037e23 */ /* 0x008fc80008010003 */
[----:B--2---:R-:W-:Y:S01]  /*f1e0*/  FFMA.FTZ R12, R8, R12, -R3 ;  /* 0x0000000c080c7223 */ /* 0x004fe20000010803 */
[----:B------:R-:W-:-:S05]  /*f1f0*/  MOV R3, UR5 ;  /* 0x0000000500037c02 */ /* 0x000fca0008000f00 */
[----:B----4-:R-:W-:Y:S01]  /*f200*/  FFMA.FTZ R3, R18, R3, UR13 ;  /* 0x0000000d12037e23 */ /* 0x010fe20008010003 */
[----:B------:R-:W-:-:S03]  /*f210*/  MOV R18, R4 ;  /* 0x0000000400127202 */ /* 0x000fc60000000f00 */
[----:B-----5:R-:W-:Y:S01]  /*f220*/  FFMA.FTZ R3, R9, R15, -R3 ;  /* 0x0000000f09037223 */ /* 0x020fe20000010803 */
        /* <DEDUP_REMOVED lines=11> */
.L_x_2353:
[----:B------:R-:W-:Y:S05]  /*f2e0*/  BSYNC B0 ;  /* 0x0000000000007941 */ /* 0x000fea0003800000 */
.L_x_2352:
[----:B------:R-:W-:Y:S05]  /*f2f0*/  @!P5 BRA `(.L_x_2354) ;  /* 0x000000000060d947 */ /* 0x000fea0003800000 */
[----:B-1--4-:R-:W4:Y:S04]  /*f300*/  LDL R3, [R1+0xc8] ;  /* 0x0000c80001037983 */ /* 0x012f280000100800 */
[----:B------:R-:W5:Y:S04]  /*f310*/  LDL.LU R15, [R1+0xd8] ;  /* 0x0000d800010f7983 */ /* 0x000f680000300800 */
[----:B------:R-:W3:Y:S04]  /*f320*/  LDL R18, [R1+0xe8] ;  /* 0x0000e80001127983 */ /* 0x000ee80000100800 */
        /* <DEDUP_REMOVED lines=21> */
.L_x_2354:
[----:B------:R-:W-:Y:S04]  /*f480*/  BSSY B0, `(.L_x_2355) ;  /* 0x0000019000007945 */ /* 0x000fe80003800000 */
[----:B------:R-:W-:Y:S05]  /*f490*/  @P4 BRA `(.L_x_2356) ;  /* 0x00000000005c4947 */ /* 0x000fea0003800000 */
[----:B-1----:R-:W5:Y:S01]  /*f4a0*/  LDL.LU R18, [R1+0xc8] ;  /* 0x0000c80001127983 */ /* 0x002f620000300800 */
[----:B----4-:R-:W-:Y:S01]  /*f4b0*/  MOV R3, UR5 ;  /* 0x0000000500037c02 */ /* 0x010fe20008000f00 */
[----:B------:R-:W-:Y:S02]  /*f4c0*/  ULDC.64 UR14, c[0x0][0x288] ;  /* 0x0000a200000e7ab9 */ /* 0x000fe40000000a00 */
[----:B--2---:R-:W2:Y:S04]  /*f4d0*/  LDL.LU R12, [R1+0xd8] ;  /* 0x0000d800010c7983 */ /* 0x004ea80000300800 */
[----:B------:R-:W4:Y:S04]  /*f4e0*/  LDL.LU R16, [R1+0xe8] ;  /* 0x0000e80001107983 */ /* 0x000f280000300800 */
[----:B------:R-:W3:Y:S01]  /*f4f0*/  LDL.LU R15, [R1+0xdc] ;  /* 0x0000dc00010f7983 */ /* 0x000ee20000300800 */
[----:B------:R-:W-:Y:S01]  /*f500*/  MOV R19, R7 ;  /* 0x0000000700137202 */ /* 0x000fe20000000f00 */
[----:B-----5:R-:W-:Y:S01]  /*f510*/  FFMA.FTZ R3, R18, R3, UR13 ;  /* 0x0000000d12037e23 */ /* 0x020fe20008010003 */
[----:B------:R-:W-:-:S03]  /*f520*/  MOV R18, R4 ;  /* 0x0000000400127202 */ /* 0x000fc60000000f00 */
[----:B--2---:R-:W-:Y:S01]  /*f530*/  FFMA.FTZ R3, R8, R12, -R3 ;  /* 0x0000000c08037223 */ /* 0x004fe20000010803 */
[----:B------:R-:W-:Y:S01]  /*f540*/  MOV R12, UR5 ;  /* 0x00000005000c7c02 */ /* 0x000fe20008000f00 */
[----:B------:R-:W-:-:S04]  /*f550*/  IMAD.WIDE.U32 R18, R17, UR14, R18 ;  /* 0x0000000e11127c25 */ /* 0x000fc8000f8e0012 */
[----:B----4-:R-:W-:-:S04]  /*f560*/  FFMA.FTZ R12, R16, R12, UR13 ;  /* 0x0000000d100c7e23 */ /* 0x010fc8000801000c */
[----:B---3--:R-:W-:Y:S01]  /*f570*/  FFMA.FTZ R12, R9, R15, -R12 ;  /* 0x0000000f090c7223 */ /* 0x008fe2000001080c */
[----:B------:R-:W-:-:S04]  /*f580*/  IMAD R15, R26, UR14, RZ ;  /* 0x0000000e1a0f7c24 */ /* 0x000fc8000f8e02ff */
        /* <DEDUP_REMOVED lines=8> */
.L_x_2356:
[----:B------:R-:W-:Y:S05]  /*f610*/  BSYNC B0 ;  /* 0x0000000000007941 */ /* 0x000fea0003800000 */
.L_x_2355:
[----:B------:R1:W5:Y:S04]  /*f620*/  LDL R31, [R1+0xec] ;  /* 0x0000ec00011f7983 */ /* 0x0003680000100800 */
[----:B0-----:R0:W5:Y:S04]  /*f630*/  LDL R29, [R1+0x128] ;  /* 0x00012800011d7983 */ /* 0x0011680000100800 */
[----:B------:R0:W5:Y:S04]  /*f640*/  LDL R30, [R1+0x1e8] ;  /* 0x0001e800011e7983 */ /* 0x0001680000100800 */
[----:B------:R0:W5:Y:S01]  /*f650*/  LDL R28, [R1+0x12c] ;  /* 0x00012c00011c7983 */ /* 0x0001620000100800 */
[----:B-1--4-:R-:W-:-:S02]  /*f660*/  IADD3 R3, R2, 0x130, RZ ;  /* 0x0000013002037810 */ /* 0x012fc40007ffe0ff */
[C---:B--2---:R-:W-:Y:S02]  /*f670*/  IADD3 R12, R2.reuse, 0x140, RZ ;  /* 0x00000140020c7810 */ /* 0x044fe40007ffe0ff */
[----:B------:R-:W-:Y:S02]  /*f680*/  IADD3 R15, R2, 0x150, RZ ;  /* 0x00000150020f7810 */ /* 0x000fe40007ffe0ff */
[----:B------:R-:W-:Y:S02]  /*f690*/  ISETP.GE.U32.AND P6, PT, R14, UR6, PT ;  /* 0x000000060e007c0c */ /* 0x000fe4000bfc6070 */
[----:B------:R-:W-:Y:S02]  /*f6a0*/  ISETP.GE.U32.AND P0, PT, R13, UR6, PT ;  /* 0x000000060d007c0c */ /* 0x000fe4000bf06070 */
[----:B------:R-:W-:Y:S02]  /*f6b0*/  ISETP.GE.U32.AND P2, PT, R3, UR6, PT ;  /* 0x0000000603007c0c */ /* 0x000fe4000bf46070 */
[----:B------:R-:W-:-:S02]  /*f6c0*/  ISETP.GE.U32.AND P3, PT, R12, UR6, PT ;  /* 0x000000060c007c0c */ /* 0x000fc4000bf66070 */
[----:B------:R-:W-:Y:S02]  /*f6d0*/  ISETP.GE.U32.AND P4, PT, R15, UR6, PT ;  /* 0x000000060f007c0c */ /* 0x000fe4000bf86070 */
[----:B---3--:R-:W-:Y:S02]  /*f6e0*/  SHF.R.S32.HI R20, RZ, 0x1f, R14 ;  /* 0x0000001fff147819 */ /* 0x008fe4000001140e */
        /* <DEDUP_REMOVED lines=16> */
[----:B0-----:R-:W-:Y:S08]  /*f7f0*/  @!P5 BRA `(.L_x_2357) ;  /* 0x000000000050d947 */ /* 0x001ff00003800000 */
        /* <DEDUP_REMOVED lines=20> */
.L_x_2357:
[----:B------:R-:W-:Y:S04]  /*f940*/  BSSY B0, `(.L_x_2358) ;  /* 0x0000015000007945 */ /* 0x000fe80003800000 */
[----:B------:R-:W-:Y:S05]  /*f950*/  @P6 BRA `(.L_x_2359) ;  /* 0x00000000004c6947 */ /* 0x000fea0003800000 */
[----:B------:R-:W-:Y:S01]  /*f960*/  MOV R21, UR5 ;  /* 0x0000000500157c02 */ /* 0x000fe20008000f00 */
[----:B------:R-:W-:-:S04]  /*f970*/  ULDC.64 UR14, c[0x0][0x288] ;  /* 0x0000a200000e7ab9 */ /* 0x000fc80000000a00 */
[----:B-----5:R-:W-:-:S04]  /*f980*/  FFMA.FTZ R21, R31, R21, UR13 ;  /* 0x0000000d1f157e23 */ /* 0x020fc80008010015 */
        /* <DEDUP_REMOVED lines=16> */
.L_x_2359:
[----:B------:R-:W-:Y:S05]  /*fa90*/  BSYNC B0 ;  /* 0x0000000000007941 */ /* 0x000fea0003800000 */
.L_x_2358:
[----:B------:R-:W-:Y:S05]  /*faa0*/  @!P5 BRA `(.L_x_2360) ;  /* 0x000000000060d947 */ /* 0x000fea0003800000 */
[----:B------:R-:W2:Y:S04]  /*fab0*/  LDL R14, [R1+0x100] ;  /* 0x00010000010e7983 */ /* 0x000ea80000100800 */
[----:B0----5:R-:W3:Y:S04]  /*fac0*/  LDL.LU R28, [R1+0x138] ;  /* 0x00013800011c7983 */ /* 0x021ee80000300800 */
[----:B-1----:R-:W4:Y:S04]  /*fad0*/  LDL R25, [R1+0x11c] ;  /* 0x00011c0001197983 */ /* 0x002f280000100800 */
        /* <DEDUP_REMOVED lines=15> */
[----:B0-----:R-:W0:Y:S02]  /*fbd0*/  MUFU.RCP R21, R14 ;  /* 0x0000000e00157308 */ /* 0x001e240000001000 */
[----:B0-----:R-:W-:Y:S01]  /*fbe0*/  FMUL.FTZ R14, R24, R21 ;  /* 0x00000015180e7220 */ /* 0x001fe20000410000 */
[----:B------:R-:W-:-:S04]  /*fbf0*/  FADD.FTZ R21, -R21, 1 ;  /* 0x3f80000015157421 */ /* 0x000fc80000010100 */
[----:B------:R-:W-:-:S04]  /*fc00*/  FFMA.FTZ R21, R20, R21, 1 ;  /* 0x3f80000014157423 */ /* 0x000fc80000010015 */
[----:B------:R-:W-:-:S05]  /*fc10*/  FMUL.FTZ R14, R14, R21 ;  /* 0x000000150e0e7220 */ /* 0x000fca0000410000 */
[----:B------:R2:W-:Y:S02]  /*fc20*/  STL [R1+0x13c], R14 ;  /* 0x00013c0e01007387 */ /* 0x0005e40000100800 */
.L_x_2360:
        /* <DEDUP_REMOVED lines=11> */
[----:B0----5:R-:W-:Y:S01]  /*fce0*/  FFMA.FTZ R28, R8, R24, -R14 ;  /* 0x00000018081c7223 */ /* 0x021fe2000001080e */
        /* <DEDUP_REMOVED lines=13> */
.L_x_2362:
[----:B------:R-:W-:Y:S05]  /*fdc0*/  BSYNC B0 ;  /* 0x0000000000007941 */ /* 0x000fea0003800000 */
.L_x_2361:
[----:B------:R-:W-:Y:S05]  /*fdd0*/  @!P5 BRA `(.L_x_2363) ;  /* 0x000000000060d947 */ /* 0x000fea0003800000 */
[----:B------:R-:W2:Y:S04]  /*fde0*/  LDL R13, [R1+0x104] ;  /* 0x00010400010d7983 */ /* 0x000ea80000100800 */
[----:B-1-3--:R-:W3:Y:S04]  /*fdf0*/  LDL.LU R25, [R1+0x150] ;  /* 0x0001500001197983 */ /* 0x00aee80000300800 */
[----:B------:R-:W4:Y:S04]  /*fe00*/  LDL R24, [R1+0x144] ;  /* 0x0001440001187983 */ /* 0x000f280000100800 */
        /* <DEDUP_REMOVED lines=15> */
[----:B-1----:R-:W1:Y:S02]  /*ff00*/  MUFU.RCP R20, R13 ;  /* 0x0000000d00147308 */ /* 0x002e640000001000 */
[----:B-1----:R-:W-:Y:S01]  /*ff10*/  FMUL.FTZ R13, R21, R20 ;  /* 0x00000014150d7220 */ /* 0x002fe20000410000 */
[----:B------:R-:W-:-:S04]  /*ff20*/  FADD.FTZ R20, -R20, 1 ;  /* 0x3f80000014147421 */ /* 0x000fc80000010100 */
[----:B------:R-:W-:-:S04]  /*ff30*/  FFMA.FTZ R20, R14, R20, 1 ;  /* 0x3f8000000e147423 */ /* 0x000fc80000010014 */
[----:B------:R-:W-:-:S05]  /*ff40*/  FMUL.FTZ R13, R13, R20 ;  /* 0x000000140d0d7220 */ /* 0x000fca0000410000 */
[----:B------:R4:W-:Y:S02]  /*ff50*/  STL [R1+0x154], R13 ;  /* 0x0001540d01007387 */ /* 0x0009e40000100800 */
.L_x_2363:
[----:B------:R-:W-:Y:S04]  /*ff60*/  BSSY B0, `(.L_x_2364) ;  /* 0x0000019000007945 */ /* 0x000fe80003800000 */
[----:B------:R-:W-:Y:S05]  /*ff70*/  @P2 BRA `(.L_x_2365) ;  /* 0x00000000005c2947 */ /* 0x000fea0003800000 */
[----:B-1-3--:R-:W3:Y:S01]  /*ff80*/  LDL.LU R24, [R1+0x104] ;  /* 0x0001040001187983 */ /* 0x00aee20000300800 */
[----:B----4-:R-:W-:Y:S01]  /*ff90*/  MOV R13, UR5 ;  /* 0x00000005000d7c02 */ /* 0x010fe20008000f00 */
[----:B------:R-:W-:Y:S02]  /*ffa0*/  ULDC.64 UR14, c[0x0][0x288] ;  /* 0x0000a200000e7ab9 */ /* 0x000fe40000000a00 */
[----:B--2---:R-:W2:Y:S04]  /*ffb0*/  LDL.LU R14, [R1+0x150] ;  /* 0x00015000010e7983 */ /* 0x004ea80000300800 */
[----:B------:R-:W4:Y:S04]  /*ffc0*/  LDL.LU R21, [R1+0x144] ;  /* 0x0001440001157983 */ /* 0x000f280000300800 */
[----:B------:R-:W4:Y:S01]  /*ffd0*/  LDL.LU R20, [R1+0x154] ;  /* 0x0001540001147983 */ /* 0x000f220000300800 */
[----:B------:R-:W-:-:S04]  /*ffe0*/  IMAD R16, R16, UR14, RZ ;  /* 0x0000000e10107c24 */ /* 0x000fc8000f8e02ff */
[----:B------:R-:W-:Y:S02]  /*fff0*/  IMAD R16, R3, UR15, R16 ;  /* 0x0000000f03107c24 */ /* 0x000fe4000f8e0210 */
[----:B---3--:R-:W-:-:S04]  /*10000*/  FFMA.FTZ R13, R24, R13, UR13 ;  /* 0x0000000d180d7e23 */ /* 0x008fc8000801000d */
[----:B--2---:R-:W-:Y:S01]  /*10010*/  FFMA.FTZ R14, R8, R14, -R13 ;  /* 0x0000000e080e7223 */ /* 0x004fe2000001080d */
[----:B------:R-:W-:-:S05]  /*10020*/  MOV R13, UR5 ;  /* 0x00000005000d7c02 */ /* 0x000fca0008000f00 */
[----:B----4-:R-:W-:Y:S01]  /*10030*/  FFMA.FTZ R13, R21, R13, UR13 ;  /* 0x0000000d150d7e23 */ /* 0x010fe2000801000d */
[----:B------:R-:W-:-:S03]  /*10040*/  MOV R21, R7 ;  /* 0x0000000700157202 */ /* 0x000fc60000000f00 */
[----:B------:R-:W-:Y:S01]  /*10050*/  FFMA.FTZ R13, R9, R20, -R13 ;  /* 0x00000014090d7223 */ /* 0x000fe2000001080d */
        /* <DEDUP_REMOVED lines=9> */
.L_x_2365:
[----:B------:R-:W-:Y:S05]  /*100f0*/  BSYNC B0 ;  /* 0x0000000000007941 */ /* 0x000fea0003800000 */
.L_x_2364:
[----:B------:R-:W-:Y:S05]  /*10100*/  @!P5 BRA `(.L_x_2366) ;  /* 0x000000000060d947 */ /* 0x000fea0003800000 */
[----:B------:R-:W4:Y:S04]  /*10110*/  LDL R3, [R1+0x118] ;  /* 0x0001180001037983 */ /* 0x000f280000100800 */
[----:B-1-3--:R-:W3:Y:S04]  /*10120*/  LDL.LU R21, [R1+0x170] ;  /* 0x0001700001157983 */ /* 0x00aee80000300800 */
[----:B------:R-:W3:Y:S04]  /*10130*/  LDL R20, [R1+0x188] ;  /* 0x0001880001147983 */ /* 0x000ee80000100800 */
[----:B------:R-:W3:Y:S01]  /*10140*/  LDL.LU R16, [R1+0x174] ;  /* 0x0001740001107983 */ /* 0x000ee20000300800 */
[----:B----4-:R-:W-:-:S04]  /*10150*/  FFMA.FTZ R13, R3, R8, R10 ;  /* 0x00000008030d7223 */ /* 0x010fc8000001000a */
[----:B------:R-:W-:-:S06]  /*10160*/  FMUL.FTZ R3, R13, -1.4426950216293334961 ;  /* 0xbfb8aa3b0d037820 */ /* 0x000fcc0000410000 */
[----:B------:R-:W1:Y:S02]  /*10170*/  MUFU.EX2 R3, R3 ;  /* 0x0000000300037308 */ /* 0x000e640000000800 */
[----:B-1----:R-:W-:-:S06]  /*10180*/  FADD.FTZ R3, R3, 1 ;  /* 0x3f80000003037421 */ /* 0x002fcc0000010000 */
[----:B--2---:R-:W3:Y:S02]  /*10190*/  MUFU.RCP R14, R3 ;  /* 0x00000003000e7308 */ /* 0x004ee40000001000 */
[----:B---3--:R-:W-:Y:S01]  /*101a0*/  FMUL.FTZ R3, R21, R14 ;  /* 0x0000000e15037220 */ /* 0x008fe20000410000 */
[----:B------:R-:W-:-:S04]  /*101b0*/  FADD.FTZ R14, -R14, 1 ;  /* 0x3f8000000e0e7421 */ /* 0x000fc80000010100 */
[----:B------:R-:W-:Y:S01]  /*101c0*/  FFMA.FTZ R14, R13, R14, 1 ;  /* 0x3f8000000d0e7423 */ /* 0x000fe2000001000e */
[----:B------:R-:W-:-:S03]  /*101d0*/  FFMA.FTZ R13, R20, R9, R11 ;  /* 0x00000009140d7223 */ /* 0x000fc6000001000b */
        /* <DEDUP_REMOVED lines=11> */
.L_x_2366:
[----:B------:R-:W-:Y:S04]  /*10290*/  BSSY B0, `(.L_x_2367) ;  /* 0x0000019000007945 */ /* 0x000fe80003800000 */
[----:B------:R-:W-:Y:S05]  /*102a0*/  @P3 BRA `(.L_x_2368) ;  /* 0x00000000005c3947 */ /* 0x000fea0003800000 */
[----:B-1-3--:R-:W3:Y:S01]  /*102b0*/  LDL.LU R20, [R1+0x118] ;  /* 0x0001180001147983 */ /* 0x00aee20000300800 */
[----:B------:R-:W-:Y:S01]  /*102c0*/  MOV R3, UR5 ;  /* 0x0000000500037c02 */ /* 0x000fe20008000f00 */
[----:B------:R-:W-:Y:S02]  /*102d0*/  ULDC.64 UR14, c[0x0][0x288] ;  /* 0x0000a200000e7ab9 */ /* 0x000fe40000000a00 */
[----:B--2---:R-:W2:Y:S04]  /*102e0*/  LDL.LU R14, [R1+0x170] ;  /* 0x00017000010e7983 */ /* 0x004ea80000300800 */
[----:B------:R-:W2:Y:S04]  /*102f0*/  LDL.LU R16, [R1+0x188] ;  /* 0x0001880001107983 */ /* 0x000ea80000300800 */
[----:B----4-:R-:W4:Y:S01]  /*10300*/  LDL.LU R13, [R1+0x174] ;  /* 0x00017400010d7983 */ /* 0x010f220000300800 */
[----:B---3--:R-:W-:-:S04]  /*10310*/  FFMA.FTZ R3, R20, R3, UR13 ;  /* 0x0000000d14037e23 */ /* 0x008fc80008010003 */
[----:B--2---:R-:W-:Y:S01]  /*10320*/  FFMA.FTZ R14, R8, R14, -R3 ;  /* 0x0000000e080e7223 */ /* 0x004fe20000010803 */
[----:B------:R-:W-:-:S05]  /*10330*/  MOV R3, UR5 ;  /* 0x0000000500037c02 */ /* 0x000fca0008000f00 */
[----:B------:R-:W-:Y:S01]  /*10340*/  FFMA.FTZ R3, R16, R3, UR13 ;  /* 0x0000000d10037e23 */ /* 0x000fe20008010003 */
[----:B------:R-:W-:-:S03]  /*10350*/  MOV R16, R4 ;  /* 0x0000000400107202 */ /* 0x000fc60000000f00 */
[----:B----4-:R-:W-:Y:S01]  /*10360*/  FFMA.FTZ R3, R9, R13, -R3 ;  /* 0x0000000d09037223 */ /* 0x010fe20000010803 */
        /* <DEDUP_REMOVED lines=11> */
.L_x_2368:
[----:B------:R-:W-:Y:S05]  /*10420*/  BSYNC B0 ;  /* 0x0000000000007941 */ /* 0x000fea0003800000 */
.L_x_2367:
[----:B------:R-:W-:Y:S05]  /*10430*/  @!P5 BRA `(.L_x_2369) ;  /* 0x000000000060d947 */ /* 0x000fea0003800000 */
[----:B-1----:R-:W3:Y:S04]  /*10440*/  LDL R3, [R1+0x140] ;  /* 0x0001400001037983 */ /* 0x002ee80000100800 */
[----:B----4-:R-:W4:Y:S04]  /*10450*/  LDL.LU R13, [R1+0x158] ;  /* 0x00015800010d7983 */ /* 0x010f280000300800 */
[----:B------:R-:W4:Y:S04]  /*10460*/  LDL R16, [R1+0x168] ;  /* 0x0001680001107983 */ /* 0x000f280000100800 */
[----:B--2---:R-:W2:Y:S01]  /*10470*/  LDL.LU R14, [R1+0x15c] ;  /* 0x00015c00010e7983 */ /* 0x004ea20000300800 */
[----:B---3--:R-:W-:-:S04]  /*10480*/  FFMA.FTZ R3, R3, R8, R10 ;  /* 0x0000000803037223 */ /* 0x008fc8000001000a */
[----:B------:R-:W-:-:S06]  /*10490*/  FMUL.FTZ R12, R3, -1.4426950216293334961 ;  /* 0xbfb8aa3b030c7820 */ /* 0x000fcc0000410000 */
[----:B------:R-:W1:Y:S02]  /*104a0*/  MUFU.EX2 R12, R12 ;  /* 0x0000000c000c7308 */ /* 0x000e640000000800 */
[----:B-1----:R-:W-:-:S06]  /*104b0*/  FADD.FTZ R12, R12, 1 ;  /* 0x3f8000000c0c7421 */ /* 0x002fcc0000010000 */
[----:B------:R-:W4:Y:S02]  /*104c0*/  MUFU.RCP R12, R12 ;  /* 0x0000000c000c7308 */ /* 0x000f240000001000 */
[----:B----4-:R-:W-:Y:S01]  /*104d0*/  FMUL.FTZ R13, R13, R12 ;  /* 0x0000000c0d0d7220 */ /* 0x010fe20000410000 */
        /* <DEDUP_REMOVED lines=8> */
[----:B------:R-:W2:Y:S02]  /*10560*/  MUFU.RCP R12, R12 ;  /* 0x0000000c000c7308 */ /* 0x000ea40000001000 */
[----:B--2---:R-:W-:Y:S01]  /*10570*/  FMUL.FTZ R13, R14, R12 ;  /* 0x0000000c0e0d7220 */ /* 0x004fe20000410000 */
[----:B------:R-:W-:-:S04]  /*10580*/  FADD.FTZ R12, -R12, 1 ;  /* 0x3f8000000c0c7421 */ /* 0x000fc80000010100 */
[----:B------:R-:W-:-:S04]  /*10590*/  FFMA.FTZ R12, R3, R12, 1 ;  /* 0x3f800000030c7423 */ /* 0x000fc8000001000c */
[----:B------:R-:W-:-:S05]  /*105a0*/  FMUL.FTZ R3, R13, R12 ;  /* 0x0000000c0d037220 */ /* 0x000fca0000410000 */
[----:B------:R1:W-:Y:S02]  /*105b0*/  STL [R1+0x15c], R3 ;  /* 0x00015c0301007387 */ /* 0x0003e40000100800 */
.L_x_2369:
[----:B------:R-:W-:Y:S04]  /*105c0*/  BSSY B0, `(.L_x_2370) ;  /* 0x0000019000007945 */ /* 0x000fe80003800000 */
[----:B------:R-:W-:Y:S05]  /*105d0*/  @P4 BRA `(.L_x_2371) ;  /* 0x00000000005c4947 */ /* 0x000fea0003800000 */
[----:B-1----:R-:W3:Y:S01]  /*105e0*/  LDL.LU R16, [R1+0x140] ;  /* 0x0001400001107983 */ /* 0x002ee20000300800 */
[----:B------:R-:W-:Y:S01]  /*105f0*/  MOV R3, UR5 ;  /* 0x0000000500037c02 */ /* 0x000fe20008000f00 */
[----:B------:R-:W-:Y:S02]  /*10600*/  ULDC.64 UR14, c[0x0][0x288] ;  /* 0x0000a200000e7ab9 */ /* 0x000fe40000000a00 */
[----:B--2---:R-:W2:Y:S04]  /*10610*/  LDL.LU R14, [R1+0x158] ;  /* 0x00015800010e7983 */ /* 0x004ea80000300800 */
[----:B----4-:R-:W4:Y:S04]  /*10620*/  LDL.LU R13, [R1+0x168] ;  /* 0x00016800010d7983 */ /* 0x010f280000300800 */
[----:B------:R-:W4:Y:S01]  /*10630*/  LDL.LU R12, [R1+0x15c] ;  /* 0x00015c00010c7983 */ /* 0x000f220000300800 */
[----:B---3--:R-:W-:-:S04]  /*10640*/  FFMA.FTZ R3, R16, R3, UR13 ;  /* 0x0000000d10037e23 */ /* 0x008fc80008010003 */
[----:B--2---:R-:W-:Y:S01]  /*10650*/  FFMA.FTZ R16, R8, R14, -R3 ;  /* 0x0000000e08107223 */ /* 0x004fe20000010803 */
[----:B------:R-:W-:Y:S01]  /*10660*/  MOV R3, UR5 ;  /* 0x0000000500037c02 */ /* 0x000fe20008000f00 */
[----:B------:R-:W-:Y:S02]  /*10670*/  IMAD R14, R18, UR14, RZ ;  /* 0x0000000e120e7c24 */ /* 0x000fe4000f8e02ff */
[----:B------:R-:W-:Y:S02]  /*10680*/  FMUL.FTZ R16, R16, UR26 ;  /* 0x0000001a10107c20 */ /* 0x000fe40008410000 */
[----:B----4-:R-:W-:Y:S01]  /*10690*/  FFMA.FTZ R3, R13, R3, UR13 ;  /* 0x0000000d0d037e23 */ /* 0x010fe20008010003 */
[----:B------:R-:W-:Y:S01]  /*106a0*/  MOV R13, R7 ;  /* 0x00000007000d7202 */ /* 0x000fe20000000f00 */
[----:B------:R-:W-:Y:S02]  /*106b0*/  IMAD R14, R15, UR15, R14 ;  /* 0x0000000f0f0e7c24 */ /* 0x000fe4000f8e020e */
[----:B------:R-:W-:Y:S01]  /*106c0*/  FFMA.FTZ R3, R9, R12, -R3 ;  /* 0x0000000c09037223 */ /* 0x000fe20000010803 */
[----:B------:R-:W-:-:S03]  /*106d0*/  MOV R12, R4 ;  /* 0x00000004000c7202 */ /* 0x000fc60000000f00 */
[----:B------:R-:W-:Y:S02]  /*106e0*/  FMUL.FTZ R17, R3, UR26 ;  /* 0x0000001a03117c20 */ /* 0x000fe40008410000 */
[----:B------:R-:W-:Y:S01]  /*106f0*/  IMAD.WIDE.U32 R12, R15, UR14, R12 ;  /* 0x0000000e0f0c7c25 */ /* 0x000fe2000f8e000c */
[----:B------:R-:W-:-:S04]  /*10700*/  ULDC.64 UR14, c[0x0][0x210] ;  /* 0x00008400000e7ab9 */ /* 0x000fc80000000a00 */
[----:B------:R-:W-:Y:S02]  /*10710*/  IADD3 R13, R13, R14, RZ ;  /* 0x0000000e0d0d7210 */ /* 0x000fe40007ffe0ff */
[----:B------:R-:W-:-:S04]  /*10720*/  LEA R14, P0, R12, UR14, 0x2 ;  /* 0x0000000e0c0e7c11 */ /* 0x000fc8000f8010ff */
[----:B------:R-:W-:-:S05]  /*10730*/  LEA.HI.X R15, R12, UR15, R13, 0x2, P0 ;  /* 0x0000000f0c0f7c11 */ /* 0x000fca00080f140d */
[----:B------:R1:W-:Y:S04]  /*10740*/  STG.E.64 desc[UR22][R14.64], R16 ;  /* 0x000000100e007986 */ /* 0x0003e8000c101b16 */
.L_x_2371:
[----:B------:R-:W-:Y:S05]  /*10750*/  BSYNC B0 ;  /* 0x0000000000007941 */ /* 0x000fea0003800000 */
.L_x_2370:
[----:B-----5:R0:W5:Y:S04]  /*10760*/  LDL R31, [R1+0xf8] ;  /* 0x0000f800011f7983 */ /* 0x0201680000100800 */
[----:B-1-3--:R1:W5:Y:S04]  /*10770*/  LDL R20, [R1+0x88] ;  /* 0x0000880001147983 */ /* 0x00a3680000100800 */
[----:B------:R1:W5:Y:S04]  /*10780*/  LDL R30, [R1+0x16c] ;  /* 0x00016c00011e7983 */ /* 0x0003680000100800 */
[----:B------:R1:W5:Y:S01]  /*10790*/  LDL R21, [R1+0x8c] ;  /* 0x00008c0001157983 */ /* 0x0003620000100800 */
[----:B------:R-:W-:-:S02]  /*107a0*/  IADD3 R3, R2, 0x180, RZ ;  /* 0x0000018002037810 */ /* 0x000fc40007ffe0ff */
[C---:B------:R-:W-:Y:S02]  /*107b0*/  IADD3 R12, R2.reuse, 0x190, RZ ;  /* 0x00000190020c7810 */ /* 0x040fe40007ffe0ff */
[C---:B----4-:R-:W-:Y:S02]  /*107c0*/  IADD3 R13, R2.reuse, 0x1a0, RZ ;  /* 0x000001a0020d7810 */ /* 0x050fe40007ffe0ff */
[C---:B------:R-:W-:Y:S02]  /*107d0*/  IADD3 R24, R2.reuse, 0x160, RZ ;  /* 0x0000016002187810 */ /* 0x040fe40007ffe0ff */
[C---:B------:R-:W-:Y:S02]  /*107e0*/  IADD3 R25, R2.reuse, 0x1a0, RZ ;  /* 0x000001a002197810 */ /* 0x040fe40007ffe0ff */
[C---:B0-----:R-:W-:Y:S02]  /*107f0*/  IADD3 R28, R2.reuse, 0x190, RZ ;  /* 0x00000190021c7810 */ /* 0x041fe40007ffe0ff */
        /* <DEDUP_REMOVED lines=21> */
[----:B------:R-:W-:Y:S02]  /*10950*/  ISETP.GT.U32.OR P4, PT, R0, 0x2ff, P4 ;  /* 0x000002ff0000780c */ /* 0x000fe40002784470 */
[C---:B--2---:R-:W-:Y:S02]  /*10960*/  IADD3 R14, R2.reuse, 0x1b0, RZ ;  /* 0x000001b0020e7810 */ /* 0x044fe40007ffe0ff */
[----:B------:R-:W-:Y:S01]  /*10970*/  IADD3 R15, R2, 0x1c0, RZ ;  /* 0x000001c0020f7810 */ /* 0x000fe20007ffe0ff */
[----:B-1----:R-:W-:Y:S08]  /*10980*/  @!P5 BRA `(.L_x_2372) ;  /* 0x000000000050d947 */ /* 0x002ff00003800000 */
        /* <DEDUP_REMOVED lines=20> */
.L_x_2372:
[----:B------:R-:W-:Y:S04]  /*10ad0*/  BSSY B0, `(.L_x_2373) ;  /* 0x0000015000007945 */ /* 0x000fe80003800000 */
[----:B------:R-:W-:Y:S05]  /*10ae0*/  @P6 BRA `(.L_x_2374) ;  /* 0x00000000004c6947 */ /* 0x000fea0003800000 */
[----:B------:R-:W-:Y:S01]  /*10af0*/  MOV R16, UR5 ;  /* 0x0000000500107c02 */ /* 0x000fe20008000f00 */
[----:B------:R-:W-:Y:S01]  /*10b00*/  ULDC.64 UR14, c[0x0][0x288] ;  /* 0x0000a200000e7ab9 */ /* 0x000fe20000000a00 */
[----:B------:R-:W-:Y:S01]  /*10b10*/  MOV R17, R7 ;  /* 0x0000000700117202 */ /* 0x000fe20000000f00 */
[----:B------:R-:W-:Y:S02]  /*10b20*/  IMAD R24, R24, UR14, RZ ;  /* 0x0000000e18187c24 */ /* 0x000fe4000f8e02ff */
[----:B-----5:R-:W-:Y:S02]  /*10b30*/  FFMA.FTZ R16, R31, R16, UR13 ;  /* 0x0000000d1f107e23 */ /* 0x020fe40008010010 */
[----:B------:R-:W-:Y:S02]  /*10b40*/  IMAD R24, R19, UR15, R24 ;  /* 0x0000000f13187c24 */ /* 0x000fe4000f8e0218 */
[----:B0-----:R-:W-:Y:S01]  /*10b50*/  FFMA.FTZ R20, R8, R20, -R16 ;  /* 0x0000001408147223 */ /* 0x001fe20000010810 */
[----:B------:R-:W-:-:S05]  /*10b60*/  MOV R16, UR5 ;  /* 0x0000000500107c02 */ /* 0x000fca0008000f00 */
[----:B------:R-:W-:-:S04]  /*10b70*/  FFMA.FTZ R16, R30, R16, UR13 ;  /* 0x0000000d1e107e23 */ /* 0x000fc80008010010 */
        /* <DEDUP_REMOVED lines=10> */
.L_x_2374:
[----:B------:R-:W-:Y:S05]  /*10c20*/  BSYNC B0 ;  /* 0x0000000000007941 */ /* 0x000fea0003800000 */
.L_x_2373:
[----:B------:R-:W-:Y:S05]  /*10c30*/  @!P5 BRA `(.L_x_2375) ;  /* 0x000000000060d947 */ /* 0x000fea0003800000 */
[----:B-1----:R-:W2:Y:S04]  /*10c40*/  LDL R16, [R1+0xfc] ;  /* 0x0000fc0001107983 */ /* 0x002ea80000100800 */
[----:B------:R-:W3:Y:S04]  /*10c50*/  LDL.LU R18, [R1+0x90] ;  /* 0x0000900001127983 */ /* 0x000ee80000300800 */
        /* <DEDUP_REMOVED lines=22> */
.L_x_2375:
[----:B------:R-:W-:Y:S04]  /*10dc0*/  BSSY B0, `(.L_x_2376) ;  /* 0x0000019000007945 */ /* 0x000fe80003800000 */
[----:B------:R-:W-:Y:S05]  /*10dd0*/  @P0 BRA `(.L_x_2377) ;  /* 0x00000000005c0947 */ /* 0x000fea0003800000 */
[----:B-1----:R-:W3:Y:S01]  /*10de0*/  LDL.LU R19, [R1+0xfc] ;  /* 0x0000fc0001137983 */ /* 0x002ee20000300800 */
[----:B--2---:R-:W-:Y:S01]  /*10df0*/  MOV R16, UR5 ;  /* 0x0000000500107c02 */ /* 0x004fe20008000f00 */
[----:B------:R-:W-:Y:S02]  /*10e00*/  ULDC.64 UR14, c[0x0][0x288] ;  /* 0x0000a200000e7ab9 */ /* 0x000fe40000000a00 */
[----:B------:R-:W2:Y:S04]  /*10e10*/  LDL.LU R18, [R1+0x90] ;  /* 0x0000900001127983 */ /* 0x000ea80000300800 */
[----:B0----5:R-:W4:Y:S04]  /*10e20*/  LDL.LU R20, [R1+0x18c] ;  /* 0x00018c0001147983 */ /* 0x021f280000300800 */
[----:B------:R-:W4:Y:S01]  /*10e30*/  LDL.LU R17, [R1+0x94] ;  /* 0x0000940001117983 */ /* 0x000f220000300800 */
[----:B---3--:R-:W-:Y:S01]  /*10e40*/  FFMA.FTZ R16, R19, R16, UR13 ;  /* 0x0000000d13107e23 */ /* 0x008fe20008010010 */
[----:B------:R-:W-:-:S03]  /*10e50*/  MOV R19, UR5 ;  /* 0x0000000500137c02 */ /* 0x000fc60008000f00 */
[----:B--2---:R-:W-:Y:S01]  /*10e60*/  FFMA.FTZ R18, R8, R18, -R16 ;  /* 0x0000001208127223 */ /* 0x004fe20000010810 */
[----:B------:R-:W-:Y:S01]  /*10e70*/  MOV R16, R4 ;  /* 0x0000000400107202 */ /* 0x000fe20000000f00 */
[----:B----4-:R-:W-:Y:S01]  /*10e80*/  FFMA.FTZ R19, R20, R19, UR13 ;  /* 0x0000000d14137e23 */ /* 0x010fe20008010013 */
[----:B------:R-:W-:Y:S02]  /*10e90*/  IMAD R20, R27, UR14, RZ ;  /* 0x0000000e1b147c24 */ /* 0x000fe4000f8e02ff */
[----:B------:R-:W-:Y:S01]  /*10ea0*/  FMUL.FTZ R18, R18, UR26 ;  /* 0x0000001a12127c20 */ /* 0x000fe20008410000 */
[----:B------:R-:W-:Y:S01]  /*10eb0*/  FFMA.FTZ R19, R9, R17, -R19 ;  /* 0x0000001109137223 */ /* 0x000fe20000010813 */
[----:B------:R-:W-:Y:S01]  /*10ec0*/  MOV R17, R7 ;  /* 0x0000000700117202 */ /* 0x000fe20000000f00 */
[C---:B------:R-:W-:Y:S02]  /*10ed0*/  IMAD R20, R26.reuse, UR15, R20 ;  /* 0x0000000f1a147c24 */ /* 0x040fe4000f8e0214 */
[----:B------:R-:W-:Y:S01]  /*10ee0*/  FMUL.FTZ R19, R19, UR26 ;  /* 0x0000001a13137c20 */ /* 0x000fe20008410000 */
[----:B------:R-:W-:Y:S01]  /*10ef0*/  IMAD.WIDE.U32 R26, R26, UR14, R16 ;  /* 0x0000000e1a1a7c25 */ /* 0x000fe2000f8e0010 */
[----:B------:R-:W-:-:S04]  /*10f00*/  ULDC.64 UR14, c[0x0][0x210] ;  /* 0x00008400000e7ab9 */ /* 0x000fc80000000a00 */
[----:B------:R-:W-:Y:S02]  /*10f10*/  IADD3 R20, R27, R20, RZ ;  /* 0x000000141b147210 */ /* 0x000fe40007ffe0ff */
[----:B------:R-:W-:-:S04]  /*10f20*/  LEA R16, P0, R26, UR14, 0x2 ;  /* 0x0000000e1a107c11 */ /* 0x000fc8000f8010ff */
[----:B------:R-:W-:-:S05]  /*10f30*/  LEA.HI.X R17, R26, UR15, R20, 0x2, P0 ;  /* 0x0000000f1a117c11 */ /* 0x000fca00080f1414 */
[----:B------:R3:W-:Y:S04]  /*10f40*/  STG.E.64 desc[UR22][R16.64], R18 ;  /* 0x0000001210007986 */ /* 0x0007e8000c101b16 */
.L_x_2377:
[----:B------:R-:W-:Y:S05]  /*10f50*/  BSYNC B0 ;  /* 0x0000000000007941 */ /* 0x000fea0003800000 */
.L_x_2376:
[----:B------:R-:W-:Y:S05]  /*10f60*/  @!P5 BRA `(.L_x_2378) ;  /* 0x000000000060d947 */ /* 0x000fea0003800000 */
[----:B-1-3--:R-:W3:Y:S04]  /*10f70*/  LDL R17, [R1+0x134] ;  /* 0x0001340001117983 */ /* 0x00aee80000100800 */
[----:B--2---:R-:W2:Y:S04]  /*10f80*/  LDL R16, [R1+0x178] ;  /* 0x0001780001107983 */ /* 0x004ea80000100800 */
[----:B0----5:R-:W4:Y:S04]  /*10f90*/  LDL.LU R20, [R1+0x160] ;  /* 0x0001600001147983 */ /* 0x021f280000300800 */
[----:B------:R-:W4:Y:S01]  /*10fa0*/  LDL.LU R21, [R1+0x164] ;  /* 0x0001640001157983 */ /* 0x000f220000300800 */
[----:B---3--:R-:W-:Y:S01]  /*10fb0*/  FFMA.FTZ R18, R17, R8, R10 ;  /* 0x0000000811127223 */ /* 0x008fe2000001000a */
[----:B--2---:R-:W-:-:S03]  /*10fc0*/  FFMA.FTZ R17, R16, R9, R11 ;  /* 0x0000000910117223 */ /* 0x004fc6000001000b */
[----:B------:R-:W-:Y:S01]  /*10fd0*/  FMUL.FTZ R19, R18, -1.4426950216293334961 ;  /* 0xbfb8aa3b12137820 */ /* 0x000fe20000410000 */
[----:B------:R-:W-:-:S05]  /*10fe0*/  FMUL.FTZ R16, R17, -1.4426950216293334961 ;  /* 0xbfb8aa3b11107820 */ /* 0x000fca0000410000 */
[----:B------:R-:W0:Y:S08]  /*10ff0*/  MUFU.EX2 R19, R19 ;  /* 0x0000001300137308 */ /* 0x000e300000000800 */
[----:B------:R-:W1:Y:S01]  /*11000*/  MUFU.EX2 R16, R16 ;  /* 0x0000001000107308 */ /* 0x000e620000000800 */
[----:B0-----:R-:W-:-:S07]  /*11010*/  FADD.FTZ R19, R19, 1 ;  /* 0x3f80000013137421 */ /* 0x001fce0000010000 */
[----:B------:R-:W4:Y:S01]  /*11020*/  MUFU.RCP R19, R19 ;  /* 0x0000001300137308 */ /* 0x000f220000001000 */
[----:B-1----:R-:W-:-:S07]  /*11030*/  FADD.FTZ R16, R16, 1 ;  /* 0x3f80000010107421 */ /* 0x002fce0000010000 */
[----:B------:R-:W0:Y:S01]  /*11040*/  MUFU.RCP R16, R16 ;  /* 0x0000001000107308 */ /* 0x000e220000001000 */
[----:B----4-:R-:W-:Y:S01]  /*11050*/  FMUL.FTZ R20, R20, R19 ;  /* 0x0000001314147220 */ /* 0x010fe20000410000 */
[----:B------:R-:W-:-:S04]  /*11060*/  FADD.FTZ R19, -R19, 1 ;  /* 0x3f80000013137421 */ /* 0x000fc80000010100 */
[----:B------:R-:W-:Y:S01]  /*11070*/  FFMA.FTZ R19, R18, R19, 1 ;  /* 0x3f80000012137423 */ /* 0x000fe20000010013 */
[----:B0-----:R-:W-:Y:S01]  /*11080*/  FMUL.FTZ R21, R21, R16 ;  /* 0x0000001015157220 */ /* 0x001fe20000410000 */
[----:B------:R-:W-:-:S04]  /*11090*/  FADD.FTZ R16, -R16, 1 ;  /* 0x3f80000010107421 */ /* 0x000fc80000010100 */
[----:B------:R-:W-:Y:S01]  /*110a0*/  FFMA.FTZ R16, R17, R16, 1 ;  /* 0x3f80000011107423 */ /* 0x000fe20000010010 */
[----:B------:R-:W-:-:S03]  /*110b0*/  FMUL.FTZ R17, R20, R19 ;  /* 0x0000001314117220 */ /* 0x000fc60000410000 */
[----:B------:R-:W-:-:S05]  /*110c0*/  FMUL.FTZ R16, R21, R16 ;  /* 0x0000001015107220 */ /* 0x000fca0000410000 */
[----:B------:R4:W-:Y:S04]  /*110d0*/  STL [R1+0x164], R16 ;  /* 0x0001641001007387 */ /* 0x0009e80000100800 */
[----:B------:R4:W-:Y:S02]  /*110e0*/  STL [R1+0x160], R17 ;  /* 0x0001601101007387 */ /* 0x0009e40000100800 */
.L_x_2378:
[----:B------:R-:W-:Y:S04]  /*110f0*/  BSSY B0, `(.L_x_2379) ;  /* 0x0000019000007945 */ /* 0x000fe80003800000 */
[----:B------:R-:W-:Y:S05]  /*11100*/  @P2 BRA `(.L_x_2380) ;  /* 0x00000000005c2947 */ /* 0x000fea0003800000 */
[----:B-1-34-:R-:W3:Y:S01]  /*11110*/  LDL.LU R17, [R1+0x134] ;  /* 0x0001340001117983 */ /* 0x01aee20000300800 */
[----:B------:R-:W-:Y:S01]  /*11120*/  MOV R18, UR5 ;  /* 0x0000000500127c02 */ /* 0x000fe20008000f00 */
[----:B------:R-:W-:Y:S02]  /*11130*/  ULDC.64 UR14, c[0x0][0x288] ;  /* 0x0000a200000e7ab9 */ /* 0x000fe40000000a00 */
[----:B--2---:R-:W2:Y:S04]  /*11140*/  LDL.LU R16, [R1+0x178] ;  /* 0x0001780001107983 */ /* 0x004ea80000300800 */
[----:B------:R-:W4:Y:S04]  /*11150*/  LDL.LU R24, [R1+0x160] ;  /* 0x0001600001187983 */ /* 0x000f280000300800 */
[----:B0----5:R-:W4:Y:S01]  /*11160*/  LDL.LU R21, [R1+0x164] ;  /* 0x0001640001157983 */ /* 0x021f220000300800 */
[----:B------:R-:W-:Y:S01]  /*11170*/  MOV R20, UR5 ;  /* 0x0000000500147c02 */ /* 0x000fe20008000f00 */
[----:B------:R-:W-:-:S04]  /*11180*/  IMAD R19, R29, UR14, RZ ;  /* 0x0000000e1d137c24 */ /* 0x000fc8000f8e02ff */
[----:B------:R-:W-:Y:S02]  /*11190*/  IMAD R19, R3, UR15, R19 ;  /* 0x0000000f03137c24 */ /* 0x000fe4000f8e0213 */
[----:B---3--:R-:W-:Y:S01]  /*111a0*/  FFMA.FTZ R18, R17, R18, UR13 ;  /* 0x0000000d11127e23 */ /* 0x008fe20008010012 */
[----:B------:R-:W-:Y:S01]  /*111b0*/  MOV R17, R7 ;  /* 0x0000000700117202 */ /* 0x000fe20000000f00 */
[----:B--2---:R-:W-:Y:S01]  /*111c0*/  FFMA.FTZ R20, R16, R20, UR13 ;  /* 0x0000000d10147e23 */ /* 0x004fe20008010014 */
[----:B------:R-:W-:-:S05]  /*111d0*/  MOV R16, R4 ;  /* 0x0000000400107202 */ /* 0x000fca0000000f00 */
[----:B------:R-:W-:Y:S01]  /*111e0*/  IMAD.WIDE.U32 R16, R3, UR14, R16 ;  /* 0x0000000e03107c25 */ /* 0x000fe2000f8e0010 */
[----:B------:R-:W-:-:S03]  /*111f0*/  ULDC.64 UR14, c[0x0][0x210] ;  /* 0x00008400000e7ab9 */ /* 0x000fc60000000a00 */
[----:B----4-:R-:W-:Y:S01]  /*11200*/  FFMA.FTZ R3, R8, R24, -R18 ;  /* 0x0000001808037223 */ /* 0x010fe20000010812 */
[----:B------:R-:W-:Y:S01]  /*11210*/  FFMA.FTZ R21, R9, R21, -R20 ;  /* 0x0000001509157223 */ /* 0x000fe20000010814 */
[----:B------:R-:W-:Y:S02]  /*11220*/  LEA R18, P0, R16, UR14, 0x2 ;  /* 0x0000000e10127c11 */ /* 0x000fe4000f8010ff */
[----:B------:R-:W-:Y:S01]  /*11230*/  FMUL.FTZ R20, R3, UR26 ;  /* 0x0000001a03147c20 */ /* 0x000fe20008410000 */
[----:B------:R-:W-:Y:S01]  /*11240*/  IADD3 R19, R17, R19, RZ ;  /* 0x0000001311137210 */ /* 0x000fe20007ffe0ff */
[----:B------:R-:W-:-:S03]  /*11250*/  FMUL.FTZ R21, R21, UR26 ;  /* 0x0000001a15157c20 */ /* 0x000fc60008410000 */
[----:B------:R-:W-:-:S05]  /*11260*/  LEA.HI.X R19, R16, UR15, R19, 0x2, P0 ;  /* 0x0000000f10137c11 */ /* 0x000fca00080f1413 */
[----:B------:R0:W-:Y:S02]  /*11270*/  STG.E.64 desc[UR22][R18.64], R20 ;  /* 0x0000001412007986 */ /* 0x0001e4000c101b16 */
.L_x_2380:
[----:B------:R-:W-:Y:S05]  /*11280*/  BSYNC B0 ;  /* 0x0000000000007941 */ /* 0x000fea0003800000 */
.L_x_2379:
[----:B------:R-:W-:Y:S05]  /*11290*/  @!P5 BRA `(.L_x_2381) ;  /* 0x000000000060d947 */ /* 0x000fea0003800000 */
[----:B-1234-:R-:W2:Y:S04]  /*112a0*/  LDL R16, [R1+0x184] ;  /* 0x0001840001107983 */ /* 0x01eea80000100800 */
[----:B------:R-:W3:Y:S04]  /*112b0*/  LDL R3, [R1+0x17c] ;  /* 0x00017c0001037983 */ /* 0x000ee80000100800 */
[----:B------:R-:W4:Y:S04]  /*112c0*/  LDL.LU R24, [R1+0x148] ;  /* 0x0001480001187983 */ /* 0x000f280000300800 */
[----:B0----5:R-:W4:Y:S01]  /*112d0*/  LDL.LU R21, [R1+0x14c] ;  /* 0x00014c0001157983 */ /* 0x021f220000300800 */
[----:B--2---:R-:W-:Y:S01]  /*112e0*/  FFMA.FTZ R16, R16, R9, R11 ;  /* 0x0000000910107223 */ /* 0x004fe2000001000b */
[----:B---3--:R-:W-:-:S03]  /*112f0*/  FFMA.FTZ R3, R3, R8, R10 ;  /* 0x0000000803037223 */ /* 0x008fc6000001000a */
[----:B------:R-:W-:Y:S01]  /*11300*/  FMUL.FTZ R18, R16, -1.4426950216293334961 ;  /* 0xbfb8aa3b10127820 */ /* 0x000fe20000410000 */
[----:B------:R-:W-:-:S05]  /*11310*/  FMUL.FTZ R17, R3, -1.4426950216293334961 ;  /* 0xbfb8aa3b03117820 */ /* 0x000fca0000410000 */
[----:B------:R-:W0:Y:S08]  /*11320*/  MUFU.EX2 R18, R18 ;  /* 0x0000001200127308 */ /* 0x000e300000000800 */
[----:B------:R-:W1:Y:S01]  /*11330*/  MUFU.EX2 R17, R17 ;  /* 0x0000001100117308 */ /* 0x000e620000000800 */
[----:B0-----:R-:W-:Y:S01]  /*11340*/  FADD.FTZ R18, R18, 1 ;  /* 0x3f80000012127421 */ /* 0x001fe20000010000 */
[----:B-1----:R-:W-:-:S06]  /*11350*/  FADD.FTZ R17, R17, 1 ;  /* 0x3f80000011117421 */ /* 0x002fcc0000010000 */
[----:B------:R-:W0:Y:S08]  /*11360*/  MUFU.RCP R18, R18 ;  /* 0x0000001200127308 */ /* 0x000e300000001000 */
[----:B------:R-:W1:Y:S01]  /*11370*/  MUFU.RCP R17, R17 ;  /* 0x0000001100117308 */ /* 0x000e620000001000 */
[----:B0-----:R-:W-:Y:S01]  /*11380*/  FADD.FTZ R20, -R18, 1 ;  /* 0x3f80000012147421 */ /* 0x001fe20000010100 */
[----:B----4-:R-:W-:-:S03]  /*11390*/  FMUL.FTZ R18, R21, R18 ;  /* 0x0000001215127220 */ /* 0x010fc60000410000 */
[----:B------:R-:W-:Y:S01]  /*113a0*/  FFMA.FTZ R20, R16, R20, 1 ;  /* 0x3f80000010147423 */ /* 0x000fe20000010014 */
[----:B-1----:R-:W-:Y:S01]  /*113b0*/  FADD.FTZ R19, -R17, 1 ;  /* 0x3f80000011137421 */ /* 0x002fe20000010100 */
[----:B------:R-:W-:-:S03]  /*113c0*/  FMUL.FTZ R17, R24, R17 ;  /* 0x0000001118117220 */ /* 0x000fc60000410000 */
[----:B------:R-:W-:Y:S01]  /*113d0*/  FFMA.FTZ R19, R3, R19, 1 ;  /* 0x3f80000003137423 */ /* 0x000fe20000010013 */
[----:B------:R-:W-:-:S03]  /*113e0*/  FMUL.FTZ R3, R18, R20 ;  /* 0x0000001412037220 */ /* 0x000fc60000410000 */
[----:B------:R-:W-:Y:S02]  /*113f0*/  FMUL.FTZ R16, R17, R19 ;  /* 0x0000001311107220 */ /* 0x000fe40000410000 */
[----:B------:R0:W-:Y:S04]  /*11400*/  STL [R1+0x14c], R3 ;  /* 0x00014c0301007387 */ /* 0x0001e80000100800 */
[----:B------:R0:W-:Y:S02]  /*11410*/  STL [R1+0x148], R16 ;  /* 0x0001481001007387 */ /* 0x0001e40000100800 */
.L_x_2381:
[----:B------:R-:W-:Y:S04]  /*11420*/  BSSY B0, `(.L_x_2382) ;  /* 0x0000019000007945 */ /* 0x000fe80003800000 */
[----:B------:R-:W-:Y:S05]  /*11430*/  @P3 BRA `(.L_x_2383) ;  /* 0x00000000005c3947 */ /* 0x000fea0003800000 */
[----:B01234-:R-:W2:Y:S01]  /*11440*/  LDL.LU R16, [R1+0x17c] ;  /* 0x00017c0001107983 */ /* 0x01fea20000300800 */
[----:B------:R-:W-:Y:S01]  /*11450*/  MOV R19, UR5 ;  /* 0x0000000500137c02 */ /* 0x000fe20008000f00 */
[----:B------:R-:W-:Y:S02]  /*11460*/  ULDC.64 UR14, c[0x0][0x288] ;  /* 0x0000a200000e7ab9 */ /* 0x000fe40000000a00 */
[----:B------:R-:W3:Y:S04]  /*11470*/  LDL.LU R24, [R1+0x184] ;  /* 0x0001840001187983 */ /* 0x000ee80000300800 */
[----:B-----5:R-:W4:Y:S04]  /*11480*/  LDL.LU R21, [R1+0x148] ;  /* 0x0001480001157983 */ /* 0x020f280000300800 */
[----:B------:R-:W4:Y:S01]  /*11490*/  LDL.LU R20, [R1+0x14c] ;  /* 0x00014c0001147983 */ /* 0x000f220000300800 */
[----:B------:R-:W-:Y:S01]  /*114a0*/  MOV R17, R7 ;  /* 0x0000000700117202 */ /* 0x000fe20000000f00 */
[----:B------:R-:W-:Y:S01]  /*114b0*/  IMAD R18, R28, UR14, RZ ;  /* 0x0000000e1c127c24 */ /* 0x000fe2000f8e02ff */
[----:B------:R-:W-:Y:S01]  /*114c0*/  MOV R3, UR5 ;  /* 0x0000000500037c02 */ /* 0x000fe20008000f00 */
[----:B--2---:R-:W-:Y:S01]  /*114d0*/  FFMA.FTZ R19, R16, R19, UR13 ;  /* 0x0000000d10137e23 */ /* 0x004fe20008010013 */
[----:B------:R-:W-:-:S03]  /*114e0*/  MOV R16, R4 ;  /* 0x0000000400107202 */ /* 0x000fc60000000f00 */
[----:B---3--:R-:W-:Y:S02]  /*114f0*/  FFMA.FTZ R3, R24, R3, UR13 ;  /* 0x0000000d18037e23 */ /* 0x008fe40008010003 */
[----:B------:R-:W-:-:S04]  /*11500*/  IMAD.WIDE.U32 R16, R12, UR14, R16 ;  /* 0x0000000e0c107c25 */ /* 0x000fc8000f8e0010 */
[----:B----4-:R-:W-:Y:S01]  /*11510*/  FFMA.FTZ R19, R8, R21, -R19 ;  /* 0x0000001508137223 */ /* 0x010fe20000010813 */
        /* <DEDUP_REMOVED lines=9> */
.L_x_2383:
[----:B------:R-:W-:Y:S05]  /*115b0*/  BSYNC B0 ;  /* 0x0000000000007941 */ /* 0x000fea0003800000 */
.L_x_2382:
[----:B------:R-:W-:Y:S05]  /*115c0*/  @!P5 BRA `(.L_x_2384) ;  /* 0x000000000060d947 */ /* 0x000fea0003800000 */
[----:B------:R-:W2:Y:S04]  /*115d0*/  LDL R12, [R1+0x190] ;  /* 0x00019000010c7983 */ /* 0x000ea80000100800 */
[----:B0-----:R-:W3:Y:S04]  /*115e0*/  LDL R3, [R1+0x180] ;  /* 0x0001800001037983 */ /* 0x001ee80000100800 */
[----:B-----5:R-:W4:Y:S04]  /*115f0*/  LDL.LU R21, [R1+0x120] ;  /* 0x0001200001157983 */ /* 0x020f280000300800 */
[----:B------:R-:W4:Y:S01]  /*11600*/  LDL.LU R20, [R1+0x124] ;  /* 0x0001240001147983 */ /* 0x000f220000300800 */
[----:B--2---:R-:W-:Y:S01]  /*11610*/  FFMA.FTZ R12, R12, R9, R11 ;  /* 0x000000090c0c7223 */ /* 0x004fe2000001000b */
[----:B---3--:R-:W-:-:S03]  /*11620*/  FFMA.FTZ R3, R3, R8, R10 ;  /* 0x0000000803037223 */ /* 0x008fc6000001000a */
[----:B-1--4-:R-:W-:Y:S01]  /*11630*/  FMUL.FTZ R17, R12, -1.4426950216293334961 ;  /* 0xbfb8aa3b0c117820 */ /* 0x012fe20000410000 */
        /* <DEDUP_REMOVED lines=17> */
.L_x_2384:
[----:B------:R-:W-:Y:S04]  /*11750*/  BSSY B0, `(.L_x_2385) ;  /* 0x0000019000007945 */ /* 0x000fe80003800000 */
[----:B------:R-:W-:Y:S05]  /*11760*/  @P4 BRA `(.L_x_2386) ;  /* 0x00000000005c4947 */ /* 0x000fea0003800000 */
[----:B01234-:R-:W2:Y:S01]  /*11770*/  LDL.LU R16, [R1+0x180] ;  /* 0x0001800001107983 */ /* 0x01fea20000300800 */
[----:B------:R-:W-:Y:S01]  /*11780*/  MOV R18, UR5 ;  /* 0x0000000500127c02 */ /* 0x000fe20008000f00 */
[----:B------:R-:W-:Y:S02]  /*11790*/  ULDC.64 UR14, c[0x0][0x288] ;  /* 0x0000a200000e7ab9 */ /* 0x000fe40000000a00 */
[----:B-----5:R-:W3:Y:S04]  /*117a0*/  LDL.LU R21, [R1+0x190] ;  /* 0x0001900001157983 */ /* 0x020ee80000300800 */
[----:B------:R-:W4:Y:S04]  /*117b0*/  LDL.LU R20, [R1+0x120] ;  /* 0x0001200001147983 */ /* 0x000f280000300800 */
        /* <DEDUP_REMOVED lines=18> */
.L_x_2386:
[----:B------:R-:W-:Y:S05]  /*118e0*/  BSYNC B0 ;  /* 0x0000000000007941 */ /* 0x000fea0003800000 */
.L_x_2385:
[----:B-----5:R0:W5:Y:S04]  /*118f0*/  LDL R31, [R1+0x130] ;  /* 0x00013000011f7983 */ /* 0x0201680000100800 */
[----:B------:R0:W5:Y:S04]  /*11900*/  LDL R30, [R1+0x194] ;  /* 0x00019400011e7983 */ /* 0x0001680000100800 */
[----:B------:R1:W5:Y:S04]  /*11910*/  LDL R29, [R1+0xc0] ;  /* 0x0000c000011d7983 */ /* 0x0003680000100800 */
[----:B------:R1:W5:Y:S01]  /*11920*/  LDL R27, [R1+0xc4] ;  /* 0x0000c400011b7983 */ /* 0x0003620000100800 */
[----:B0-----:R-:W-:-:S02]  /*11930*/  IADD3 R3, R2, 0x1d0, RZ ;  /* 0x000001d002037810 */ /* 0x001fc40007ffe0ff */
[C---:B------:R-:W-:Y:S02]  /*11940*/  IADD3 R20, R2.reuse, 0x1e0, RZ ;  /* 0x000001e002147810 */ /* 0x040fe40007ffe0ff */
[C---:B------:R-:W-:Y:S02]  /*11950*/  IADD3 R21, R2.reuse, 0x1f0, RZ ;  /* 0x000001f002157810 */ /* 0x040fe40007ffe0ff */
[C---:B------:R-:W-:Y:S02]  /*11960*/  IADD3 R32, R2.reuse, 0x1b0, RZ ;  /* 0x000001b002207810 */ /* 0x040fe40007ffe0ff */
[C---:B------:R-:W-:Y:S02]  /*11970*/  IADD3 R24, R2.reuse, 0x1f0, RZ ;  /* 0x000001f002187810 */ /* 0x040fe40007ffe0ff */
[C---:B------:R-:W-:Y:S02]  /*11980*/  IADD3 R25, R2.reuse, 0x1e0, RZ ;  /* 0x000001e002197810 */ /* 0x040fe40007ffe0ff */
        /* <DEDUP_REMOVED lines=22> */
[----:B-1----:R-:W-:-:S12]  /*11af0*/  @!P5 BRA `(.L_x_2387) ;  /* 0x000000000050d947 */ /* 0x002fd80003800000 */
[----:B-----5:R-:W-:Y:S01]  /*11b00*/  FFMA.FTZ R13, R30, R9, R11 ;  /* 0x000000091e0d7223 */ /* 0x020fe2000001000b */
[----:B------:R-:W-:-:S03]  /*11b10*/  FFMA.FTZ R12, R31, R8, R10 ;  /* 0x000000081f0c7223 */ /* 0x000fc6000001000a */
[----:B---34-:R-:W-:Y:S01]  /*11b20*/  FMUL.FTZ R17, R13, -1.4426950216293334961 ;  /* 0xbfb8aa3b0d117820 */ /* 0x018fe20000410000 */
[----:B--2---:R-:W-:-:S05]  /*11b30*/  FMUL.FTZ R16, R12, -1.4426950216293334961 ;  /* 0xbfb8aa3b0c107820 */ /* 0x004fca0000410000 */
        /* <DEDUP_REMOVED lines=13> */
[----:B------:R0:W-:Y:S01]  /*11c10*/  STL [R1+0xc4], R27 ;  /* 0x0000c41b01007387 */ /* 0x0001e20000100800 */
[----:B------:R-:W-:-:S05]  /*11c20*/  FMUL.FTZ R29, R16, R18 ;  /* 0x00000012101d7220 */ /* 0x000fca0000410000 */
[----:B------:R0:W-:Y:S02]  /*11c30*/  STL [R1+0xc0], R29 ;  /* 0x0000c01d01007387 */ /* 0x0001e40000100800 */
.L_x_2387:
[----:B------:R-:W-:Y:S04]  /*11c40*/  BSSY B0, `(.L_x_2388) ;  /* 0x0000015000007945 */ /* 0x000fe80003800000 */
[----:B------:R-:W-:Y:S05]  /*11c50*/  @P6 BRA `(.L_x_2389) ;  /* 0x00000000004c6947 */ /* 0x000fea0003800000 */
[----:B------:R-:W-:Y:S01]  /*11c60*/  ULDC.64 UR6, c[0x0][0x288] ;  /* 0x0000a20000067ab9 */ /* 0x000fe20000000a00 */
[----:B------:R-:W-:Y:S01]  /*11c70*/  MOV R12, R4 ;  /* 0x00000004000c7202 */ /* 0x000fe20000000f00 */
[----:B---34-:R-:W-:Y:S01]  /*11c80*/  IMAD R17, R32, UR6, RZ ;  /* 0x0000000620117c24 */ /* 0x018fe2000f8e02ff */
[----:B------:R-:W-:Y:S02]  /*11c90*/  MOV R13, R7 ;  /* 0x00000007000d7202 */ /* 0x000fe40000000f00 */
[----:B------:R-:W-:Y:S01]  /*11ca0*/  MOV R18, UR5 ;  /* 0x0000000500127c02 */ /* 0x000fe20008000f00 */
[C---:B------:R-:W-:Y:S01]  /*11cb0*/  IMAD R17, R14.reuse, UR7, R17 ;  /* 0x000000070e117c24 */ /* 0x040fe2000f8e0211 */
[----:B--2---:R-:W-:Y:S01]  /*11cc0*/  MOV R16, UR5 ;  /* 0x0000000500107c02 */ /* 0x004fe20008000f00 */
[----:B------:R-:W-:Y:S01]  /*11cd0*/  IMAD.WIDE.U32 R12, R14, UR6, R12 ;  /* 0x000000060e0c7c25 */ /* 0x000fe2000f8e000c */
[----:B------:R-:W-:-:S03]  /*11ce0*/  ULDC.64 UR6, c[0x0][0x210] ;  /* 0x0000840000067ab9 */ /* 0x000fc60000000a00 */
[----:B-----5:R-:W-:Y:S01]  /*11cf0*/  FFMA.FTZ R18, R31, R18, UR13 ;  /* 0x0000000d1f127e23 */ /* 0x020fe20008010012 */
[----:B------:R-:W-:Y:S01]  /*11d00*/  FFMA.FTZ R14, R30, R16, UR13 ;  /* 0x0000000d1e0e7e23 */ /* 0x000fe20008010010 */
[----:B------:R-:W-:Y:S02]  /*11d10*/  LEA R16, P6, R12, UR6, 0x2 ;  /* 0x000000060c107c11 */ /* 0x000fe4000f8c10ff */
[----:B------:R-:W-:Y:S01]  /*11d20*/  FFMA.FTZ R18, R8, R29, -R18 ;  /* 0x0000001d08127223 */ /* 0x000fe20000010812 */
[----:B------:R-:W-:Y:S01]  /*11d30*/  IADD3 R17, R13, R17, RZ ;  /* 0x000000110d117210 */ /* 0x000fe20007ffe0ff */
[----:B------:R-:W-:Y:S02]  /*11d40*/  FFMA.FTZ R14, R9, R27, -R14 ;  /* 0x0000001b090e7223 */ /* 0x000fe4000001080e */
[----:B------:R-:W-:Y:S01]  /*11d50*/  FMUL.FTZ R18, R18, UR26 ;  /* 0x0000001a12127c20 */ /* 0x000fe20008410000 */
[----:B------:R-:W-:Y:S01]  /*11d60*/  LEA.HI.X R17, R12, UR7, R17, 0x2, P6 ;  /* 0x000000070c117c11 */ /* 0x000fe2000b0f1411 */
[----:B------:R-:W-:-:S05]  /*11d70*/  FMUL.FTZ R19, R14, UR26 ;  /* 0x0000001a0e137c20 */ /* 0x000fca0008410000 */
[----:B------:R1:W-:Y:S02]  /*11d80*/  STG.E.64 desc[UR22][R16.64], R18 ;  /* 0x0000001210007986 */ /* 0x0003e4000c101b16 */
.L_x_2389:
[----:B------:R-:W-:Y:S05]  /*11d90*/  BSYNC B0 ;  /* 0x0000000000007941 */ /* 0x000fea0003800000 */
.L_x_2388:
[----:B------:R-:W-:Y:S05]  /*11da0*/  @!P5 BRA `(.L_x_2390) ;  /* 0x000000000060d947 */ /* 0x000fea0003800000 */
[----:B------:R-:W2:Y:S04]  /*11db0*/  LDL R13, [R1+0xd4] ;  /* 0x0000d400010d7983 */ /* 0x000ea80000100800 */
[----:B------:R-:W4:Y:S04]  /*11dc0*/  LDL R12, [R1+0x4c] ;  /* 0x00004c00010c7983 */ /* 0x000f280000100800 */
[----:B0----5:R-:W4:Y:S04]  /*11dd0*/  LDL.LU R27, [R1+0xa8] ;  /* 0x0000a800011b7983 */ /* 0x021f280000300800 */
[----:B-1-3--:R-:W3:Y:S01]  /*11de0*/  LDL.LU R19, [R1+0xac] ;  /* 0x0000ac0001137983 */ /* 0x00aee20000300800 */
[----:B--2---:R-:W-:Y:S01]  /*11df0*/  FFMA.FTZ R13, R13, R9, R11 ;  /* 0x000000090d0d7223 */ /* 0x004fe2000001000b */
[----:B----4-:R-:W-:-:S03]  /*11e00*/  FFMA.FTZ R12, R12, R8, R10 ;  /* 0x000000080c0c7223 */ /* 0x010fc6000001000a */
        /* <DEDUP_REMOVED lines=9> */
[----:B---3--:R-:W-:-:S03]  /*11ea0*/  FMUL.FTZ R16, R19, R16 ;  /* 0x0000001013107220 */ /* 0x008fc60000410000 */
        /* <DEDUP_REMOVED lines=8> */
.L_x_2390:
[----:B------:R-:W-:Y:S04]  /*11f30*/  BSSY B0, `(.L_x_2391) ;  /* 0x0000019000007945 */ /* 0x000fe80003800000 */
[----:B------:R-:W-:Y:S05]  /*11f40*/  @P0 BRA `(.L_x_2392) ;  /* 0x00000000005c0947 */ /* 0x000fea0003800000 */
[----:B0-----:R-:W2:Y:S01]  /*11f50*/  LDL.LU R12, [R1+0x4c] ;  /* 0x00004c00010c7983 */ /* 0x001ea20000300800 */
[----:B-1-34-:R-:W-:Y:S01]  /*11f60*/  MOV R17, UR5 ;  /* 0x0000000500117c02 */ /* 0x01afe20008000f00 */
[----:B------:R-:W-:Y:S02]  /*11f70*/  ULDC.64 UR6, c[0x0][0x288] ;  /* 0x0000a20000067ab9 */ /* 0x000fe40000000a00 */
[----:B-----5:R-:W3:Y:S04]  /*11f80*/  LDL.LU R27, [R1+0xd4] ;  /* 0x0000d400011b7983 */ /* 0x020ee80000300800 */
[----:B------:R-:W4:Y:S04]  /*11f90*/  LDL.LU R19, [R1+0xa8] ;  /* 0x0000a80001137983 */ /* 0x000f280000300800 */
[----:B------:R-:W4:Y:S01]  /*11fa0*/  LDL.LU R18, [R1+0xac] ;  /* 0x0000ac0001127983 */ /* 0x000f220000300800 */
[----:B------:R-:W-:Y:S01]  /*11fb0*/  MOV R13, R7 ;  /* 0x00000007000d7202 */ /* 0x000fe20000000f00 */
[----:B--2---:R-:W-:Y:S01]  /*11fc0*/  IMAD R16, R28, UR6, RZ ;  /* 0x000000061c107c24 */ /* 0x004fe2000f8e02ff */
[----:B------:R-:W-:-:S03]  /*11fd0*/  MOV R14, UR5 ;  /* 0x00000005000e7c02 */ /* 0x000fc60008000f00 */
[----:B------:R-:W-:Y:S02]  /*11fe0*/  IMAD R16, R15, UR7, R16 ;  /* 0x000000070f107c24 */ /* 0x000fe4000f8e0210 */
[----:B------:R-:W-:Y:S01]  /*11ff0*/  FFMA.FTZ R17, R12, R17, UR13 ;  /* 0x0000000d0c117e23 */ /* 0x000fe20008010011 */
[----:B------:R-:W-:-:S05]  /*12000*/  MOV R12, R4 ;  /* 0x00000004000c7202 */ /* 0x000fca0000000f00 */
[----:B------:R-:W-:-:S04]  /*12010*/  IMAD.WIDE.U32 R12, R15, UR6, R12 ;  /* 0x000000060f0c7c25 */ /* 0x000fc8000f8e000c */
[----:B---3--:R-:W-:Y:S01]  /*12020*/  FFMA.FTZ R15, R27, R14, UR13 ;  /* 0x0000000d1b0f7e23 */ /* 0x008fe2000801000e */
[----:B------:R-:W-:Y:S01]  /*12030*/  ULDC.64 UR6, c[0x0][0x210] ;  /* 0x0000840000067ab9 */ /* 0x000fe20000000a00 */
[----:B----4-:R-:W-:Y:S01]  /*12040*/  FFMA.FTZ R17, R8, R19, -R17 ;  /* 0x0000001308117223 */ /* 0x010fe20000010811 */
[----:B------:R-:W-:Y:S01]  /*12050*/  LEA R14, P0, R12, UR6, 0x2 ;  /* 0x000000060c0e7c11 */ /* 0x000fe2000f8010ff */
[----:B------:R-:W-:Y:S01]  /*12060*/  FFMA.FTZ R18, R9, R18, -R15 ;  /* 0x0000001209127223 */ /* 0x000fe2000001080f */
[----:B------:R-:W-:Y:S01]  /*12070*/  IADD3 R13, R13, R16, RZ ;  /* 0x000000100d0d7210 */ /* 0x000fe20007ffe0ff */
[----:B------:R-:W-:Y:S02]  /*12080*/  FMUL.FTZ R16, R17, UR26 ;  /* 0x0000001a11107c20 */ /* 0x000fe40008410000 */
[----:B------:R-:W-:Y:S01]  /*12090*/  FMUL.FTZ R17, R18, UR26 ;  /* 0x0000001a12117c20 */ /* 0x000fe20008410000 */
[----:B------:R-:W-:-:S05]  /*120a0*/  LEA.HI.X R15, R12, UR7, R13, 0x2, P0 ;  /* 0x000000070c0f7c11 */ /* 0x000fca00080f140d */
[----:B------:R0:W-:Y:S02]  /*120b0*/  STG.E.64 desc[UR22][R14.64], R16 ;  /* 0x000000100e007986 */ /* 0x0001e4000c101b16 */
.L_x_2392:
[----:B------:R-:W-:Y:S05]  /*120c0*/  BSYNC B0 ;  /* 0x0000000000007941 */ /* 0x000fea0003800000 */
.L_x_2391:
[----:B------:R-:W-:Y:S05]  /*120d0*/  @!P5 BRA `(.L_x_2393) ;  /* 0x000000000060d947 */ /* 0x000fea0003800000 */
[----:B0-----:R-:W2:Y:S04]  /*120e0*/  LDL R13, [R1+0x24] ;  /* 0x00002400010d7983 */ /* 0x001ea80000100800 */
[----:B------:R-:W4:Y:S04]  /*120f0*/  LDL R12, [R1+0x28] ;  /* 0x00002800010c7983 */ /* 0x000f280000100800 */
[----:B-1-3--:R-:W3:Y:S04]  /*12100*/  LDL.LU R19, [R1+0xa0] ;  /* 0x0000a00001137983 */ /* 0x00aee80000300800 */
[----:B------:R-:W3:Y:S01]  /*12110*/  LDL.LU R18, [R1+0xa4] ;  /* 0x0000a40001127983 */ /* 0x000ee20000300800 */
        /* <DEDUP_REMOVED lines=20> */
.L_x_2393:
[----:B------:R-:W-:Y:S04]  /*12260*/  BSSY B0, `(.L_x_2394) ;  /* 0x0000019000007945 */ /* 0x000fe80003800000 */
[----:B------:R-:W-:Y:S05]  /*12270*/  @P2 BRA `(.L_x_2395) ;  /* 0x00000000005c2947 */ /* 0x000fea0003800000 */
[----:B0-----:R-:W2:Y:S02]  /*12280*/  LDL.LU R12, [R1+0x28] ;  /* 0x00002800010c7983 */ /* 0x001ea40000300800 */
[----:B-1234-:R-:W-:Y:S01]  /*12290*/  MOV R16, UR5 ;  /* 0x0000000500107c02 */ /* 0x01efe20008000f00 */
[----:B------:R-:W-:Y:S01]  /*122a0*/  ULDC.64 UR6, c[0x0][0x288] ;  /* 0x0000a20000067ab9 */ /* 0x000fe20000000a00 */
[----:B------:R-:W2:Y:S04]  /*122b0*/  LDL.LU R19, [R1+0x24] ;  /* 0x0000240001137983 */ /* 0x000ea80000300800 */
[----:B------:R-:W3:Y:S04]  /*122c0*/  LDL.LU R18, [R1+0xa0] ;  /* 0x0000a00001127983 */ /* 0x000ee80000300800 */
[----:B------:R-:W4:Y:S01]  /*122d0*/  LDL.LU R17, [R1+0xa4] ;  /* 0x0000a40001117983 */ /* 0x000f220000300800 */
[----:B------:R-:W-:Y:S01]  /*122e0*/  MOV R13, R7 ;  /* 0x00000007000d7202 */ /* 0x000fe20000000f00 */
[----:B------:R-:W-:Y:S01]  /*122f0*/  IMAD R15, R26, UR6, RZ ;  /* 0x000000061a0f7c24 */ /* 0x000fe2000f8e02ff */
[----:B------:R-:W-:-:S03]  /*12300*/  MOV R14, UR5 ;  /* 0x00000005000e7c02 */ /* 0x000fc60008000f00 */
[----:B------:R-:W-:Y:S02]  /*12310*/  IMAD R15, R3, UR7, R15 ;  /* 0x00000007030f7c24 */ /* 0x000fe4000f8e020f */
[----:B------:R-:W-:Y:S01]  /*12320*/  FFMA.FTZ R16, R12, R16, UR13 ;  /* 0x0000000d0c107e23 */ /* 0x000fe20008010010 */
[----:B------:R-:W-:-:S05]  /*12330*/  MOV R12, R4 ;  /* 0x00000004000c7202 */ /* 0x000fca0000000f00 */
[----:B------:R-:W-:-:S04]  /*12340*/  IMAD.WIDE.U32 R12, R3, UR6, R12 ;  /* 0x00000006030c7c25 */ /* 0x000fc8000f8e000c */
[----:B--2---:R-:W-:Y:S01]  /*12350*/  FFMA.FTZ R3, R19, R14, UR13 ;  /* 0x0000000d13037e23 */ /* 0x004fe2000801000e */
[----:B------:R-:W-:Y:S01]  /*12360*/  ULDC.64 UR6, c[0x0][0x210] ;  /* 0x0000840000067ab9 */ /* 0x000fe20000000a00 */
[----:B---3--:R-:W-:Y:S01]  /*12370*/  FFMA.FTZ R16, R8, R18, -R16 ;  /* 0x0000001208107223 */ /* 0x008fe20000010810 */
[----:B------:R-:W-:Y:S01]  /*12380*/  LEA R14, P0, R12, UR6, 0x2 ;  /* 0x000000060c0e7c11 */ /* 0x000fe2000f8010ff */
[----:B----4-:R-:W-:Y:S01]  /*12390*/  FFMA.FTZ R3, R9, R17, -R3 ;  /* 0x0000001109037223 */ /* 0x010fe20000010803 */
[----:B------:R-:W-:Y:S01]  /*123a0*/  IADD3 R15, R13, R15, RZ ;  /* 0x0000000f0d0f7210 */ /* 0x000fe20007ffe0ff */
[----:B------:R-:W-:Y:S02]  /*123b0*/  FMUL.FTZ R16, R16, UR26 ;  /* 0x0000001a10107c20 */ /* 0x000fe40008410000 */
[----:B------:R-:W-:Y:S01]  /*123c0*/  FMUL.FTZ R17, R3, UR26 ;  /* 0x0000001a03117c20 */ /* 0x000fe20008410000 */
[----:B------:R-:W-:-:S05]  /*123d0*/  LEA.HI.X R15, R12, UR7, R15, 0x2, P0 ;  /* 0x000000070c0f7c11 */ /* 0x000fca00080f140f */
[----:B------:R0:W-:Y:S02]  /*123e0*/  STG.E.64 desc[UR22][R14.64], R16 ;  /* 0x000000100e007986 */ /* 0x0001e4000c101b16 */
.L_x_2395:
[----:B------:R-:W-:Y:S05]  /*123f0*/  BSYNC B0 ;  /* 0x0000000000007941 */ /* 0x000fea0003800000 */
.L_x_2394:
[----:B------:R-:W-:Y:S05]  /*12400*/  @!P5 BRA `(.L_x_2396) ;  /* 0x000000000060d947 */ /* 0x000fea0003800000 */
[----:B0-----:R-:W2:Y:S04]  /*12410*/  LDL R12, [R1+0x1c] ;  /* 0x00001c00010c7983 */ /* 0x001ea80000100800 */
[----:B------:R-:W2:Y:S04]  /*12420*/  LDL R3, [R1+0x20] ;  /* 0x0000200001037983 */ /* 0x000ea80000100800 */
[----:B-1-3--:R-:W3:Y:S04]  /*12430*/  LDL.LU R18, [R1+0x98] ;  /* 0x0000980001127983 */ /* 0x00aee80000300800 */
[----:B----4-:R-:W4:Y:S01]  /*12440*/  LDL.LU R17, [R1+0x9c] ;  /* 0x00009c0001117983 */ /* 0x010f220000300800 */
[----:B--2---:R-:W-:Y:S01]  /*12450*/  FFMA.FTZ R12, R12, R9, R11 ;  /* 0x000000090c0c7223 */ /* 0x004fe2000001000b */
[----:B------:R-:W-:-:S03]  /*12460*/  FFMA.FTZ R3, R3, R8, R10 ;  /* 0x0000000803037223 */ /* 0x000fc6000001000a */
        /* <DEDUP_REMOVED lines=12> */
[----:B---3--:R-:W-:-:S03]  /*12530*/  FMUL.FTZ R13, R18, R13 ;  /* 0x0000000d120d7220 */ /* 0x008fc60000410000 */
[----:B------:R-:W-:Y:S01]  /*12540*/  FFMA.FTZ R15, R3, R15, 1 ;  /* 0x3f800000030f7423 */ /* 0x000fe2000001000f */
[----:B------:R-:W-:-:S03]  /*12550*/  FMUL.FTZ R3, R14, R16 ;  /* 0x000000100e037220 */ /* 0x000fc60000410000 */
[----:B------:R-:W-:Y:S02]  /*12560*/  FMUL.FTZ R12, R13, R15 ;  /* 0x0000000f0d0c7220 */ /* 0x000fe40000410000 */
[----:B------:R0:W-:Y:S04]  /*12570*/  STL [R1+0x9c], R3 ;  /* 0x00009c0301007387 */ /* 0x0001e80000100800 */
[----:B------:R0:W-:Y:S02]  /*12580*/  STL [R1+0x98], R12 ;  /* 0x0000980c01007387 */ /* 0x0001e40000100800 */
.L_x_2396:
[----:B------:R-:W-:Y:S04]  /*12590*/  BSSY B0, `(.L_x_2397) ;  /* 0x0000019000007945 */ /* 0x000fe80003800000 */
[----:B------:R-:W-:Y:S05]  /*125a0*/  @P3 BRA `(.L_x_2398) ;  /* 0x00000000005c3947 */ /* 0x000fea0003800000 */
[----:B0-----:R-:W2:Y:S01]  /*125b0*/  LDL.LU R12, [R1+0x20] ;  /* 0x00002000010c7983 */ /* 0x001ea20000300800 */
[----:B------:R-:W-:Y:S01]  /*125c0*/  MOV R15, UR5 ;  /* 0x00000005000f7c02 */ /* 0x000fe20008000f00 */
[----:B------:R-:W-:Y:S02]  /*125d0*/  ULDC.64 UR6, c[0x0][0x288] ;  /* 0x0000a20000067ab9 */ /* 0x000fe40000000a00 */
[----:B-1-3--:R-:W3:Y:S04]  /*125e0*/  LDL.LU R18, [R1+0x1c] ;  /* 0x00001c0001127983 */ /* 0x00aee80000300800 */
[----:B----4-:R-:W4:Y:S04]  /*125f0*/  LDL.LU R17, [R1+0x98] ;  /* 0x0000980001117983 */ /* 0x010f280000300800 */
[----:B--2---:R-:W2:Y:S01]  /*12600*/  LDL.LU R16, [R1+0x9c] ;  /* 0x00009c0001107983 */ /* 0x004ea20000300800 */
[----:B------:R-:W-:Y:S01]  /*12610*/  MOV R13, R7 ;  /* 0x00000007000d7202 */ /* 0x000fe20000000f00 */
[----:B------:R-:W-:Y:S01]  /*12620*/  IMAD R14, R25, UR6, RZ ;  /* 0x00000006190e7c24 */ /* 0x000fe2000f8e02ff */
[----:B------:R-:W-:Y:S01]  /*12630*/  MOV R3, UR5 ;  /* 0x0000000500037c02 */ /* 0x000fe20008000f00 */
[----:B------:R-:W-:Y:S01]  /*12640*/  FFMA.FTZ R15, R12, R15, UR13 ;  /* 0x0000000d0c0f7e23 */ /* 0x000fe2000801000f */
[----:B------:R-:W-:-:S03]  /*12650*/  MOV R12, R4 ;  /* 0x00000004000c7202 */ /* 0x000fc60000000f00 */
[----:B---3--:R-:W-:Y:S02]  /*12660*/  FFMA.FTZ R3, R18, R3, UR13 ;  /* 0x0000000d12037e23 */ /* 0x008fe40008010003 */
[----:B------:R-:W-:-:S04]  /*12670*/  IMAD.WIDE.U32 R12, R20, UR6, R12 ;  /* 0x00000006140c7c25 */ /* 0x000fc8000f8e000c */
[----:B----4-:R-:W-:Y:S01]  /*12680*/  FFMA.FTZ R15, R8, R17, -R15 ;  /* 0x00000011080f7223 */ /* 0x010fe2000001080f */
[----:B------:R-:W-:Y:S01]  /*12690*/  IMAD R20, R20, UR7, R14 ;  /* 0x0000000714147c24 */ /* 0x000fe2000f8e020e */
[----:B------:R-:W-:Y:S01]  /*126a0*/  ULDC.64 UR6, c[0x0][0x210] ;  /* 0x0000840000067ab9 */ /* 0x000fe20000000a00 */
[----:B--2---:R-:W-:Y:S01]  /*126b0*/  FFMA.FTZ R3, R9, R16, -R3 ;  /* 0x0000001009037223 */ /* 0x004fe20000010803 */
[----:B------:R-:W-:Y:S01]  /*126c0*/  LEA R14, P0, R12, UR6, 0x2 ;  /* 0x000000060c0e7c11 */ /* 0x000fe2000f8010ff */
[----:B------:R-:W-:Y:S01]  /*126d0*/  FMUL.FTZ R16, R15, UR26 ;  /* 0x0000001a0f107c20 */ /* 0x000fe20008410000 */
[----:B------:R-:W-:Y:S01]  /*126e0*/  IADD3 R20, R13, R20, RZ ;  /* 0x000000140d147210 */ /* 0x000fe20007ffe0ff */
[----:B------:R-:W-:-:S03]  /*126f0*/  FMUL.FTZ R17, R3, UR26 ;  /* 0x0000001a03117c20 */ /* 0x000fc60008410000 */
[----:B------:R-:W-:-:S05]  /*12700*/  LEA.HI.X R15, R12, UR7, R20, 0x2, P0 ;  /* 0x000000070c0f7c11 */ /* 0x000fca00080f1414 */
[----:B------:R0:W-:Y:S02]  /*12710*/  STG.E.64 desc[UR22][R14.64], R16 ;  /* 0x000000100e007986 */ /* 0x0001e4000c101b16 */
.L_x_2398:
[----:B------:R-:W-:Y:S05]  /*12720*/  BSYNC B0 ;  /* 0x0000000000007941 */ /* 0x000fea0003800000 */
.L_x_2397:
[----:B------:R-:W-:Y:S05]  /*12730*/  @!P5 BRA `(.L_x_2399) ;  /* 0x000000000050d947 */ /* 0x000fea0003800000 */
[----:B0-----:R-:W2:Y:S04]  /*12740*/  LDL R3, [R1+0x18] ;  /* 0x0000180001037983 */ /* 0x001ea80000100800 */
[----:B------:R-:W3:Y:S01]  /*12750*/  LDL R12, [R1+0xc] ;  /* 0x00000c00010c7983 */ /* 0x000ee20000100800 */
[----:B--2---:R-:W-:Y:S01]  /*12760*/  FFMA.FTZ R10, R3, R8, R10 ;  /* 0x00000008030a7223 */ /* 0x004fe2000001000a */
[----:B---3--:R-:W-:-:S03]  /*12770*/  FFMA.FTZ R11, R12, R9, R11 ;  /* 0x000000090c0b7223 */ /* 0x008fc6000001000b */
[----:B------:R-:W-:Y:S01]  /*12780*/  FMUL.FTZ R3, R10, -1.4426950216293334961 ;  /* 0xbfb8aa3b0a037820 */ /* 0x000fe20000410000 */
[----:B------:R-:W-:-:S05]  /*12790*/  FMUL.FTZ R14, R11, -1.4426950216293334961 ;  /* 0xbfb8aa3b0b0e7820 */ /* 0x000fca0000410000 */
[----:B------:R-:W0:Y:S08]  /*127a0*/  MUFU.EX2 R3, R3 ;  /* 0x0000000300037308 */ /* 0x000e300000000800 */
[----:B------:R-:W2:Y:S01]  /*127b0*/  MUFU.EX2 R14, R14 ;  /* 0x0000000e000e7308 */ /* 0x000ea20000000800 */
[----:B0-----:R-:W-:-:S07]  /*127c0*/  FADD.FTZ R13, R3, 1 ;  /* 0x3f800000030d7421 */ /* 0x001fce0000010000 */
[----:B------:R-:W0:Y:S01]  /*127d0*/  MUFU.RCP R13, R13 ;  /* 0x0000000d000d7308 */ /* 0x000e220000001000 */
[----:B--2---:R-:W-:-:S07]  /*127e0*/  FADD.FTZ R15, R14, 1 ;  /* 0x3f8000000e0f7421 */ /* 0x004fce0000010000 */
[----:B-1--4-:R-:W1:Y:S01]  /*127f0*/  MUFU.RCP R16, R15 ;  /* 0x0000000f00107308 */ /* 0x012e620000001000 */
        /* <DEDUP_REMOVED lines=8> */
.L_x_2399:
[----:B------:R-:W-:Y:S04]  /*12880*/  BSSY B0, `(.L_x_2400) ;  /* 0x0000016000007945 */ /* 0x000fe80003800000 */
[----:B------:R-:W-:Y:S05]  /*12890*/  @P4 BRA `(.L_x_2401) ;  /* 0x0000000000504947 */ /* 0x000fea0003800000 */
[----:B0-----:R-:W2:Y:S01]  /*128a0*/  LDL.LU R12, [R1+0x18] ;  /* 0x00001800010c7983 */ /* 0x001ea20000300800 */
[----:B------:R-:W-:-:S03]  /*128b0*/  ULDC.64 UR6, c[0x0][0x288] ;  /* 0x0000a20000067ab9 */ /* 0x000fc60000000a00 */
[----:B------:R-:W3:Y:S01]  /*128c0*/  LDL.LU R11, [R1+0xc] ;  /* 0x00000c00010b7983 */ /* 0x000ee20000300800 */
[----:B------:R-:W-:Y:S01]  /*128d0*/  MOV R5, R7 ;  /* 0x0000000700057202 */ /* 0x000fe20000000f00 */
[----:B------:R-:W-:Y:S01]  /*128e0*/  IMAD R6, R24, UR6, RZ ;  /* 0x0000000618067c24 */ /* 0x000fe2000f8e02ff */
[----:B------:R-:W-:Y:S02]  /*128f0*/  MOV R10, UR5 ;  /* 0x00000005000a7c02 */ /* 0x000fe40008000f00 */
[----:B------:R-:W-:Y:S01]  /*12900*/  MOV R3, UR5 ;  /* 0x0000000500037c02 */ /* 0x000fe20008000f00 */
[----:B------:R-:W-:-:S04]  /*12910*/  IMAD.WIDE.U32 R4, R21, UR6, R4 ;  /* 0x0000000615047c25 */ /* 0x000fc8000f8e0004 */
[----:B------:R-:W-:Y:S01]  /*12920*/  IMAD R21, R21, UR7, R6 ;  /* 0x0000000715157c24 */ /* 0x000fe2000f8e0206 */
[----:B------:R-:W-:Y:S02]  /*12930*/  ULDC.64 UR6, c[0x0][0x210] ;  /* 0x0000840000067ab9 */ /* 0x000fe40000000a00 */
[----:B------:R-:W-:Y:S02]  /*12940*/  LEA R6, P0, R4, UR6, 0x2 ;  /* 0x0000000604067c11 */ /* 0x000fe4000f8010ff */
[----:B------:R-:W-:Y:S01]  /*12950*/  IADD3 R21, R5, R21, RZ ;  /* 0x0000001505157210 */ /* 0x000fe20007ffe0ff */
[----:B--2---:R-:W-:Y:S01]  /*12960*/  FFMA.FTZ R7, R12, R10, UR13 ;  /* 0x0000000d0c077e23 */ /* 0x004fe2000801000a */
[----:B---3--:R-:W-:-:S03]  /*12970*/  FFMA.FTZ R10, R11, R3, UR13 ;  /* 0x0000000d0b0a7e23 */ /* 0x008fc60008010003 */
[----:B------:R-:W-:Y:S01]  /*12980*/  FFMA.FTZ R8, R8, R22, -R7 ;  /* 0x0000001608087223 */ /* 0x000fe20000010807 */
[----:B------:R-:W-:Y:S01]  /*12990*/  LEA.HI.X R7, R4, UR7, R21, 0x2, P0 ;  /* 0x0000000704077c11 */ /* 0x000fe200080f1415 */
[----:B------:R-:W-:Y:S02]  /*129a0*/  FFMA.FTZ R9, R9, R23, -R10 ;  /* 0x0000001709097223 */ /* 0x000fe4000001080a */
[----:B------:R-:W-:Y:S02]  /*129b0*/  FMUL.FTZ R8, R8, UR26 ;  /* 0x0000001a08087c20 */ /* 0x000fe40008410000 */
[----:B------:R-:W-:-:S05]  /*129c0*/  FMUL.FTZ R9, R9, UR26 ;  /* 0x0000001a09097c20 */ /* 0x000fca0008410000 */
[----:B------:R0:W-:Y:S02]  /*129d0*/  STG.E.64 desc[UR22][R6.64], R8 ;  /* 0x0000000806007986 */ /* 0x0001e4000c101b16 */
.L_x_2401:
[----:B------:R-:W-:Y:S05]  /*129e0*/  BSYNC B0 ;  /* 0x0000000000007941 */ /* 0x000fea0003800000 */
.L_x_2400:
        /* <DEDUP_REMOVED lines=9> */
.L_x_2255:
        /* <DEDUP_REMOVED lines=19> */
.L_x_2404:
[----:B------:R-:W-:Y:S05]  /*12bb0*/  BSYNC B0 ;  /* 0x0000000000007941 */ /* 0x000fea0003800000 */
.L_x_2403:
        /* <DEDUP_REMOVED lines=11> */
.L_x_2406:
[----:B------:R-:W2:Y:S04]  /*12c70*/  LDG.E.STRONG.GPU R5, desc[UR22][R2.64] ;  /* 0x0000001602057981 */ /* 0x000ea8000c1ef900 */
[----:B--2---:R-:W-:Y:S01]  /*12c80*/  CCTL.IVALL ;  /* 0x00000000ff00798f */ /* 0x004fe20002000000 */
[----:B------:R-:W-:Y:S05]  /*12c90*/  YIELD ;  /* 0x0000000000007946 */ /* 0x000fea0003800000 */
[----:B------:R-:W-:-:S13]  /*12ca0*/  ISETP.NE.AND P0, PT, R5, R4, PT ;  /* 0x000000040500720c */ /* 0x000fda0003f05270 */
[----:B------:R-:W-:Y:S05]  /*12cb0*/  @P0 BRA `(.L_x_2406) ;  /* 0xfffffffc00ec0947 */ /* 0x000fea000383ffff */
.L_x_2405:
        /* <DEDUP_REMOVED lines=14> */
[----:B---34-:R-:W-:Y:S01]  /*12da0*/  MOV R17, R13 ;  /* 0x0000000d00117202 */ /* 0x018fe20000000f00 */
[----:B------:R-:W-:Y:S01]  /*12db0*/  ULDC.64 UR4, c[0x0][0x268] ;  /* 0x00009a0000047ab9 */ /* 0x000fe20000000a00 */
[----:B------:R-:W-:Y:S02]  /*12dc0*/  IADD3 R15, R11, R15, RZ ;  /* 0x0000000f0b0f7210 */ /* 0x000fe40007ffe0ff */
[----:B------:R-:W-:Y:S02]  /*12dd0*/  SHF.L.U64.HI R7, R6, 0x2, R7 ;  /* 0x0000000206077819 */ /* 0x000fe40000010207 */
[----:B------:R-:W-:Y:S01]  /*12de0*/  LEA.HI R10, P0, R15, R10, RZ, 0x1 ;  /* 0x0000000a0f0a7211 */ /* 0x000fe200078108ff */
[----:B------:R-:W1:Y:S01]  /*12df0*/  LDC.64 R2, c[0x0][0x220] ;  /* 0x00008800ff027b82 */ /* 0x000e620000000a00 */
[----:B-----5:R-:W-:-:S02]  /*12e00*/  SHF.L.U64.HI R31, R9, 0x2, R8 ;  /* 0x00000002091f7819 */ /* 0x020fc40000010208 */
[----:B------:R-:W-:-:S04]  /*12e10*/  IADD3.X R15, RZ, R15, RZ, P0, !PT ;  /* 0x0000000fff0f7210 */ /* 0x000fc800007fe4ff */
[--C-:B------:R-:W-:Y:S02]  /*12e20*/  SHF.R.S64 R27, R10, 0x1, R15.reuse ;  /* 0x000000010a1b7819 */ /* 0x100fe4000000100f */
[----:B------:R-:W-:-:S04]  /*12e30*/  SHF.R.S32.HI R10, RZ, 0x1, R15 ;  /* 0x00000001ff0a7819 */ /* 0x000fc8000001140f */
[----:B------:R-:W-:-:S07]  /*12e40*/  SHF.L.U64.HI R29, R27, 0x2, R10 ;  /* 0x000000021b1d7819 */ /* 0x000fce000001020a */
.L_x_2407:
        /* <DEDUP_REMOVED lines=23> */
.L_x_2408:
        /* <DEDUP_REMOVED lines=12> */
.L_x_5141:


//--------------------- .text._Z35group_norm_nhwc_bwd_one_pass_kernelI11Fp32IOBf16WLi64ELi96ELi768EEv26Group_norm_nhwc_bwd_params --------------------------
	.section	.text._Z35group_norm_nhwc_bwd_one_pass_kernelI11Fp32IOBf16WLi64ELi96ELi768EEv26Group_norm_nhwc_bwd_params,"ax",@progbits
	.align	128
        .global         _Z35group_norm_nhwc_bwd_one_pass_kernelI11Fp32IOBf16WLi64ELi96ELi768EEv26Group_norm_nhwc_bwd_params
        .type           _Z35group_norm_nhwc_bwd_one_pass_kernelI11Fp32IOBf16WLi64ELi96ELi768EEv26Group_norm_nhwc_bwd_params,@function
        .size           _Z35group_norm_nhwc_bwd_one_pass_kernelI11Fp32IOBf16WLi64ELi96ELi768EEv26Group_norm_nhwc_bwd_params,(.L_x_5142 - _Z35group_norm_nhwc_bwd_one_pass_kernelI11Fp32IOBf16WLi64ELi96ELi768EEv26Group_norm_nhwc_bwd_params)
        .other          _Z35group_norm_nhwc_bwd_one_pass_kernelI11Fp32IOBf16WLi64ELi96ELi768EEv26Group_norm_nhwc_bwd_params,@"STO_CUDA_ENTRY STV_DEFAULT"
_Z35group_norm_nhwc_bwd_one_pass_kernelI11Fp32IOBf16WLi64ELi96ELi768EEv26Group_norm_nhwc_bwd_params:
.text._Z35group_norm_nhwc_bwd_one_pass_kernelI11Fp32IOBf16WLi64ELi96ELi768EEv26Group_norm_nhwc_bwd_params:
        /* <DEDUP_REMOVED lines=36> */
[----:B------:R-:W-:Y:S02]  /*0240*/  ISETP.GE.AND.EX P1, PT, R45, UR11, PT, P1 ;  /* 0x0000000b2d007c0c */ /* 0x000fe4000bf26310 */
[----:B------:R-:W-:Y:S02]  /*0250*/  SHF.R.S32.HI R3, RZ, 0x5, R3 ;  /* 0x00000005ff037819 */ /* 0x000fe40000011403 */
[--C-:B------:R-:W-:Y:S02]  /*0260*/  SHF.R.S64 R4, R4, 0x1, R7.reuse ;  /* 0x0000000104047819 */ /* 0x100fe40000001007 */
[----:B------:R-:W-:Y:S02]  /*0270*/  SHF.R.S32.HI R5, RZ, 0x1, R7 ;  /* 0x00000001ff057819 */ /* 0x000fe40000011407 */
[----:B------:R-:W-:-:S02]  /*0280*/  SHF.R.S32.HI R0, RZ, 0x1, R0 ;  /* 0x00000001ff007819 */ /* 0x000fc40000011400 */
[----:B------:R-:W-:Y:S02]  /*0290*/  LEA R3, R3, UR5, 0x3 ;  /* 0x0000000503037c11 */ /* 0x000fe4000f8e18ff */
[----:B------:R-:W-:Y:S02]  /*02a0*/  IADD3 R50, R52, 0x10, RZ ;  /* 0x0000001034327810 */ /* 0x000fe40007ffe0ff */
[----:B------:R-:W-:Y:S02]  /*02b0*/  ISETP.LT.U32.AND P1, PT, R54, 0x300, !P1 ;  /* 0x000003003600780c */ /* 0x000fe40004f21070 */
[C---:B------:R-:W-:Y:S02]  /*02c0*/  IADD3 R48, R52.reuse, 0x20, RZ ;  /* 0x0000002034307810 */ /* 0x040fe40007ffe0ff */
[----:B------:R-:W-:Y:S02]  /*02d0*/  IADD3 R46, R52, 0x30, RZ ;  /* 0x00000030342e7810 */ /* 0x000fe40007ffe0ff */
[----:B------:R-:W-:-:S02]  /*02e0*/  SHF.L.U64.HI R36, R4, 0x2, R5 ;  /* 0x0000000204247819 */ /* 0x000fc40000010205 */
[----:B-1----:R-:W-:-:S07]  /*02f0*/  SHF.L.U64.HI R37, R11, 0x2, R0 ;  /* 0x000000020b257819 */ /* 0x002fce0000010200 */
.L_x_2444:
[----:B0-----:R-:W0:Y:S01]  /*0300*/  LDC R8, c[0x0][0x2a0] ;  /* 0x0000a800ff087b82 */ /* 0x001e220000000800 */
[----:B------:R-:W-:Y:S01]  /*0310*/  ISETP.GE.AND P4, PT, R53, RZ, PT ;  /* 0x000000ff3500720c */ /* 0x000fe20003f86270 */
[----:B------:R-:W-:Y:S01]  /*0320*/  ULDC.64 UR14, c[0x0][0x290] ;  /* 0x0000a400000e7ab9 */ /* 0x000fe20000000a00 */
[----:B------:R-:W-:Y:S01]  /*0330*/  SHF.R.S32.HI R43, RZ, 0x1f, R50 ;  /* 0x0000001fff2b7819 */ /* 0x000fe20000011432 */
[----:B------:R-:W-:Y:S01]  /*0340*/  ULDC.64 UR12, c[0x0][0x298] ;  /* 0x0000a600000c7ab9 */ /* 0x000fe20000000a00 */
[----:B------:R-:W-:Y:S02]  /*0350*/  SHF.R.S32.HI R41, RZ, 0x1f, R48 ;  /* 0x0000001fff297819 */ /* 0x000fe40000011430 */
[----:B------:R-:W-:Y:S01]  /*0360*/  SHF.R.S32.HI R39, RZ, 0x1f, R46 ;  /* 0x0000001fff277819 */ /* 0x000fe2000001142e */
[----:B-12---:R-:W1:Y:S08]  /*0370*/  @P1 LDC.64 R20, c[0x0][0x288] ;  /* 0x0000a200ff141b82 */ /* 0x006e700000000a00 */
[----:B------:R-:W2:Y:S01]  /*0380*/  @P1 LDC.64 R16, c[0x0][0x230] ;  /* 0x00008c00ff101b82 */ /* 0x000ea20000000a00 */
[----:B0-----:R-:W-:-:S07]  /*0390*/  IABS R5, R8 ;  /* 0x0000000800057213 */ /* 0x001fce0000000000 */
[----:B----4-:R-:W0:Y:S01]  /*03a0*/  @P1 LDC.64 R18, c[0x0][0x228] ;  /* 0x00008a00ff121b82 */ /* 0x010e220000000a00 */
[----:B---3--:R-:W3:Y:S07]  /*03b0*/  I2F.RP R0, R5 ;  /* 0x0000000500007306 */ /* 0x008eee0000209400 */
[----:B------:R-:W4:Y:S01]  /*03c0*/  LDC.64 R14, c[0x0][0x248] ;  /* 0x00009200ff0e7b82 */ /* 0x000f220000000a00 */
[----:B---3--:R-:W3:Y:S01]  /*03d0*/  MUFU.RCP R0, R0 ;  /* 0x0000000000007308 */ /* 0x008ee20000001000 */
[----:B----4-:R-:W-:Y:S01]  /*03e0*/  IMAD.WIDE R14, R53, 0x8, R14 ;  /* 0x00000008350e7825 */ /* 0x010fe200078e020e */
[----:B---3--:R-:W-:-:S06]  /*03f0*/  IADD3 R6, R0, 0xffffffe, RZ ;  /* 0x0ffffffe00067810 */ /* 0x008fcc0007ffe0ff */
[----:B------:R3:W4:Y:S02]  /*0400*/  F2I.FTZ.U32.TRUNC.NTZ R7, R6 ;  /* 0x0000000600077305 */ /* 0x000724000021f000 */
[----:B---3--:R-:W-:Y:S02]  /*0410*/  MOV R6, RZ ;  /* 0x000000ff00067202 */ /* 0x008fe40000000f00 */
[----:B----4-:R-:W-:-:S05]  /*0420*/  IADD3 R2, RZ, -R7, RZ ;  /* 0x80000007ff027210 */ /* 0x010fca0007ffe0ff */
[----:B------:R-:W-:Y:S01]  /*0430*/  IMAD R9, R2, R5, RZ ;  /* 0x0000000502097224 */ /* 0x000fe200078e02ff */
[----:B------:R-:W-:-:S03]  /*0440*/  IABS R2, R53 ;  /* 0x0000003500027213 */ /* 0x000fc60000000000 */
[----:B------:R-:W-:-:S06]  /*0450*/  IMAD.HI.U32 R7, R7, R9, R6 ;  /* 0x0000000907077227 */ /* 0x000fcc00078e0006 */
[----:B------:R-:W-:-:S05]  /*0460*/  IMAD.HI.U32 R7, R7, R2, RZ ;  /* 0x0000000207077227 */ /* 0x000fca00078e00ff */
[----:B------:R-:W-:-:S05]  /*0470*/  IADD3 R0, -R7, RZ, RZ ;  /* 0x000000ff07007210 */ /* 0x000fca0007ffe1ff */
[----:B------:R-:W-:Y:S01]  /*0480*/  IMAD R0, R5, R0, R2 ;  /* 0x0000000005007224 */ /* 0x000fe200078e0202 */
[----:B------:R-:W-:-:S04]  /*0490*/  LOP3.LUT R2, R53, R8, RZ, 0x3c, !PT ;  /* 0x0000000835027212 */ /* 0x000fc800078e3cff */
[----:B------:R-:W-:Y:S02]  /*04a0*/  ISETP.GT.U32.AND P2, PT, R5, R0, PT ;  /* 0x000000000500720c */ /* 0x000fe40003f44070 */
[----:B------:R-:W-:-:S11]  /*04b0*/  ISETP.GE.AND P5, PT, R2, RZ, PT ;  /* 0x000000ff0200720c */ /* 0x000fd60003fa6270 */
        /* <DEDUP_REMOVED lines=12> */
[----:B------:R-:W-:Y:S02]  /*0580*/  @!P5 IADD3 R7, -R7, RZ, RZ ;  /* 0x000000ff0707d210 */ /* 0x000fe40007ffe1ff */
[----:B------:R-:W-:Y:S01]  /*0590*/  ISETP.GE.AND.EX P0, PT, R43, UR15, PT, P0 ;  /* 0x0000000f2b007c0c */ /* 0x000fe2000bf06300 */
[----:B------:R-:W-:Y:S01]  /*05a0*/  IMAD R0, R57, 0x60, RZ ;  /* 0x0000006039007824 */ /* 0x000fe200078e02ff */
[----:B------:R-:W-:Y:S02]  /*05b0*/  SEL R5, R5, R7, !P2 ;  /* 0x0000000705057207 */ /* 0x000fe40005000000 */
[----:B------:R-:W-:Y:S02]  /*05c0*/  ISETP.GT.U32.OR P0, PT, R54, 0x2ff, P0 ;  /* 0x000002ff3600780c */ /* 0x000fe40000704470 */
[----:B------:R-:W-:Y:S02]  /*05d0*/  SHF.R.S32.HI R7, RZ, 0x1f, R55 ;  /* 0x0000001fff077819 */ /* 0x000fe40000011437 */
[----:B------:R-:W-:-:S02]  /*05e0*/  IADD3 R58, P2, R55, R0, RZ ;  /* 0x00000000373a7210 */ /* 0x000fc40007f5e0ff */
[----:B------:R-:W-:Y:S02]  /*05f0*/  SHF.R.S32.HI R2, RZ, 0x1f, R5 ;  /* 0x0000001fff027819 */ /* 0x000fe40000011405 */
[----:B------:R-:W-:Y:S02]  /*0600*/  LEA.HI.X.SX32 R59, R0, R7, 0x1, P2 ;  /* 0x00000007003b7211 */ /* 0x000fe400010f0eff */
[----:B------:R-:W-:Y:S01]  /*0610*/  ISETP.GE.U32.AND P2, PT, R48, UR14, PT ;  /* 0x0000000e30007c0c */ /* 0x000fe2000bf46070 */
[----:B------:R-:W-:Y:S01]  /*0620*/  IMAD R2, R2, UR12, RZ ;  /* 0x0000000c02027c24 */ /* 0x000fe2000f8e02ff */
[----:B------:R-:W-:Y:S01]  /*0630*/  ISETP.GE.U32.AND P3, PT, R46, UR14, PT ;  /* 0x0000000e2e007c0c */ /* 0x000fe2000bf66070 */
[----:B------:R-:W-:Y:S01]  /*0640*/  IMAD.WIDE.U32 R58, R5, UR12, R58 ;  /* 0x0000000c053a7c25 */ /* 0x000fe2000f8e003a */
[----:B------:R-:W3:Y:S01]  /*0650*/  @!P0 LDC.64 R12, c[0x0][0x288] ;  /* 0x0000a200ff0c8b82 */ /* 0x000ee20000000a00 */
[----:B------:R-:W-:Y:S02]  /*0660*/  ISETP.GE.AND.EX P2, PT, R41, UR15, PT, P2 ;  /* 0x0000000f29007c0c */ /* 0x000fe4000bf46320 */
[----:B------:R-:W-:Y:S01]  /*0670*/  IMAD R61, R5, UR13, R2 ;  /* 0x0000000d053d7c24 */ /* 0x000fe2000f8e0202 */
[----:B------:R-:W-:Y:S01]  /*0680*/  @P1 MOV R60, R58 ;  /* 0x0000003a003c1202 */ /* 0x000fe20000000f00 */
[----:B-1----:R-:W-:Y:S01]  /*0690*/  @P1 IMAD R2, R45, R20, RZ ;  /* 0x000000142d021224 */ /* 0x002fe200078e02ff */
[----:B------:R-:W-:-:S02]  /*06a0*/  ISETP.GT.U32.OR P2, PT, R54, 0x2ff, P2 ;  /* 0x000002ff3600780c */ /* 0x000fc40001744470 */
[----:B------:R-:W-:Y:S01]  /*06b0*/  IADD3 R61, R59, R61, RZ ;  /* 0x0000003d3b3d7210 */ /* 0x000fe20007ffe0ff */
[C---:B------:R-:W-:Y:S01]  /*06c0*/  @P1 IMAD R5, R52.reuse, R21, R2 ;  /* 0x0000001534051224 */ /* 0x040fe200078e0202 */
[----:B------:R-:W-:Y:S01]  /*06d0*/  ISETP.GE.AND.EX P3, PT, R39, UR15, PT, P3 ;  /* 0x0000000f27007c0c */ /* 0x000fe2000bf66330 */
[----:B------:R-:W1:Y:S01]  /*06e0*/  @!P0 LDC.64 R34, c[0x0][0x230] ;  /* 0x00008c00ff228b82 */ /* 0x000e620000000a00 */
[----:B------:R-:W-:Y:S02]  /*06f0*/  @P1 IMAD.WIDE.U32 R20, R52, R20, R60 ;  /* 0x0000001434141225 */ /* 0x000fe400078e003c */
[----:B------:R-:W-:-:S03]  /*0700*/  ISETP.GT.U32.OR P3, PT, R54, 0x2ff, P3 ;  /* 0x000002ff3600780c */ /* 0x000fc60001f64470 */
[----:B------:R-:W-:Y:S02]  /*0710*/  @P1 IADD3 R21, R21, R5, RZ ;  /* 0x0000000515151210 */ /* 0x000fe40007ffe0ff */
[----:B------:R-:W4:Y:S01]  /*0720*/  @!P2 LDC.64 R8, c[0x0][0x288] ;  /* 0x0000a200ff08ab82 */ /* 0x000f220000000a00 */
[C---:B------:R-:W-:Y:S02]  /*0730*/  @P1 SHF.L.U32 R5, R20.reuse, 0x2, RZ ;  /* 0x0000000214051819 */ /* 0x040fe400000006ff */
[----:B------:R-:W-:Y:S02]  /*0740*/  @P1 SHF.L.U64.HI R20, R20, 0x2, R21 ;  /* 0x0000000214141819 */ /* 0x000fe40000010215 */
[----:B--2---:R-:W-:Y:S01]  /*0750*/  @P1 IADD3 R16, P4, R5, R16, RZ ;  /* 0x0000001005101210 */ /* 0x004fe20007f9e0ff */
[----:B---3--:R-:W-:Y:S01]  /*0760*/  @!P0 IMAD R2, R43, R12, RZ ;  /* 0x0000000c2b028224 */ /* 0x008fe200078e02ff */
[----:B0-----:R-:W-:Y:S01]  /*0770*/  @P1 IADD3 R18, P5, R5, R18, RZ ;  /* 0x0000001205121210 */ /* 0x001fe20007fbe0ff */
[----:B------:R-:W0:Y:S01]  /*0780*/  @!P3 LDC.64 R6, c[0x0][0x288] ;  /* 0x0000a200ff06bb82 */ /* 0x000e220000000a00 */
[----:B------:R-:W-:Y:S01]  /*0790*/  @P1 IADD3.X R17, R20, R17, RZ, P4, !PT ;  /* 0x0000001114111210 */ /* 0x000fe200027fe4ff */
[----:B------:R-:W-:Y:S01]  /*07a0*/  @!P0 IMAD R5, R50, R13, R2 ;  /* 0x0000000d32058224 */ /* 0x000fe200078e0202 */
[----:B------:R-:W-:-:S02]  /*07b0*/  @P1 IADD3.X R19, R20, R19, RZ, P5, !PT ;  /* 0x0000001314131210 */ /* 0x000fc40002ffe4ff */
[----:B------:R-:W-:Y:S02]  /*07c0*/  @!P0 MOV R20, R58 ;  /* 0x0000003a00148202 */ /* 0x000fe40000000f00 */
[----:B------:R-:W-:Y:S01]  /*07d0*/  @!P0 MOV R21, R61 ;  /* 0x0000003d00158202 */ /* 0x000fe20000000f00 */
[----:B------:R-:W2:Y:S02]  /*07e0*/  @!P0 LDC.64 R62, c[0x0][0x228] ;  /* 0x00008a00ff3e8b82 */ /* 0x000ea40000000a00 */
[----:B------:R-:W-:-:S03]  /*07f0*/  @!P0 IMAD.WIDE.U32 R12, R50, R12, R20 ;  /* 0x0000000c320c8225 */ /* 0x000fc600078e0014 */
[----:B------:R3:W2:Y:S01]  /*0800*/  LDG.E.64 R20, desc[UR8][R14.64] ;  /* 0x000000080e147981 */ /* 0x0006a2000c1e1b00 */
[----:B------:R-:W-:Y:S02]  /*0810*/  CS2R R24, SRZ ;  /* 0x0000000000187805 */ /* 0x000fe4000001ff00 */
[----:B------:R-:W2:Y:S01]  /*0820*/  @!P2 LDC.64 R32, c[0x0][0x230] ;  /* 0x00008c00ff20ab82 */ /* 0x000ea20000000a00 */
[----:B------:R-:W-:Y:S01]  /*0830*/  @!P0 IADD3 R13, R13, R5, RZ ;  /* 0x000000050d0d8210 */ /* 0x000fe20007ffe0ff */
[----:B----4-:R-:W-:Y:S01]  /*0840*/  @!P2 IMAD R10, R41, R8, RZ ;  /* 0x00000008290aa224 */ /* 0x010fe200078e02ff */
[C---:B------:R-:W-:Y:S02]  /*0850*/  @!P0 SHF.L.U32 R5, R12.reuse, 0x2, RZ ;  /* 0x000000020c058819 */ /* 0x040fe400000006ff */
[----:B------:R-:W-:Y:S01]  /*0860*/  @!P0 SHF.L.U64.HI R2, R12, 0x2, R13 ;  /* 0x000000020c028819 */ /* 0x000fe2000001020d */
[C---:B------:R-:W-:Y:S01]  /*0870*/  @!P2 IMAD R23, R48.reuse, R9, R10 ;  /* 0x000000093017a224 */ /* 0x040fe200078e020a */
[----:B------:R-:W-:Y:S01]  /*0880*/  @!P2 MOV R12, R58 ;  /* 0x0000003a000ca202 */ /* 0x000fe20000000f00 */
[----:B------:R-:W4:Y:S01]  /*0890*/  @!P2 LDC.64 R28, c[0x0][0x228] ;  /* 0x00008a00ff1cab82 */ /* 0x000f220000000a00 */
[----:B------:R-:W-:Y:S01]  /*08a0*/  @!P2 MOV R13, R61 ;  /* 0x0000003d000da202 */ /* 0x000fe20000000f00 */
[----:B0-----:R-:W-:Y:S01]  /*08b0*/  @!P3 IMAD R10, R39, R6, RZ ;  /* 0x00000006270ab224 */ /* 0x001fe200078e02ff */
[----:B-1----:R-:W-:Y:S01]  /*08c0*/  @!P0 IADD3 R34, P4, R5, R34, RZ ;  /* 0x0000002205228210 */ /* 0x002fe20007f9e0ff */
[----:B------:R0:W5:Y:S01]  /*08d0*/  @P1 LDG.E.64 R24, desc[UR8][R16.64] ;  /* 0x0000000810181981 */ /* 0x000162000c1e1b00 */
[----:B------:R-:W-:Y:S01]  /*08e0*/  @!P2 IMAD.WIDE.U32 R8, R48, R8, R12 ;  /* 0x000000083008a225 */ /* 0x000fe200078e000c */
[----:B------:R-:W-:-:S02]  /*08f0*/  @!P3 MOV R12, R58 ;  /* 0x0000003a000cb202 */ /* 0x000fc40000000f00 */
[----:B------:R-:W1:Y:S01]  /*0900*/  @!P3 LDC.64 R30, c[0x0][0x230] ;  /* 0x00008c00ff1ebb82 */ /* 0x000e620000000a00 */
[----:B------:R-:W-:Y:S01]  /*0910*/  @!P3 MOV R13, R61 ;  /* 0x0000003d000db202 */ /* 0x000fe20000000f00 */
[C---:B---3--:R-:W-:Y:S01]  /*0920*/  @!P3 IMAD R15, R46.reuse, R7, R10 ;  /* 0x000000072e0fb224 */ /* 0x048fe200078e020a */
[----:B--2---:R-:W-:Y:S02]  /*0930*/  @!P0 IADD3 R62, P5, R5, R62, RZ ;  /* 0x0000003e053e8210 */ /* 0x004fe40007fbe0ff */
[----:B------:R-:W-:Y:S01]  /*0940*/  @!P2 IADD3 R5, R9, R23, RZ ;  /* 0x000000170905a210 */ /* 0x000fe20007ffe0ff */
[----:B------:R-:W-:Y:S01]  /*0950*/  @!P3 IMAD.WIDE.U32 R6, R46, R6, R12 ;  /* 0x000000062e06b225 */ /* 0x000fe200078e000c */
[----:B------:R-:W-:Y:S01]  /*0960*/  @!P2 SHF.L.U32 R9, R8, 0x2, RZ ;  /* 0x000000020809a819 */ /* 0x000fe200000006ff */
[----:B------:R-:W2:Y:S01]  /*0970*/  @!P3 LDC.64 R26, c[0x0][0x228] ;  /* 0x00008a00ff1abb82 */ /* 0x000ea20000000a00 */
[----:B------:R-:W-:Y:S02]  /*0980*/  @!P0 IADD3.X R63, R2, R63, RZ, P5, !PT ;  /* 0x0000003f023f8210 */ /* 0x000fe40002ffe4ff */
[----:B------:R-:W-:-:S02]  /*0990*/  CS2R R12, SRZ ;  /* 0x00000000000c7805 */ /* 0x000fc4000001ff00 */
[----:B------:R-:W-:Y:S02]  /*09a0*/  @!P2 SHF.L.U64.HI R8, R8, 0x2, R5 ;  /* 0x000000020808a819 */ /* 0x000fe40000010205 */
[----:B------:R-:W-:Y:S02]  /*09b0*/  @!P2 IADD3 R32, P5, R9, R32, RZ ;  /* 0x000000200920a210 */ /* 0x000fe40007fbe0ff */
[----:B------:R-:W-:Y:S01]  /*09c0*/  @!P3 IADD3 R7, R7, R15, RZ ;  /* 0x0000000f0707b210 */ /* 0x000fe20007ffe0ff */
[----:B------:R3:W5:Y:S01]  /*09d0*/  @P1 LDG.E.64 R12, desc[UR8][R18.64] ;  /* 0x00000008120c1981 */ /* 0x000762000c1e1b00 */
[----:B------:R-:W-:Y:S02]  /*09e0*/  @!P3 SHF.L.U32 R5, R6, 0x2, RZ ;  /* 0x000000020605b819 */ /* 0x000fe400000006ff */
[----:B----4-:R-:W-:Y:S02]  /*09f0*/  @!P2 IADD3 R28, P6, R9, R28, RZ ;  /* 0x0000001c091ca210 */ /* 0x010fe40007fde0ff */
[----:B------:R-:W-:-:S02]  /*0a00*/  @!P0 IADD3.X R35, R2, R35, RZ, P4, !PT ;  /* 0x0000002302238210 */ /* 0x000fc400027fe4ff */
[----:B------:R-:W-:Y:S02]  /*0a10*/  @!P2 IADD3.X R33, R8, R33, RZ, P5, !PT ;  /* 0x000000210821a210 */ /* 0x000fe40002ffe4ff */
[----:B------:R-:W-:Y:S02]  /*0a20*/  @!P3 SHF.L.U64.HI R6, R6, 0x2, R7 ;  /* 0x000000020606b819 */ /* 0x000fe40000010207 */
[C---:B-1----:R-:W-:Y:S02]  /*0a30*/  @!P3 IADD3 R30, P4, R5.reuse, R30, RZ ;  /* 0x0000001e051eb210 */ /* 0x042fe40007f9e0ff */
[----:B0-----:R-:W-:Y:S02]  /*0a40*/  CS2R R16, SRZ ;  /* 0x0000000000107805 */ /* 0x001fe4000001ff00 */
[----:B------:R-:W-:Y:S02]  /*0a50*/  @!P2 IADD3.X R29, R8, R29, RZ, P6, !PT ;  /* 0x0000001d081da210 */ /* 0x000fe400037fe4ff */
[----:B--2---:R-:W-:-:S02]  /*0a60*/  @!P3 IADD3 R26, P5, R5, R26, RZ ;  /* 0x0000001a051ab210 */ /* 0x004fc40007fbe0ff */
[----:B------:R-:W-:Y:S02]  /*0a70*/  CS2R R8, SRZ ;  /* 0x0000000000087805 */ /* 0x000fe4000001ff00 */
[----:B------:R-:W-:Y:S02]  /*0a80*/  CS2R R22, SRZ ;  /* 0x0000000000167805 */ /* 0x000fe4000001ff00 */
[----:B---3--:R-:W-:Y:S02]  /*0a90*/  CS2R R18, SRZ ;  /* 0x0000000000127805 */ /* 0x008fe4000001ff00 */
[C---:B------:R-:W-:Y:S01]  /*0aa0*/  @!P3 IADD3.X R31, R6.reuse, R31, RZ, P4, !PT ;  /* 0x0000001f061fb210 */ /* 0x040fe200027fe4ff */
[----:B------:R0:W5:Y:S01]  /*0ab0*/  @!P2 LDG.E.64 R16, desc[UR8][R28.64] ;  /* 0x000000081c10a981 */ /* 0x000162000c1e1b00 */
[----:B------:R-:W-:-:S03]  /*0ac0*/  @!P3 IADD3.X R27, R6, R27, RZ, P5, !PT ;  /* 0x0000001b061bb210 */ /* 0x000fc60002ffe4ff */
[----:B------:R0:W5:Y:S04]  /*0ad0*/  @!P2 LDG.E.64 R8, desc[UR8][R32.64] ;  /* 0x000000082008a981 */ /* 0x000168000c1e1b00 */
[----:B------:R0:W5:Y:S04]  /*0ae0*/  @!P3 LDG.E.64 R22, desc[UR8][R30.64] ;  /* 0x000000081e16b981 */ /* 0x000168000c1e1b00 */
[----:B------:R0:W5:Y:S01]  /*0af0*/  @!P3 LDG.E.64 R18, desc[UR8][R26.64] ;  /* 0x000000081a12b981 */ /* 0x000162000c1e1b00 */
[----:B------:R-:W-:Y:S02]  /*0b00*/  MOV R7, RZ ;  /* 0x000000ff00077202 */ /* 0x000fe40000000f00 */
[----:B------:R-:W-:-:S02]  /*0b10*/  CS2R R14, SRZ ;  /* 0x00000000000e7805 */ /* 0x000fc4000001ff00 */
[----:B------:R-:W-:-:S04]  /*0b20*/  MOV R6, RZ ;  /* 0x000000ff00067202 */ /* 0x000fc80000000f00 */
[----:B------:R0:W5:Y:S04]  /*0b30*/  @!P0 LDG.E.64 R14, desc[UR8][R62.64] ;  /* 0x000000083e0e8981 */ /* 0x000168000c1e1b00 */
[----:B------:R0:W5:Y:S01]  /*0b40*/  @!P0 LDG.E.64 R6, desc[UR8][R34.64] ;  /* 0x0000000822068981 */ /* 0x000162000c1e1b00 */
[----:B------:R-:W-:Y:S01]  /*0b50*/  MOV R42, 0x3f800000 ;  /* 0x3f800000002a7802 */ /* 0x000fe20000000f00 */
[----:B------:R-:W-:Y:S01]  /*0b60*/  BSSY B0, `(.L_x_2410) ;  /* 0x000001c000007945 */ /* 0x000fe20003800000 */
[----:B------:R-:W-:Y:S02]  /*0b70*/  MOV R51, RZ ;  /* 0x000000ff00337202 */ /* 0x000fe40000000f00 */
[----:B------:R-:W-:Y:S02]  /*0b80*/  MOV R40, RZ ;  /* 0x000000ff00287202 */ /* 0x000fe40000000f00 */
[----:B------:R-:W-:-:S02]  /*0b90*/  MOV R49, RZ ;  /* 0x000000ff00317202 */ /* 0x000fc40000000f00 */
[----:B------:R-:W-:Y:S01]  /*0ba0*/  MOV R47, RZ ;  /* 0x000000ff002f7202 */ /* 0x000fe20000000f00 */
[----:B------:R-:W-:-:S05]  /*0bb0*/  FFMA.FTZ R21, -R20, R20, R21 ;  /* 0x0000001414157223 */ /* 0x000fca0000010115 */
[----:B------:R-:W-:-:S13]  /*0bc0*/  FSETP.GTU.FTZ.AND P0, PT, R21, RZ, PT ;  /* 0x000000ff1500720b */ /* 0x000fda0003f1c000 */
[----:B------:R-:W1:Y:S02]  /*0bd0*/  @P0 LDC R2, c[0x0][0x250] ;  /* 0x00009400ff020b82 */ /* 0x000e640000000800 */
[----:B-1----:R-:W-:-:S04]  /*0be0*/  @P0 FADD.FTZ R2, R21, R2 ;  /* 0x0000000215020221 */ /* 0x002fc80000010000 */
        /* <DEDUP_REMOVED lines=8> */
[----:B0-----:R-:W-:-:S05]  /*0c70*/  IMAD.WIDE R26, R5, 0x2, R26 ;  /* 0x00000002051a7825 */ /* 0x001fca00078e021a */
        /* <DEDUP_REMOVED lines=10> */
.L_x_2411:
[----:B------:R-:W-:Y:S05]  /*0d20*/  BSYNC B0 ;  /* 0x0000000000007941 */ /* 0x000fea0003800000 */
.L_x_2410:
[----:B------:R-:W-:Y:S01]  /*0d30*/  ISETP.NE.AND P4, PT, RZ, UR10, PT ;  /* 0x0000000aff007c0c */ /* 0x000fe2000bf85270 */
[C---:B-----5:R-:W-:Y:S01]  /*0d40*/  FADD.FTZ R5, -R20.reuse, R24 ;  /* 0x0000001814057221 */ /* 0x060fe20000010100 */
[C---:B------:R-:W-:Y:S01]  /*0d50*/  FADD.FTZ R27, -R20.reuse, R25 ;  /* 0x00000019141b7221 */ /* 0x040fe20000010100 */
[C---:B------:R-:W-:Y:S01]  /*0d60*/  FADD.FTZ R29, -R20.reuse, R6 ;  /* 0x00000006141d7221 */ /* 0x040fe20000010100 */
[----:B------:R-:W-:Y:S01]  /*0d70*/  FADD.FTZ R31, -R20, R7 ;  /* 0x00000007141f7221 */ /* 0x000fe20000010100 */
[----:B------:R-:W-:Y:S01]  /*0d80*/  MOV R21, R12 ;  /* 0x0000000c00157202 */ /* 0x000fe20000000f00 */
        /* <DEDUP_REMOVED lines=20> */
[----:B------:R-:W-:-:S03]  /*0ed0*/  FMUL.FTZ R5, R13, R26 ;  /* 0x0000001a0d057220 */ /* 0x000fc60000410000 */
[----:B------:R-:W-:Y:S01]  /*0ee0*/  FMUL.FTZ R21, R21, R28 ;  /* 0x0000001c15157220 */ /* 0x000fe20000410000 */
[----:B------:R-:W-:-:S07]  /*0ef0*/  FMUL.FTZ R25, R5, R6 ;  /* 0x0000000605197220 */ /* 0x000fce0000410000 */
.L_x_2412:
[----:B------:R-:W-:Y:S01]  /*0f00*/  FMUL.FTZ R7, R21, R51 ;  /* 0x0000003315077220 */ /* 0x000fe20000410000 */
[----:B------:R-:W-:Y:S01]  /*0f10*/  MOV R26, R15 ;  /* 0x0000000f001a7202 */ /* 0x000fe20000000f00 */
[-C--:B------:R-:W-:Y:S01]  /*0f20*/  FMUL.FTZ R5, R29, R42.reuse ;  /* 0x0000002a1d057220 */ /* 0x080fe20000410000 */
        /* <DEDUP_REMOVED lines=23> */
.L_x_2413:
[----:B------:R-:W-:Y:S01]  /*10a0*/  FMUL.FTZ R28, R24, R51 ;  /* 0x00000033181c7220 */ /* 0x000fe20000410000 */
[----:B------:R-:W-:Y:S01]  /*10b0*/  FADD.FTZ R7, R10, R7 ;  /* 0x000000070a077221 */ /* 0x000fe20000010000 */
[----:B------:R-:W-:Y:S01]  /*10c0*/  FFMA.FTZ R30, R2, R10, R27 ;  /* 0x0000000a021e7223 */ /* 0x000fe2000001001b */
[C---:B------:R-:W-:Y:S01]  /*10d0*/  FADD.FTZ R31, -R20.reuse, R9 ;  /* 0x00000009141f7221 */ /* 0x040fe20000010100 */
[----:B------:R-:W-:Y:S01]  /*10e0*/  MOV R27, R17 ;  /* 0x00000011001b7202 */ /* 0x000fe20000000f00 */
[----:B------:R-:W-:Y:S01]  /*10f0*/  FADD.FTZ R10, R7, R28 ;  /* 0x0000001c070a7221 */ /* 0x000fe20000010000 */
[----:B------:R-:W-:Y:S01]  /*1100*/  FADD.FTZ R7, -R20, R8 ;  /* 0x0000000814077221 */ /* 0x000fe20000010100 */
[----:B------:R-:W-:Y:S01]  /*1110*/  FFMA.FTZ R29, R5, R28, R30 ;  /* 0x0000001c051d7223 */ /* 0x000fe2000001001e */
[----:B------:R-:W-:Y:S01]  /*1120*/  MOV R28, R16 ;  /* 0x00000010001c7202 */ /* 0x000fe20000000f00 */
[----:B------:R-:W-:Y:S01]  /*1130*/  FMUL.FTZ R9, R26, R47 ;  /* 0x0000002f1a097220 */ /* 0x000fe20000410000 */
        /* <DEDUP_REMOVED lines=21> */
.L_x_2414:
        /* <DEDUP_REMOVED lines=31> */
.L_x_2415:
        /* <DEDUP_REMOVED lines=12> */
[----:B------:R-:W-:Y:S01]  /*1540*/  UMOV UR6, 0x400 ;  /* 0x0000040000067882 */ /* 0x000fe20000000000 */
[----:B------:R-:W-:Y:S01]  /*1550*/  FFMA.FTZ R34, R5, R24, R34 ;  /* 0x0000001805227223 */ /* 0x000fe20000010022 */
[----:B------:R-:W1:Y:S01]  /*1560*/  SHFL.DOWN PT, R30, R23, 0x1, 0x1f ;  /* 0x08201f00171e7f89 */ /* 0x000e6200000e0000 */
[----:B------:R-:W-:Y:S01]  /*1570*/  FADD.FTZ R31, R21, R24 ;  /* 0x00000018151f7221 */ /* 0x000fe20000010000 */
[----:B------:R-:W-:Y:S01]  /*1580*/  FADD.FTZ R21, RZ, R25 ;  /* 0x00000019ff157221 */ /* 0x000fe20000010000 */
[----:B------:R-:W-:Y:S01]  /*1590*/  FFMA.FTZ R25, R2, R25, RZ ;  /* 0x0000001902197223 */ /* 0x000fe200000100ff */
[----:B------:R-:W2:Y:S01]  /*15a0*/  SHFL.DOWN PT, R32, R29, 0x1, 0x1f ;  /* 0x08201f001d207f89 */ /* 0x000ea200000e0000 */
[----:B------:R-:W-:Y:S01]  /*15b0*/  UIADD3 UR5, UR6, 0xf0, URZ ;  /* 0x000000f006057890 */ /* 0x000fe2000fffe03f */
[----:B------:R-:W-:Y:S01]  /*15c0*/  FADD.FTZ R24, R21, R26 ;  /* 0x0000001a15187221 */ /* 0x000fe20000010000 */
[----:B------:R-:W-:Y:S01]  /*15d0*/  FFMA.FTZ R25, R6, R26, R25 ;  /* 0x0000001a06197223 */ /* 0x000fe20000010019 */
[----:B------:R-:W-:Y:S01]  /*15e0*/  ISETP.NE.AND P2, PT, R54, RZ, PT ;  /* 0x000000ff3600720c */ /* 0x000fe20003f45270 */
        /* <DEDUP_REMOVED lines=47> */
[----:B------:R-:W-:-:S03]  /*18e0*/  FADD.FTZ R20, R20, R31 ;  /* 0x0000001f14147221 */ /* 0x000fc60000010000 */
[----:B--2---:R-:W-:Y:S01]  /*18f0*/  FADD.FTZ R29, R23, R32 ;  /* 0x00000020171d7221 */ /* 0x004fe20000010000 */
[----:B------:R-:W-:Y:S02]  /*1900*/  FADD.FTZ R28, R20, R33 ;  /* 0x00000021141c7221 */ /* 0x000fe40000010000 */
[----:B------:R-:W0:Y:S01]  /*1910*/  LDS.128 R20, [UR5+0x40] ;  /* 0x00004005ff147984 */ /* 0x000e220008000c00 */
        /* <DEDUP_REMOVED lines=49> */
.L_x_2417:
[----:B------:R-:W-:Y:S05]  /*1c30*/  BSYNC B0 ;  /* 0x0000000000007941 */ /* 0x000fea0003800000 */
.L_x_2416:
        /* <DEDUP_REMOVED lines=68> */
[----:B------:R-:W1:Y:S01]  /*2080*/  LDS.128 R32, [R56+0x2d00] ;  /* 0x002d000038207984 */ /* 0x000e620000000c00 */
[----:B------:R-:W-:Y:S01]  /*2090*/  FADD.FTZ R62, R62, R27 ;  /* 0x0000001b3e3e7221 */ /* 0x000fe20000010000 */
        /* <DEDUP_REMOVED lines=8> */
.L_x_2419:
[----:B------:R-:W-:Y:S05]  /*2120*/  BSYNC B0 ;  /* 0x0000000000007941 */ /* 0x000fea0003800000 */
.L_x_2418:
        /* <DEDUP_REMOVED lines=18> */
.L_x_2421:
[----:B------:R-:W-:Y:S05]  /*2250*/  BSYNC B0 ;  /* 0x0000000000007941 */ /* 0x000fea0003800000 */
.L_x_2420:
[----:B------:R-:W-:Y:S05]  /*2260*/  @!P0 BRA `(.L_x_2422) ;  /* 0x0000001000888947 */ /* 0x000fea0003800000 */
[----:B--2---:R-:W1:Y:S01]  /*2270*/  LDC R32, c[0x0][0x10] ;  /* 0x00000400ff207b82 */ /* 0x004e620000000800 */
        /* <DEDUP_REMOVED lines=30> */
.L_x_2424:
[----:B--2---:R-:W2:Y:S04]  /*2460*/  LDG.E.STRONG.GPU R24, desc[UR8][R22.64] ;  /* 0x0000000816187981 */ /* 0x004ea8000c1ef900 */
[----:B--2---:R-:W-:Y:S01]  /*2470*/  CCTL.IVALL ;  /* 0x00000000ff00798f */ /* 0x004fe20002000000 */
[----:B------:R-:W-:Y:S05]  /*2480*/  YIELD ;  /* 0x0000000000007946 */ /* 0x000fea0003800000 */
[----:B------:R-:W-:-:S13]  /*2490*/  ISETP.NE.AND P0, PT, R24, R29, PT ;  /* 0x0000001d1800720c */ /* 0x000fda0003f05270 */
[----:B------:R-:W-:Y:S05]  /*24a0*/  @P0 BRA `(.L_x_2424) ;  /* 0xfffffffc00ec0947 */ /* 0x000fea000383ffff */
.L_x_2423:
        /* <DEDUP_REMOVED lines=17> */
.L_x_2428:
        /* <DEDUP_REMOVED lines=115> */
.L_x_2427:
        /* <DEDUP_REMOVED lines=61> */
.L_x_2429:
[----:B------:R-:W-:-:S13]  /*30c0*/  ISETP.NE.OR P0, PT, R33, RZ, P0 ;  /* 0x000000ff2100720c */ /* 0x000fda0000705670 */
[----:B------:R-:W-:Y:S05]  /*30d0*/  @!P0 BRA `(.L_x_2425) ;  /* 0x00000000007c8947 */ /* 0x000fea0003800000 */
.L_x_2426:
        /* <DEDUP_REMOVED lines=31> */
.L_x_2425:
        /* <DEDUP_REMOVED lines=11> */
.L_x_2431:
[----:B------:R-:W-:Y:S05]  /*3380*/  BSYNC B0 ;  /* 0x0000000000007941 */ /* 0x000fea0003800000 */
.L_x_2430:
        /* <DEDUP_REMOVED lines=16> */
.L_x_2422:
        /* <DEDUP_REMOVED lines=38> */
.L_x_2432:
        /* <DEDUP_REMOVED lines=19> */
.L_x_2434:
[----:B------:R-:W-:Y:S05]  /*3820*/  BSYNC B0 ;  /* 0x0000000000007941 */ /* 0x000fea0003800000 */
.L_x_2433:
        /* <DEDUP_REMOVED lines=19> */
.L_x_2435:
        /* <DEDUP_REMOVED lines=12> */
[----:B0-----:R-:W-:Y:S01]  /*3a20*/  FFMA.FTZ R21, R47, R15, -R6 ;  /* 0x0000000f2f157223 */ /* 0x001fe20000010806 */
[----:B------:R-:W-:Y:S02]  /*3a30*/  LEA R14, P0, R12, UR12, 0x2 ;  /* 0x0000000c0c0e7c11 */ /* 0x000fe4000f8010ff */
[-C--:B------:R-:W-:Y:S01]  /*3a40*/  FMUL.FTZ R20, R5, R42.reuse ;  /* 0x0000002a05147220 */ /* 0x080fe20000410000 */
[----:B------:R-:W-:Y:S01]  /*3a50*/  IADD3 R43, R13, R43, RZ ;  /* 0x0000002b0d2b7210 */ /* 0x000fe20007ffe0ff */
[----:B------:R-:W-:-:S03]  /*3a60*/  FMUL.FTZ R21, R21, R42 ;  /* 0x0000002a15157220 */ /* 0x000fc60000410000 */
[----:B------:R-:W-:-:S05]  /*3a70*/  LEA.HI.X R15, R12, UR13, R43, 0x2, P0 ;  /* 0x0000000d0c0f7c11 */ /* 0x000fca00080f142b */
[----:B------:R2:W-:Y:S02]  /*3a80*/  STG.E.64 desc[UR8][R14.64], R20 ;  /* 0x000000140e007986 */ /* 0x0005e4000c101b08 */
.L_x_2437:
[----:B------:R-:W-:Y:S05]  /*3a90*/  BSYNC B0 ;  /* 0x0000000000007941 */ /* 0x000fea0003800000 */
.L_x_2436:
[----:B------:R-:W-:Y:S05]  /*3aa0*/  @!P4 BRA `(.L_x_2438) ;  /* 0x000000000048c947 */ /* 0x000fea0003800000 */
[----:B------:R-:W-:Y:S01]  /*3ab0*/  FFMA.FTZ R2, R8, R47, R49 ;  /* 0x0000002f08027223 */ /* 0x000fe20000010031 */
[----:B------:R-:W-:-:S03]  /*3ac0*/  FFMA.FTZ R0, R7, R51, R40 ;  /* 0x0000003307007223 */ /* 0x000fc60000010028 */
[----:B-1----:R-:W-:Y:S01]  /*3ad0*/  FMUL.FTZ R12, R2, -1.4426950216293334961 ;  /* 0xbfb8aa3b020c7820 */ /* 0x002fe20000410000 */
[----:B------:R-:W-:-:S05]  /*3ae0*/  FMUL.FTZ R5, R0, -1.4426950216293334961 ;  /* 0xbfb8aa3b00057820 */ /* 0x000fca0000410000 */
[----:B------:R-:W2:Y:S08]  /*3af0*/  MUFU.EX2 R12, R12 ;  /* 0x0000000c000c7308 */ /* 0x000eb00000000800 */
[----:B------:R-:W1:Y:S01]  /*3b00*/  MUFU.EX2 R5, R5 ;  /* 0x0000000500057308 */ /* 0x000e620000000800 */
[----:B--2---:R-:W-:-:S07]  /*3b10*/  FADD.FTZ R14, R12, 1 ;  /* 0x3f8000000c0e7421 */ /* 0x004fce0000010000 */
        /* <DEDUP_REMOVED lines=11> */
.L_x_2438:
[----:B------:R-:W-:Y:S04]  /*3bd0*/  BSSY B0, `(.L_x_2439) ;  /* 0x0000013000007945 */ /* 0x000fe80003800000 */
[----:B------:R-:W-:Y:S05]  /*3be0*/  @P2 BRA `(.L_x_2440) ;  /* 0x0000000000442947 */ /* 0x000fea0003800000 */
[----:B------:R-:W-:Y:S01]  /*3bf0*/  ULDC.64 UR12, c[0x0][0x288] ;  /* 0x0000a200000c7ab9 */ /* 0x000fe20000000a00 */
[--C-:B------:R-:W-:Y:S01]  /*3c00*/  FFMA.FTZ R0, R7, R25, R24.reuse ;  /* 0x0000001907007223 */ /* 0x100fe20000010018 */
[----:B------:R-:W-:Y:S01]  /*3c10*/  MOV R6, R58 ;  /* 0x0000003a00067202 */ /* 0x000fe20000000f00 */
[----:B------:R-:W-:Y:S01]  /*3c20*/  IMAD R41, R41, UR12, RZ ;  /* 0x0000000c29297c24 */ /* 0x000fe2000f8e02ff */
[----:B------:R-:W-:Y:S01]  /*3c30*/  MOV R7, R61 ;  /* 0x0000003d00077202 */ /* 0x000fe20000000f00 */
[----:B------:R-:W-:Y:S01]  /*3c40*/  FFMA.FTZ R8, R8, R25, R24 ;  /* 0x0000001908087223 */ /* 0x000fe20000010018 */
[----:B------:R-:W-:Y:S01]  /*3c50*/  FFMA.FTZ R5, R51, R16, -R0 ;  /* 0x0000001033057223 */ /* 0x000fe20000010800 */
[C---:B------:R-:W-:Y:S02]  /*3c60*/  IMAD R41, R48.reuse, UR13, R41 ;  /* 0x0000000d30297c24 */ /* 0x040fe4000f8e0229 */
[----:B------:R-:W-:Y:S01]  /*3c70*/  IMAD.WIDE.U32 R6, R48, UR12, R6 ;  /* 0x0000000c30067c25 */ /* 0x000fe2000f8e0006 */
[----:B------:R-:W-:-:S03]  /*3c80*/  ULDC.64 UR12, c[0x0][0x210] ;  /* 0x00008400000c7ab9 */ /* 0x000fc60000000a00 */
[----:B--2---:R-:W-:Y:S01]  /*3c90*/  FFMA.FTZ R15, R47, R17, -R8 ;  /* 0x000000112f0f7223 */ /* 0x004fe20000010808 */
[-C--:B------:R-:W-:Y:S01]  /*3ca0*/  FMUL.FTZ R14, R5, R42.reuse ;  /* 0x0000002a050e7220 */ /* 0x080fe20000410000 */
[----:B-1----:R-:W-:Y:S02]  /*3cb0*/  LEA R12, P0, R6, UR12, 0x2 ;  /* 0x0000000c060c7c11 */ /* 0x002fe4000f8010ff */
[----:B------:R-:W-:Y:S01]  /*3cc0*/  FMUL.FTZ R15, R15, R42 ;  /* 0x0000002a0f0f7220 */ /* 0x000fe20000410000 */
[----:B------:R-:W-:-:S04]  /*3cd0*/  IADD3 R41, R7, R41, RZ ;  /* 0x0000002907297210 */ /* 0x000fc80007ffe0ff */
[----:B------:R-:W-:-:S05]  /*3ce0*/  LEA.HI.X R13, R6, UR13, R41, 0x2, P0 ;  /* 0x0000000d060d7c11 */ /* 0x000fca00080f1429 */
[----:B------:R3:W-:Y:S02]  /*3cf0*/  STG.E.64 desc[UR8][R12.64], R14 ;  /* 0x0000000e0c007986 */ /* 0x0007e4000c101b08 */
.L_x_2440:
[----:B------:R-:W-:Y:S05]  /*3d00*/  BSYNC B0 ;  /* 0x0000000000007941 */ /* 0x000fea0003800000 */
.L_x_2439:
[----:B------:R-:W-:Y:S05]  /*3d10*/  @!P4 BRA `(.L_x_2441) ;  /* 0x000000000048c947 */ /* 0x000fea0003800000 */
[----:B------:R-:W-:Y:S01]  /*3d20*/  FFMA.FTZ R40, R9, R51, R40 ;  /* 0x0000003309287223 */ /* 0x000fe20000010028 */
[----:B------:R-:W-:-:S03]  /*3d30*/  FFMA.FTZ R49, R10, R47, R49 ;  /* 0x0000002f0a317223 */ /* 0x000fc60000010031 */
[----:B------:R-:W-:Y:S01]  /*3d40*/  FMUL.FTZ R0, R40, -1.4426950216293334961 ;  /* 0xbfb8aa3b28007820 */ /* 0x000fe20000410000 */
[----:B------:R-:W-:-:S05]  /*3d50*/  FMUL.FTZ R6, R49, -1.4426950216293334961 ;  /* 0xbfb8aa3b31067820 */ /* 0x000fca0000410000 */
[----:B------:R-:W4:Y:S08]  /*3d60*/  MUFU.EX2 R0, R0 ;  /* 0x0000000000007308 */ /* 0x000f300000000800 */
[----:B------:R-:W5:Y:S01]  /*3d70*/  MUFU.EX2 R6, R6 ;  /* 0x0000000600067308 */ /* 0x000f620000000800 */
[----:B----4-:R-:W-:-:S07]  /*3d80*/  FADD.FTZ R2, R0, 1 ;  /* 0x3f80000000027421 */ /* 0x010fce0000010000 */
[----:B------:R-:W1:Y:S01]  /*3d90*/  MUFU.RCP R5, R2 ;  /* 0x0000000200057308 */ /* 0x000e620000001000 */
[----:B-----5:R-:W-:-:S07]  /*3da0*/  FADD.FTZ R7, R6, 1 ;  /* 0x3f80000006077421 */ /* 0x020fce0000010000 */
[----:B------:R-:W4:Y:S01]  /*3db0*/  MUFU.RCP R8, R7 ;  /* 0x0000000700087308 */ /* 0x000f220000001000 */
[----:B-1-3--:R-:W-:Y:S01]  /*3dc0*/  FADD.FTZ R13, -R5, 1 ;  /* 0x3f800000050d7421 */ /* 0x00afe20000010100 */
[----:B------:R-:W-:-:S03]  /*3dd0*/  FMUL.FTZ R18, R18, R5 ;  /* 0x0000000512127220 */ /* 0x000fc60000410000 */
[----:B------:R-:W-:Y:S01]  /*3de0*/  FFMA.FTZ R13, R40, R13, 1 ;  /* 0x3f800000280d7423 */ /* 0x000fe2000001000d */
[----:B----4-:R-:W-:Y:S01]  /*3df0*/  FADD.FTZ R12, -R8, 1 ;  /* 0x3f800000080c7421 */ /* 0x010fe20000010100 */
[----:B------:R-:W-:Y:S02]  /*3e00*/  FMUL.FTZ R19, R19, R8 ;  /* 0x0000000813137220 */ /* 0x000fe40000410000 */
[----:B------:R-:W-:Y:S01]  /*3e10*/  FMUL.FTZ R18, R18, R13 ;  /* 0x0000000d12127220 */ /* 0x000fe20000410000 */
[----:B------:R-:W-:-:S04]  /*3e20*/  FFMA.FTZ R12, R49, R12, 1 ;  /* 0x3f800000310c7423 */ /* 0x000fc8000001000c */
[----:B------:R-:W-:-:S07]  /*3e30*/  FMUL.FTZ R19, R19, R12 ;  /* 0x0000000c13137220 */ /* 0x000fce0000410000 */
.L_x_2441:
        /* <DEDUP_REMOVED lines=18> */
.L_x_2443:
[----:B------:R-:W-:Y:S05]  /*3f60*/  BSYNC B0 ;  /* 0x0000000000007941 */ /* 0x000fea0003800000 */
.L_x_2442:
[----:B------:R-:W5:Y:S01]  /*3f70*/  LDC R0, c[0x0][0x10] ;  /* 0x00000400ff007b82 */ /* 0x000f620000000800 */
[----:B------:R-:W-:Y:S02]  /*3f80*/  IADD3 R44, R44, 0x1, RZ ;  /* 0x000000012c2c7810 */ /* 0x000fe40007ffe0ff */
[----:B-----5:R-:W-:-:S04]  /*3f90*/  IADD3 R53, R0, R53, RZ ;  /* 0x0000003500357210 */ /* 0x020fc80007ffe0ff */
[----:B------:R-:W-:-:S13]  /*3fa0*/  ISETP.GE.AND P0, PT, R53, UR4, PT ;  /* 0x0000000435007c0c */ /* 0x000fda000bf06270 */
[----:B------:R-:W-:Y:S05]  /*3fb0*/  @!P0 BRA `(.L_x_2444) ;  /* 0xffffffc000d08947 */ /* 0x000fea000383ffff */
.L_x_2409:
[----:B------:R-:W5:Y:S01]  /*3fc0*/  LDC R4, c[0x0][0xc] ;  /* 0x00000300ff047b82 */ /* 0x000f620000000800 */
[----:B------:R-:W-:Y:S01]  /*3fd0*/  ISETP.NE.AND P1, PT, R54, RZ, PT ;  /* 0x000000ff3600720c */ /* 0x000fe20003f25270 */
[----:B------:R-:W-:Y:S06]  /*3fe0*/  BSSY B0, `(.L_x_2445) ;  /* 0x0000011000007945 */ /* 0x000fec0003800000 */
[----:B----4-:R-:W4:Y:S08]  /*3ff0*/  LDC R7, c[0x0][0x10] ;  /* 0x00000400ff077b82 */ /* 0x010f300000000800 */
[----:B0-----:R-:W0:Y:S01]  /*4000*/  LDC.64 R2, c[0x0][0x258] ;  /* 0x00009600ff027b82 */ /* 0x001e220000000a00 */
        /* <DEDUP_REMOVED lines=14> */
.L_x_2446:
[----:B------:R-:W-:Y:S05]  /*40f0*/  BSYNC B0 ;  /* 0x0000000000007941 */ /* 0x000fea0003800000 */
.L_x_2445:
        /* <DEDUP_REMOVED lines=11> */
.L_x_2448:
[----:B------:R-:W4:Y:S04]  /*41b0*/  LDG.E.STRONG.GPU R5, desc[UR8][R2.64] ;  /* 0x0000000802057981 */ /* 0x000f28000c1ef900 */
[----:B----4-:R-:W-:Y:S01]  /*41c0*/  CCTL.IVALL ;  /* 0x00000000ff00798f */ /* 0x010fe20002000000 */
[----:B------:R-:W-:Y:S05]  /*41d0*/  YIELD ;  /* 0x0000000000007946 */ /* 0x000fea0003800000 */
[----:B------:R-:W-:-:S13]  /*41e0*/  ISETP.NE.AND P0, PT, R5, R0, PT ;  /* 0x000000000500720c */ /* 0x000fda0003f05270 */
[----:B------:R-:W-:Y:S05]  /*41f0*/  @P0 BRA `(.L_x_2448) ;  /* 0xfffffffc00ec0947 */ /* 0x000fea000383ffff */
.L_x_2447:
[----:B------:R-:W-:Y:S05]  /*4200*/  WARPSYNC.ALL ;  /* 0x0000000000007948 */ /* 0x000fea0003800000 */
[----:B-1----:R-:W0:Y:S08]  /*4210*/  LDC.64 R22, c[0x0][0x288] ;  /* 0x0000a200ff167b82 */ /* 0x002e300000000a00 */
        /* <DEDUP_REMOVED lines=11> */
[----:B--23--:R-:W0:Y:S01]  /*42d0*/  LDC.64 R14, c[0x0][0x218] ;  /* 0x00008600ff0e7b82 */ /* 0x00ce220000000a00 */
        /* <DEDUP_REMOVED lines=10> */
.L_x_2449:
        /* <DEDUP_REMOVED lines=25> */
.L_x_2450:
        /* <DEDUP_REMOVED lines=15> */
.L_x_5142:


//--------------------- .text._Z35group_norm_nhwc_bwd_one_pass_kernelI11Fp32IOBf16WLi128ELi96ELi768EEv26Group_norm_nhwc_bwd_params --------------------------
	.section	.text._Z35group_norm_nhwc_bwd_one_pass_kernelI11Fp32IOBf16WLi128ELi96ELi768EEv26Group_norm_nhwc_bwd_params,"ax",@progbits
	.align	128
        .global         _Z35group_norm_nhwc_bwd_one_pass_kernelI11Fp32IOBf16WLi128ELi96ELi768EEv26Group_norm_nhwc_bwd_params
        .type           _Z35group_norm_nhwc_bwd_one_pass_kernelI11Fp32IOBf16WLi128ELi96ELi768EEv26Group_norm_nhwc_bwd_params,@function
        .size           _Z35group_norm_nhwc_bwd_one_pass_kernelI11Fp32IOBf16WLi128ELi96ELi768EEv26Group_norm_nhwc_bwd_params,(.L_x_5143 - _Z35group_norm_nhwc_bwd_one_pass_kernelI11Fp32IOBf16WLi128ELi96ELi768EEv26Group_norm_nhwc_bwd_params)
        .other          _Z35group_norm_nhwc_bwd_one_pass_kernelI11Fp32IOBf16WLi128ELi96ELi768EEv26Group_norm_nhwc_bwd_params,@"STO_CUDA_ENTRY STV_DEFAULT"
_Z35group_norm_nhwc_bwd_one_pass_kernelI11Fp32IOBf16WLi128ELi96ELi768EEv26Group_norm_nhwc_bwd_params:
.text._Z35group_norm_nhwc_bwd_one_pass_kernelI11Fp32IOBf16WLi128ELi96ELi768EEv26Group_norm_nhwc_bwd_params:
        /* <DEDUP_REMOVED lines=53> */
.L_x_2502:
[----:B0-----:R-:W0:Y:S01]  /*0350*/  LDC R6, c[0x0][0x2a0] ;  /* 0x0000a800ff067b82 */ /* 0x001e220000000800 */
[----:B------:R-:W-:Y:S01]  /*0360*/  ISETP.LE.AND P5, PT, RZ, UR6, PT ;  /* 0x00000006ff007c0c */ /* 0x000fe2000bfa3270 */
[----:B------:R-:W-:Y:S01]  /*0370*/  ULDC.64 UR18, c[0x0][0x290] ;  /* 0x0000a40000127ab9 */ /* 0x000fe20000000a00 */
[----:B------:R-:W-:Y:S01]  /*0380*/  SHF.R.S32.HI R13, RZ, 0x1f, R64 ;  /* 0x0000001fff0d7819 */ /* 0x000fe20000011440 */
[----:B------:R-:W-:Y:S01]  /*0390*/  ULDC.64 UR12, c[0x0][0x298] ;  /* 0x0000a600000c7ab9 */ /* 0x000fe20000000a00 */
[----:B------:R-:W-:Y:S02]  /*03a0*/  SHF.R.S32.HI R19, RZ, 0x1f, R63 ;  /* 0x0000001fff137819 */ /* 0x000fe4000001143f */
[----:B------:R-:W-:Y:S02]  /*03b0*/  CS2R R32, SRZ ;  /* 0x0000000000207805 */ /* 0x000fe4000001ff00 */
[----:B------:R-:W-:Y:S01]  /*03c0*/  ISETP.GE.U32.AND P6, PT, R63, UR18, PT ;  /* 0x000000123f007c0c */ /* 0x000fe2000bfc6070 */
[----:B-12---:R-:W1:Y:S01]  /*03d0*/  @P1 LDC.64 R10, c[0x0][0x288] ;  /* 0x0000a200ff0a1b82 */ /* 0x006e620000000a00 */
[----:B------:R-:W-:-:S02]  /*03e0*/  SHF.R.S32.HI R21, RZ, 0x1f, R62 ;  /* 0x0000001fff157819 */ /* 0x000fc4000001143e */
[----:B------:R-:W-:Y:S02]  /*03f0*/  ISETP.GE.AND.EX P6, PT, R19, UR19, PT, P6 ;  /* 0x0000001313007c0c */ /* 0x000fe4000bfc6360 */
[----:B------:R-:W-:Y:S02]  /*0400*/  SHF.R.S32.HI R37, RZ, 0x1f, R60 ;  /* 0x0000001fff257819 */ /* 0x000fe4000001143c */
[----:B------:R-:W-:Y:S01]  /*0410*/  ISETP.GT.U32.OR P6, PT, R66, 0x2ff, P6 ;  /* 0x000002ff4200780c */ /* 0x000fe200037c4470 */
[----:B------:R-:W2:Y:S01]  /*0420*/  @P1 LDC.64 R22, c[0x0][0x230] ;  /* 0x00008c00ff161b82 */ /* 0x000ea20000000a00 */
[----:B0--3--:R-:W-:-:S04]  /*0430*/  IABS R5, R6 ;  /* 0x0000000600057213 */ /* 0x009fc80000000000 */
[----:B------:R-:W0:Y:S07]  /*0440*/  I2F.RP R0, R5 ;  /* 0x0000000500007306 */ /* 0x000e2e0000209400 */
[----:B------:R-:W3:Y:S08]  /*0450*/  @!P6 LDC.64 R8, c[0x0][0x288] ;  /* 0x0000a200ff08eb82 */ /* 0x000ef00000000a00 */
[----:B----4-:R-:W4:Y:S01]  /*0460*/  @!P6 LDC.64 R26, c[0x0][0x228] ;  /* 0x00008a00ff1aeb82 */ /* 0x010f220000000a00 */
[----:B0-----:R-:W0:Y:S01]  /*0470*/  MUFU.RCP R0, R0 ;  /* 0x0000000000007308 */ /* 0x001e220000001000 */
[----:B---3--:R-:W-:Y:S01]  /*0480*/  @!P6 IMAD R20, R19, R8, RZ ;  /* 0x000000081314e224 */ /* 0x008fe200078e02ff */
        /* <DEDUP_REMOVED lines=30> */
[----:B------:R-:W-:Y:S02]  /*0670*/  SHF.R.S32.HI R5, RZ, 0x1f, R67 ;  /* 0x0000001fff057819 */ /* 0x000fe40000011443 */
[----:B------:R-:W-:-:S02]  /*0680*/  IADD3 R74, P2, R67, R0, RZ ;  /* 0x00000000434a7210 */ /* 0x000fc40007f5e0ff */
[----:B------:R-:W-:Y:S02]  /*0690*/  SHF.R.S32.HI R2, RZ, 0x1f, R3 ;  /* 0x0000001fff027819 */ /* 0x000fe40000011403 */
[----:B------:R-:W-:Y:S02]  /*06a0*/  LEA.HI.X.SX32 R75, R0, R5, 0x1, P2 ;  /* 0x00000005004b7211 */ /* 0x000fe400010f0eff */
[----:B------:R-:W-:Y:S01]  /*06b0*/  ISETP.GE.U32.AND P4, PT, R62, UR18, PT ;  /* 0x000000123e007c0c */ /* 0x000fe2000bf86070 */
[----:B------:R-:W-:Y:S01]  /*06c0*/  IMAD R2, R2, UR12, RZ ;  /* 0x0000000c02027c24 */ /* 0x000fe2000f8e02ff */
[----:B------:R-:W0:Y:S01]  /*06d0*/  @!P0 LDC.64 R6, c[0x0][0x288] ;  /* 0x0000a200ff068b82 */ /* 0x000e220000000a00 */
[----:B------:R-:W-:Y:S01]  /*06e0*/  IMAD.WIDE.U32 R74, R3, UR12, R74 ;  /* 0x0000000c034a7c25 */ /* 0x000fe2000f8e004a */
[----:B------:R-:W-:Y:S02]  /*06f0*/  ISETP.GE.AND.EX P4, PT, R21, UR19, PT, P4 ;  /* 0x0000001315007c0c */ /* 0x000fe4000bf86340 */
[----:B------:R-:W-:Y:S01]  /*0700*/  ISETP.GE.U32.AND P3, PT, R61, UR18, PT ;  /* 0x000000123d007c0c */ /* 0x000fe2000bf66070 */
[----:B------:R-:W-:Y:S01]  /*0710*/  IMAD R77, R3, UR13, R2 ;  /* 0x0000000d034d7c24 */ /* 0x000fe2000f8e0202 */
[----:B------:R-:W-:Y:S01]  /*0720*/  @P1 MOV R76, R74 ;  /* 0x0000004a004c1202 */ /* 0x000fe20000000f00 */
[----:B-1----:R-:W-:Y:S01]  /*0730*/  @P1 IMAD R2, R53, R10, RZ ;  /* 0x0000000a35021224 */ /* 0x002fe200078e02ff */
[----:B------:R-:W1:Y:S01]  /*0740*/  @P1 LDC.64 R4, c[0x0][0x228] ;  /* 0x00008a00ff041b82 */ /* 0x000e620000000a00 */
[----:B------:R-:W-:-:S02]  /*0750*/  ISETP.GT.U32.OR P4, PT, R66, 0x2ff, P4 ;  /* 0x000002ff4200780c */ /* 0x000fc40002784470 */
[----:B------:R-:W-:Y:S02]  /*0760*/  CS2R R28, SRZ ;  /* 0x00000000001c7805 */ /* 0x000fe4000001ff00 */
[----:B------:R-:W-:Y:S01]  /*0770*/  IADD3 R77, R75, R77, RZ ;  /* 0x0000004d4b4d7210 */ /* 0x000fe20007ffe0ff */
[C---:B------:R-:W-:Y:S01]  /*0780*/  @P1 IMAD R3, R65.reuse, R11, R2 ;  /* 0x0000000b41031224 */ /* 0x040fe200078e0202 */
[----:B------:R-:W-:Y:S01]  /*0790*/  @!P0 MOV R16, R74 ;  /* 0x0000004a00108202 */ /* 0x000fe20000000f00 */
[----:B------:R-:W-:Y:S01]  /*07a0*/  ULDC.64 UR12, c[0x0][0x248] ;  /* 0x00009200000c7ab9 */ /* 0x000fe20000000a00 */
[----:B------:R-:W-:Y:S01]  /*07b0*/  @!P0 MOV R17, R77 ;  /* 0x0000004d00118202 */ /* 0x000fe20000000f00 */
[----:B------:R-:W-:-:S05]  /*07c0*/  @P1 IMAD.WIDE.U32 R10, R65, R10, R76 ;  /* 0x0000000a410a1225 */ /* 0x000fca00078e004c */
[----:B------:R-:W-:Y:S02]  /*07d0*/  @P1 IADD3 R11, R11, R3, RZ ;  /* 0x000000030b0b1210 */ /* 0x000fe40007ffe0ff */
[----:B------:R-:W3:Y:S01]  /*07e0*/  @!P0 LDC.64 R2, c[0x0][0x230] ;  /* 0x00008c00ff028b82 */ /* 0x000ee20000000a00 */
[-C--:B0-----:R-:W-:Y:S01]  /*07f0*/  @!P0 IMAD R13, R13, R6.reuse, RZ ;  /* 0x000000060d0d8224 */ /* 0x081fe200078e02ff */
[----:B------:R-:W-:Y:S01]  /*0800*/  @P1 SHF.L.U32 R15, R10, 0x2, RZ ;  /* 0x000000020a0f1819 */ /* 0x000fe200000006ff */
[----:B------:R-:W-:Y:S01]  /*0810*/  @!P0 IMAD.WIDE.U32 R16, R64, R6, R16 ;  /* 0x0000000640108225 */ /* 0x000fe200078e0010 */
[----:B------:R-:W-:Y:S02]  /*0820*/  @P1 SHF.L.U64.HI R18, R10, 0x2, R11 ;  /* 0x000000020a121819 */ /* 0x000fe4000001020b */
[----:B--2---:R-:W-:Y:S01]  /*0830*/  @P1 IADD3 R22, P5, R15, R22, RZ ;  /* 0x000000160f161210 */ /* 0x004fe20007fbe0ff */
[----:B------:R-:W-:Y:S01]  /*0840*/  @!P0 IMAD R25, R64, R7, R13 ;  /* 0x0000000740198224 */ /* 0x000fe200078e020d */
[----:B------:R-:W0:Y:S01]  /*0850*/  @!P0 LDC.64 R10, c[0x0][0x228] ;  /* 0x00008a00ff0a8b82 */ /* 0x000e220000000a00 */
[----:B------:R-:W-:-:S02]  /*0860*/  @!P0 SHF.L.U32 R19, R16, 0x2, RZ ;  /* 0x0000000210138819 */ /* 0x000fc400000006ff */
[----:B-1----:R-:W-:Y:S02]  /*0870*/  @P1 IADD3 R4, P2, R15, R4, RZ ;  /* 0x000000040f041210 */ /* 0x002fe40007f5e0ff */
[----:B------:R-:W-:Y:S01]  /*0880*/  @!P0 IADD3 R17, R17, R25, RZ ;  /* 0x0000001911118210 */ /* 0x000fe20007ffe0ff */
[----:B------:R-:W-:Y:S01]  /*0890*/  @!P6 IMAD R25, R63, R9, R20 ;  /* 0x000000093f19e224 */ /* 0x000fe200078e0214 */
[----:B------:R-:W-:Y:S01]  /*08a0*/  SHF.R.S32.HI R15, RZ, 0x1f, R61 ;  /* 0x0000001fff0f7819 */ /* 0x000fe2000001143d */
[----:B------:R-:W1:Y:S01]  /*08b0*/  @!P4 LDC.64 R12, c[0x0][0x288] ;  /* 0x0000a200ff0ccb82 */ /* 0x000e620000000a00 */
[----:B------:R-:W-:Y:S02]  /*08c0*/  @!P0 SHF.L.U64.HI R14, R16, 0x2, R17 ;  /* 0x00000002100e8819 */ /* 0x000fe40000010211 */
[----:B------:R-:W-:Y:S02]  /*08d0*/  @!P6 MOV R16, R74 ;  /* 0x0000004a0010e202 */ /* 0x000fe40000000f00 */
[----:B------:R-:W-:-:S02]  /*08e0*/  @!P6 MOV R17, R77 ;  /* 0x0000004d0011e202 */ /* 0x000fc40000000f00 */
[----:B------:R-:W-:Y:S01]  /*08f0*/  ISETP.GE.AND.EX P3, PT, R15, UR19, PT, P3 ;  /* 0x000000130f007c0c */ /* 0x000fe2000bf66330 */
[----:B------:R-:W2:Y:S01]  /*0900*/  @!P6 LDC.64 R6, c[0x0][0x230] ;  /* 0x00008c00ff06eb82 */ /* 0x000ea20000000a00 */
[----:B------:R-:W-:Y:S01]  /*0910*/  @P1 IADD3.X R23, R18, R23, RZ, P5, !PT ;  /* 0x0000001712171210 */ /* 0x000fe20002ffe4ff */
[----:B------:R-:W-:Y:S01]  /*0920*/  @!P6 IMAD.WIDE.U32 R16, R63, R8, R16 ;  /* 0x000000083f10e225 */ /* 0x000fe200078e0010 */
[----:B---3--:R-:W-:Y:S02]  /*0930*/  @!P0 IADD3 R8, P5, R19, R2, RZ ;  /* 0x0000000213088210 */ /* 0x008fe40007fbe0ff */
[----:B------:R-:W-:Y:S02]  /*0940*/  ISETP.GT.U32.OR P3, PT, R66, 0x2ff, P3 ;  /* 0x000002ff4200780c */ /* 0x000fe40001f64470 */
[----:B------:R-:W-:Y:S02]  /*0950*/  @!P0 IADD3.X R9, R14, R3, RZ, P5, !PT ;  /* 0x000000030e098210 */ /* 0x000fe40002ffe4ff */
[----:B------:R-:W-:-:S02]  /*0960*/  @!P6 IADD3 R3, R17, R25, RZ ;  /* 0x000000191103e210 */ /* 0x000fc40007ffe0ff */
[----:B------:R-:W-:Y:S01]  /*0970*/  @!P6 SHF.L.U32 R17, R16, 0x2, RZ ;  /* 0x000000021011e819 */ /* 0x000fe200000006ff */
[----:B------:R3:W5:Y:S01]  /*0980*/  @!P0 LDG.E.64 R32, desc[UR14][R8.64] ;  /* 0x0000000e08208981 */ /* 0x000762000c1e1b00 */
[----:B------:R-:W-:Y:S02]  /*0990*/  @P1 IADD3.X R5, R18, R5, RZ, P2, !PT ;  /* 0x0000000512051210 */ /* 0x000fe400017fe4ff */
[----:B------:R-:W-:Y:S01]  /*09a0*/  @!P6 SHF.L.U64.HI R16, R16, 0x2, R3 ;  /* 0x000000021010e819 */ /* 0x000fe20000010203 */
[----:B-1----:R-:W-:Y:S01]  /*09b0*/  @!P4 IMAD R21, R21, R12, RZ ;  /* 0x0000000c1515c224 */ /* 0x002fe200078e02ff */
[----:B0-----:R-:W-:Y:S01]  /*09c0*/  @!P0 IADD3 R10, P2, R19, R10, RZ ;  /* 0x0000000a130a8210 */ /* 0x001fe20007f5e0ff */
[----:B------:R-:W-:Y:S01]  /*09d0*/  UIMAD.WIDE UR12, UR6, 0x8, UR12 ;  /* 0x00000008060c78a5 */ /* 0x000fe2000f8e020c */
[----:B------:R-:W-:Y:S01]  /*09e0*/  @!P4 MOV R2, R74 ;  /* 0x0000004a0002c202 */ /* 0x000fe20000000f00 */
[----:B------:R-:W-:Y:S01]  /*09f0*/  @!P4 IMAD R21, R62, R13, R21 ;  /* 0x0000000d3e15c224 */ /* 0x000fe200078e0215 */
[----:B------:R-:W-:Y:S01]  /*0a00*/  @!P4 MOV R3, R77 ;  /* 0x0000004d0003c202 */ /* 0x000fe20000000f00 */
[----:B------:R-:W0:Y:S01]  /*0a10*/  @!P4 LDC.64 R18, c[0x0][0x228] ;  /* 0x00008a00ff12cb82 */ /* 0x000e220000000a00 */
[----:B------:R-:W-:-:S02]  /*0a20*/  @!P0 IADD3.X R11, R14, R11, RZ, P2, !PT ;  /* 0x0000000b0e0b8210 */ /* 0x000fc400017fe4ff */
[C---:B--2---:R-:W-:Y:S01]  /*0a30*/  @!P6 IADD3 R34, P2, R17.reuse, R6, RZ ;  /* 0x000000061122e210 */ /* 0x044fe20007f5e0ff */
[----:B------:R-:W-:Y:S01]  /*0a40*/  @!P4 IMAD.WIDE.U32 R12, R62, R12, R2 ;  /* 0x0000000c3e0cc225 */ /* 0x000fe200078e0002 */
[----:B----4-:R-:W-:Y:S02]  /*0a50*/  @!P6 IADD3 R26, P5, R17, R26, RZ ;  /* 0x0000001a111ae210 */ /* 0x010fe40007fbe0ff */
[C---:B------:R-:W-:Y:S01]  /*0a60*/  @!P6 IADD3.X R35, R16.reuse, R7, RZ, P2, !PT ;  /* 0x000000071023e210 */ /* 0x040fe200017fe4ff */
[----:B------:R-:W1:Y:S01]  /*0a70*/  @!P3 LDC.64 R2, c[0x0][0x288] ;  /* 0x0000a200ff02bb82 */ /* 0x000e620000000a00 */
[----:B------:R-:W-:Y:S02]  /*0a80*/  @!P6 IADD3.X R27, R16, R27, RZ, P5, !PT ;  /* 0x0000001b101be210 */ /* 0x000fe40002ffe4ff */
[----:B------:R-:W-:Y:S02]  /*0a90*/  CS2R R6, SRZ ;  /* 0x0000000000067805 */ /* 0x000fe4000001ff00 */
[----:B---3--:R-:W-:-:S02]  /*0aa0*/  CS2R R8, SRZ ;  /* 0x0000000000087805 */ /* 0x008fc4000001ff00 */
[----:B------:R-:W-:Y:S01]  /*0ab0*/  @!P4 IADD3 R13, R13, R21, RZ ;  /* 0x000000150d0dc210 */ /* 0x000fe20007ffe0ff */
[----:B------:R-:W5:Y:S01]  /*0ac0*/  @!P6 LDG.E.64 R28, desc[UR14][R34.64] ;  /* 0x0000000e221ce981 */ /* 0x000f62000c1e1b00 */
[----:B------:R-:W-:Y:S01]  /*0ad0*/  @!P4 SHF.L.U32 R39, R12, 0x2, RZ ;  /* 0x000000020c27c819 */ /* 0x000fe200000006ff */
[----:B------:R-:W2:Y:S02]  /*0ae0*/  @!P4 LDC.64 R16, c[0x0][0x230] ;  /* 0x00008c00ff10cb82 */ /* 0x000ea40000000a00 */
[----:B------:R3:W5:Y:S01]  /*0af0*/  @!P0 LDG.E.64 R6, desc[UR14][R10.64] ;  /* 0x0000000e0a068981 */ /* 0x000762000c1e1b00 */
[----:B------:R-:W-:Y:S02]  /*0b00*/  ISETP.GE.U32.AND P2, PT, R60, UR18, PT ;  /* 0x000000123c007c0c */ /* 0x000fe4000bf46070 */
[----:B------:R-:W-:Y:S01]  /*0b10*/  @!P4 SHF.L.U64.HI R12, R12, 0x2, R13 ;  /* 0x000000020c0cc819 */ /* 0x000fe2000001020d */
[----:B------:R4:W5:Y:S01]  /*0b20*/  @!P6 LDG.E.64 R8, desc[UR14][R26.64] ;  /* 0x0000000e1a08e981 */ /* 0x000962000c1e1b00 */
[----:B------:R-:W-:-:S02]  /*0b30*/  ISETP.GE.AND.EX P2, PT, R37, UR19, PT, P2 ;  /* 0x0000001325007c0c */ /* 0x000fc4000bf46320 */
[----:B------:R-:W-:Y:S01]  /*0b40*/  SHF.R.S32.HI R31, RZ, 0x1f, R59 ;  /* 0x0000001fff1f7819 */ /* 0x000fe2000001143b */
[----:B------:R-:W4:Y:S01]  /*0b50*/  @!P3 LDC.64 R20, c[0x0][0x230] ;  /* 0x00008c00ff14bb82 */ /* 0x000f220000000a00 */
[----:B---3--:R-:W-:Y:S02]  /*0b60*/  @!P3 MOV R10, R74 ;  /* 0x0000004a000ab202 */ /* 0x008fe40000000f00 */
[----:B------:R-:W-:Y:S01]  /*0b70*/  @!P3 MOV R11, R77 ;  /* 0x0000004d000bb202 */ /* 0x000fe20000000f00 */
[----:B-1----:R-:W-:-:S04]  /*0b80*/  @!P3 IMAD R14, R15, R2, RZ ;  /* 0x000000020f0eb224 */ /* 0x002fc800078e02ff */
[----:B------:R-:W1:Y:S01]  /*0b90*/  @!P3 LDC.64 R24, c[0x0][0x228] ;  /* 0x00008a00ff18bb82 */ /* 0x000e620000000a00 */
[C---:B------:R-:W-:Y:S02]  /*0ba0*/  @!P3 IMAD R41, R61.reuse, R3, R14 ;  /* 0x000000033d29b224 */ /* 0x040fe400078e020e */
[----:B------:R-:W-:Y:S01]  /*0bb0*/  @!P3 IMAD.WIDE.U32 R2, R61, R2, R10 ;  /* 0x000000023d02b225 */ /* 0x000fe200078e000a */
[C---:B--2---:R-:W-:Y:S02]  /*0bc0*/  @!P4 IADD3 R16, P6, R39.reuse, R16, RZ ;  /* 0x000000102710c210 */ /* 0x044fe40007fde0ff */
[----:B------:R-:W-:Y:S02]  /*0bd0*/  ISETP.GT.U32.OR P2, PT, R66, 0x2ff, P2 ;  /* 0x000002ff4200780c */ /* 0x000fe40001744470 */
[----:B------:R-:W-:Y:S02]  /*0be0*/  @!P4 IADD3.X R17, R12, R17, RZ, P6, !PT ;  /* 0x000000110c11c210 */ /* 0x000fe400037fe4ff */
[----:B0-----:R-:W-:-:S02]  /*0bf0*/  @!P4 IADD3 R18, P6, R39, R18, RZ ;  /* 0x000000122712c210 */ /* 0x001fc40007fde0ff */
[----:B------:R-:W-:Y:S02]  /*0c00*/  @!P3 IADD3 R35, R3, R41, RZ ;  /* 0x000000290323b210 */ /* 0x000fe40007ffe0ff */
[----:B------:R-:W-:Y:S02]  /*0c10*/  @!P4 IADD3.X R19, R12, R19, RZ, P6, !PT ;  /* 0x000000130c13c210 */ /* 0x000fe400037fe4ff */
[----:B------:R-:W-:Y:S02]  /*0c20*/  @!P3 SHF.L.U64.HI R12, R2, 0x2, R35 ;  /* 0x00000002020cb819 */ /* 0x000fe40000010223 */
[----:B------:R-:W-:Y:S01]  /*0c30*/  MOV R34, UR12 ;  /* 0x0000000c00227c02 */ /* 0x000fe20008000f00 */
[----:B------:R-:W0:Y:S01]  /*0c40*/  @!P2 LDC.64 R14, c[0x0][0x288] ;  /* 0x0000a200ff0eab82 */ /* 0x000e220000000a00 */
[----:B------:R-:W-:Y:S02]  /*0c50*/  MOV R35, UR13 ;  /* 0x0000000d00237c02 */ /* 0x000fe40008000f00 */
[----:B------:R-:W-:-:S04]  /*0c60*/  ISETP.GE.U32.AND P0, PT, R59, UR18, PT ;  /* 0x000000123b007c0c */ /* 0x000fc8000bf06070 */
[----:B------:R-:W-:Y:S01]  /*0c70*/  ISETP.GE.AND.EX P0, PT, R31, UR19, PT, P0 ;  /* 0x000000131f007c0c */ /* 0x000fe2000bf06300 */
[----:B------:R-:W2:Y:S01]  /*0c80*/  LDG.E.64 R34, desc[UR14][R34.64] ;  /* 0x0000000e22227981 */ /* 0x000ea2000c1e1b00 */
[----:B------:R-:W-:Y:S01]  /*0c90*/  SHF.R.S32.HI R13, RZ, 0x1f, R58 ;  /* 0x0000001fff0d7819 */ /* 0x000fe2000001143a */
[----:B------:R-:W3:Y:S01]  /*0ca0*/  @!P2 LDC.64 R42, c[0x0][0x230] ;  /* 0x00008c00ff2aab82 */ /* 0x000ee20000000a00 */
[----:B------:R-:W-:Y:S02]  /*0cb0*/  ISETP.GT.U32.OR P0, PT, R66, 0x2ff, P0 ;  /* 0x000002ff4200780c */ /* 0x000fe40000704470 */
[----:B------:R-:W-:-:S04]  /*0cc0*/  ISETP.GE.U32.AND P5, PT, R58, UR18, PT ;  /* 0x000000123a007c0c */ /* 0x000fc8000bfa6070 */
[----:B------:R-:W-:Y:S01]  /*0cd0*/  ISETP.GE.AND.EX P5, PT, R13, UR19, PT, P5 ;  /* 0x000000130d007c0c */ /* 0x000fe2000bfa6350 */
[----:B------:R-:W3:Y:S03]  /*0ce0*/  @!P2 LDC.64 R44, c[0x0][0x228] ;  /* 0x00008a00ff2cab82 */ /* 0x000ee60000000a00 */
[----:B------:R-:W-:Y:S02]  /*0cf0*/  ISETP.GT.U32.OR P5, PT, R66, 0x2ff, P5 ;  /* 0x000002ff4200780c */ /* 0x000fe40002fa4470 */
[----:B------:R-:W-:-:S03]  /*0d00*/  @!P3 SHF.L.U32 R3, R2, 0x2, RZ ;  /* 0x000000020203b819 */ /* 0x000fc600000006ff */
[----:B------:R-:W3:Y:S01]  /*0d10*/  @!P0 LDC.64 R10, c[0x0][0x288] ;  /* 0x0000a200ff0a8b82 */ /* 0x000ee20000000a00 */
[----:B----4-:R-:W-:Y:S01]  /*0d20*/  @!P3 IADD3 R20, P6, R3, R20, RZ ;  /* 0x000000140314b210 */ /* 0x010fe20007fde0ff */
[----:B0-----:R-:W-:Y:S01]  /*0d30*/  @!P2 IMAD R37, R37, R14, RZ ;  /* 0x0000000e2525a224 */ /* 0x001fe200078e02ff */
[----:B------:R-:W-:Y:S02]  /*0d40*/  @!P2 MOV R26, R74 ;  /* 0x0000004a001aa202 */ /* 0x000fe40000000f00 */
[----:B------:R-:W-:Y:S02]  /*0d50*/  @!P2 MOV R27, R77 ;  /* 0x0000004d001ba202 */ /* 0x000fe40000000f00 */
[----:B------:R-:W-:Y:S01]  /*0d60*/  @!P3 IADD3.X R21, R12, R21, RZ, P6, !PT ;  /* 0x000000150c15b210 */ /* 0x000fe200037fe4ff */
[C---:B------:R-:W-:Y:S01]  /*0d70*/  @!P2 IMAD R37, R60.reuse, R15, R37 ;  /* 0x0000000f3c25a224 */ /* 0x040fe200078e0225 */
[----:B-1----:R-:W-:Y:S01]  /*0d80*/  @!P3 IADD3 R24, P6, R3, R24, RZ ;  /* 0x000000180318b210 */ /* 0x002fe20007fde0ff */
[----:B------:R-:W-:Y:S01]  /*0d90*/  @!P2 IMAD.WIDE.U32 R14, R60, R14, R26 ;  /* 0x0000000e3c0ea225 */ /* 0x000fe200078e001a */
[----:B------:R-:W0:Y:S04]  /*0da0*/  @!P5 LDC.64 R2, c[0x0][0x288] ;  /* 0x0000a200ff02db82 */ /* 0x000e280000000a00 */
[----:B------:R-:W-:-:S02]  /*0db0*/  @!P2 IADD3 R15, R15, R37, RZ ;  /* 0x000000250f0fa210 */ /* 0x000fc40007ffe0ff */
[----:B------:R-:W-:Y:S02]  /*0dc0*/  @!P3 IADD3.X R25, R12, R25, RZ, P6, !PT ;  /* 0x000000190c19b210 */ /* 0x000fe400037fe4ff */
[----:B------:R-:W1:Y:S01]  /*0dd0*/  @!P0 LDC.64 R46, c[0x0][0x230] ;  /* 0x00008c00ff2e8b82 */ /* 0x000e620000000a00 */
[C---:B------:R-:W-:Y:S02]  /*0de0*/  @!P2 SHF.L.U32 R27, R14.reuse, 0x2, RZ ;  /* 0x000000020e1ba819 */ /* 0x040fe400000006ff */
[----:B------:R-:W-:Y:S01]  /*0df0*/  @!P2 SHF.L.U64.HI R12, R14, 0x2, R15 ;  /* 0x000000020e0ca819 */ /* 0x000fe2000001020f */
[----:B---3--:R-:W-:Y:S01]  /*0e00*/  @!P0 IMAD R26, R31, R10, RZ ;  /* 0x0000000a1f1a8224 */ /* 0x008fe200078e02ff */
[----:B------:R-:W-:Y:S02]  /*0e10*/  @!P0 MOV R14, R74 ;  /* 0x0000004a000e8202 */ /* 0x000fe40000000f00 */
[----:B------:R-:W-:Y:S01]  /*0e20*/  @!P0 MOV R15, R77 ;  /* 0x0000004d000f8202 */ /* 0x000fe20000000f00 */
[----:B------:R-:W3:Y:S01]  /*0e30*/  @!P0 LDC.64 R36, c[0x0][0x228] ;  /* 0x00008a00ff248b82 */ /* 0x000ee20000000a00 */
[----:B------:R-:W-:Y:S01]  /*0e40*/  @!P0 IMAD R31, R59, R11, R26 ;  /* 0x0000000b3b1f8224 */ /* 0x000fe200078e021a */
[----:B------:R-:W-:Y:S01]  /*0e50*/  @!P2 IADD3 R42, P6, R27, R42, RZ ;  /* 0x0000002a1b2aa210 */ /* 0x000fe20007fde0ff */
[----:B------:R-:W-:-:S03]  /*0e60*/  @!P0 IMAD.WIDE.U32 R10, R59, R10, R14 ;  /* 0x0000000a3b0a8225 */ /* 0x000fc600078e000e */
[C---:B------:R-:W-:Y:S02]  /*0e70*/  @!P2 IADD3.X R43, R12.reuse, R43, RZ, P6, !PT ;  /* 0x0000002b0c2ba210 */ /* 0x040fe400037fe4ff */
[----:B------:R-:W4:Y:S01]  /*0e80*/  @!P5 LDC.64 R38, c[0x0][0x230] ;  /* 0x00008c00ff26db82 */ /* 0x000f220000000a00 */
[----:B------:R-:W-:Y:S02]  /*0e90*/  @!P2 IADD3 R44, P6, R27, R44, RZ ;  /* 0x0000002c1b2ca210 */ /* 0x000fe40007fde0ff */
[----:B------:R-:W-:Y:S01]  /*0ea0*/  @!P0 IADD3 R11, R11, R31, RZ ;  /* 0x0000001f0b0b8210 */ /* 0x000fe20007ffe0ff */
[----:B0-----:R-:W-:Y:S01]  /*0eb0*/  @!P5 IMAD R14, R13, R2, RZ ;  /* 0x000000020d0ed224 */ /* 0x001fe200078e02ff */
[----:B------:R-:W-:-:S03]  /*0ec0*/  @!P2 IADD3.X R45, R12, R45, RZ, P6, !PT ;  /* 0x0000002d0c2da210 */ /* 0x000fc600037fe4ff */
[----:B------:R-:W0:Y:S01]  /*0ed0*/  @!P5 LDC.64 R40, c[0x0][0x228] ;  /* 0x00008a00ff28db82 */ /* 0x000e220000000a00 */
[C---:B------:R-:W-:Y:S02]  /*0ee0*/  @!P0 SHF.L.U32 R13, R10.reuse, 0x2, RZ ;  /* 0x000000020a0d8819 */ /* 0x040fe400000006ff */
[----:B------:R-:W-:Y:S02]  /*0ef0*/  @!P0 SHF.L.U64.HI R12, R10, 0x2, R11 ;  /* 0x000000020a0c8819 */ /* 0x000fe4000001020b */
[----:B------:R-:W-:Y:S02]  /*0f00*/  @!P5 MOV R10, R74 ;  /* 0x0000004a000ad202 */ /* 0x000fe40000000f00 */
[----:B------:R-:W-:Y:S01]  /*0f10*/  @!P5 MOV R11, R77 ;  /* 0x0000004d000bd202 */ /* 0x000fe20000000f00 */
[C---:B------:R-:W-:Y:S01]  /*0f20*/  @!P5 IMAD R15, R58.reuse, R3, R14 ;  /* 0x000000033a0fd224 */ /* 0x040fe200078e020e */
[----:B-1----:R-:W-:Y:S01]  /*0f30*/  @!P0 IADD3 R46, P6, R13, R46, RZ ;  /* 0x0000002e0d2e8210 */ /* 0x002fe20007fde0ff */
[----:B------:R-:W-:-:S03]  /*0f40*/  @!P5 IMAD.WIDE.U32 R2, R58, R2, R10 ;  /* 0x000000023a02d225 */ /* 0x000fc600078e000a */
[----:B------:R-:W-:Y:S02]  /*0f50*/  @!P0 IADD3.X R47, R12, R47, RZ, P6, !PT ;  /* 0x0000002f0c2f8210 */ /* 0x000fe400037fe4ff */
[----:B---3--:R-:W-:Y:S02]  /*0f60*/  @!P0 IADD3 R36, P6, R13, R36, RZ ;  /* 0x000000240d248210 */ /* 0x008fe40007fde0ff */
[----:B------:R-:W-:Y:S02]  /*0f70*/  @!P5 IADD3 R11, R3, R15, RZ ;  /* 0x0000000f030bd210 */ /* 0x000fe40007ffe0ff */
[----:B------:R-:W-:Y:S02]  /*0f80*/  @!P5 SHF.L.U32 R3, R2, 0x2, RZ ;  /* 0x000000020203d819 */ /* 0x000fe400000006ff */
[----:B------:R-:W-:Y:S02]  /*0f90*/  @!P0 IADD3.X R37, R12, R37, RZ, P6, !PT ;  /* 0x000000250c258210 */ /* 0x000fe400037fe4ff */
[----:B------:R-:W-:-:S02]  /*0fa0*/  @!P5 SHF.L.U64.HI R2, R2, 0x2, R11 ;  /* 0x000000020202d819 */ /* 0x000fc4000001020b */
[----:B----4-:R-:W-:-:S04]  /*0fb0*/  @!P5 IADD3 R38, P6, R3, R38, RZ ;  /* 0x000000260326d210 */ /* 0x010fc80007fde0ff */
[C---:B------:R-:W-:Y:S02]  /*0fc0*/  @!P5 IADD3.X R39, R2.reuse, R39, RZ, P6, !PT ;  /* 0x000000270227d210 */ /* 0x040fe400037fe4ff */
[----:B0-----:R-:W-:Y:S01]  /*0fd0*/  @!P5 IADD3 R40, P6, R3, R40, RZ ;  /* 0x000000280328d210 */ /* 0x001fe20007fde0ff */
[----:B------:R-:W-:Y:S01]  /*0fe0*/  HFMA2.MMA R3, -RZ, RZ, 0, 0 ;  /* 0x00000000ff037435 */ /* 0x000fe200000001ff */
[----:B------:R-:W-:Y:S02]  /*0ff0*/  CS2R R10, SRZ ;  /* 0x00000000000a7805 */ /* 0x000fe4000001ff00 */
[----:B------:R-:W-:Y:S02]  /*1000*/  CS2R R26, SRZ ;  /* 0x00000000001a7805 */ /* 0x000fe4000001ff00 */
[----:B------:R-:W-:Y:S02]  /*1010*/  @!P5 IADD3.X R41, R2, R41, RZ, P6, !PT ;  /* 0x000000290229d210 */ /* 0x000fe400037fe4ff */
[----:B------:R-:W-:-:S02]  /*1020*/  CS2R R14, SRZ ;  /* 0x00000000000e7805 */ /* 0x000fc4000001ff00 */
[----:B------:R-:W-:Y:S01]  /*1030*/  MOV R2, RZ ;  /* 0x000000ff00027202 */ /* 0x000fe20000000f00 */
[----:B------:R0:W5:Y:S04]  /*1040*/  @P1 LDG.E.64 R10, desc[UR14][R4.64] ;  /* 0x0000000e040a1981 */ /* 0x000168000c1e1b00 */
[----:B------:R1:W5:Y:S04]  /*1050*/  @!P4 LDG.E.64 R26, desc[UR14][R16.64] ;  /* 0x0000000e101ac981 */ /* 0x000368000c1e1b00 */
[----:B------:R3:W5:Y:S01]  /*1060*/  @!P3 LDG.E.64 R2, desc[UR14][R20.64] ;  /* 0x0000000e1402b981 */ /* 0x000762000c1e1b00 */
[----:B0-----:R-:W-:-:S03]  /*1070*/  CS2R R4, SRZ ;  /* 0x0000000000047805 */ /* 0x001fc6000001ff00 */
[----:B------:R0:W5:Y:S01]  /*1080*/  @!P3 LDG.E.64 R14, desc[UR14][R24.64] ;  /* 0x0000000e180eb981 */ /* 0x000162000c1e1b00 */
[----:B-1----:R-:W-:-:S03]  /*1090*/  CS2R R16, SRZ ;  /* 0x0000000000107805 */ /* 0x002fc6000001ff00 */
[----:B------:R-:W5:Y:S01]  /*10a0*/  @!P2 LDG.E.64 R4, desc[UR14][R42.64] ;  /* 0x0000000e2a04a981 */ /* 0x000f62000c1e1b00 */
[----:B---3--:R-:W-:-:S03]  /*10b0*/  CS2R R20, SRZ ;  /* 0x0000000000147805 */ /* 0x008fc6000001ff00 */
[----:B------:R-:W5:Y:S01]  /*10c0*/  @!P2 LDG.E.64 R16, desc[UR14][R44.64] ;  /* 0x0000000e2c10a981 */ /* 0x000f62000c1e1b00 */
[----:B0-----:R-:W-:-:S03]  /*10d0*/  CS2R R24, SRZ ;  /* 0x0000000000187805 */ /* 0x001fc6000001ff00 */
        /* <DEDUP_REMOVED lines=8> */
[----:B------:R0:W5:Y:S04]  /*1160*/  @!P0 LDG.E.64 R22, desc[UR14][R46.64] ;  /* 0x0000000e2e168981 */ /* 0x000168000c1e1b00 */
[----:B------:R0:W5:Y:S01]  /*1170*/  @!P0 LDG.E.64 R18, desc[UR14][R36.64] ;  /* 0x0000000e24128981 */ /* 0x000162000c1e1b00 */
[----:B------:R-:W-:Y:S01]  /*1180*/  UMOV UR13, 0x3f800000 ;  /* 0x3f800000000d7882 */ /* 0x000fe20000000000 */
[----:B------:R-:W-:Y:S01]  /*1190*/  BSSY B0, `(.L_x_2452) ;  /* 0x0000020000007945 */ /* 0x000fe20003800000 */
[----:B------:R-:W-:Y:S02]  /*11a0*/  CS2R R56, SRZ ;  /* 0x0000000000387805 */ /* 0x000fe4000001ff00 */
[----:B------:R-:W-:Y:S02]  /*11b0*/  CS2R R54, SRZ ;  /* 0x0000000000367805 */ /* 0x000fe4000001ff00 */
[----:B--2---:R-:W-:-:S13]  /*11c0*/  R2UR UR12, R34 ;  /* 0x00000000220c72ca */ /* 0x004fda00000e0000 */
[----:B------:R-:W-:-:S05]  /*11d0*/  MOV R34, UR12 ;  /* 0x0000000c00227c02 */ /* 0x000fca0008000f00 */
[----:B------:R-:W-:-:S05]  /*11e0*/  FFMA.FTZ R35, -R34, UR12, R35 ;  /* 0x0000000c22237c23 */ /* 0x000fca0008010123 */
[----:B------:R-:W-:-:S13]  /*11f0*/  FSETP.GTU.FTZ.AND P0, PT, R35, RZ, PT ;  /* 0x000000ff2300720b */ /* 0x000fda0003f1c000 */
[----:B------:R-:W-:Y:S01]  /*1200*/  VOTEU.ANY UP0, P0 ;  /* 0x00000000003f7886 */ /* 0x000fe20000000100 */
[----:B------:R-:W-:-:S04]  /*1210*/  PLOP3.LUT P0, PT, PT, PT, UP0, 0x80, 0x0 ;  /* 0x000000000000781c */ /* 0x000fc80003f0f008 */
[----:B------:R-:W-:-:S09]  /*1220*/  @UP0 ULDC UR11, c[0x0][0x250] ;  /* 0x00009400000b0ab9 */ /* 0x000fd20000000800 */
[----:B------:R-:W-:-:S06]  /*1230*/  @P0 FADD.FTZ R34, R35, UR11 ;  /* 0x0000000b23220e21 */ /* 0x000fcc0008010000 */
[----:B------:R-:W1:Y:S02]  /*1240*/  @P0 MUFU.RSQ R34, R34 ;  /* 0x0000002200220308 */ /* 0x000e640000001400 */
[----:B-1----:R-:W-:Y:S02]  /*1250*/  @P0 R2UR UR11, R34 ;  /* 0x00000000220b02ca */ /* 0x002fe400000e0000 */
[----:B------:R-:W-:-:S11]  /*1260*/  ISETP.GT.U32.AND P0, PT, R66, 0x2ff, PT ;  /* 0x000002ff4200780c */ /* 0x000fd60003f04070 */
[----:B------:R-:W-:Y:S02]  /*1270*/  @UP0 UMOV UR13, UR11 ;  /* 0x0000000b000d0c82 */ /* 0x000fe40008000000 */
[----:B0-----:R-:W-:Y:S05]  /*1280*/  @P0 BRA `(.L_x_2453) ;  /* 0x0000000000400947 */ /* 0x001fea0003800000 */
        /* <DEDUP_REMOVED lines=16> */
.L_x_2453:
[----:B------:R-:W-:Y:S05]  /*1390*/  BSYNC B0 ;  /* 0x0000000000007941 */ /* 0x000fea0003800000 */
.L_x_2452:
        /* <DEDUP_REMOVED lines=29> */
.L_x_2454:
[----:B------:R-:W-:Y:S01]  /*1570*/  FMUL.FTZ R31, R33, R57 ;  /* 0x00000039211f7220 */ /* 0x000fe20000410000 */
        /* <DEDUP_REMOVED lines=20> */
[----:B-1----:R-:W-:Y:S01]  /*16c0*/  FADD.FTZ R41, -R37, 1 ;  /* 0x3f80000025297421 */ /* 0x002fe20000010100 */
[----:B------:R-:W-:-:S03]  /*16d0*/  FMUL.FTZ R37, R6, R37 ;  /* 0x0000002506257220 */ /* 0x000fc60000410000 */
[----:B------:R-:W-:-:S04]  /*16e0*/  FFMA.FTZ R32, R32, R41, 1 ;  /* 0x3f80000020207423 */ /* 0x000fc80000010029 */
[----:B------:R-:W-:Y:S01]  /*16f0*/  FMUL.FTZ R32, R37, R32 ;  /* 0x0000002025207220 */ /* 0x000fe20000410000 */
[----:B------:R-:W-:-:S07]  /*1700*/  FMUL.FTZ R37, R34, R43 ;  /* 0x0000002b22257220 */ /* 0x000fce0000410000 */
.L_x_2455:
        /* <DEDUP_REMOVED lines=31> */
.L_x_2456:
[----:B------:R-:W-:Y:S01]  /*1900*/  FFMA.FTZ R39, R47, R31, R0 ;  /* 0x0000001f2f277223 */ /* 0x000fe20000010000 */
[----:B------:R-:W-:Y:S01]  /*1910*/  FMUL.FTZ R35, R28, R57 ;  /* 0x000000391c237220 */ /* 0x000fe20000410000 */
[----:B------:R-:W-:Y:S01]  /*1920*/  FADD.FTZ R0, R31, R30 ;  /* 0x0000001e1f007221 */ /* 0x000fe20000010000 */
[----:B------:R-:W-:Y:S01]  /*1930*/  FADD.FTZ R44, R26, -UR12 ;  /* 0x8000000c1a2c7e21 */ /* 0x000fe20008010000 */
[----:B------:R-:W-:Y:S01]  /*1940*/  MOV R26, R12 ;  /* 0x0000000c001a7202 */ /* 0x000fe20000000f00 */
[----:B------:R-:W-:Y:S01]  /*1950*/  FFMA.FTZ R30, R46, R35, R39 ;  /* 0x000000232e1e7223 */ /* 0x000fe20000010027 */
[----:B------:R-:W-:Y:S01]  /*1960*/  FADD.FTZ R31, R0, R35 ;  /* 0x00000023001f7221 */ /* 0x000fe20000010000 */
[----:B------:R-:W-:Y:S01]  /*1970*/  FADD.FTZ R0, R27, -UR12 ;  /* 0x8000000c1b007e21 */ /* 0x000fe20008010000 */
[----:B------:R-:W-:Y:S01]  /*1980*/  MOV R27, R13 ;  /* 0x0000000d001b7202 */ /* 0x000fe20000000f00 */
        /* <DEDUP_REMOVED lines=18> */
[----:B------:R-:W-:Y:S02]  /*1ab0*/  FMUL.FTZ R39, R12, R39 ;  /* 0x000000270c277220 */ /* 0x000fe40000410000 */
[----:B------:R-:W-:Y:S01]  /*1ac0*/  FMUL.FTZ R27, R27, R68 ;  /* 0x000000441b1b7220 */ /* 0x000fe20000410000 */
[----:B------:R-:W-:-:S04]  /*1ad0*/  FFMA.FTZ R26, R26, R43, 1 ;  /* 0x3f8000001a1a7423 */ /* 0x000fc8000001002b */
[----:B------:R-:W-:-:S07]  /*1ae0*/  FMUL.FTZ R26, R39, R26 ;  /* 0x0000001a271a7220 */ /* 0x000fce0000410000 */
.L_x_2457:
        /* <DEDUP_REMOVED lines=33> */
.L_x_2458:
[----:B------:R-:W-:Y:S01]  /*1d00*/  FMUL.FTZ R41, R31, R57 ;  /* 0x000000391f297220 */ /* 0x000fe20000410000 */
[----:B------:R-:W-:Y:S01]  /*1d10*/  FADD.FTZ R39, RZ, R33 ;  /* 0x00000021ff277221 */ /* 0x000fe20000010000 */
[----:B------:R-:W-:Y:S01]  /*1d20*/  FFMA.FTZ R43, R50, R33, RZ ;  /* 0x00000021322b7223 */ /* 0x000fe200000100ff */
        /* <DEDUP_REMOVED lines=34> */
.L_x_2459:
[----:B------:R-:W-:Y:S01]  /*1f50*/  FMUL.FTZ R41, R34, R57 ;  /* 0x0000003922297220 */ /* 0x000fe20000410000 */
[----:B------:R-:W-:Y:S01]  /*1f60*/  FFMA.FTZ R36, R47, R37, R38 ;  /* 0x000000252f247223 */ /* 0x000fe20000010026 */
[----:B------:R-:W-:Y:S01]  /*1f70*/  FADD.FTZ R38, R42, R37 ;  /* 0x000000252a267221 */ /* 0x000fe20000010000 */
[----:B------:R-:W-:Y:S01]  /*1f80*/  FADD.FTZ R68, R22, -UR12 ;  /* 0x8000000c16447e21 */ /* 0x000fe20008010000 */
[----:B------:R-:W-:Y:S01]  /*1f90*/  FFMA.FTZ R42, R4, R41, R39 ;  /* 0x00000029042a7223 */ /* 0x000fe20000010027 */
[----:B------:R-:W-:Y:S01]  /*1fa0*/  FMUL.FTZ R39, R32, R54 ;  /* 0x0000003620277220 */ /* 0x000fe20000410000 */
[----:B------:R-:W-:Y:S01]  /*1fb0*/  FADD.FTZ R40, R40, R41 ;  /* 0x0000002928287221 */ /* 0x000fe20000010000 */
[----:B------:R-:W-:Y:S01]  /*1fc0*/  FADD.FTZ R69, R23, -UR12 ;  /* 0x8000000c17457e21 */ /* 0x000fe20008010000 */
[----:B------:R-:W-:Y:S01]  /*1fd0*/  MOV R22, R18 ;  /* 0x0000001200167202 */ /* 0x000fe20000000f00 */
[----:B------:R-:W-:Y:S01]  /*1fe0*/  FFMA.FTZ R23, R5, R39, R42 ;  /* 0x0000002705177223 */ /* 0x000fe2000001002a */
[----:B------:R-:W-:Y:S01]  /*1ff0*/  FADD.FTZ R39, R39, R40 ;  /* 0x0000002827277221 */ /* 0x000fe20000010000 */
[----:B------:R-:W-:Y:S01]  /*2000*/  FMUL.FTZ R68, R68, UR13 ;  /* 0x0000000d44447c20 */ /* 0x000fe20008410000 */
        /* <DEDUP_REMOVED lines=21> */
.L_x_2460:
[----:B------:R-:W-:Y:S01]  /*2160*/  FMUL.FTZ R40, R22, R57 ;  /* 0x0000003916287220 */ /* 0x000fe20000410000 */
[----:B------:R-:W-:Y:S01]  /*2170*/  FADD.FTZ R25, R25, -UR12 ;  /* 0x8000000c19197e21 */ /* 0x000fe20008010000 */
[----:B------:R-:W-:Y:S02]  /*2180*/  FADD.FTZ R24, R24, -UR12 ;  /* 0x8000000c18187e21 */ /* 0x000fe40008010000 */
[----:B------:R-:W-:Y:S01]  /*2190*/  FFMA.FTZ R42, R68, R40, R23 ;  /* 0x00000028442a7223 */ /* 0x000fe20000010017 */
[----:B------:R-:W-:Y:S01]  /*21a0*/  FADD.FTZ R40, R39, R40 ;  /* 0x0000002827287221 */ /* 0x000fe20000010000 */
[----:B------:R-:W-:Y:S01]  /*21b0*/  FMUL.FTZ R39, R37, R54 ;  /* 0x0000003625277220 */ /* 0x000fe20000410000 */
[----:B------:R-:W-:Y:S01]  /*21c0*/  FMUL.FTZ R71, R25, UR13 ;  /* 0x0000000d19477c20 */ /* 0x000fe20008410000 */
[----:B------:R-:W-:Y:S01]  /*21d0*/  FMUL.FTZ R70, R24, UR13 ;  /* 0x0000000d18467c20 */ /* 0x000fe20008410000 */
[----:B------:R-:W-:Y:S01]  /*21e0*/  MOV R25, R20 ;  /* 0x0000001400197202 */ /* 0x000fe20000000f00 */
[----:B------:R-:W-:Y:S01]  /*21f0*/  FFMA.FTZ R23, R69, R39, R42 ;  /* 0x0000002745177223 */ /* 0x000fe2000001002a */
[----:B------:R-:W-:Y:S01]  /*2200*/  FADD.FTZ R39, R39, R40 ;  /* 0x0000002827277221 */ /* 0x000fe20000010000 */
        /* <DEDUP_REMOVED lines=20> */
.L_x_2461:
[----:B------:R-:W-:Y:S01]  /*2350*/  FMUL.FTZ R24, R25, R57 ;  /* 0x0000003919187220 */ /* 0x000fe20000410000 */
[----:B------:R-:W-:Y:S01]  /*2360*/  ISETP.GT.AND P0, PT, R52, 0x1e, PT ;  /* 0x0000001e3400780c */ /* 0x000fe20003f04270 */
[----:B------:R-:W-:Y:S01]  /*2370*/  FADD.FTZ R35, R35, R28 ;  /* 0x0000001c23237221 */ /* 0x000fe20000010000 */
[----:B------:R-:W-:Y:S01]  /*2380*/  FFMA.FTZ R33, R46, R28, R33 ;  /* 0x0000001c2e217223 */ /* 0x000fe20000010021 */
[----:B------:R-:W-:Y:S01]  /*2390*/  FFMA.FTZ R42, R70, R24, R23 ;  /* 0x00000018462a7223 */ /* 0x000fe20000010017 */
[----:B------:R-:W-:Y:S01]  /*23a0*/  FMUL.FTZ R23, R40, R54 ;  /* 0x0000003628177220 */ /* 0x000fe20000410000 */
[----:B------:R-:W-:Y:S01]  /*23b0*/  FADD.FTZ R72, R39, R24 ;  /* 0x0000001827487221 */ /* 0x000fe20000010000 */
[----:B------:R-:W-:Y:S01]  /*23c0*/  FADD.FTZ R28, R35, R26 ;  /* 0x0000001a231c7221 */ /* 0x000fe20000010000 */
[----:B------:R-:W-:Y:S01]  /*23d0*/  FADD.FTZ R38, R38, R29 ;  /* 0x0000001d26267221 */ /* 0x000fe20000010000 */
[----:B------:R-:W-:Y:S01]  /*23e0*/  FFMA.FTZ R24, R71, R23, R42 ;  /* 0x0000001747187223 */ /* 0x000fe2000001002a */
[----:B------:R-:W-:Y:S01]  /*23f0*/  FADD.FTZ R23, R23, R72 ;  /* 0x0000004817177221 */ /* 0x000fe20000010000 */
[----:B------:R-:W-:Y:S01]  /*2400*/  FFMA.FTZ R35, R44, R26, R33 ;  /* 0x0000001a2c237223 */ /* 0x000fe20000010021 */
[----:B------:R-:W0:Y:S01]  /*2410*/  S2UR UR18, SR_CgaCtaId ;  /* 0x00000000001279c3 */ /* 0x000e220000008800 */
[----:B------:R-:W-:Y:S01]  /*2420*/  FADD.FTZ R33, R38, R27 ;  /* 0x0000001b26217221 */ /* 0x000fe20000010000 */
[----:B------:R-:W1:Y:S01]  /*2430*/  SHFL.DOWN PT, R39, R24, 0x1, 0x1f ;  /* 0x08201f0018277f89 */ /* 0x000e6200000e0000 */
[----:B------:R-:W-:Y:S01]  /*2440*/  FFMA.FTZ R35, R2, R31, R35 ;  /* 0x0000001f02237223 */ /* 0x000fe20000010023 */
[----:B------:R-:W-:Y:S01]  /*2450*/  UMOV UR12, 0x400 ;  /* 0x00000400000c7882 */ /* 0x000fe20000000000 */
[----:B------:R-:W-:Y:S01]  /*2460*/  FADD.FTZ R33, R33, R30 ;  /* 0x0000001e21217221 */ /* 0x000fe20000010000 */
[----:B------:R-:W2:Y:S01]  /*2470*/  SHFL.DOWN PT, R42, R23, 0x1, 0x1f ;  /* 0x08201f00172a7f89 */ /* 0x000ea200000e0000 */
[----:B------:R-:W-:Y:S01]  /*2480*/  UIADD3 UR11, UR12, 0xf0, URZ ;  /* 0x000000f00c0b7890 */ /* 0x000fe2000fffe03f */
[----:B------:R-:W-:Y:S01]  /*2490*/  FFMA.FTZ R35, R4, R34, R35 ;  /* 0x0000002204237223 */ /* 0x000fe20000010023 */
[C---:B------:R-:W-:Y:S01]  /*24a0*/  ISETP.NE.AND P2, PT, R66.reuse, RZ, PT ;  /* 0x000000ff4200720c */ /* 0x040fe20003f45270 */
[----:B------:R-:W-:Y:S01]  /*24b0*/  BSSY B0, `(.L_x_2462) ;  /* 0x000006a000007945 */ /* 0x000fe20003800000 */
[----:B------:R-:W-:Y:S01]  /*24c0*/  ISETP.GT.U32.AND P3, PT, R66, 0x2f, PT ;  /* 0x0000002f4200780c */ /* 0x000fe20003f64070 */
[----:B------:R-:W-:Y:S01]  /*24d0*/  FFMA.FTZ R35, R68, R22, R35 ;  /* 0x0000001644237223 */ /* 0x000fe20000010023 */
[----:B0-----:R-:W-:Y:S01]  /*24e0*/  ULEA UR11, UR18, UR11, 0x18 ;  /* 0x0000000b120b7291 */ /* 0x001fe2000f8ec03f */
[----:B-1----:R-:W-:Y:S01]  /*24f0*/  @!P0 FADD.FTZ R24, R24, R39 ;  /* 0x0000002718188221 */ /* 0x002fe20000010000 */
[----:B--2---:R-:W-:-:S04]  /*2500*/  @!P0 FADD.FTZ R23, R23, R42 ;  /* 0x0000002a17178221 */ /* 0x004fc80000010000 */
[----:B------:R-:W0:Y:S01]  /*2510*/  SHFL.DOWN PT, R39, R24, 0x2, 0x1f ;  /* 0x08401f0018277f89 */ /* 0x000e2200000e0000 */
[----:B------:R-:W-:Y:S02]  /*2520*/  ISETP.GT.AND P0, PT, R52, 0x1d, PT ;  /* 0x0000001d3400780c */ /* 0x000fe40003f04270 */
[----:B------:R-:W-:Y:S01]  /*2530*/  LEA R72, R66, UR11, 0x4 ;  /* 0x0000000b42487c11 */ /* 0x000fe2000f8e20ff */
        /* <DEDUP_REMOVED lines=13> */
[----:B-1----:R-:W-:-:S03]  /*2610*/  @!P0 FADD.FTZ R23, R23, R42 ;  /* 0x0000002a17178221 */ /* 0x002fc60000010000 */
[----:B------:R-:W0:Y:S01]  /*2620*/  SHFL.DOWN PT, R29, R24, 0x10, 0x1f ;  /* 0x0a001f00181d7f89 */ /* 0x000e2200000e0000 */
[----:B------:R-:W-:Y:S01]  /*2630*/  ISETP.GT.AND P0, PT, R52, 0xf, PT ;  /* 0x0000000f3400780c */ /* 0x000fe20003f04270 */
[----:B------:R-:W-:Y:S01]  /*2640*/  FFMA.FTZ R36, R0, R27, R39 ;  /* 0x0000001b00247223 */ /* 0x000fe20000010027 */
[----:B------:R-:W-:Y:S01]  /*2650*/  FADD.FTZ R27, R28, R31 ;  /* 0x0000001f1c1b7221 */ /* 0x000fe20000010000 */
[----:B------:R-:W1:Y:S01]  /*2660*/  SHFL.DOWN PT, R26, R23, 0x10, 0x1f ;  /* 0x0a001f00171a7f89 */ /* 0x000e6200000e0000 */
[----:B------:R-:W-:Y:S01]  /*2670*/  FADD.FTZ R28, R33, R32 ;  /* 0x00000020211c7221 */ /* 0x000fe20000010000 */
[----:B------:R-:W-:Y:S01]  /*2680*/  FFMA.FTZ R36, R3, R30, R36 ;  /* 0x0000001e03247223 */ /* 0x000fe20000010024 */
[----:B------:R-:W-:Y:S02]  /*2690*/  FADD.FTZ R27, R27, R34 ;  /* 0x000000221b1b7221 */ /* 0x000fe40000010000 */
[----:B------:R-:W-:Y:S01]  /*26a0*/  FADD.FTZ R31, R28, R37 ;  /* 0x000000251c1f7221 */ /* 0x000fe20000010000 */
[----:B------:R-:W-:Y:S01]  /*26b0*/  FFMA.FTZ R36, R5, R32, R36 ;  /* 0x0000002005247223 */ /* 0x000fe20000010024 */
[----:B------:R-:W-:Y:S01]  /*26c0*/  FADD.FTZ R30, R27, R22 ;  /* 0x000000161b1e7221 */ /* 0x000fe20000010000 */
[----:B------:R-:W-:Y:S01]  /*26d0*/  FFMA.FTZ R28, R70, R25, R35 ;  /* 0x00000019461c7223 */ /* 0x000fe20000010023 */
[----:B------:R-:W-:Y:S01]  /*26e0*/  FADD.FTZ R31, R31, R40 ;  /* 0x000000281f1f7221 */ /* 0x000fe20000010000 */
[----:B------:R-:W-:Y:S01]  /*26f0*/  FFMA.FTZ R36, R69, R37, R36 ;  /* 0x0000002545247223 */ /* 0x000fe20000010024 */
[----:B------:R-:W-:Y:S01]  /*2700*/  FADD.FTZ R30, R30, R25 ;  /* 0x000000191e1e7221 */ /* 0x000fe20000010000 */
[----:B0-----:R-:W-:-:S02]  /*2710*/  @!P0 FADD.FTZ R24, R24, R29 ;  /* 0x0000001d18188221 */ /* 0x001fc40000010000 */
[----:B------:R-:W-:Y:S01]  /*2720*/  FFMA.FTZ R29, R71, R40, R36 ;  /* 0x00000028471d7223 */ /* 0x000fe20000010024 */
[----:B-1----:R-:W-:Y:S01]  /*2730*/  @!P0 FADD.FTZ R23, R23, R26 ;  /* 0x0000001a17178221 */ /* 0x002fe20000010000 */
[----:B------:R-:W-:-:S03]  /*2740*/  ISETP.NE.AND P0, PT, R52, RZ, PT ;  /* 0x000000ff3400720c */ /* 0x000fc60003f05270 */
[----:B------:R0:W-:Y:S01]  /*2750*/  STS.128 [R72], R28 ;  /* 0x0000001c48007388 */ /* 0x0001e20000000c00 */
[----:B------:R-:W-:-:S09]  /*2760*/  MOV R22, R24 ;  /* 0x0000001800167202 */ /* 0x000fd20000000f00 */
        /* <DEDUP_REMOVED lines=11> */
[----:B------:R-:W-:Y:S01]  /*2820*/  LDS.128 R36, [UR11+0x60] ;  /* 0x0000600bff247984 */ /* 0x000fe20008000c00 */
[----:B--2---:R-:W-:Y:S01]  /*2830*/  FADD.FTZ R23, R41, R24 ;  /* 0x0000001829177221 */ /* 0x004fe20000010000 */
[----:B------:R-:W-:Y:S02]  /*2840*/  FADD.FTZ R22, R22, R25 ;  /* 0x0000001916167221 */ /* 0x000fe40000010000 */
[----:B------:R-:W0:Y:S01]  /*2850*/  LDS.128 R40, [UR11+0x50] ;  /* 0x0000500bff287984 */ /* 0x000e220008000c00 */
[----:B------:R-:W-:Y:S01]  /*2860*/  FADD.FTZ R23, R23, R26 ;  /* 0x0000001a17177221 */ /* 0x000fe20000010000 */
[----:B------:R-:W-:Y:S02]  /*2870*/  FADD.FTZ R22, R22, R27 ;  /* 0x0000001b16167221 */ /* 0x000fe40000010000 */
[----:B------:R-:W1:Y:S01]  /*2880*/  LDS.128 R24, [UR11+0x70] ;  /* 0x0000700bff187984 */ /* 0x000e620008000c00 */
[----:B---3--:R-:W-:Y:S01]  /*2890*/  FADD.FTZ R23, R23, R32 ;  /* 0x0000002017177221 */ /* 0x008fe20000010000 */
[----:B------:R-:W-:-:S03]  /*28a0*/  FADD.FTZ R22, R22, R33 ;  /* 0x0000002116167221 */ /* 0x000fc60000010000 */
[----:B------:R-:W-:Y:S01]  /*28b0*/  FADD.FTZ R23, R23, R34 ;  /* 0x0000002217177221 */ /* 0x000fe20000010000 */
[----:B------:R-:W-:Y:S02]  /*28c0*/  FADD.FTZ R22, R22, R35 ;  /* 0x0000002316167221 */ /* 0x000fe40000010000 */
[----:B------:R-:W-:Y:S01]  /*28d0*/  LDS.128 R32, [UR11+0x90] ;  /* 0x0000900bff207984 */ /* 0x000fe20008000c00 */
[----:B0-----:R-:W-:Y:S01]  /*28e0*/  FADD.FTZ R23, R23, R40 ;  /* 0x0000002817177221 */ /* 0x001fe20000010000 */
[----:B------:R-:W-:-:S03]  /*28f0*/  FADD.FTZ R22, R22, R41 ;  /* 0x0000002916167221 */ /* 0x000fc60000010000 */
[----:B------:R-:W-:Y:S01]  /*2900*/  FADD.FTZ R23, R23, R42 ;  /* 0x0000002a17177221 */ /* 0x000fe20000010000 */
[----:B------:R-:W-:Y:S02]  /*2910*/  FADD.FTZ R22, R22, R43 ;  /* 0x0000002b16167221 */ /* 0x000fe40000010000 */
[----:B------:R-:W0:Y:S01]  /*2920*/  LDS.128 R40, [UR11+0x80] ;  /* 0x0000800bff287984 */ /* 0x000e220008000c00 */
[----:B------:R-:W-:Y:S01]  /*2930*/  FADD.FTZ R23, R23, R36 ;  /* 0x0000002417177221 */ /* 0x000fe20000010000 */
        /* <DEDUP_REMOVED lines=12> */
[----:B------:R-:W-:-:S03]  /*2a00*/  FADD.FTZ R22, R22, R43 ;  /* 0x0000002b16167221 */ /* 0x000fc60000010000 */
[----:B------:R-:W-:Y:S01]  /*2a10*/  FADD.FTZ R23, R23, R32 ;  /* 0x0000002017177221 */ /* 0x000fe20000010000 */
        /* <DEDUP_REMOVED lines=19> */
.L_x_2463:
[----:B------:R-:W-:Y:S05]  /*2b50*/  BSYNC B0 ;  /* 0x0000000000007941 */ /* 0x000fea0003800000 */
.L_x_2462:
[----:B------:R-:W-:Y:S06]  /*2b60*/  BAR.SYNC.DEFER_BLOCKING 0x0 ;  /* 0x0000000000007b1d */ /* 0x000fec0000010000 */
[----:B------:R-:W-:Y:S04]  /*2b70*/  BSSY B0, `(.L_x_2464) ;  /* 0x000004d000007945 */ /* 0x000fe80003800000 */
[----:B------:R-:W-:Y:S05]  /*2b80*/  @P3 BRA `(.L_x_2465) ;  /* 0x00000004002c3947 */ /* 0x000fea0003800000 */
[----:B------:R-:W1:Y:S04]  /*2b90*/  LDS.128 R32, [R72+0x300] ;  /* 0x0003000048207984 */ /* 0x000e680000000c00 */
[----:B------:R-:W2:Y:S04]  /*2ba0*/  LDS.128 R36, [R72+0x600] ;  /* 0x0006000048247984 */ /* 0x000ea80000000c00 */
[----:B------:R-:W3:Y:S01]  /*2bb0*/  LDS.128 R24, [R72+0x900] ;  /* 0x0009000048187984 */ /* 0x000ee20000000c00 */
[----:B-1----:R-:W-:Y:S01]  /*2bc0*/  FADD.FTZ R41, R28, R32 ;  /* 0x000000201c297221 */ /* 0x002fe20000010000 */
[----:B0-----:R-:W-:Y:S01]  /*2bd0*/  FADD.FTZ R28, R29, R33 ;  /* 0x000000211d1c7221 */ /* 0x001fe20000010000 */
[----:B------:R-:W-:Y:S01]  /*2be0*/  FADD.FTZ R29, R30, R34 ;  /* 0x000000221e1d7221 */ /* 0x000fe20000010000 */
        /* <DEDUP_REMOVED lines=69> */
.L_x_2465:
[----:B------:R-:W-:Y:S05]  /*3040*/  BSYNC B0 ;  /* 0x0000000000007941 */ /* 0x000fea0003800000 */
.L_x_2464:
        /* <DEDUP_REMOVED lines=20> */
.L_x_2467:
[----:B------:R-:W-:Y:S05]  /*3190*/  BSYNC B0 ;  /* 0x0000000000007941 */ /* 0x000fea0003800000 */
.L_x_2466:
[----:B------:R-:W-:Y:S05]  /*31a0*/  @!P0 BRA `(.L_x_2468) ;  /* 0x0000001000908947 */ /* 0x000fea0003800000 */
[----:B--2---:R-:W1:Y:S01]  /*31b0*/  LDC R34, c[0x0][0x10] ;  /* 0x00000400ff227b82 */ /* 0x004e620000000800 */
[----:B------:R-:W2:Y:S01]  /*31c0*/  S2R R33, SR_CTAID.Y ;  /* 0x0000000000217919 */ /* 0x000ea20000002600 */
[----:B------:R-:W-:-:S06]  /*31d0*/  ULOP3.LUT UR11, UR4, 0x1, URZ, 0xc0, !UPT ;  /* 0x00000001040b7892 */ /* 0x000fcc000f8ec03f */
[----:B------:R-:W3:Y:S08]  /*31e0*/  LDC.64 R24, c[0x0][0x258] ;  /* 0x00009600ff187b82 */ /* 0x000ef00000000a00 */
[----:B------:R-:W4:Y:S01]  /*31f0*/  LDC.64 R38, c[0x0][0x260] ;  /* 0x00009800ff267b82 */ /* 0x000f220000000a00 */
[----:B-1----:R-:W-:-:S04]  /*3200*/  IMAD R26, R34, UR11, RZ ;  /* 0x0000000b221a7c24 */ /* 0x002fc8000f8e02ff */
[C---:B0-----:R-:W-:Y:S01]  /*3210*/  IMAD R28, R26.reuse, R32, RZ ;  /* 0x000000201a1c7224 */ /* 0x041fe200078e02ff */
[----:B--2---:R-:W-:-:S04]  /*3220*/  IADD3 R27, R26, R33, RZ ;  /* 0x000000211a1b7210 */ /* 0x004fc80007ffe0ff */
[----:B------:R-:W-:Y:S01]  /*3230*/  SHF.L.U32 R29, R28, 0x1, RZ ;  /* 0x000000011c1d7819 */ /* 0x000fe200000006ff */
[----:B---3--:R-:W-:-:S04]  /*3240*/  IMAD.WIDE.U32 R24, R27, 0x4, R24 ;  /* 0x000000041b187825 */ /* 0x008fc800078e0018 */
[----:B----4-:R-:W-:Y:S01]  /*3250*/  IMAD.WIDE R38, R29, 0x4, R38 ;  /* 0x000000041d267825 */ /* 0x010fe200078e0226 */
        /* <DEDUP_REMOVED lines=22> */
.L_x_2470:
[----:B------:R-:W2:Y:S04]  /*33c0*/  LDG.E.STRONG.GPU R26, desc[UR14][R24.64] ;  /* 0x0000000e181a7981 */ /* 0x000ea8000c1ef900 */
[----:B--2---:R-:W-:Y:S01]  /*33d0*/  CCTL.IVALL ;  /* 0x00000000ff00798f */ /* 0x004fe20002000000 */
[----:B------:R-:W-:Y:S05]  /*33e0*/  YIELD ;  /* 0x0000000000007946 */ /* 0x000fea0003800000 */
[----:B------:R-:W-:-:S13]  /*33f0*/  ISETP.NE.AND P0, PT, R26, R29, PT ;  /* 0x0000001d1a00720c */ /* 0x000fda0003f05270 */
[----:B------:R-:W-:Y:S05]  /*3400*/  @P0 BRA `(.L_x_2470) ;  /* 0xfffffffc00ec0947 */ /* 0x000fea000383ffff */
.L_x_2469:
        /* <DEDUP_REMOVED lines=17> */
.L_x_2474:
        /* <DEDUP_REMOVED lines=115> */
.L_x_2473:
        /* <DEDUP_REMOVED lines=40> */
[C---:B------:R-:W-:Y:S02]  /*3ed0*/  @!P6 IMAD R29, R34.reuse, R26, R33 ;  /* 0x0000001a221de224 */ /* 0x040fe400078e0221 */
        /* <DEDUP_REMOVED lines=20> */
.L_x_2475:
[----:B------:R-:W-:-:S13]  /*4020*/  ISETP.NE.OR P0, PT, R35, RZ, P0 ;  /* 0x000000ff2300720c */ /* 0x000fda0000705670 */
[----:B------:R-:W-:Y:S05]  /*4030*/  @!P0 BRA `(.L_x_2471) ;  /* 0x00000000007c8947 */ /* 0x000fea0003800000 */
.L_x_2472:
        /* <DEDUP_REMOVED lines=31> */
.L_x_2471:
        /* <DEDUP_REMOVED lines=11> */
.L_x_2477:
[----:B------:R-:W-:Y:S05]  /*42e0*/  BSYNC B0 ;  /* 0x0000000000007941 */ /* 0x000fea0003800000 */
.L_x_2476:
        /* <DEDUP_REMOVED lines=16> */
.L_x_2468:
        /* <DEDUP_REMOVED lines=39> */
.L_x_2478:
        /* <DEDUP_REMOVED lines=19> */
.L_x_2480:
[----:B------:R-:W-:Y:S05]  /*4790*/  BSYNC B0 ;  /* 0x0000000000007941 */ /* 0x000fea0003800000 */
.L_x_2479:
        /* <DEDUP_REMOVED lines=19> */
.L_x_2481:
        /* <DEDUP_REMOVED lines=19> */
.L_x_2483:
[----:B------:R-:W-:Y:S05]  /*4a00*/  BSYNC B0 ;  /* 0x0000000000007941 */ /* 0x000fea0003800000 */
.L_x_2482:
        /* <DEDUP_REMOVED lines=19> */
.L_x_2484:
        /* <DEDUP_REMOVED lines=19> */
.L_x_2486:
[----:B------:R-:W-:Y:S05]  /*4c70*/  BSYNC B0 ;  /* 0x0000000000007941 */ /* 0x000fea0003800000 */
.L_x_2485:
[----:B0-----:R-:W-:Y:S02]  /*4c80*/  SHF.R.S32.HI R24, RZ, 0x1f, R60 ;  /* 0x0000001fff187819 */ /* 0x001fe4000001143c */
[----:B-1----:R-:W-:Y:S02]  /*4c90*/  SHF.R.S32.HI R23, RZ, 0x1f, R59 ;  /* 0x0000001fff177819 */ /* 0x002fe4000001143b */
        /* <DEDUP_REMOVED lines=19> */
[----:B--2---:R-:W-:Y:S01]  /*4dd0*/  FMUL.FTZ R8, R6, -1.4426950216293334961 ;  /* 0xbfb8aa3b06087820 */ /* 0x004fe20000410000 */
        /* <DEDUP_REMOVED lines=15> */
.L_x_2487:
[----:B------:R-:W-:Y:S04]  /*4ed0*/  BSSY B0, `(.L_x_2488) ;  /* 0x0000013000007945 */ /* 0x000fe80003800000 */
[----:B------:R-:W-:Y:S05]  /*4ee0*/  @P6 BRA `(.L_x_2489) ;  /* 0x0000000000446947 */ /* 0x000fea0003800000 */
[----:B------:R-:W-:Y:S01]  /*4ef0*/  ULDC.64 UR18, c[0x0][0x288] ;  /* 0x0000a20000127ab9 */ /* 0x000fe20000000a00 */
[----:B------:R-:W-:Y:S01]  /*4f00*/  MOV R6, R74 ;  /* 0x0000004a00067202 */ /* 0x000fe20000000f00 */
[----:B------:R-:W-:Y:S01]  /*4f10*/  IMAD R27, R27, UR18, RZ ;  /* 0x000000121b1b7c24 */ /* 0x000fe2000f8e02ff */
[----:B------:R-:W-:Y:S01]  /*4f20*/  MOV R7, R77 ;  /* 0x0000004d00077202 */ /* 0x000fe20000000f00 */
[-CC-:B------:R-:W-:Y:S01]  /*4f30*/  FFMA.FTZ R44, R44, R29.reuse, R28.reuse ;  /* 0x0000001d2c2c7223 */ /* 0x180fe2000001001c */
[----:B--2---:R-:W-:Y:S01]  /*4f40*/  FFMA.FTZ R9, R0, R29, R28 ;  /* 0x0000001d00097223 */ /* 0x004fe2000001001c */
        /* <DEDUP_REMOVED lines=11> */
.L_x_2489:
[----:B------:R-:W-:Y:S05]  /*5000*/  BSYNC B0 ;  /* 0x0000000000007941 */ /* 0x000fea0003800000 */
.L_x_2488:
[----:B------:R-:W-:Y:S05]  /*5010*/  @!P5 BRA `(.L_x_2490) ;  /* 0x000000000048d947 */ /* 0x000fea0003800000 */
[----:B------:R-:W-:Y:S01]  /*5020*/  FFMA.FTZ R0, R2, R57, R55 ;  /* 0x0000003902007223 */ /* 0x000fe20000010037 */
[----:B------:R-:W-:-:S03]  /*5030*/  FFMA.FTZ R6, R3, R54, R56 ;  /* 0x0000003603067223 */ /* 0x000fc60000010038 */
[----:B------:R-:W-:Y:S01]  /*5040*/  FMUL.FTZ R7, R0, -1.4426950216293334961 ;  /* 0xbfb8aa3b00077820 */ /* 0x000fe20000410000 */
[----:B0-2---:R-:W-:-:S05]  /*5050*/  FMUL.FTZ R10, R6, -1.4426950216293334961 ;  /* 0xbfb8aa3b060a7820 */ /* 0x005fca0000410000 */
        /* <DEDUP_REMOVED lines=14> */
.L_x_2490:
        /* <DEDUP_REMOVED lines=8> */
[C---:B0-2---:R-:W-:Y:S02]  /*51c0*/  IMAD R9, R61.reuse, UR19, R26 ;  /* 0x000000133d097c24 */ /* 0x045fe4000f8e021a */
        /* <DEDUP_REMOVED lines=10> */
.L_x_2492:
[----:B------:R-:W-:Y:S05]  /*5270*/  BSYNC B0 ;  /* 0x0000000000007941 */ /* 0x000fea0003800000 */
.L_x_2491:
[----:B------:R-:W-:Y:S05]  /*5280*/  @!P5 BRA `(.L_x_2493) ;  /* 0x000000000048d947 */ /* 0x000fea0003800000 */
[----:B------:R-:W-:Y:S01]  /*5290*/  FFMA.FTZ R0, R4, R57, R55 ;  /* 0x0000003904007223 */ /* 0x000fe20000010037 */
[----:B-1----:R-:W-:-:S03]  /*52a0*/  FFMA.FTZ R2, R5, R54, R56 ;  /* 0x0000003605027223 */ /* 0x002fc60000010038 */
        /* <DEDUP_REMOVED lines=16> */
.L_x_2493:
        /* <DEDUP_REMOVED lines=19> */
.L_x_2495:
[----:B------:R-:W-:Y:S05]  /*54e0*/  BSYNC B0 ;  /* 0x0000000000007941 */ /* 0x000fea0003800000 */
.L_x_2494:
[----:B------:R-:W-:Y:S05]  /*54f0*/  @!P5 BRA `(.L_x_2496) ;  /* 0x000000000048d947 */ /* 0x000fea0003800000 */
[----:B------:R-:W-:Y:S01]  /*5500*/  FFMA.FTZ R0, R68, R57, R55 ;  /* 0x0000003944007223 */ /* 0x000fe20000010037 */
[----:B-1----:R-:W-:-:S03]  /*5510*/  FFMA.FTZ R2, R69, R54, R56 ;  /* 0x0000003645027223 */ /* 0x002fc60000010038 */
[----:B------:R-:W-:Y:S01]  /*5520*/  FMUL.FTZ R3, R0, -1.4426950216293334961 ;  /* 0xbfb8aa3b00037820 */ /* 0x000fe20000410000 */
[----:B------:R-:W-:-:S05]  /*5530*/  FMUL.FTZ R6, R2, -1.4426950216293334961 ;  /* 0xbfb8aa3b02067820 */ /* 0x000fca0000410000 */
[----:B------:R-:W3:Y:S08]  /*5540*/  MUFU.EX2 R3, R3 ;  /* 0x0000000300037308 */ /* 0x000ef00000000800 */
[----:B------:R-:W1:Y:S01]  /*5550*/  MUFU.EX2 R6, R6 ;  /* 0x0000000600067308 */ /* 0x000e620000000800 */
[----:B---3--:R-:W-:-:S07]  /*5560*/  FADD.FTZ R4, R3, 1 ;  /* 0x3f80000003047421 */ /* 0x008fce0000010000 */
[----:B------:R-:W3:Y:S01]  /*5570*/  MUFU.RCP R5, R4 ;  /* 0x0000000400057308 */ /* 0x000ee20000001000 */
[----:B-1----:R-:W-:-:S07]  /*5580*/  FADD.FTZ R7, R6, 1 ;  /* 0x3f80000006077421 */ /* 0x002fce0000010000 */
[----:B0-2---:R-:W0:Y:S01]  /*5590*/  MUFU.RCP R8, R7 ;  /* 0x0000000700087308 */ /* 0x005e220000001000 */
[----:B---3--:R-:W-:Y:S01]  /*55a0*/  FADD.FTZ R9, -R5, 1 ;  /* 0x3f80000005097421 */ /* 0x008fe20000010100 */
[----:B------:R-:W-:-:S03]  /*55b0*/  FMUL.FTZ R18, R18, R5 ;  /* 0x0000000512127220 */ /* 0x000fc60000410000 */
[----:B------:R-:W-:Y:S01]  /*55c0*/  FFMA.FTZ R9, R0, R9, 1 ;  /* 0x3f80000000097423 */ /* 0x000fe20000010009 */
[----:B0-----:R-:W-:Y:S01]  /*55d0*/  FADD.FTZ R11, -R8, 1 ;  /* 0x3f800000080b7421 */ /* 0x001fe20000010100 */
[----:B------:R-:W-:Y:S02]  /*55e0*/  FMUL.FTZ R19, R19, R8 ;  /* 0x0000000813137220 */ /* 0x000fe40000410000 */
[----:B------:R-:W-:Y:S01]  /*55f0*/  FMUL.FTZ R18, R18, R9 ;  /* 0x0000000912127220 */ /* 0x000fe20000410000 */
[----:B------:R-:W-:-:S04]  /*5600*/  FFMA.FTZ R2, R2, R11, 1 ;  /* 0x3f80000002027423 */ /* 0x000fc8000001000b */
[----:B------:R-:W-:-:S07]  /*5610*/  FMUL.FTZ R19, R19, R2 ;  /* 0x0000000213137220 */ /* 0x000fce0000410000 */
.L_x_2496:
        /* <DEDUP_REMOVED lines=8> */
[----:B---3--:R-:W-:-:S04]  /*56a0*/  IMAD.WIDE.U32 R4, R59, UR18, R2 ;  /* 0x000000123b047c25 */ /* 0x008fc8000f8e0002 */
        /* <DEDUP_REMOVED lines=10> */
.L_x_2498:
[----:B------:R-:W-:Y:S05]  /*5750*/  BSYNC B0 ;  /* 0x0000000000007941 */ /* 0x000fea0003800000 */
.L_x_2497:
[----:B------:R-:W-:Y:S05]  /*5760*/  @!P5 BRA `(.L_x_2499) ;  /* 0x000000000048d947 */ /* 0x000fea0003800000 */
[----:B------:R-:W-:Y:S01]  /*5770*/  FFMA.FTZ R55, R70, R57, R55 ;  /* 0x0000003946377223 */ /* 0x000fe20000010037 */
[----:B------:R-:W-:-:S03]  /*5780*/  FFMA.FTZ R56, R71, R54, R56 ;  /* 0x0000003647387223 */ /* 0x000fc60000010038 */
[----:B------:R-:W-:Y:S01]  /*5790*/  FMUL.FTZ R0, R55, -1.4426950216293334961 ;  /* 0xbfb8aa3b37007820 */ /* 0x000fe20000410000 */
[----:B---3--:R-:W-:-:S05]  /*57a0*/  FMUL.FTZ R4, R56, -1.4426950216293334961 ;  /* 0xbfb8aa3b38047820 */ /* 0x008fca0000410000 */
[----:B------:R-:W1:Y:S08]  /*57b0*/  MUFU.EX2 R0, R0 ;  /* 0x0000000000007308 */ /* 0x000e700000000800 */
[----:B------:R-:W3:Y:S01]  /*57c0*/  MUFU.EX2 R4, R4 ;  /* 0x0000000400047308 */ /* 0x000ee20000000800 */
[----:B-1--4-:R-:W-:-:S07]  /*57d0*/  FADD.FTZ R2, R0, 1 ;  /* 0x3f80000000027421 */ /* 0x012fce0000010000 */
[----:B------:R-:W0:Y:S01]  /*57e0*/  MUFU.RCP R3, R2 ;  /* 0x0000000200037308 */ /* 0x000e220000001000 */
[----:B---3--:R-:W-:-:S07]  /*57f0*/  FADD.FTZ R5, R4, 1 ;  /* 0x3f80000004057421 */ /* 0x008fce0000010000 */
[----:B------:R-:W1:Y:S01]  /*5800*/  MUFU.RCP R6, R5 ;  /* 0x0000000500067308 */ /* 0x000e620000001000 */
[----:B0-2---:R-:W-:Y:S01]  /*5810*/  FADD.FTZ R8, -R3, 1 ;  /* 0x3f80000003087421 */ /* 0x005fe20000010100 */
[----:B------:R-:W-:-:S03]  /*5820*/  FMUL.FTZ R20, R20, R3 ;  /* 0x0000000314147220 */ /* 0x000fc60000410000 */
[----:B------:R-:W-:Y:S01]  /*5830*/  FFMA.FTZ R55, R55, R8, 1 ;  /* 0x3f80000037377423 */ /* 0x000fe20000010008 */
[----:B-1----:R-:W-:Y:S01]  /*5840*/  FADD.FTZ R7, -R6, 1 ;  /* 0x3f80000006077421 */ /* 0x002fe20000010100 */
[----:B------:R-:W-:Y:S02]  /*5850*/  FMUL.FTZ R21, R21, R6 ;  /* 0x0000000615157220 */ /* 0x000fe40000410000 */
[----:B------:R-:W-:Y:S01]  /*5860*/  FMUL.FTZ R20, R20, R55 ;  /* 0x0000003714147220 */ /* 0x000fe20000410000 */
[----:B------:R-:W-:-:S04]  /*5870*/  FFMA.FTZ R56, R56, R7, 1 ;  /* 0x3f80000038387423 */ /* 0x000fc80000010007 */
[----:B------:R-:W-:-:S07]  /*5880*/  FMUL.FTZ R21, R21, R56 ;  /* 0x0000003815157220 */ /* 0x000fce0000410000 */
.L_x_2499:
[----:B------:R-:W-:Y:S04]  /*5890*/  BSSY B0, `(.L_x_2500) ;  /* 0x0000012000007945 */ /* 0x000fe80003800000 */
[----:B------:R-:W-:Y:S05]  /*58a0*/  @P4 BRA `(.L_x_2501) ;  /* 0x0000000000404947 */ /* 0x000fea0003800000 */
[----:B------:R-:W-:Y:S01]  /*58b0*/  ULDC.64 UR18, c[0x0][0x288] ;  /* 0x0000a20000127ab9 */ /* 0x000fe20000000a00 */
[----:B------:R-:W-:Y:S01]  /*58c0*/  MOV R75, R77 ;  /* 0x0000004d004b7202 */ /* 0x000fe20000000f00 */
[----:B-1--4-:R-:W-:Y:S02]  /*58d0*/  IMAD R3, R22, UR18, RZ ;  /* 0x0000001216037c24 */ /* 0x012fe4000f8e02ff */
        /* <DEDUP_REMOVED lines=13> */
.L_x_2501:
[----:B------:R-:W-:Y:S05]  /*59b0*/  BSYNC B0 ;  /* 0x0000000000007941 */ /* 0x000fea0003800000 */
.L_x_2500:
[----:B------:R-:W-:Y:S01]  /*59c0*/  ULDC UR11, c[0x0][0x10] ;  /* 0x00000400000b7ab9 */ /* 0x000fe20000000800 */
[----:B------:R-:W-:Y:S02]  /*59d0*/  UIADD3 UR4, UR4, 0x1, URZ ;  /* 0x0000000104047890 */ /* 0x000fe4000fffe03f */
[----:B------:R-:W-:-:S04]  /*59e0*/  UIADD3 UR6, UR11, UR6, URZ ;  /* 0x000000060b067290 */ /* 0x000fc8000fffe03f */
[----:B------:R-:W-:-:S06]  /*59f0*/  UISETP.GE.AND UP0, UPT, UR6, UR5, UPT ;  /* 0x000000050600728c */ /* 0x000fcc000bf06270 */
[----:B------:R-:W-:-:S13]  /*5a00*/  PLOP3.LUT P0, PT, PT, PT, UP0, 0x80, 0x0 ;  /* 0x000000000000781c */ /* 0x000fda0003f0f008 */
[----:B------:R-:W-:Y:S05]  /*5a10*/  @!P0 BRA `(.L_x_2502) ;  /* 0xffffffa8004c8947 */ /* 0x000fea000383ffff */
.L_x_2451:
[----:B---3--:R-:W3:Y:S01]  /*5a20*/  LDC R4, c[0x0][0xc] ;  /* 0x00000300ff047b82 */ /* 0x008ee20000000800 */
[----:B------:R-:W-:Y:S01]  /*5a30*/  ISETP.NE.AND P1, PT, R66, RZ, PT ;  /* 0x000000ff4200720c */ /* 0x000fe20003f25270 */
[----:B------:R-:W-:Y:S06]  /*5a40*/  BSSY B0, `(.L_x_2503) ;  /* 0x0000011000007945 */ /* 0x000fec0003800000 */
[----:B------:R-:W5:Y:S08]  /*5a50*/  LDC R7, c[0x0][0x10] ;  /* 0x00000400ff077b82 */ /* 0x000f700000000800 */
[----:B-1--4-:R-:W1:Y:S01]  /*5a60*/  LDC.64 R2, c[0x0][0x258] ;  /* 0x00009600ff027b82 */ /* 0x012e620000000a00 */
[----:B---3--:R-:W-:-:S02]  /*5a70*/  ISETP.NE.AND P0, PT, R4, 0x1, PT ;  /* 0x000000010400780c */ /* 0x008fc40003f05270 */
[----:B-----5:R-:W-:-:S04]  /*5a80*/  SHF.L.U32 R0, R7, 0x1, RZ ;  /* 0x0000000107007819 */ /* 0x020fc800000006ff */
[----:B------:R-:W-:-:S05]  /*5a90*/  SEL R5, R0, RZ, P0 ;  /* 0x000000ff00057207 */ /* 0x000fca0000000000 */
[----:B-1----:R-:W-:Y:S01]  /*5aa0*/  IMAD.WIDE.U32 R2, R5, 0x4, R2 ;  /* 0x0000000405027825 */ /* 0x002fe200078e0002 */
[----:B------:R-:W-:Y:S06]  /*5ab0*/  @P1 BRA `(.L_x_2504) ;  /* 0x0000000000241947 */ /* 0x000fec0003800000 */
[----:B------:R-:W1:Y:S01]  /*5ac0*/  S2R R0, SR_LANEID ;  /* 0x0000000000007919 */ /* 0x000e620000000000 */
[----:B------:R-:W-:Y:S02]  /*5ad0*/  VOTEU.ANY UR4, UPT, PT ;  /* 0x0000000000047886 */ /* 0x000fe400038e0100 */
[----:B------:R-:W-:Y:S02]  /*5ae0*/  UFLO.U32 UR5, UR4 ;  /* 0x00000004000572bd */ /* 0x000fe400080e0000 */
[----:B------:R-:W3:Y:S04]  /*5af0*/  POPC R5, UR4 ;  /* 0x0000000400057d09 */ /* 0x000ee80008000000 */
[----:B-1----:R-:W-:-:S13]  /*5b00*/  ISETP.EQ.U32.AND P0, PT, R0, UR5, PT ;  /* 0x0000000500007c0c */ /* 0x002fda000bf02070 */
[----:B------:R-:W-:Y:S06]  /*5b10*/  @P0 MEMBAR.ALL.GPU ;  /* 0x0000000000000992 */ /* 0x000fec000000a000 */
[----:B------:R-:W-:-:S00]  /*5b20*/  @P0 ERRBAR ;  /* 0x00000000000009ab */ /* 0x000fc00000000000 */
[----:B------:R-:W-:Y:S06]  /*5b30*/  @P0 CGAERRBAR ;  /* 0x00000000000005ab */ /* 0x000fec0000000000 */
[----:B---3--:R1:W-:Y:S02]  /*5b40*/  @P0 REDG.E.ADD.S32.STRONG.GPU desc[UR14][R2.64], R5 ;  /* 0x000000050200098e */ /* 0x0083e4000c10e38e */
.L_x_2504:
[----:B------:R-:W-:Y:S05]  /*5b50*/  BSYNC B0 ;  /* 0x0000000000007941 */ /* 0x000fea0003800000 */
.L_x_2503:
[----:B------:R-:W3:Y:S01]  /*5b60*/  S2UR UR4, SR_CTAID.X ;  /* 0x00000000000479c3 */ /* 0x000ee20000002500 */
[----:B------:R-:W-:Y:S02]  /*5b70*/  IADD3 R0, R4, -0x1, RZ ;  /* 0xffffffff04007810 */ /* 0x000fe40007ffe0ff */
[----:B-1----:R-:W-:-:S05]  /*5b80*/  IADD3 R5, R7, -0x1, RZ ;  /* 0xffffffff07057810 */ /* 0x002fca0007ffe0ff */
[----:B------:R-:W1:Y:S01]  /*5b90*/  S2UR UR5, SR_CTAID.Y ;  /* 0x00000000000579c3 */ /* 0x000e620000002600 */
[----:B---3--:R-:W-:-:S04]  /*5ba0*/  ISETP.NE.AND P0, PT, R0, UR4, PT ;  /* 0x0000000400007c0c */ /* 0x008fc8000bf05270 */
[----:B-1----:R-:W-:-:S13]  /*5bb0*/  ISETP.NE.OR P0, PT, R5, UR5, P0 ;  /* 0x0000000505007c0c */ /* 0x002fda0008705670 */
[----:B------:R-:W-:Y:S05]  /*5bc0*/  @P0 EXIT ;  /* 0x000000000000094d */ /* 0x000fea0003800000 */
[----:B------:R-:W-:Y:S05]  /*5bd0*/  @P1 BRA `(.L_x_2505) ;  /* 0x0000000000201947 */ /* 0x000fea0003800000 */
[----:B------:R-:W-:-:S05]  /*5be0*/  IMAD R0, R4, R7, RZ ;  /* 0x0000000704007224 */ /* 0x000fca00078e02ff */
[----:B------:R-:W-:-:S13]  /*5bf0*/  ISETP.NE.AND P0, PT, R0, -0x1, PT ;  /* 0xffffffff0000780c */ /* 0x000fda0003f05270 */
[----:B------:R-:W-:Y:S05]  /*5c00*/  @!P0 BRA `(.L_x_2505) ;  /* 0x0000000000148947 */ /* 0x000fea0003800000 */
.L_x_2506:
[----:B------:R-:W3:Y:S04]  /*5c10*/  LDG.E.STRONG.GPU R5, desc[UR14][R2.64] ;  /* 0x0000000e02057981 */ /* 0x000ee8000c1ef900 */
[----:B---3--:R-:W-:Y:S01]  /*5c20*/  CCTL.IVALL ;  /* 0x00000000ff00798f */ /* 0x008fe20002000000 */
[----:B------:R-:W-:Y:S05]  /*5c30*/  YIELD ;  /* 0x0000000000007946 */ /* 0x000fea0003800000 */
[----:B------:R-:W-:-:S13]  /*5c40*/  ISETP.NE.AND P0, PT, R5, R0, PT ;  /* 0x000000000500720c */ /* 0x000fda0003f05270 */
[----:B------:R-:W-:Y:S05]  /*5c50*/  @P0 BRA `(.L_x_2506) ;  /* 0xfffffffc00ec0947 */ /* 0x000fea000383ffff */
.L_x_2505:
        /* <DEDUP_REMOVED lines=19> */
[----:B------:R-:W3:Y:S03]  /*5d90*/  LDC.64 R16, c[0x0][0x220] ;  /* 0x00008800ff107b82 */ /* 0x000ee60000000a00 */
[----:B------:R-:W-:-:S04]  /*5da0*/  IADD3.X R5, RZ, R5, RZ, P0, !PT ;  /* 0x00000005ff057210 */ /* 0x000fc800007fe4ff */
[--C-:B------:R-:W-:Y:S02]  /*5db0*/  SHF.R.S64 R29, R2, 0x1, R5.reuse ;  /* 0x00000001021d7819 */ /* 0x100fe40000001005 */
[----:B------:R-:W-:-:S04]  /*5dc0*/  SHF.R.S32.HI R2, RZ, 0x1, R5 ;  /* 0x00000001ff027819 */ /* 0x000fc80000011405 */
[----:B------:R-:W-:-:S07]  /*5dd0*/  SHF.L.U64.HI R31, R29, 0x2, R2 ;  /* 0x000000021d1f7819 */ /* 0x000fce0000010202 */
.L_x_2507:
[----:B------:R-:W-:-:S04]  /*5de0*/  LEA R6, P0, R66, UR4, 0x2 ;  /* 0x0000000442067c11 */ /* 0x000fc8000f8010ff */
[----:B------:R-:W-:Y:S02]  /*5df0*/  LEA.HI.X R7, R66, UR5, R0, 0x2, P0 ;  /* 0x0000000542077c11 */ /* 0x000fe400080f1400 */
[-C--:B0-2---:R-:W-:Y:S02]  /*5e00*/  LEA R8, P0, R25, R6.reuse, 0x2 ;  /* 0x0000000619087211 */ /* 0x085fe400078010ff */
[-C--:B------:R-:W-:Y:S01]  /*5e10*/  LEA R12, P2, R29, R6.reuse, 0x2 ;  /* 0x000000061d0c7211 */ /* 0x080fe200078410ff */
[----:B------:R-:W2:Y:S01]  /*5e20*/  LDG.E R0, desc[UR14][R6.64] ;  /* 0x0000000e06007981 */ /* 0x000ea2000c1e1900 */
[----:B------:R-:W-:Y:S02]  /*5e30*/  LEA R10, P1, R22, R6, 0x2 ;  /* 0x00000006160a7211 */ /* 0x000fe400078210ff */
[C---:B------:R-:W-:Y:S02]  /*5e40*/  IADD3.X R9, R7.reuse, R33, RZ, P0, !PT ;  /* 0x0000002107097210 */ /* 0x040fe400007fe4ff */
[----:B------:R-:W-:-:S02]  /*5e50*/  IADD3.X R13, R7, R31, RZ, P2, !PT ;  /* 0x0000001f070d7210 */ /* 0x000fc400017fe4ff */
[----:B------:R-:W-:Y:S02]  /*5e60*/  IADD3.X R11, R23, R7, RZ, P1, !PT ;  /* 0x00000007170b7210 */ /* 0x000fe40000ffe4ff */
[----:B------:R-:W2:Y:S04]  /*5e70*/  LDG.E R9, desc[UR14][R8.64] ;  /* 0x0000000e08097981 */ /* 0x000ea8000c1e1900 */
[----:B------:R-:W4:Y:S04]  /*5e80*/  LDG.E R10, desc[UR14][R10.64] ;  /* 0x0000000e0a0a7981 */ /* 0x000f28000c1e1900 */
[----:B------:R-:W4:Y:S01]  /*5e90*/  LDG.E R13, desc[UR14][R12.64] ;  /* 0x0000000e0c0d7981 */ /* 0x000f22000c1e1900 */
[----:B------:R-:W-:-:S02]  /*5ea0*/  SHF.L.U32 R5, R66, 0x1, RZ ;  /* 0x0000000142057819 */ /* 0x000fc400000006ff */
[----:B------:R-:W-:-:S03]  /*5eb0*/  IADD3 R66, R66, 0x300, RZ ;  /* 0x0000030042427810 */ /* 0x000fc60007ffe0ff */
[----:B-1----:R-:W-:-:S04]  /*5ec0*/  IMAD.WIDE R2, R5, 0x2, R14 ;  /* 0x0000000205027825 */ /* 0x002fc800078e020e */
[----:B---3--:R-:W-:Y:S01]  /*5ed0*/  IMAD.WIDE R4, R5, 0x2, R16 ;  /* 0x0000000205047825 */ /* 0x008fe200078e0210 */
[----:B------:R-:W-:Y:S02]  /*5ee0*/  ISETP.GT.U32.AND P0, PT, R25, R66, PT ;  /* 0x000000421900720c */ /* 0x000fe40003f04070 */
[----:B--2---:R-:W-:Y:S02]  /*5ef0*/  F2FP.BF16.F32.PACK_AB R19, R9, R0 ;  /* 0x000000000913723e */ /* 0x004fe400000010ff */
[----:B------:R-:W-:Y:S02]  /*5f00*/  SHF.R.S32.HI R0, RZ, 0x1f, R66 ;  /* 0x0000001fff007819 */ /* 0x000fe40000011442 */
[----:B----4-:R-:W-:Y:S01]  /*5f10*/  F2FP.BF16.F32.PACK_AB R21, R13, R10 ;  /* 0x0000000a0d15723e */ /* 0x010fe200000010ff */
[----:B------:R4:W-:Y:S04]  /*5f20*/  STG.E desc[UR14][R2.64], R19 ;  /* 0x0000001302007986 */ /* 0x0009e8000c10190e */
[----:B------:R4:W-:Y:S01]  /*5f30*/  STG.E desc[UR14][R4.64], R21 ;  /* 0x0000001504007986 */ /* 0x0009e2000c10190e */
[----:B------:R-:W-:-:S13]  /*5f40*/  ISETP.GT.AND.EX P0, PT, R27, R0, PT, P0 ;  /* 0x000000001b00720c */ /* 0x000fda0003f04300 */
[----:B----4-:R-:W-:Y:S05]  /*5f50*/  @P0 BRA `(.L_x_2507) ;  /* 0xfffffffc00a00947 */ /* 0x010fea000383ffff */
[----:B------:R-:W-:Y:S05]  /*5f60*/  EXIT ;  /* 0x000000000000794d */ /* 0x000fea0003800000 */
.L_x_2508:
        /* <DEDUP_REMOVED lines=9> */
.L_x_5143:


//--------------------- .text._Z35group_norm_nhwc_bwd_one_pass_kernelI11Fp32IOBf16WLi256ELi96ELi768EEv26Group_norm_nhwc_bwd_params --------------------------
	.section	.text._Z35group_norm_nhwc_bwd_one_pass_kernelI11Fp32IOBf16WLi256ELi96ELi768EEv26Group_norm_nhwc_bwd_params,"ax",@progbits
	.align	128
        .global         _Z35group_norm_nhwc_bwd_one_pass_kernelI11Fp32IOBf16WLi256ELi96ELi768EEv26Group_norm_nhwc_bwd_params
        .type           _Z35group_norm_nhwc_bwd_one_pass_kernelI11Fp32IOBf16WLi256ELi96ELi768EEv26Group_norm_nhwc_bwd_params,@function
        .size           _Z35group_norm_nhwc_bwd_one_pass_kernelI11Fp32IOBf16WLi256ELi96ELi768EEv26Group_norm_nhwc_bwd_params,(.L_x_5144 - _Z35group_norm_nhwc_bwd_one_pass_kernelI11Fp32IOBf16WLi256ELi96ELi768EEv26Group_norm_nhwc_bwd_params)
        .other          _Z35group_norm_nhwc_bwd_one_pass_kernelI11Fp32IOBf16WLi256ELi96ELi768EEv26Group_norm_nhwc_bwd_params,@"STO_CUDA_ENTRY STV_DEFAULT"
_Z35group_norm_nhwc_bwd_one_pass_kernelI11Fp32IOBf16WLi256ELi96ELi768EEv26Group_norm_nhwc_bwd_params:
.text._Z35group_norm_nhwc_bwd_one_pass_kernelI11Fp32IOBf16WLi256ELi96ELi768EEv26Group_norm_nhwc_bwd_params:
        /* <DEDUP_REMOVED lines=53> */
.L_x_2592:
[----:B--2---:R-:W2:Y:S01]  /*0350*/  LDL R8, [R1+0x34] ;  /* 0x0000340001087983 */ /* 0x004ea20000100800 */
        /* <DEDUP_REMOVED lines=8> */
[----:B------:R-:W-:Y:S01]  /*03e0*/  ULDC.64 UR18, c[0x0][0x290] ;  /* 0x0000a40000127ab9 */ /* 0x000fe20000000a00 */
[----:B-1----:R-:W-:Y:S01]  /*03f0*/  IADD3 R25, R2, 0xa0, RZ ;  /* 0x000000a002197810 */ /* 0x002fe20007ffe0ff */
[----:B------:R-:W0:Y:S01]  /*0400*/  @P1 LDC.64 R64, c[0x0][0x230] ;  /* 0x00008c00ff401b82 */ /* 0x000e220000000a00 */
[----:B------:R-:W-:-:S02]  /*0410*/  R2UR UR15, R3 ;  /* 0x00000000030f72ca */ /* 0x000fc400000e0000 */
[----:B------:R-:W-:Y:S02]  /*0420*/  CS2R R60, SRZ ;  /* 0x00000000003c7805 */ /* 0x000fe4000001ff00 */
[----:B------:R-:W-:Y:S02]  /*0430*/  ISETP.GE.U32.AND P2, PT, R25, UR18, PT ;  /* 0x0000001219007c0c */ /* 0x000fe4000bf46070 */
[----:B------:R-:W-:Y:S02]  /*0440*/  SHF.R.S32.HI R7, RZ, 0x1f, R25 ;  /* 0x0000001fff077819 */ /* 0x000fe40000011419 */
[----:B------:R-:W-:Y:S01]  /*0450*/  IADD3 R35, R2, 0x60, RZ ;  /* 0x0000006002237810 */ /* 0x000fe20007ffe0ff */
[----:B-----5:R-:W1:Y:S01]  /*0460*/  @P1 LDC.64 R48, c[0x0][0x228] ;  /* 0x00008a00ff301b82 */ /* 0x020e620000000a00 */
[----:B------:R-:W-:Y:S02]  /*0470*/  ISETP.GE.AND.EX P2, PT, R7, UR19, PT, P2 ;  /* 0x0000001307007c0c */ /* 0x000fe4000bf46320 */
[----:B------:R-:W-:-:S02]  /*0480*/  ISETP.GE.U32.AND P5, PT, R35, UR18, PT ;  /* 0x0000001223007c0c */ /* 0x000fc4000bfa6070 */
[----:B------:R-:W-:Y:S01]  /*0490*/  ISETP.GT.U32.OR P2, PT, R0, 0x2ff, P2 ;  /* 0x000002ff0000780c */ /* 0x000fe20001744470 */
[----:B---3--:R-:W3:Y:S01]  /*04a0*/  I2F.RP R3, UR15 ;  /* 0x0000000f00037d06 */ /* 0x008ee20008209400 */
[----:B------:R-:W-:Y:S02]  /*04b0*/  SHF.R.S32.HI R15, RZ, 0x1f, R35 ;  /* 0x0000001fff0f7819 */ /* 0x000fe40000011423 */
[----:B------:R-:W-:Y:S02]  /*04c0*/  IADD3 R26, R2, 0x70, RZ ;  /* 0x00000070021a7810 */ /* 0x000fe40007ffe0ff */
[----:B------:R-:W-:Y:S02]  /*04d0*/  ISETP.GE.AND.EX P5, PT, R15, UR19, PT, P5 ;  /* 0x000000130f007c0c */ /* 0x000fe4000bfa6350 */
[----:B------:R-:W-:Y:S02]  /*04e0*/  SHF.R.S32.HI R11, RZ, 0x1f, R2 ;  /* 0x0000001fff0b7819 */ /* 0x000fe40000011402 */
[----:B------:R-:W-:-:S02]  /*04f0*/  ISETP.GE.U32.AND P4, PT, R26, UR18, PT ;  /* 0x000000121a007c0c */ /* 0x000fc4000bf86070 */
[----:B------:R-:W-:Y:S01]  /*0500*/  SHF.R.S32.HI R29, RZ, 0x1f, R26 ;  /* 0x0000001fff1d7819 */ /* 0x000fe2000001141a */
[----:B----4-:R-:W4:Y:S01]  /*0510*/  @!P2 LDC.64 R18, c[0x0][0x230] ;  /* 0x00008c00ff12ab82 */ /* 0x010f220000000a00 */
[C---:B------:R-:W-:Y:S01]  /*0520*/  ISETP.GT.U32.OR P5, PT, R0.reuse, 0x2ff, P5 ;  /* 0x000002ff0000780c */ /* 0x040fe20002fa4470 */
[----:B---3--:R-:W3:Y:S01]  /*0530*/  MUFU.RCP R3, R3 ;  /* 0x0000000300037308 */ /* 0x008ee20000001000 */
[----:B------:R-:W-:Y:S02]  /*0540*/  ISETP.GE.AND.EX P4, PT, R29, UR19, PT, P4 ;  /* 0x000000131d007c0c */ /* 0x000fe4000bf86340 */
[----:B------:R-:W-:Y:S02]  /*0550*/  SHF.R.S32.HI R21, RZ, 0x1f, R25 ;  /* 0x0000001fff157819 */ /* 0x000fe40000011419 */
[----:B------:R-:W-:Y:S01]  /*0560*/  ISETP.GT.U32.OR P4, PT, R0, 0x2ff, P4 ;  /* 0x000002ff0000780c */ /* 0x000fe20002784470 */
[----:B------:R-:W4:Y:S08]  /*0570*/  @!P2 LDC.64 R16, c[0x0][0x228] ;  /* 0x00008a00ff10ab82 */ /* 0x000f300000000a00 */
[----:B------:R-:W0:Y:S01]  /*0580*/  @!P5 LDC.64 R22, c[0x0][0x288] ;  /* 0x0000a200ff16db82 */ /* 0x000e220000000a00 */
[----:B---3--:R-:W-:-:S06]  /*0590*/  IADD3 R4, R3, 0xffffffe, RZ ;  /* 0x0ffffffe03047810 */ /* 0x008fcc0007ffe0ff */
[----:B------:R-:W3:Y:S02]  /*05a0*/  F2I.FTZ.U32.TRUNC.NTZ R4, R4 ;  /* 0x0000000400047305 */ /* 0x000ee4000021f000 */
[----:B---3--:R-:W-:Y:S01]  /*05b0*/  R2UR UR7, R4 ;  /* 0x00000000040772ca */ /* 0x008fe200000e0000 */
[----:B0-----:R-:W-:Y:S01]  /*05c0*/  @!P5 IMAD R20, R15, R22, RZ ;  /* 0x000000160f14d224 */ /* 0x001fe200078e02ff */
[----:B------:R-:W0:Y:S03]  /*05d0*/  @P1 LDC.64 R4, c[0x0][0x288] ;  /* 0x0000a200ff041b82 */ /* 0x000e260000000a00 */
[----:B------:R-:W-:-:S08]  /*05e0*/  @!P5 IMAD R33, R35, R23, R20 ;  /* 0x000000172321d224 */ /* 0x000fd000078e0214 */
        /* <DEDUP_REMOVED lines=28> */
[----:B------:R-:W-:-:S04]  /*07b0*/  IADD3 R8, P0, R8, UR17, RZ ;  /* 0x0000001108087c10 */ /* 0x000fc8000ff1e0ff */
[----:B------:R-:W-:Y:S02]  /*07c0*/  LEA.HI.X.SX32 R9, R6, R3, 0x1, P0 ;  /* 0x0000000306097211 */ /* 0x000fe400000f0eff */
[----:B------:R-:W-:Y:S01]  /*07d0*/  MOV R3, UR14 ;  /* 0x0000000e00037c02 */ /* 0x000fe20008000f00 */
[----:B------:R-:W2:Y:S04]  /*07e0*/  @!P2 LDC.64 R6, c[0x0][0x288] ;  /* 0x0000a200ff06ab82 */ /* 0x000ea80000000a00 */
[----:B------:R-:W-:Y:S01]  /*07f0*/  IMAD.WIDE.U32 R8, R3, UR7, R8 ;  /* 0x0000000703087c25 */ /* 0x000fe2000f8e0008 */
[----:B------:R-:W-:-:S03]  /*0800*/  ULDC.64 UR6, c[0x0][0x248] ;  /* 0x0000920000067ab9 */ /* 0x000fc60000000a00 */
[----:B0-----:R-:W-:Y:S01]  /*0810*/  @P1 IMAD R3, R11, R4, RZ ;  /* 0x000000040b031224 */ /* 0x001fe200078e02ff */
[----:B------:R-:W-:Y:S02]  /*0820*/  IADD3 R11, R9, UR5, RZ ;  /* 0x00000005090b7c10 */ /* 0x000fe4000fffe0ff */
[-C--:B------:R-:W-:Y:S01]  /*0830*/  @P1 MOV R10, R8.reuse ;  /* 0x00000008000a1202 */ /* 0x080fe20000000f00 */
[----:B------:R-:W-:Y:S01]  /*0840*/  @P1 IMAD R3, R2, R5, R3 ;  /* 0x0000000502031224 */ /* 0x000fe200078e0203 */
[----:B------:R-:W-:-:S03]  /*0850*/  @!P5 MOV R28, R8 ;  /* 0x00000008001cd202 */ /* 0x000fc60000000f00 */
[----:B------:R-:W-:-:S05]  /*0860*/  @P1 IMAD.WIDE.U32 R4, R2, R4, R10 ;  /* 0x0000000402041225 */ /* 0x000fca00078e000a */
[----:B------:R-:W-:Y:S02]  /*0870*/  @P1 IADD3 R5, R5, R3, RZ ;  /* 0x0000000305051210 */ /* 0x000fe40007ffe0ff */
[----:B------:R-:W-:Y:S01]  /*0880*/  IADD3 R3, R2, 0x80, RZ ;  /* 0x0000008002037810 */ /* 0x000fe20007ffe0ff */
[----:B--2---:R-:W-:Y:S01]  /*0890*/  @!P2 IMAD R12, R21, R6, RZ ;  /* 0x00000006150ca224 */ /* 0x004fe200078e02ff */
[C---:B------:R-:W-:Y:S02]  /*08a0*/  @P1 SHF.L.U32 R13, R4.reuse, 0x2, RZ ;  /* 0x00000002040d1819 */ /* 0x040fe400000006ff */
[----:B------:R-:W-:Y:S01]  /*08b0*/  @P1 SHF.L.U64.HI R14, R4, 0x2, R5 ;  /* 0x00000002040e1819 */ /* 0x000fe20000010205 */
[----:B------:R-:W-:Y:S01]  /*08c0*/  @!P2 IMAD R21, R25, R7, R12 ;  /* 0x000000071915a224 */ /* 0x000fe200078e020c */
[----:B------:R-:W0:Y:S01]  /*08d0*/  @!P4 LDC.64 R4, c[0x0][0x288] ;  /* 0x0000a200ff04cb82 */ /* 0x000e220000000a00 */
[----:B------:R-:W-:Y:S02]  /*08e0*/  ISETP.GE.U32.AND P3, PT, R3, UR18, PT ;  /* 0x0000001203007c0c */ /* 0x000fe4000bf66070 */
[----:B------:R-:W-:-:S02]  /*08f0*/  SHF.R.S32.HI R27, RZ, 0x1f, R3 ;  /* 0x0000001fff1b7819 */ /* 0x000fc40000011403 */
[----:B------:R-:W-:Y:S02]  /*0900*/  @P1 IADD3 R64, P0, R13, R64, RZ ;  /* 0x000000400d401210 */ /* 0x000fe40007f1e0ff */
[----:B------:R-:W-:Y:S02]  /*0910*/  ISETP.GE.AND.EX P3, PT, R27, UR19, PT, P3 ;  /* 0x000000131b007c0c */ /* 0x000fe4000bf66330 */
[----:B-1----:R-:W-:Y:S02]  /*0920*/  @P1 IADD3 R48, P6, R13, R48, RZ ;  /* 0x000000300d301210 */ /* 0x002fe40007fde0ff */
[----:B------:R-:W-:Y:S02]  /*0930*/  @!P2 MOV R12, R8 ;  /* 0x00000008000ca202 */ /* 0x000fe40000000f00 */
[----:B------:R-:W-:Y:S02]  /*0940*/  @!P2 MOV R13, R11 ;  /* 0x0000000b000da202 */ /* 0x000fe40000000f00 */
[----:B------:R-:W-:-:S02]  /*0950*/  ISETP.GT.U32.OR P3, PT, R0, 0x2ff, P3 ;  /* 0x000002ff0000780c */ /* 0x000fc40001f64470 */
[C---:B------:R-:W-:Y:S01]  /*0960*/  @P1 IADD3.X R65, R14.reuse, R65, RZ, P0, !PT ;  /* 0x000000410e411210 */ /* 0x040fe200007fe4ff */
[----:B------:R-:W-:Y:S01]  /*0970*/  @!P2 IMAD.WIDE.U32 R12, R25, R6, R12 ;  /* 0x00000006190ca225 */ /* 0x000fe200078e000c */
[----:B------:R-:W-:Y:S01]  /*0980*/  @P1 IADD3.X R49, R14, R49, RZ, P6, !PT ;  /* 0x000000310e311210 */ /* 0x000fe200037fe4ff */
[----:B------:R-:W1:Y:S03]  /*0990*/  @!P5 LDC.64 R6, c[0x0][0x228] ;  /* 0x00008a00ff06db82 */ /* 0x000e660000000a00 */
[----:B------:R-:W-:Y:S01]  /*09a0*/  @!P2 IADD3 R13, R13, R21, RZ ;  /* 0x000000150d0da210 */ /* 0x000fe20007ffe0ff */
[----:B0-----:R-:W-:Y:S01]  /*09b0*/  @!P4 IMAD R32, R29, R4, RZ ;  /* 0x000000041d20c224 */ /* 0x001fe200078e02ff */
[C---:B------:R-:W-:Y:S02]  /*09c0*/  @!P2 SHF.L.U32 R31, R12.reuse, 0x2, RZ ;  /* 0x000000020c1fa819 */ /* 0x040fe400000006ff */
[----:B------:R-:W-:Y:S01]  /*09d0*/  @!P2 SHF.L.U64.HI R30, R12, 0x2, R13 ;  /* 0x000000020c1ea819 */ /* 0x000fe2000001020d */
[----:B------:R-:W0:Y:S01]  /*09e0*/  @!P5 LDC.64 R24, c[0x0][0x230] ;  /* 0x00008c00ff18db82 */ /* 0x000e220000000a00 */
[----:B------:R-:W-:-:S02]  /*09f0*/  @!P5 MOV R29, R11 ;  /* 0x0000000b001dd202 */ /* 0x000fc40000000f00 */
[C---:B----4-:R-:W-:Y:S02]  /*0a00*/  @!P2 IADD3 R18, P0, R31.reuse, R18, RZ ;  /* 0x000000121f12a210 */ /* 0x050fe40007f1e0ff */
[----:B------:R-:W-:Y:S01]  /*0a10*/  @!P2 IADD3 R16, P6, R31, R16, RZ ;  /* 0x000000101f10a210 */ /* 0x000fe20007fde0ff */
[----:B------:R-:W-:Y:S01]  /*0a20*/  @!P5 IMAD.WIDE.U32 R22, R35, R22, R28 ;  /* 0x000000162316d225 */ /* 0x000fe200078e001c */
[----:B------:R-:W-:Y:S01]  /*0a30*/  @!P4 MOV R28, R8 ;  /* 0x00000008001cc202 */ /* 0x000fe20000000f00 */
[----:B------:R-:W2:Y:S01]  /*0a40*/  @!P4 LDC.64 R20, c[0x0][0x228] ;  /* 0x00008a00ff14cb82 */ /* 0x000ea20000000a00 */
[----:B------:R-:W-:Y:S01]  /*0a50*/  @!P4 MOV R29, R11 ;  /* 0x0000000b001dc202 */ /* 0x000fe20000000f00 */
[----:B------:R-:W-:Y:S01]  /*0a60*/  @!P4 IMAD R31, R26, R5, R32 ;  /* 0x000000051a1fc224 */ /* 0x000fe200078e0220 */
[----:B------:R-:W-:Y:S02]  /*0a70*/  @!P5 IADD3 R23, R23, R33, RZ ;  /* 0x000000211717d210 */ /* 0x000fe40007ffe0ff */
[----:B------:R-:W-:Y:S01]  /*0a80*/  @!P2 IADD3.X R17, R30, R17, RZ, P6, !PT ;  /* 0x000000111e11a210 */ /* 0x000fe200037fe4ff */
[----:B------:R-:W-:Y:S01]  /*0a90*/  @!P4 IMAD.WIDE.U32 R4, R26, R4, R28 ;  /* 0x000000041a04c225 */ /* 0x000fe200078e001c */
[C---:B------:R-:W-:Y:S01]  /*0aa0*/  @!P5 SHF.L.U32 R29, R22.reuse, 0x2, RZ ;  /* 0x00000002161dd819 */ /* 0x040fe200000006ff */
[----:B------:R-:W3:Y:S01]  /*0ab0*/  @!P3 LDC.64 R12, c[0x0][0x288] ;  /* 0x0000a200ff0cbb82 */ /* 0x000ee20000000a00 */
[----:B------:R-:W-:-:S02]  /*0ac0*/  @!P5 SHF.L.U64.HI R26, R22, 0x2, R23 ;  /* 0x00000002161ad819 */ /* 0x000fc40000010217 */
[----:B------:R-:W-:Y:S02]  /*0ad0*/  @!P4 IADD3 R23, R5, R31, RZ ;  /* 0x0000001f0517c210 */ /* 0x000fe40007ffe0ff */
[C---:B-1----:R-:W-:Y:S02]  /*0ae0*/  @!P5 IADD3 R6, P6, R29.reuse, R6, RZ ;  /* 0x000000061d06d210 */ /* 0x042fe40007fde0ff */
[----:B------:R-:W-:Y:S01]  /*0af0*/  @!P4 SHF.L.U32 R5, R4, 0x2, RZ ;  /* 0x000000020405c819 */ /* 0x000fe200000006ff */
[----:B------:R-:W-:Y:S01]  /*0b00*/  UIMAD.WIDE UR6, UR8, 0x8, UR6 ;  /* 0x00000008080678a5 */ /* 0x000fe2000f8e0206 */
[----:B------:R-:W-:Y:S01]  /*0b10*/  @!P2 IADD3.X R19, R30, R19, RZ, P0, !PT ;  /* 0x000000131e13a210 */ /* 0x000fe200007fe4ff */
[----:B------:R-:W1:Y:S01]  /*0b20*/  @!P4 LDC.64 R14, c[0x0][0x230] ;  /* 0x00008c00ff0ecb82 */ /* 0x000e620000000a00 */
[----:B0-----:R-:W-:Y:S02]  /*0b30*/  @!P5 IADD3 R24, P0, R29, R24, RZ ;  /* 0x000000181d18d210 */ /* 0x001fe40007f1e0ff */
[----:B------:R-:W-:Y:S01]  /*0b40*/  @!P4 SHF.L.U64.HI R22, R4, 0x2, R23 ;  /* 0x000000020416c819 */ /* 0x000fe20000010217 */
[----:B------:R0:W4:Y:S01]  /*0b50*/  @!P2 LDG.E.64 R60, desc[UR22][R18.64] ;  /* 0x00000016123ca981 */ /* 0x000122000c1e1b00 */
[----:B------:R-:W-:-:S02]  /*0b60*/  @!P5 IADD3.X R7, R26, R7, RZ, P6, !PT ;  /* 0x000000071a07d210 */ /* 0x000fc400037fe4ff */
[----:B--2---:R-:W-:Y:S01]  /*0b70*/  @!P4 IADD3 R4, P6, R5, R20, RZ ;  /* 0x000000140504c210 */ /* 0x004fe20007fde0ff */
[----:B------:R-:W2:Y:S01]  /*0b80*/  @!P3 LDC.64 R30, c[0x0][0x228] ;  /* 0x00008a00ff1ebb82 */ /* 0x000ea20000000a00 */
[----:B------:R-:W-:Y:S02]  /*0b90*/  @!P3 MOV R28, R8 ;  /* 0x00000008001cb202 */ /* 0x000fe40000000f00 */
[----:B------:R-:W-:Y:S02]  /*0ba0*/  @!P3 MOV R29, R11 ;  /* 0x0000000b001db202 */ /* 0x000fe40000000f00 */
[----:B------:R-:W-:Y:S01]  /*0bb0*/  MOV R72, UR6 ;  /* 0x0000000600487c02 */ /* 0x000fe20008000f00 */
[-C--:B---3--:R-:W-:Y:S01]  /*0bc0*/  @!P3 IMAD R20, R27, R12.reuse, RZ ;  /* 0x0000000c1b14b224 */ /* 0x088fe200078e02ff */
[----:B------:R-:W-:Y:S01]  /*0bd0*/  MOV R73, UR7 ;  /* 0x0000000700497c02 */ /* 0x000fe20008000f00 */
[----:B------:R-:W-:Y:S01]  /*0be0*/  @!P3 IMAD.WIDE.U32 R28, R3, R12, R28 ;  /* 0x0000000c031cb225 */ /* 0x000fe200078e001c */
[----:B------:R-:W-:-:S02]  /*0bf0*/  @!P5 IADD3.X R25, R26, R25, RZ, P0, !PT ;  /* 0x000000191a19d210 */ /* 0x000fc400007fe4ff */
[----:B------:R-:W-:Y:S01]  /*0c00*/  IADD3 R32, R2, 0x90, RZ ;  /* 0x0000009002207810 */ /* 0x000fe20007ffe0ff */
[----:B------:R-:W-:Y:S01]  /*0c10*/  @!P3 IMAD R27, R3, R13, R20 ;  /* 0x0000000d031bb224 */ /* 0x000fe200078e0214 */
[----:B------:R-:W-:Y:S01]  /*0c20*/  CS2R R12, SRZ ;  /* 0x00000000000c7805 */ /* 0x000fe2000001ff00 */
[----:B------:R-:W3:Y:S01]  /*0c30*/  LDG.E.64 R72, desc[UR22][R72.64] ;  /* 0x0000001648487981 */ /* 0x000ee2000c1e1b00 */
[----:B------:R-:W-:Y:S02]  /*0c40*/  SHF.R.S32.HI R35, RZ, 0x1f, R32 ;  /* 0x0000001fff237819 */ /* 0x000fe40000011420 */
[----:B-1----:R-:W-:Y:S02]  /*0c50*/  @!P4 IADD3 R14, P0, R5, R14, RZ ;  /* 0x0000000e050ec210 */ /* 0x002fe40007f1e0ff */
[----:B------:R2:W3:Y:S01]  /*0c60*/  @!P2 LDG.E.64 R12, desc[UR22][R16.64] ;  /* 0x00000016100ca981 */ /* 0x0004e2000c1e1b00 */
[C---:B------:R-:W-:Y:S02]  /*0c70*/  @!P4 IADD3.X R5, R22.reuse, R21, RZ, P6, !PT ;  /* 0x000000151605c210 */ /* 0x040fe400037fe4ff */
[----:B------:R-:W-:Y:S01]  /*0c80*/  @!P4 IADD3.X R15, R22, R15, RZ, P0, !PT ;  /* 0x0000000f160fc210 */ /* 0x000fe200007fe4ff */
[----:B------:R-:W0:Y:S01]  /*0c90*/  @!P3 LDC.64 R20, c[0x0][0x230] ;  /* 0x00008c00ff14bb82 */ /* 0x000e220000000a00 */
[----:B------:R-:W-:-:S02]  /*0ca0*/  ISETP.GE.U32.AND P0, PT, R32, UR18, PT ;  /* 0x0000001220007c0c */ /* 0x000fc4000bf06070 */
[----:B------:R-:W-:Y:S02]  /*0cb0*/  IADD3 R23, R2, 0xb0, RZ ;  /* 0x000000b002177810 */ /* 0x000fe40007ffe0ff */
[----:B------:R-:W-:-:S04]  /*0cc0*/  ISETP.GE.AND.EX P0, PT, R35, UR19, PT, P0 ;  /* 0x0000001323007c0c */ /* 0x000fc8000bf06300 */
[----:B------:R-:W-:Y:S02]  /*0cd0*/  ISETP.GT.U32.OR P0, PT, R0, 0x2ff, P0 ;  /* 0x000002ff0000780c */ /* 0x000fe40000704470 */
[----:B------:R-:W-:Y:S02]  /*0ce0*/  ISETP.GE.U32.AND P2, PT, R23, UR18, PT ;  /* 0x0000001217007c0c */ /* 0x000fe4000bf46070 */
[----:B------:R-:W-:-:S04]  /*0cf0*/  SHF.R.S32.HI R33, RZ, 0x1f, R23 ;  /* 0x0000001fff217819 */ /* 0x000fc80000011417 */
[----:B------:R-:W-:Y:S02]  /*0d00*/  ISETP.GE.AND.EX P2, PT, R33, UR19, PT, P2 ;  /* 0x0000001321007c0c */ /* 0x000fe4000bf46320 */
[----:B------:R-:W-:Y:S02]  /*0d10*/  @!P3 IADD3 R29, R29, R27, RZ ;  /* 0x0000001b1d1db210 */ /* 0x000fe40007ffe0ff */
[----:B------:R-:W-:Y:S01]  /*0d20*/  ISETP.GT.U32.OR P2, PT, R0, 0x2ff, P2 ;  /* 0x000002ff0000780c */ /* 0x000fe20001744470 */
[----:B------:R-:W1:Y:S01]  /*0d30*/  @!P0 LDC.64 R26, c[0x0][0x288] ;  /* 0x0000a200ff1a8b82 */ /* 0x000e620000000a00 */
[----:B------:R-:W-:Y:S02]  /*0d40*/  @!P3 SHF.L.U32 R3, R28, 0x2, RZ ;  /* 0x000000021c03b819 */ /* 0x000fe400000006ff */
[----:B------:R-:W-:Y:S02]  /*0d50*/  CS2R R58, SRZ ;  /* 0x00000000003a7805 */ /* 0x000fe4000001ff00 */
[----:B------:R-:W-:-:S02]  /*0d60*/  CS2R R40, SRZ ;  /* 0x0000000000287805 */ /* 0x000fc4000001ff00 */
[----:B------:R-:W-:Y:S02]  /*0d70*/  @!P3 SHF.L.U64.HI R34, R28, 0x2, R29 ;  /* 0x000000021c22b819 */ /* 0x000fe4000001021d */
[----:B0-----:R-:W-:Y:S02]  /*0d80*/  @!P3 IADD3 R18, P6, R3, R20, RZ ;  /* 0x000000140312b210 */ /* 0x001fe40007fde0ff */
[----:B------:R-:W-:Y:S01]  /*0d90*/  IADD3 R22, R2, 0xe0, RZ ;  /* 0x000000e002167810 */ /* 0x000fe20007ffe0ff */
[----:B------:R-:W5:Y:S01]  /*0da0*/  @!P5 LDG.E.64 R58, desc[UR22][R24.64] ;  /* 0x00000016183ad981 */ /* 0x000f62000c1e1b00 */
[----:B------:R-:W-:Y:S01]  /*0db0*/  @!P3 IADD3.X R19, R34, R21, RZ, P6, !PT ;  /* 0x000000152213b210 */ /* 0x000fe200037fe4ff */
[----:B------:R-:W0:Y:S01]  /*0dc0*/  @!P0 LDC.64 R28, c[0x0][0x230] ;  /* 0x00008c00ff1c8b82 */ /* 0x000e220000000a00 */
[----:B------:R-:W-:Y:S01]  /*0dd0*/  SHF.R.S32.HI R37, RZ, 0x1f, R22 ;  /* 0x0000001fff257819 */ /* 0x000fe20000011416 */
[----:B------:R1:W5:Y:S01]  /*0de0*/  @!P5 LDG.E.64 R40, desc[UR22][R6.64] ;  /* 0x000000160628d981 */ /* 0x000362000c1e1b00 */
[----:B------:R-:W-:-:S05]  /*0df0*/  ISETP.GE.U32.AND P5, PT, R22, UR18, PT ;  /* 0x0000001216007c0c */ /* 0x000fca000bfa6070 */
[----:B------:R-:W0:Y:S01]  /*0e00*/  @!P2 LDC.64 R20, c[0x0][0x288] ;  /* 0x0000a200ff14ab82 */ /* 0x000e220000000a00 */
[----:B------:R-:W-:Y:S02]  /*0e10*/  ISETP.GE.AND.EX P5, PT, R37, UR19, PT, P5 ;  /* 0x0000001325007c0c */ /* 0x000fe4000bfa6350 */
[----:B--2---:R-:W-:Y:S02]  /*0e20*/  @!P3 IADD3 R16, P6, R3, R30, RZ ;  /* 0x0000001e0310b210 */ /* 0x004fe40007fde0ff */
[----:B------:R-:W-:Y:S02]  /*0e30*/  ISETP.GT.U32.OR P5, PT, R0, 0x2ff, P5 ;  /* 0x000002ff0000780c */ /* 0x000fe40002fa4470 */
[----:B------:R-:W-:Y:S02]  /*0e40*/  @!P3 IADD3.X R17, R34, R31, RZ, P6, !PT ;  /* 0x0000001f2211b210 */ /* 0x000fe400037fe4ff */
[----:B------:R-:W-:Y:S01]  /*0e50*/  CS2R R56, SRZ ;  /* 0x0000000000387805 */ /* 0x000fe2000001ff00 */
[----:B------:R-:W2:Y:S01]  /*0e60*/  @!P0 LDC.64 R30, c[0x0][0x228] ;  /* 0x00008a00ff1e8b82 */ /* 0x000ea20000000a00 */
[----:B------:R-:W-:Y:S01]  /*0e70*/  CS2R R38, SRZ ;  /* 0x0000000000267805 */ /* 0x000fe2000001ff00 */
[----:B-1----:R-:W-:Y:S01]  /*0e80*/  @!P0 IMAD R35, R35, R26, RZ ;  /* 0x0000001a23238224 */ /* 0x002fe200078e02ff */
[----:B------:R-:W-:-:S02]  /*0e90*/  @!P0 MOV R6, R8 ;  /* 0x0000000800068202 */ /* 0x000fc40000000f00 */
[----:B------:R-:W-:Y:S02]  /*0ea0*/  @!P0 MOV R7, R11 ;  /* 0x0000000b00078202 */ /* 0x000fe40000000f00 */
[----:B------:R-:W-:Y:S01]  /*0eb0*/  IADD3 R3, R2, 0xd0, RZ ;  /* 0x000000d002037810 */ /* 0x000fe20007ffe0ff */
[C---:B------:R-:W-:Y:S01]  /*0ec0*/  @!P0 IMAD R35, R32.reuse, R27, R35 ;  /* 0x0000001b20238224 */ /* 0x040fe200078e0223 */
[----:B------:R-:W5:Y:S01]  /*0ed0*/  @!P4 LDG.E.64 R56, desc[UR22][R14.64] ;  /* 0x000000160e38c981 */ /* 0x000f62000c1e1b00 */
[----:B------:R-:W-:Y:S01]  /*0ee0*/  @!P0 IMAD.WIDE.U32 R26, R32, R26, R6 ;  /* 0x0000001a201a8225 */ /* 0x000fe200078e0006 */
[----:B------:R-:W-:Y:S01]  /*0ef0*/  SHF.R.S32.HI R36, RZ, 0x1f, R3 ;  /* 0x0000001fff247819 */ /* 0x000fe20000011403 */
[----:B------:R-:W1:Y:S01]  /*0f00*/  @!P5 LDC.64 R6, c[0x0][0x288] ;  /* 0x0000a200ff06db82 */ /* 0x000e620000000a00 */
[----:B------:R0:W5:Y:S01]  /*0f10*/  @!P4 LDG.E.64 R38, desc[UR22][R4.64] ;  /* 0x000000160426c981 */ /* 0x000162000c1e1b00 */
[----:B------:R-:W-:Y:S01]  /*0f20*/  ISETP.GE.U32.AND P4, PT, R3, UR18, PT ;  /* 0x0000001203007c0c */ /* 0x000fe2000bf86070 */
[----:B0-----:R-:W-:Y:S01]  /*0f30*/  @!P2 IMAD R34, R33, R20, RZ ;  /* 0x000000142122a224 */ /* 0x001fe200078e02ff */
[----:B------:R-:W-:-:S02]  /*0f40*/  @!P0 IADD3 R35, R27, R35, RZ ;  /* 0x000000231b238210 */ /* 0x000fc40007ffe0ff */
[----:B------:R-:W-:Y:S02]  /*0f50*/  ISETP.GE.AND.EX P4, PT, R36, UR19, PT, P4 ;  /* 0x0000001324007c0c */ /* 0x000fe4000bf86340 */
[----:B------:R-:W-:Y:S01]  /*0f60*/  @!P0 SHF.L.U32 R27, R26, 0x2, RZ ;  /* 0x000000021a1b8819 */ /* 0x000fe200000006ff */
[----:B------:R-:W0:Y:S01]  /*0f70*/  @!P2 LDC.64 R24, c[0x0][0x230] ;  /* 0x00008c00ff18ab82 */ /* 0x000e220000000a00 */
[----:B------:R-:W-:Y:S02]  /*0f80*/  @!P2 MOV R4, R8 ;  /* 0x000000080004a202 */ /* 0x000fe40000000f00 */
[----:B------:R-:W-:Y:S02]  /*0f90*/  @!P2 MOV R5, R11 ;  /* 0x0000000b0005a202 */ /* 0x000fe40000000f00 */
[----:B------:R-:W-:Y:S01]  /*0fa0*/  ISETP.GT.U32.OR P4, PT, R0, 0x2ff, P4 ;  /* 0x000002ff0000780c */ /* 0x000fe20002784470 */
[C---:B------:R-:W-:Y:S01]  /*0fb0*/  @!P2 IMAD R33, R23.reuse, R21, R34 ;  /* 0x000000151721a224 */ /* 0x040fe200078e0222 */
[----:B------:R-:W-:Y:S01]  /*0fc0*/  @!P0 SHF.L.U64.HI R32, R26, 0x2, R35 ;  /* 0x000000021a208819 */ /* 0x000fe20000010223 */
[----:B------:R-:W-:Y:S01]  /*0fd0*/  @!P2 IMAD.WIDE.U32 R20, R23, R20, R4 ;  /* 0x000000141714a225 */ /* 0x000fe200078e0004 */
[----:B------:R-:W-:-:S04]  /*0fe0*/  @!P0 IADD3 R28, P6, R27, R28, RZ ;  /* 0x0000001c1b1c8210 */ /* 0x000fc80007fde0ff */
[C---:B------:R-:W-:Y:S02]  /*0ff0*/  @!P0 IADD3.X R29, R32.reuse, R29, RZ, P6, !PT ;  /* 0x0000001d201d8210 */ /* 0x040fe400037fe4ff */
[----:B--2---:R-:W-:Y:S02]  /*1000*/  @!P0 IADD3 R30, P6, R27, R30, RZ ;  /* 0x0000001e1b1e8210 */ /* 0x004fe40007fde0ff */
[----:B------:R-:W-:Y:S01]  /*1010*/  @!P2 IADD3 R5, R21, R33, RZ ;  /* 0x000000211505a210 */ /* 0x000fe20007ffe0ff */
[----:B------:R-:W2:Y:S01]  /*1020*/  @!P2 LDC.64 R26, c[0x0][0x228] ;  /* 0x00008a00ff1aab82 */ /* 0x000ea20000000a00 */
[----:B------:R-:W-:Y:S02]  /*1030*/  @!P0 IADD3.X R31, R32, R31, RZ, P6, !PT ;  /* 0x0000001f201f8210 */ /* 0x000fe400037fe4ff */
[C---:B------:R-:W-:Y:S02]  /*1040*/  @!P2 SHF.L.U32 R33, R20.reuse, 0x2, RZ ;  /* 0x000000021421a819 */ /* 0x040fe400000006ff */
[----:B------:R-:W-:-:S03]  /*1050*/  @!P2 SHF.L.U64.HI R32, R20, 0x2, R5 ;  /* 0x000000021420a819 */ /* 0x000fc60000010205 */
[----:B------:R-:W2:Y:S01]  /*1060*/  @!P4 LDC.64 R20, c[0x0][0x288] ;  /* 0x0000a200ff14cb82 */ /* 0x000ea20000000a00 */
[----:B-1----:R-:W-:Y:S01]  /*1070*/  @!P5 IMAD R14, R37, R6, RZ ;  /* 0x00000006250ed224 */ /* 0x002fe200078e02ff */
[----:B------:R-:W-:-:S03]  /*1080*/  @!P5 MOV R15, R11 ;  /* 0x0000000b000fd202 */ /* 0x000fc60000000f00 */
[C---:B------:R-:W-:Y:S01]  /*1090*/  @!P5 IMAD R35, R22.reuse, R7, R14 ;  /* 0x000000071623d224 */ /* 0x040fe200078e020e */
[----:B------:R-:W-:Y:S02]  /*10a0*/  @!P5 MOV R14, R8 ;  /* 0x00000008000ed202 */ /* 0x000fe40000000f00 */
[----:B------:R-:W1:Y:S01]  /*10b0*/  @!P5 LDC.64 R4, c[0x0][0x230] ;  /* 0x00008c00ff04db82 */ /* 0x000e620000000a00 */
[----:B0-----:R-:W-:Y:S02]  /*10c0*/  @!P2 IADD3 R24, P6, R33, R24, RZ ;  /* 0x000000182118a210 */ /* 0x001fe40007fde0ff */
[----:B------:R-:W-:Y:S01]  /*10d0*/  @!P5 IMAD.WIDE.U32 R6, R22, R6, R14 ;  /* 0x000000061606d225 */ /* 0x000fe200078e000e */
[----:B------:R-:W-:Y:S02]  /*10e0*/  CS2R R14, SRZ ;  /* 0x00000000000e7805 */ /* 0x000fe4000001ff00 */
[----:B------:R-:W-:Y:S02]  /*10f0*/  CS2R R54, SRZ ;  /* 0x0000000000367805 */ /* 0x000fe4000001ff00 */
[----:B------:R-:W0:Y:S01]  /*1100*/  @!P5 LDC.64 R22, c[0x0][0x228] ;  /* 0x00008a00ff16db82 */ /* 0x000e220000000a00 */
[----:B------:R-:W-:Y:S01]  /*1110*/  @!P2 IADD3.X R25, R32, R25, RZ, P6, !PT ;  /* 0x000000192019a210 */ /* 0x000fe200037fe4ff */
[----:B------:R2:W5:Y:S01]  /*1120*/  @!P3 LDG.E.64 R14, desc[UR22][R16.64] ;  /* 0x00000016100eb981 */ /* 0x000562000c1e1b00 */
[----:B------:R-:W-:-:S02]  /*1130*/  IADD3 R44, R2, 0xc0, RZ ;  /* 0x000000c0022c7810 */ /* 0x000fc40007ffe0ff */
[----:B--2---:R-:W-:Y:S01]  /*1140*/  @!P2 IADD3 R26, P6, R33, R26, RZ ;  /* 0x0000001a211aa210 */ /* 0x004fe20007fde0ff */
[----:B------:R2:W5:Y:S01]  /*1150*/  @!P3 LDG.E.64 R54, desc[UR22][R18.64] ;  /* 0x000000161236b981 */ /* 0x000562000c1e1b00 */
[----:B------:R-:W-:Y:S02]  /*1160*/  @!P5 IADD3 R33, R7, R35, RZ ;  /* 0x000000230721d210 */ /* 0x000fe40007ffe0ff */
[----:B------:R-:W-:Y:S01]  /*1170*/  ISETP.GE.U32.AND P3, PT, R44, UR18, PT ;  /* 0x000000122c007c0c */ /* 0x000fe2000bf66070 */
[----:B------:R-:W-:Y:S01]  /*1180*/  @!P4 IMAD R16, R36, R20, RZ ;  /* 0x000000142410c224 */ /* 0x000fe200078e02ff */
[C---:B------:R-:W-:Y:S02]  /*1190*/  @!P5 SHF.L.U32 R7, R6.reuse, 0x2, RZ ;  /* 0x000000020607d819 */ /* 0x040fe400000006ff */
[----:B------:R-:W-:Y:S01]  /*11a0*/  @!P5 SHF.L.U64.HI R6, R6, 0x2, R33 ;  /* 0x000000020606d819 */ /* 0x000fe20000010221 */
[----:B------:R-:W-:Y:S01]  /*11b0*/  @!P4 IMAD R33, R3, R21, R16 ;  /* 0x000000150321c224 */ /* 0x000fe200078e0210 */
[----:B------:R-:W-:-:S02]  /*11c0*/  CS2R R52, SRZ ;  /* 0x0000000000347805 */ /* 0x000fc4000001ff00 */
[----:B------:R-:W-:Y:S02]  /*11d0*/  CS2R R16, SRZ ;  /* 0x0000000000107805 */ /* 0x000fe4000001ff00 */
[----:B------:R-:W-:Y:S02]  /*11e0*/  IADD3 R46, R2, 0x10, RZ ;  /* 0x00000010022e7810 */ /* 0x000fe40007ffe0ff */
[----:B------:R-:W-:Y:S01]  /*11f0*/  @!P2 IADD3.X R27, R32, R27, RZ, P6, !PT ;  /* 0x0000001b201ba210 */ /* 0x000fe200037fe4ff */
[----:B------:R-:W5:Y:S01]  /*1200*/  @!P0 LDG.E.64 R52, desc[UR22][R28.64] ;  /* 0x000000161c348981 */ /* 0x000f62000c1e1b00 */
[----:B-1----:R-:W-:Y:S02]  /*1210*/  @!P5 IADD3 R4, P6, R7, R4, RZ ;  /* 0x000000040704d210 */ /* 0x002fe40007fde0ff */
[----:B------:R-:W-:Y:S01]  /*1220*/  SHF.R.S32.HI R47, RZ, 0x1f, R46 ;  /* 0x0000001fff2f7819 */ /* 0x000fe2000001142e */
[----:B------:R1:W5:Y:S01]  /*1230*/  @!P0 LDG.E.64 R16, desc[UR22][R30.64] ;  /* 0x000000161e108981 */ /* 0x000362000c1e1b00 */
[----:B------:R-:W-:-:S02]  /*1240*/  ISETP.GE.U32.AND P0, PT, R46, UR18, PT ;  /* 0x000000122e007c0c */ /* 0x000fc4000bf06070 */
[----:B--2---:R-:W-:Y:S02]  /*1250*/  @!P4 MOV R18, R8 ;  /* 0x000000080012c202 */ /* 0x004fe40000000f00 */
[----:B------:R-:W-:Y:S02]  /*1260*/  @!P4 MOV R19, R11 ;  /* 0x0000000b0013c202 */ /* 0x000fe40000000f00 */
[----:B------:R-:W-:Y:S02]  /*1270*/  @!P5 IADD3.X R5, R6, R5, RZ, P6, !PT ;  /* 0x000000050605d210 */ /* 0x000fe400037fe4ff */
[----:B------:R-:W-:Y:S02]  /*1280*/  ISETP.GE.AND.EX P0, PT, R47, UR19, PT, P0 ;  /* 0x000000132f007c0c */ /* 0x000fe4000bf06300 */
[----:B------:R-:W-:Y:S02]  /*1290*/  CS2R R36, SRZ ;  /* 0x0000000000247805 */ /* 0x000fe4000001ff00 */
[----:B0-----:R-:W-:Y:S01]  /*12a0*/  @!P5 IADD3 R22, P6, R7, R22, RZ ;  /* 0x000000160716d210 */ /* 0x001fe20007fde0ff */
[----:B------:R-:W-:Y:S01]  /*12b0*/  @!P4 IMAD.WIDE.U32 R20, R3, R20, R18 ;  /* 0x000000140314c225 */ /* 0x000fe200078e0012 */
[----:B------:R-:W-:-:S02]  /*12c0*/  CS2R R18, SRZ ;  /* 0x0000000000127805 */ /* 0x000fc4000001ff00 */
[----:B------:R-:W-:Y:S01]  /*12d0*/  ISETP.GT.U32.OR P0, PT, R0, 0x2ff, P0 ;  /* 0x000002ff0000780c */ /* 0x000fe20000704470 */
[----:B-1----:R-:W0:Y:S01]  /*12e0*/  @!P4 LDC.64 R30, c[0x0][0x230] ;  /* 0x00008c00ff1ecb82 */ /* 0x002e220000000a00 */
[----:B------:R-:W-:Y:S01]  /*12f0*/  @!P5 IADD3.X R23, R6, R23, RZ, P6, !PT ;  /* 0x000000170617d210 */ /* 0x000fe200037fe4ff */
[----:B------:R1:W5:Y:S04]  /*1300*/  @!P2 LDG.E.64 R36, desc[UR22][R24.64] ;  /* 0x000000161824a981 */ /* 0x000368000c1e1b00 */
[----:B------:R2:W5:Y:S01]  /*1310*/  @!P2 LDG.E.64 R18, desc[UR22][R26.64] ;  /* 0x000000161a12a981 */ /* 0x000562000c1e1b00 */
[----:B------:R-:W-:-:S05]  /*1320*/  @!P4 IADD3 R3, R21, R33, RZ ;  /* 0x000000211503c210 */ /* 0x000fca0007ffe0ff */
[----:B------:R-:W0:Y:S01]  /*1330*/  @!P0 LDC.64 R32, c[0x0][0x288] ;  /* 0x0000a200ff208b82 */ /* 0x000e220000000a00 */
[C---:B------:R-:W-:Y:S02]  /*1340*/  @!P4 SHF.L.U32 R43, R20.reuse, 0x2, RZ ;  /* 0x00000002142bc819 */ /* 0x040fe400000006ff */
[----:B------:R-:W-:Y:S02]  /*1350*/  CS2R R34, SRZ ;  /* 0x0000000000227805 */ /* 0x000fe4000001ff00 */
[----:B------:R-:W-:Y:S02]  /*1360*/  @!P4 SHF.L.U64.HI R3, R20, 0x2, R3 ;  /* 0x000000021403c819 */ /* 0x000fe40000010203 */
[----:B------:R-:W-:Y:S01]  /*1370*/  CS2R R20, SRZ ;  /* 0x0000000000147805 */ /* 0x000fe2000001ff00 */
[----:B-1----:R-:W1:Y:S01]  /*1380*/  @!P4 LDC.64 R24, c[0x0][0x228] ;  /* 0x00008a00ff18cb82 */ /* 0x002e620000000a00 */
[----:B------:R-:W-:Y:S01]  /*1390*/  IADD3 R62, R2, 0x30, RZ ;  /* 0x00000030023e7810 */ /* 0x000fe20007ffe0ff */
[----:B------:R2:W5:Y:S03]  /*13a0*/  @!P5 LDG.E.64 R34, desc[UR22][R4.64] ;  /* 0x000000160422d981 */ /* 0x000566000c1e1b00 */
[----:B------:R-:W-:Y:S01]  /*13b0*/  ISETP.GE.U32.AND P6, PT, R62, UR18, PT ;  /* 0x000000123e007c0c */ /* 0x000fe2000bfc6070 */
[----:B------:R0:W5:Y:S02]  /*13c0*/  @!P5 LDG.E.64 R20, desc[UR22][R22.64] ;  /* 0x000000161614d981 */ /* 0x000164000c1e1b00 */
[----:B------:R-:W1:Y:S02]  /*13d0*/  @!P0 LDC.64 R50, c[0x0][0x230] ;  /* 0x00008c00ff328b82 */ /* 0x000e640000000a00 */
[----:B----4-:R-:W-:Y:S04]  /*13e0*/  STL [R1+0x40], R60 ;  /* 0x0000403c01007387 */ /* 0x010fe80000100800 */
[----:B------:R-:W-:Y:S04]  /*13f0*/  STL [R1+0x3c], R61 ;  /* 0x00003c3d01007387 */ /* 0x000fe80000100800 */
[----:B---3--:R3:W-:Y:S02]  /*1400*/  STL.64 [R1+0x48], R12 ;  /* 0x0000480c01007387 */ /* 0x0087e40000100a00 */
[----:B---3--:R-:W-:-:S04]  /*1410*/  SHF.R.S32.HI R12, RZ, 0x1f, R44 ;  /* 0x0000001fff0c7819 */ /* 0x008fc8000001142c */
[----:B------:R-:W-:-:S04]  /*1420*/  ISETP.GE.AND.EX P3, PT, R12, UR19, PT, P3 ;  /* 0x000000130c007c0c */ /* 0x000fc8000bf66330 */
[----:B------:R-:W-:Y:S02]  /*1430*/  ISETP.GT.U32.OR P3, PT, R0, 0x2ff, P3 ;  /* 0x000002ff0000780c */ /* 0x000fe40001f64470 */
[----:B------:R-:W-:-:S04]  /*1440*/  IADD3 R13, R2, 0x20, RZ ;  /* 0x00000020020d7810 */ /* 0x000fc80007ffe0ff */
[----:B------:R-:W-:Y:S02]  /*1450*/  SHF.R.S32.HI R45, RZ, 0x1f, R13 ;  /* 0x0000001fff2d7819 */ /* 0x000fe4000001140d */
[----:B------:R-:W-:-:S05]  /*1460*/  ISETP.GE.U32.AND P2, PT, R13, UR18, PT ;  /* 0x000000120d007c0c */ /* 0x000fca000bf46070 */
[----:B------:R-:W3:Y:S01]  /*1470*/  @!P3 LDC.64 R6, c[0x0][0x288] ;  /* 0x0000a200ff06bb82 */ /* 0x000ee20000000a00 */
[----:B------:R-:W-:-:S04]  /*1480*/  ISETP.GE.AND.EX P2, PT, R45, UR19, PT, P2 ;  /* 0x000000132d007c0c */ /* 0x000fc8000bf46320 */
[----:B------:R-:W-:-:S03]  /*1490*/  ISETP.GT.U32.OR P2, PT, R0, 0x2ff, P2 ;  /* 0x000002ff0000780c */ /* 0x000fc60001744470 */
[----:B------:R-:W4:Y:S01]  /*14a0*/  @!P3 LDC.64 R28, c[0x0][0x230] ;  /* 0x00008c00ff1cbb82 */ /* 0x000f220000000a00 */
[----:B--2---:R-:W-:Y:S02]  /*14b0*/  @!P3 MOV R26, R8 ;  /* 0x00000008001ab202 */ /* 0x004fe40000000f00 */
[----:B------:R-:W-:-:S05]  /*14c0*/  @!P3 MOV R27, R11 ;  /* 0x0000000b001bb202 */ /* 0x000fca0000000f00 */
[----:B------:R-:W2:Y:S01]  /*14d0*/  @!P3 LDC.64 R4, c[0x0][0x228] ;  /* 0x00008a00ff04bb82 */ /* 0x000ea20000000a00 */
[----:B---3--:R-:W-:Y:S01]  /*14e0*/  @!P3 IMAD R42, R12, R6, RZ ;  /* 0x000000060c2ab224 */ /* 0x008fe200078e02ff */
[----:B------:R-:W-:-:S06]  /*14f0*/  SHF.R.S32.HI R12, RZ, 0x1f, R62 ;  /* 0x0000001fff0c7819 */ /* 0x000fcc000001143e */
[----:B0-----:R-:W0:Y:S01]  /*1500*/  @!P2 LDC.64 R22, c[0x0][0x288] ;  /* 0x0000a200ff16ab82 */ /* 0x001e220000000a00 */
[----:B------:R-:W-:Y:S01]  /*1510*/  @!P3 IMAD R42, R44, R7, R42 ;  /* 0x000000072c2ab224 */ /* 0x000fe200078e022a */
[----:B------:R-:W-:Y:S01]  /*1520*/  ISETP.GE.AND.EX P6, PT, R12, UR19, PT, P6 ;  /* 0x000000130c007c0c */ /* 0x000fe2000bfc6360 */
[----:B------:R-:W-:-:S03]  /*1530*/  @!P3 IMAD.WIDE.U32 R6, R44, R6, R26 ;  /* 0x000000062c06b225 */ /* 0x000fc600078e001a */
[----:B------:R-:W-:Y:S02]  /*1540*/  ISETP.GT.U32.OR P5, PT, R0, 0x2ff, P6 ;  /* 0x000002ff0000780c */ /* 0x000fe400037a4470 */
[----:B------:R-:W3:Y:S01]  /*1550*/  @!P0 LDC.64 R26, c[0x0][0x228] ;  /* 0x00008a00ff1a8b82 */ /* 0x000ee20000000a00 */
[----:B------:R-:W-:Y:S02]  /*1560*/  @!P4 IADD3 R30, P6, R43, R30, RZ ;  /* 0x0000001e2b1ec210 */ /* 0x000fe40007fde0ff */
[----:B------:R-:W-:Y:S01]  /*1570*/  @!P3 IADD3 R7, R7, R42, RZ ;  /* 0x0000002a0707b210 */ /* 0x000fe20007ffe0ff */
[----:B------:R-:W-:Y:S01]  /*1580*/  @!P0 IMAD R42, R47, R32, RZ ;  /* 0x000000202f2a8224 */ /* 0x000fe200078e02ff */
[----:B------:R-:W-:Y:S02]  /*1590*/  @!P4 IADD3.X R31, R3, R31, RZ, P6, !PT ;  /* 0x0000001f031fc210 */ /* 0x000fe400037fe4ff */
[----:B-1----:R-:W-:Y:S01]  /*15a0*/  @!P4 IADD3 R24, P6, R43, R24, RZ ;  /* 0x000000182b18c210 */ /* 0x002fe20007fde0ff */
[----:B------:R-:W-:Y:S01]  /*15b0*/  @!P0 IMAD R33, R46, R33, R42 ;  /* 0x000000212e218224 */ /* 0x000fe200078e022a */
[----:B------:R-:W-:-:S02]  /*15c0*/  @!P3 SHF.L.U32 R44, R6, 0x2, RZ ;  /* 0x00000002062cb819 */ /* 0x000fc400000006ff */
[----:B------:R-:W-:Y:S01]  /*15d0*/  @!P0 MOV R42, R8 ;  /* 0x00000008002a8202 */ /* 0x000fe20000000f00 */
[----:B------:R-:W1:Y:S01]  /*15e0*/  @!P5 LDC.64 R66, c[0x0][0x230] ;  /* 0x00008c00ff42db82 */ /* 0x000e620000000a00 */
[----:B------:R-:W-:Y:S02]  /*15f0*/  @!P0 MOV R43, R11 ;  /* 0x0000000b002b8202 */ /* 0x000fe40000000f00 */
[----:B------:R-:W-:Y:S02]  /*1600*/  @!P4 IADD3.X R25, R3, R25, RZ, P6, !PT ;  /* 0x000000190319c210 */ /* 0x000fe400037fe4ff */
[----:B------:R-:W-:Y:S01]  /*1610*/  @!P3 SHF.L.U64.HI R3, R6, 0x2, R7 ;  /* 0x000000020603b819 */ /* 0x000fe20000010207 */
[----:B------:R-:W-:Y:S01]  /*1620*/  @!P0 IMAD.WIDE.U32 R42, R46, R32, R42 ;  /* 0x000000202e2a8225 */ /* 0x000fe200078e002a */
[C---:B----4-:R-:W-:Y:S01]  /*1630*/  @!P3 IADD3 R28, P6, R44.reuse, R28, RZ ;  /* 0x0000001c2c1cb210 */ /* 0x050fe20007fde0ff */
[----:B------:R-:W4:Y:S03]  /*1640*/  @!P5 LDC.64 R6, c[0x0][0x288] ;  /* 0x0000a200ff06db82 */ /* 0x000f260000000a00 */
[----:B------:R-:W-:Y:S01]  /*1650*/  @!P3 IADD3.X R29, R3, R29, RZ, P6, !PT ;  /* 0x0000001d031db210 */ /* 0x000fe200037fe4ff */
[----:B0-----:R-:W-:Y:S01]  /*1660*/  @!P2 IMAD R32, R45, R22, RZ ;  /* 0x000000162d20a224 */ /* 0x001fe200078e02ff */
[----:B--2---:R-:W-:-:S02]  /*1670*/  @!P3 IADD3 R4, P6, R44, R4, RZ ;  /* 0x000000042c04b210 */ /* 0x004fc40007fde0ff */
[----:B------:R-:W-:Y:S01]  /*1680*/  @!P0 IADD3 R33, R43, R33, RZ ;  /* 0x000000212b218210 */ /* 0x000fe20007ffe0ff */
[----:B------:R-:W0:Y:S01]  /*1690*/  @!P2 LDC.64 R46, c[0x0][0x230] ;  /* 0x00008c00ff2eab82 */ /* 0x000e220000000a00 */
[C---:B------:R-:W-:Y:S02]  /*16a0*/  @!P0 SHF.L.U32 R43, R42.reuse, 0x2, RZ ;  /* 0x000000022a2b8819 */ /* 0x040fe400000006ff */
[----:B------:R-:W-:Y:S01]  /*16b0*/  @!P3 IADD3.X R5, R3, R5, RZ, P6, !PT ;  /* 0x000000050305b210 */ /* 0x000fe200037fe4ff */
[----:B------:R-:W-:Y:S01]  /*16c0*/  @!P2 IMAD R3, R13, R23, R32 ;  /* 0x000000170d03a224 */ /* 0x000fe200078e0220 */
[----:B------:R-:W-:Y:S02]  /*16d0*/  @!P0 SHF.L.U64.HI R42, R42, 0x2, R33 ;  /* 0x000000022a2a8819 */ /* 0x000fe40000010221 */
[----:B------:R-:W-:Y:S01]  /*16e0*/  @!P2 MOV R32, R8 ;  /* 0x000000080020a202 */ /* 0x000fe20000000f00 */
[----:B------:R-:W2:Y:S01]  /*16f0*/  @!P2 LDC.64 R44, c[0x0][0x228] ;  /* 0x00008a00ff2cab82 */ /* 0x000ea20000000a00 */
[----:B------:R-:W-:-:S02]  /*1700*/  @!P2 MOV R33, R11 ;  /* 0x0000000b0021a202 */ /* 0x000fc40000000f00 */
[----:B------:R-:W-:Y:S01]  /*1710*/  @!P0 IADD3 R50, P6, R43, R50, RZ ;  /* 0x000000322b328210 */ /* 0x000fe20007fde0ff */
[----:B------:R-:W-:-:S03]  /*1720*/  @!P2 IMAD.WIDE.U32 R22, R13, R22, R32 ;  /* 0x000000160d16a225 */ /* 0x000fc600078e0020 */
[----:B------:R-:W-:Y:S01]  /*1730*/  @!P0 IADD3.X R51, R42, R51, RZ, P6, !PT ;  /* 0x000000332a338210 */ /* 0x000fe200037fe4ff */
[----:B------:R-:W1:Y:S01]  /*1740*/  @!P5 LDC.64 R68, c[0x0][0x228] ;  /* 0x00008a00ff44db82 */ /* 0x000e620000000a00 */
[----:B------:R-:W-:Y:S02]  /*1750*/  @!P2 IADD3 R3, R23, R3, RZ ;  /* 0x000000031703a210 */ /* 0x000fe40007ffe0ff */
[----:B---3--:R-:W-:Y:S02]  /*1760*/  @!P0 IADD3 R26, P6, R43, R26, RZ ;  /* 0x0000001a2b1a8210 */ /* 0x008fe40007fde0ff */
[----:B------:R-:W-:Y:S02]  /*1770*/  CS2R R32, SRZ ;  /* 0x0000000000207805 */ /* 0x000fe4000001ff00 */
[C---:B------:R-:W-:Y:S02]  /*1780*/  @!P2 SHF.L.U32 R43, R22.reuse, 0x2, RZ ;  /* 0x00000002162ba819 */ /* 0x040fe400000006ff */
[----:B------:R-:W-:-:S02]  /*1790*/  @!P2 SHF.L.U64.HI R3, R22, 0x2, R3 ;  /* 0x000000021603a819 */ /* 0x000fc40000010203 */
[----:B------:R-:W-:Y:S01]  /*17a0*/  CS2R R22, SRZ ;  /* 0x0000000000167805 */ /* 0x000fe2000001ff00 */
[----:B------:R3:W5:Y:S01]  /*17b0*/  @!P4 LDG.E.64 R32, desc[UR22][R30.64] ;  /* 0x000000161e20c981 */ /* 0x000762000c1e1b00 */
[----:B------:R-:W-:-:S04]  /*17c0*/  @!P0 IADD3.X R27, R42, R27, RZ, P6, !PT ;  /* 0x0000001b2a1b8210 */ /* 0x000fc800037fe4ff */
[----:B------:R0:W5:Y:S01]  /*17d0*/  @!P4 LDG.E.64 R22, desc[UR22][R24.64] ;  /* 0x000000161816c981 */ /* 0x000162000c1e1b00 */
[----:B------:R-:W-:Y:S01]  /*17e0*/  IADD3 R60, R2, 0x40, RZ ;  /* 0x00000040023c7810 */ /* 0x000fe20007ffe0ff */
[----:B----4-:R-:W-:Y:S01]  /*17f0*/  @!P5 IMAD R42, R12, R6, RZ ;  /* 0x000000060c2ad224 */ /* 0x010fe200078e02ff */
[----:B------:R-:W-:Y:S02]  /*1800*/  IADD3 R12, R2, 0x50, RZ ;  /* 0x00000050020c7810 */ /* 0x000fe40007ffe0ff */
[----:B---3--:R-:W-:Y:S02]  /*1810*/  CS2R R30, SRZ ;  /* 0x00000000001e7805 */ /* 0x008fe4000001ff00 */
[----:B0-----:R-:W-:Y:S02]  /*1820*/  CS2R R24, SRZ ;  /* 0x0000000000187805 */ /* 0x001fe4000001ff00 */
[----:B------:R-:W-:Y:S02]  /*1830*/  SHF.R.S32.HI R61, RZ, 0x1f, R60 ;  /* 0x0000001fff3d7819 */ /* 0x000fe4000001143c */
[----:B------:R0:W5:Y:S01]  /*1840*/  @!P3 LDG.E.64 R30, desc[UR22][R28.64] ;  /* 0x000000161c1eb981 */ /* 0x000162000c1e1b00 */
[----:B------:R-:W-:-:S02]  /*1850*/  ISETP.GE.U32.AND P4, PT, R60, UR18, PT ;  /* 0x000000123c007c0c */ /* 0x000fc4000bf86070 */
[----:B------:R-:W-:Y:S01]  /*1860*/  SHF.R.S32.HI R13, RZ, 0x1f, R12 ;  /* 0x0000001fff0d7819 */ /* 0x000fe2000001140c */
[----:B------:R3:W5:Y:S01]  /*1870*/  @!P3 LDG.E.64 R24, desc[UR22][R4.64] ;  /* 0x000000160418b981 */ /* 0x000762000c1e1b00 */
[----:B------:R-:W-:Y:S02]  /*1880*/  ISETP.GE.U32.AND P3, PT, R12, UR18, PT ;  /* 0x000000120c007c0c */ /* 0x000fe4000bf66070 */
[----:B------:R-:W-:Y:S02]  /*1890*/  ISETP.GE.AND.EX P4, PT, R61, UR19, PT, P4 ;  /* 0x000000133d007c0c */ /* 0x000fe4000bf86340 */
[----:B------:R-:W-:Y:S02]  /*18a0*/  ISETP.GE.AND.EX P3, PT, R13, UR19, PT, P3 ;  /* 0x000000130d007c0c */ /* 0x000fe4000bf66330 */
[----:B------:R-:W-:Y:S02]  /*18b0*/  ISETP.GT.U32.OR P4, PT, R0, 0x2ff, P4 ;  /* 0x000002ff0000780c */ /* 0x000fe40002784470 */
[----:B0-----:R-:W-:-:S02]  /*18c0*/  CS2R R28, SRZ ;  /* 0x00000000001c7805 */ /* 0x001fc4000001ff00 */
[----:B------:R-:W-:Y:S02]  /*18d0*/  ISETP.GT.U32.OR P3, PT, R0, 0x2ff, P3 ;  /* 0x000002ff0000780c */ /* 0x000fe40001f64470 */
[----:B------:R-:W-:Y:S02]  /*18e0*/  IADD3 R63, R2, 0xf0, RZ ;  /* 0x000000f0023f7810 */ /* 0x000fe40007ffe0ff */
[----:B------:R0:W5:Y:S01]  /*18f0*/  @!P0 LDG.E.64 R28, desc[UR22][R50.64] ;  /* 0x00000016321c8981 */ /* 0x000162000c1e1b00 */
[----:B------:R-:W-:Y:S01]  /*1900*/  @!P5 IMAD R42, R62, R7, R42 ;  /* 0x000000073e2ad224 */ /* 0x000fe200078e022a */
[----:B------:R-:W-:Y:S02]  /*1910*/  ISETP.GE.U32.AND P6, PT, R63, UR18, PT ;  /* 0x000000123f007c0c */ /* 0x000fe4000bfc6070 */
[----:B------:R-:W-:Y:S01]  /*1920*/  SHF.R.S32.HI R7, RZ, 0x1f, R63 ;  /* 0x0000001fff077819 */ /* 0x000fe2000001143f */
[----:B---3--:R-:W3:Y:S01]  /*1930*/  @!P4 LDC.64 R4, c[0x0][0x288] ;  /* 0x0000a200ff04cb82 */ /* 0x008ee20000000a00 */
[----:B0-----:R-:W-:-:S02]  /*1940*/  CS2R R50, SRZ ;  /* 0x0000000000327805 */ /* 0x001fc4000001ff00 */
[----:B------:R-:W-:-:S05]  /*1950*/  ISETP.GE.AND.EX P6, PT, R7, UR19, PT, P6 ;  /* 0x0000001307007c0c */ /* 0x000fca000bfc6360 */
[----:B------:R-:W0:Y:S01]  /*1960*/  @!P3 LDC.64 R70, c[0x0][0x288] ;  /* 0x0000a200ff46bb82 */ /* 0x000e220000000a00 */
[----:B------:R4:W5:Y:S01]  /*1970*/  @!P0 LDG.E.64 R50, desc[UR22][R26.64] ;  /* 0x000000161a328981 */ /* 0x000962000c1e1b00 */
[----:B------:R-:W-:Y:S02]  /*1980*/  @!P2 IADD3 R46, P0, R43, R46, RZ ;  /* 0x0000002e2b2ea210 */ /* 0x000fe40007f1e0ff */
[----:B------:R-:W-:-:S04]  /*1990*/  ISETP.GT.U32.OR P6, PT, R0, 0x2ff, P6 ;  /* 0x000002ff0000780c */ /* 0x000fc800037c4470 */
[----:B------:R-:W0:Y:S01]  /*19a0*/  @!P3 LDC.64 R76, c[0x0][0x228] ;  /* 0x00008a00ff4cbb82 */ /* 0x000e220000000a00 */
[----:B----4-:R-:W-:Y:S02]  /*19b0*/  @!P5 MOV R26, R8 ;  /* 0x00000008001ad202 */ /* 0x010fe40000000f00 */
[----:B------:R-:W-:-:S03]  /*19c0*/  @!P5 MOV R27, R11 ;  /* 0x0000000b001bd202 */ /* 0x000fc60000000f00 */
[----:B------:R-:W-:Y:S01]  /*19d0*/  @!P5 IMAD.WIDE.U32 R6, R62, R6, R26 ;  /* 0x000000063e06d225 */ /* 0x000fe200078e001a */
[----:B------:R-:W-:Y:S02]  /*19e0*/  @!P2 IADD3.X R47, R3, R47, RZ, P0, !PT ;  /* 0x0000002f032fa210 */ /* 0x000fe400007fe4ff */
[----:B------:R-:W4:Y:S01]  /*19f0*/  @!P6 LDC.64 R62, c[0x0][0x288] ;  /* 0x0000a200ff3eeb82 */ /* 0x000f220000000a00 */
[----:B--2---:R-:W-:Y:S02]  /*1a00*/  @!P2 IADD3 R44, P0, R43, R44, RZ ;  /* 0x0000002c2b2ca210 */ /* 0x004fe40007f1e0ff */
[----:B------:R-:W-:Y:S02]  /*1a10*/  @!P5 IADD3 R7, R7, R42, RZ ;  /* 0x0000002a0707d210 */ /* 0x000fe40007ffe0ff */
[C---:B------:R-:W-:Y:S02]  /*1a20*/  @!P5 SHF.L.U32 R42, R6.reuse, 0x2, RZ ;  /* 0x00000002062ad819 */ /* 0x040fe400000006ff */
[----:B------:R-:W-:Y:S01]  /*1a30*/  @!P2 IADD3.X R45, R3, R45, RZ, P0, !PT ;  /* 0x0000002d032da210 */ /* 0x000fe200007fe4ff */
[----:B---3--:R-:W-:Y:S01]  /*1a40*/  @!P4 IMAD R74, R61, R4, RZ ;  /* 0x000000043d4ac224 */ /* 0x008fe200078e02ff */
[----:B------:R-:W-:Y:S01]  /*1a50*/  @!P5 SHF.L.U64.HI R3, R6, 0x2, R7 ;  /* 0x000000020603d819 */ /* 0x000fe20000010207 */
[----:B------:R-:W2:Y:S01]  /*1a60*/  @!P4 LDC.64 R26, c[0x0][0x228] ;  /* 0x00008a00ff1acb82 */ /* 0x000ea20000000a00 */
[----:B-1----:R-:W-:-:S02]  /*1a70*/  @!P5 IADD3 R66, P0, R42, R66, RZ ;  /* 0x000000422a42d210 */ /* 0x002fc40007f1e0ff */
[----:B------:R-:W-:Y:S02]  /*1a80*/  @!P4 MOV R43, R11 ;  /* 0x0000000b002bc202 */ /* 0x000fe40000000f00 */
[----:B------:R-:W-:-:S03]  /*1a90*/  @!P5 IADD3.X R67, R3, R67, RZ, P0, !PT ;  /* 0x000000430343d210 */ /* 0x000fc600007fe4ff */
[----:B------:R-:W1:Y:S01]  /*1aa0*/  @!P4 LDC.64 R6, c[0x0][0x230] ;  /* 0x00008c00ff06cb82 */ /* 0x000e620000000a00 */
[----:B------:R-:W-:Y:S02]  /*1ab0*/  @!P5 IADD3 R68, P0, R42, R68, RZ ;  /* 0x000000442a44d210 */ /* 0x000fe40007f1e0ff */
[----:B------:R-:W-:Y:S01]  /*1ac0*/  @!P4 MOV R42, R8 ;  /* 0x00000008002ac202 */ /* 0x000fe20000000f00 */
[----:B0-----:R-:W-:Y:S02]  /*1ad0*/  @!P3 IMAD R75, R13, R70, RZ ;  /* 0x000000460d4bb224 */ /* 0x001fe400078e02ff */
[C---:B------:R-:W-:Y:S01]  /*1ae0*/  @!P4 IMAD R74, R60.reuse, R5, R74 ;  /* 0x000000053c4ac224 */ /* 0x040fe200078e024a */
[----:B------:R-:W-:Y:S01]  /*1af0*/  MOV R61, R73 ;  /* 0x00000049003d7202 */ /* 0x000fe20000000f00 */
[----:B------:R-:W-:Y:S01]  /*1b00*/  @!P4 IMAD.WIDE.U32 R4, R60, R4, R42 ;  /* 0x000000043c04c225 */ /* 0x000fe200078e002a */
[----:B------:R-:W-:Y:S01]  /*1b10*/  MOV R60, R72 ;  /* 0x00000048003c7202 */ /* 0x000fe20000000f00 */
[----:B------:R-:W0:Y:S01]  /*1b20*/  @!P3 LDC.64 R42, c[0x0][0x230] ;  /* 0x00008c00ff2abb82 */ /* 0x000e220000000a00 */
[----:B------:R-:W-:Y:S01]  /*1b30*/  @!P3 MOV R72, R8 ;  /* 0x000000080048b202 */ /* 0x000fe20000000f00 */
[----:B------:R-:W-:Y:S01]  /*1b40*/  @!P3 IMAD R75, R12, R71, R75 ;  /* 0x000000470c4bb224 */ /* 0x000fe200078e024b */
[----:B------:R-:W-:-:S02]  /*1b50*/  IADD3 R71, R2, 0x50, RZ ;  /* 0x0000005002477810 */ /* 0x000fc40007ffe0ff */
[----:B------:R-:W-:Y:S02]  /*1b60*/  @!P3 MOV R73, R11 ;  /* 0x0000000b0049b202 */ /* 0x000fe40000000f00 */
[----:B------:R-:W-:Y:S01]  /*1b70*/  @!P5 IADD3.X R69, R3, R69, RZ, P0, !PT ;  /* 0x000000450345d210 */ /* 0x000fe200007fe4ff */
[----:B------:R-:W-:Y:S01]  /*1b80*/  @!P3 IMAD.WIDE.U32 R70, R71, R70, R72 ;  /* 0x000000464746b225 */ /* 0x000fe200078e0048 */
[----:B------:R-:W-:Y:S02]  /*1b90*/  IADD3 R73, R2, 0xf0, RZ ;  /* 0x000000f002497810 */ /* 0x000fe40007ffe0ff */
[----:B------:R-:W-:Y:S02]  /*1ba0*/  @!P4 IADD3 R74, R5, R74, RZ ;  /* 0x0000004a054ac210 */ /* 0x000fe40007ffe0ff */
[----:B------:R-:W-:Y:S02]  /*1bb0*/  @!P4 SHF.L.U32 R3, R4, 0x2, RZ ;  /* 0x000000020403c819 */ /* 0x000fe400000006ff */
[----:B------:R-:W-:-:S02]  /*1bc0*/  SHF.R.S32.HI R73, RZ, 0x1f, R73 ;  /* 0x0000001fff497819 */ /* 0x000fc40000011449 */
[----:B------:R-:W-:Y:S02]  /*1bd0*/  @!P4 SHF.L.U64.HI R74, R4, 0x2, R74 ;  /* 0x00000002044ac819 */ /* 0x000fe4000001024a */
[----:B------:R-:W3:Y:S01]  /*1be0*/  @!P6 LDC.64 R4, c[0x0][0x230] ;  /* 0x00008c00ff04eb82 */ /* 0x000ee20000000a00 */
[----:B-1----:R-:W-:Y:S02]  /*1bf0*/  @!P4 IADD3 R12, P0, R3, R6, RZ ;  /* 0x00000006030cc210 */ /* 0x002fe40007f1e0ff */
[----:B------:R-:W-:Y:S01]  /*1c00*/  @!P3 IADD3 R72, R71, R75, RZ ;  /* 0x0000004b4748b210 */ /* 0x000fe20007ffe0ff */
[----:B----4-:R-:W-:Y:S01]  /*1c10*/  @!P6 IMAD R71, R73, R62, RZ ;  /* 0x0000003e4947e224 */ /* 0x010fe200078e02ff */
[----:B------:R-:W-:Y:S02]  /*1c20*/  IADD3 R75, R2, 0xf0, RZ ;  /* 0x000000f0024b7810 */ /* 0x000fe40007ffe0ff */
[----:B------:R-:W-:Y:S02]  /*1c30*/  @!P4 IADD3.X R13, R74, R7, RZ, P0, !PT ;  /* 0x000000074a0dc210 */ /* 0x000fe400007fe4ff */
[----:B--2---:R-:W-:Y:S01]  /*1c40*/  @!P4 IADD3 R26, P0, R3, R26, RZ ;  /* 0x0000001a031ac210 */ /* 0x004fe20007f1e0ff */
[----:B------:R-:W1:Y:S01]  /*1c50*/  @!P6 LDC.64 R6, c[0x0][0x228] ;  /* 0x00008a00ff06eb82 */ /* 0x000e620000000a00 */
[C---:B------:R-:W-:Y:S01]  /*1c60*/  @!P3 SHF.L.U32 R3, R70.reuse, 0x2, RZ ;  /* 0x000000024603b819 */ /* 0x040fe200000006ff */
[----:B------:R-:W-:Y:S01]  /*1c70*/  @!P6 IMAD R73, R75, R63, R71 ;  /* 0x0000003f4b49e224 */ /* 0x000fe200078e0247 */
[----:B------:R-:W-:-:S02]  /*1c80*/  @!P3 SHF.L.U64.HI R72, R70, 0x2, R72 ;  /* 0x000000024648b819 */ /* 0x000fc40000010248 */
[----:B------:R-:W-:Y:S02]  /*1c90*/  @!P6 MOV R70, R8 ;  /* 0x000000080046e202 */ /* 0x000fe40000000f00 */
[----:B------:R-:W-:Y:S02]  /*1ca0*/  @!P6 MOV R71, R11 ;  /* 0x0000000b0047e202 */ /* 0x000fe40000000f00 */
[----:B------:R-:W-:Y:S01]  /*1cb0*/  @!P4 IADD3.X R27, R74, R27, RZ, P0, !PT ;  /* 0x0000001b4a1bc210 */ /* 0x000fe200007fe4ff */
[----:B------:R-:W-:Y:S01]  /*1cc0*/  @!P6 IMAD.WIDE.U32 R62, R75, R62, R70 ;  /* 0x0000003e4b3ee225 */ /* 0x000fe200078e0046 */
[----:B------:R-:W-:Y:S02]  /*1cd0*/  CS2R R74, SRZ ;  /* 0x00000000004a7805 */ /* 0x000fe4000001ff00 */
[----:B0-----:R-:W-:Y:S02]  /*1ce0*/  @!P3 IADD3 R42, P0, R3, R42, RZ ;  /* 0x0000002a032ab210 */ /* 0x001fe40007f1e0ff */
[----:B------:R-:W-:-:S02]  /*1cf0*/  R2UR UR6, R60 ;  /* 0x000000003c0672ca */ /* 0x000fc400000e0000 */
[----:B------:R-:W-:Y:S01]  /*1d00*/  @!P3 IADD3.X R43, R72, R43, RZ, P0, !PT ;  /* 0x0000002b482bb210 */ /* 0x000fe200007fe4ff */
[----:B------:R0:W2:Y:S01]  /*1d10*/  @P1 LDG.E.64 R74, desc[UR22][R64.64] ;  /* 0x00000016404a1981 */ /* 0x0000a2000c1e1b00 */
[----:B------:R-:W-:Y:S02]  /*1d20*/  @!P3 IADD3 R76, P0, R3, R76, RZ ;  /* 0x0000004c034cb210 */ /* 0x000fe40007f1e0ff */
[----:B------:R-:W-:Y:S02]  /*1d30*/  @!P6 IADD3 R63, R63, R73, RZ ;  /* 0x000000493f3fe210 */ /* 0x000fe40007ffe0ff */
[----:B------:R-:W-:Y:S02]  /*1d40*/  @!P6 SHF.L.U32 R3, R62, 0x2, RZ ;  /* 0x000000023e03e819 */ /* 0x000fe400000006ff */
[----:B------:R-:W-:Y:S02]  /*1d50*/  @!P3 IADD3.X R77, R72, R77, RZ, P0, !PT ;  /* 0x0000004d484db210 */ /* 0x000fe400007fe4ff */
[----:B0-----:R-:W-:-:S02]  /*1d60*/  CS2R R64, SRZ ;  /* 0x0000000000407805 */ /* 0x001fc4000001ff00 */
[----:B------:R-:W-:Y:S02]  /*1d70*/  @!P6 SHF.L.U64.HI R62, R62, 0x2, R63 ;  /* 0x000000023e3ee819 */ /* 0x000fe4000001023f */
[C---:B---3--:R-:W-:Y:S02]  /*1d80*/  @!P6 IADD3 R4, P0, R3.reuse, R4, RZ ;  /* 0x000000040304e210 */ /* 0x048fe40007f1e0ff */
[----:B------:R0:W5:Y:S02]  /*1d90*/  @!P5 LDG.E.64 R64, desc[UR22][R66.64] ;  /* 0x000000164240d981 */ /* 0x000164000c1e1b00 */
[----:B------:R-:W-:Y:S02]  /*1da0*/  @!P6 IADD3.X R5, R62, R5, RZ, P0, !PT ;  /* 0x000000053e05e210 */ /* 0x000fe400007fe4ff */
[----:B-1----:R-:W-:Y:S02]  /*1db0*/  @!P6 IADD3 R6, P0, R3, R6, RZ ;  /* 0x000000060306e210 */ /* 0x002fe40007f1e0ff */
[----:B------:R-:W-:-:S02]  /*1dc0*/  MOV R3, UR6 ;  /* 0x0000000600037c02 */ /* 0x000fc40008000f00 */
[----:B0-----:R-:W-:-:S03]  /*1dd0*/  CS2R R66, SRZ ;  /* 0x0000000000427805 */ /* 0x001fc6000001ff00 */
[----:B------:R-:W-:-:S03]  /*1de0*/  FFMA.FTZ R3, -R3, UR6, R61 ;  /* 0x0000000603037c23 */ /* 0x000fc6000801013d */
[----:B------:R-:W5:Y:S04]  /*1df0*/  @!P4 LDG.E.64 R66, desc[UR22][R12.64] ;  /* 0x000000160c42c981 */ /* 0x000f68000c1e1b00 */
[----:B------:R-:W5:Y:S04]  /*1e00*/  LDL.LU.64 R12, [R1+0x48] ;  /* 0x00004800010c7983 */ /* 0x000f680000300a00 */
[----:B------:R-:W5:Y:S04]  /*1e10*/  LDL.LU R60, [R1+0x40] ;  /* 0x00004000013c7983 */ /* 0x000f680000300800 */
[----:B------:R-:W5:Y:S01]  /*1e20*/  LDL.LU R61, [R1+0x3c] ;  /* 0x00003c00013d7983 */ /* 0x000f620000300800 */
[----:B------:R-:W-:-:S02]  /*1e30*/  @!P6 IADD3.X R7, R62, R7, RZ, P0, !PT ;  /* 0x000000073e07e210 */ /* 0x000fc400007fe4ff */
[----:B------:R-:W-:-:S13]  /*1e40*/  FSETP.GTU.FTZ.AND P0, PT, R3, RZ, PT ;  /* 0x000000ff0300720b */ /* 0x000fda0003f1c000 */
[----:B------:R-:W-:Y:S01]  /*1e50*/  VOTEU.ANY UP0, P0 ;  /* 0x00000000003f7886 */ /* 0x000fe20000000100 */
[----:B------:R-:W-:-:S04]  /*1e60*/  PLOP3.LUT P0, PT, PT, PT, UP0, 0x80, 0x0 ;  /* 0x000000000000781c */ /* 0x000fc80003f0f008 */
[----:B------:R-:W-:-:S09]  /*1e70*/  @UP0 ULDC UR5, c[0x0][0x250] ;  /* 0x0000940000050ab9 */ /* 0x000fd20000000800 */
[----:B------:R-:W-:Y:S01]  /*1e80*/  @P0 FADD.FTZ R3, R3, UR5 ;  /* 0x0000000503030e21 */ /* 0x000fe20008010000 */
[----:B------:R-:W-:-:S05]  /*1e90*/  CS2R R72, SRZ ;  /* 0x0000000000487805 */ /* 0x000fca000001ff00 */
[----:B------:R-:W0:Y:S01]  /*1ea0*/  @P0 MUFU.RSQ R3, R3 ;  /* 0x0000000300030308 */ /* 0x000e220000001400 */
[----:B------:R-:W-:Y:S01]  /*1eb0*/  CS2R R62, SRZ ;  /* 0x00000000003e7805 */ /* 0x000fe2000001ff00 */
[----:B------:R1:W5:Y:S05]  /*1ec0*/  @P1 LDG.E.64 R72, desc[UR22][R48.64] ;  /* 0x0000001630481981 */ /* 0x00036a000c1e1b00 */
[----:B------:R3:W5:Y:S01]  /*1ed0*/  @!P2 LDG.E.64 R62, desc[UR22][R46.64] ;  /* 0x000000162e3ea981 */ /* 0x000762000c1e1b00 */
[----:B-1----:R-:W-:Y:S02]  /*1ee0*/  CS2R R48, SRZ ;  /* 0x0000000000307805 */ /* 0x002fe4000001ff00 */
[----:B---3--:R-:W-:-:S02]  /*1ef0*/  CS2R R46, SRZ ;  /* 0x00000000002e7805 */ /* 0x008fc4000001ff00 */
[----:B0-----:R-:W-:Y:S02]  /*1f00*/  @P0 R2UR UR5, R3 ;  /* 0x00000000030502ca */ /* 0x001fe400000e0000 */
[----:B------:R0:W5:Y:S01]  /*1f10*/  @!P2 LDG.E.64 R48, desc[UR22][R44.64] ;  /* 0x000000162c30a981 */ /* 0x000162000c1e1b00 */
[----:B------:R-:W-:-:S03]  /*1f20*/  ISETP.GT.U32.AND P0, PT, R0, 0x2ff, PT ;  /* 0x000002ff0000780c */ /* 0x000fc60003f04070 */
[----:B------:R1:W5:Y:S01]  /*1f30*/  @!P5 LDG.E.64 R46, desc[UR22][R68.64] ;  /* 0x00000016442ed981 */ /* 0x000362000c1e1b00 */
[----:B0-----:R-:W-:Y:S02]  /*1f40*/  CS2R R44, SRZ ;  /* 0x00000000002c7805 */ /* 0x001fe4000001ff00 */
[----:B-1----:R-:W-:Y:S02]  /*1f50*/  CS2R R68, SRZ ;  /* 0x0000000000447805 */ /* 0x002fe4000001ff00 */
[----:B------:R-:W-:Y:S02]  /*1f60*/  CS2R R70, SRZ ;  /* 0x0000000000467805 */ /* 0x000fe4000001ff00 */
[----:B------:R0:W5:Y:S04]  /*1f70*/  @!P4 LDG.E.64 R44, desc[UR22][R26.64] ;  /* 0x000000161a2cc981 */ /* 0x000168000c1e1b00 */
[----:B------:R1:W5:Y:S01]  /*1f80*/  @!P3 LDG.E.64 R68, desc[UR22][R42.64] ;  /* 0x000000162a44b981 */ /* 0x000362000c1e1b00 */
[----:B------:R-:W-:Y:S01]  /*1f90*/  UMOV UR26, 0x3f800000 ;  /* 0x3f800000001a7882 */ /* 0x000fe20000000000 */
[----:B------:R-:W-:Y:S01]  /*1fa0*/  @UP0 UMOV UR26, UR5 ;  /* 0x00000005001a0c82 */ /* 0x000fe20008000000 */
[----:B------:R-:W-:Y:S01]  /*1fb0*/  BSSY B0, `(.L_x_2510) ;  /* 0x000001e000007945 */ /* 0x000fe20003800000 */
[----:B------:R-:W-:Y:S01]  /*1fc0*/  HFMA2.MMA R3, -RZ, RZ, 0, 0 ;  /* 0x00000000ff037435 */ /* 0x000fe200000001ff */
[----:B------:R3:W5:Y:S01]  /*1fd0*/  @!P6 LDG.E.64 R70, desc[UR22][R4.64] ;  /* 0x000000160446e981 */ /* 0x000762000c1e1b00 */
[----:B0-----:R-:W-:-:S02]  /*1fe0*/  CS2R R26, SRZ ;  /* 0x00000000001a7805 */ /* 0x001fc4000001ff00 */
[----:B-1----:R-:W-:Y:S02]  /*1ff0*/  CS2R R42, SRZ ;  /* 0x00000000002a7805 */ /* 0x002fe4000001ff00 */
[----:B------:R-:W-:Y:S02]  /*2000*/  ISETP.NE.AND P5, PT, RZ, UR25, PT ;  /* 0x00000019ff007c0c */ /* 0x000fe4000bfa5270 */
[----:B------:R0:W5:Y:S01]  /*2010*/  @!P6 LDG.E.64 R26, desc[UR22][R6.64] ;  /* 0x00000016061ae981 */ /* 0x000162000c1e1b00 */
[----:B---3--:R-:W-:-:S03]  /*2020*/  CS2R R4, SRZ ;  /* 0x0000000000047805 */ /* 0x008fc6000001ff00 */
[----:B------:R2:W5:Y:S01]  /*2030*/  @!P3 LDG.E.64 R42, desc[UR22][R76.64] ;  /* 0x000000164c2ab981 */ /* 0x000562000c1e1b00 */
[----:B0-----:R-:W-:Y:S01]  /*2040*/  MOV R6, RZ ;  /* 0x000000ff00067202 */ /* 0x001fe20000000f00 */
[----:B--2---:R-:W-:Y:S01]  /*2050*/  FADD.FTZ R76, R74, -UR6 ;  /* 0x800000064a4c7e21 */ /* 0x004fe20008010000 */
[----:B------:R-:W-:Y:S01]  /*2060*/  FADD.FTZ R75, R75, -UR6 ;  /* 0x800000064b4b7e21 */ /* 0x000fe20008010000 */
[----:B------:R-:W-:Y:S06]  /*2070*/  @P0 BRA `(.L_x_2511) ;  /* 0x0000000000440947 */ /* 0x000fec0003800000 */
        /* <DEDUP_REMOVED lines=17> */
.L_x_2511:
[----:B------:R-:W-:Y:S05]  /*2190*/  BSYNC B0 ;  /* 0x0000000000007941 */ /* 0x000fea0003800000 */
.L_x_2510:
[----:B------:R-:W-:Y:S01]  /*21a0*/  FMUL.FTZ R77, R76, UR26 ;  /* 0x0000001a4c4d7c20 */ /* 0x000fe20008410000 */
[----:B------:R-:W-:Y:S01]  /*21b0*/  FMUL.FTZ R76, R75, UR26 ;  /* 0x0000001a4b4c7c20 */ /* 0x000fe20008410000 */
[----:B-----5:R-:W-:Y:S02]  /*21c0*/  MOV R7, R72 ;  /* 0x0000004800077202 */ /* 0x020fe40000000f00 */
        /* <DEDUP_REMOVED lines=22> */
.L_x_2512:
[----:B------:R1:W-:Y:S01]  /*2330*/  STL [R1+0x3c], R0 ;  /* 0x00003c0001007387 */ /* 0x0003e20000100800 */
[----:B------:R-:W-:-:S03]  /*2340*/  MOV R75, R77 ;  /* 0x0000004d004b7202 */ /* 0x000fc60000000f00 */
[----:B-1----:R-:W2:Y:S01]  /*2350*/  LDL R0, [R1+0x24] ;  /* 0x0000240001007983 */ /* 0x002ea20000100800 */
[----:B0-----:R-:W-:Y:S01]  /*2360*/  FMUL.FTZ R77, R7, R3 ;  /* 0x00000003074d7220 */ /* 0x001fe20000410000 */
[----:B------:R-:W-:-:S03]  /*2370*/  FMUL.FTZ R76, R74, R6 ;  /* 0x000000064a4c7220 */ /* 0x000fc60000410000 */
[----:B------:R-:W-:Y:S01]  /*2380*/  FFMA.FTZ R75, R75, R77, RZ ;  /* 0x0000004d4b4b7223 */ /* 0x000fe200000100ff */
[----:B------:R-:W-:-:S04]  /*2390*/  FADD.FTZ R77, RZ, R77 ;  /* 0x0000004dff4d7221 */ /* 0x000fc80000010000 */
[----:B------:R-:W-:Y:S01]  /*23a0*/  FADD.FTZ R77, R76, R77 ;  /* 0x0000004d4c4d7221 */ /* 0x000fe20000010000 */
[----:B--2---:R-:W-:Y:S02]  /*23b0*/  FFMA.FTZ R75, R0, R76, R75 ;  /* 0x0000004c004b7223 */ /* 0x004fe4000001004b */
        /* <DEDUP_REMOVED lines=29> */
.L_x_2513:
        /* <DEDUP_REMOVED lines=10> */
[----:B------:R-:W-:Y:S01]  /*2630*/  FADD.FTZ R63, R63, -UR6 ;  /* 0x800000063f3f7e21 */ /* 0x000fe20008010000 */
[----:B------:R-:W-:Y:S01]  /*2640*/  FMUL.FTZ R7, R28, R6 ;  /* 0x000000061c077220 */ /* 0x000fe20000410000 */
[----:B------:R-:W-:Y:S01]  /*2650*/  FADD.FTZ R77, R77, R29 ;  /* 0x0000001d4d4d7221 */ /* 0x000fe20000010000 */
[C---:B----4-:R-:W-:Y:S01]  /*2660*/  FFMA.FTZ R75, R0.reuse, R76, R75 ;  /* 0x0000004c004b7223 */ /* 0x050fe2000001004b */
[----:B------:R-:W-:Y:S01]  /*2670*/  FFMA.FTZ R0, R0, R29, R2 ;  /* 0x0000001d00007223 */ /* 0x000fe20000010002 */
[----:B---3--:R-:W-:-:S02]  /*2680*/  FADD.FTZ R76, R4, R76 ;  /* 0x0000004c044c7221 */ /* 0x008fc40000010000 */
        /* <DEDUP_REMOVED lines=19> */
[----:B--2--5:R-:W-:-:S04]  /*27c0*/  FFMA.FTZ R7, R63, R3, R4 ;  /* 0x000000033f077223 */ /* 0x024fc80000010004 */
        /* <DEDUP_REMOVED lines=17> */
.L_x_2514:
        /* <DEDUP_REMOVED lines=14> */
[----:B------:R-:W-:Y:S01]  /*29c0*/  FMUL.FTZ R28, R7, R6 ;  /* 0x00000006071c7220 */ /* 0x000fe20000410000 */
[----:B------:R-:W-:-:S03]  /*29d0*/  FADD.FTZ R64, R64, -UR6 ;  /* 0x8000000640407e21 */ /* 0x000fc60008010000 */
[----:B----4-:R-:W-:Y:S01]  /*29e0*/  FFMA.FTZ R75, R77, R28, R75 ;  /* 0x0000001c4d4b7223 */ /* 0x010fe2000001004b */
[----:B------:R-:W-:Y:S01]  /*29f0*/  FADD.FTZ R77, R65, -UR6 ;  /* 0x80000006414d7e21 */ /* 0x000fe20008010000 */
[----:B------:R-:W-:-:S03]  /*2a00*/  FMUL.FTZ R64, R64, UR26 ;  /* 0x0000001a40407c20 */ /* 0x000fc60008410000 */
[----:B------:R-:W-:Y:S01]  /*2a10*/  FMUL.FTZ R77, R77, UR26 ;  /* 0x0000001a4d4d7c20 */ /* 0x000fe20008410000 */
[----:B------:R-:W-:Y:S01]  /*2a20*/  FADD.FTZ R76, R28, R76 ;  /* 0x0000004c1c4c7221 */ /* 0x000fe20000010000 */
        /* <DEDUP_REMOVED lines=9> */
[----:B-----5:R-:W-:-:S04]  /*2ac0*/  FFMA.FTZ R28, R64, R3, R4 ;  /* 0x00000003401c7223 */ /* 0x020fc80000010004 */
[----:B0-----:R-:W-:-:S06]  /*2ad0*/  FMUL.FTZ R64, R28, -1.4426950216293334961 ;  /* 0xbfb8aa3b1c407820 */ /* 0x001fcc0000410000 */
        /* <DEDUP_REMOVED lines=16> */
.L_x_2515:
[----:B-----5:R1:W-:Y:S04]  /*2be0*/  STL [R1+0x40], R2 ;  /* 0x0000400201007387 */ /* 0x0203e80000100800 */
[----:B-1----:R-:W2:Y:S04]  /*2bf0*/  LDL R2, [R1+0x1c] ;  /* 0x00001c0001027983 */ /* 0x002ea80000100800 */
[----:B------:R1:W-:Y:S04]  /*2c00*/  STL [R1+0x3c], R0 ;  /* 0x00003c0001007387 */ /* 0x0003e80000100800 */
[----:B-1----:R-:W3:Y:S01]  /*2c10*/  LDL R0, [R1+0x18] ;  /* 0x0000180001007983 */ /* 0x002ee20000100800 */
[----:B0-----:R-:W-:Y:S01]  /*2c20*/  FADD.FTZ R64, R74, R7 ;  /* 0x000000074a407221 */ /* 0x001fe20000010000 */
[----:B------:R-:W-:-:S02]  /*2c30*/  FMUL.FTZ R77, R65, R3 ;  /* 0x00000003414d7220 */ /* 0x000fc40000410000 */
[----:B------:R-:W4:Y:S01]  /*2c40*/  LDL R74, [R1+0x14] ;  /* 0x00001400014a7983 */ /* 0x000f220000100800 */
[----:B------:R-:W-:Y:S01]  /*2c50*/  FADD.FTZ R66, R66, -UR6 ;  /* 0x8000000642427e21 */ /* 0x000fe20008010000 */
[----:B------:R-:W-:Y:S01]  /*2c60*/  FADD.FTZ R76, R76, R77 ;  /* 0x0000004d4c4c7221 */ /* 0x000fe20000010000 */
[----:B------:R-:W-:Y:S01]  /*2c70*/  FADD.FTZ R67, R67, -UR6 ;  /* 0x8000000643437e21 */ /* 0x000fe20008010000 */
[----:B------:R-:W-:Y:S01]  /*2c80*/  FADD.FTZ R63, R63, R65 ;  /* 0x000000413f3f7221 */ /* 0x000fe20000010000 */
[----:B--2---:R-:W-:Y:S02]  /*2c90*/  FFMA.FTZ R62, R2, R7, R62 ;  /* 0x00000007023e7223 */ /* 0x004fe4000001003e */
[----:B------:R0:W5:Y:S01]  /*2ca0*/  LDL.LU R2, [R1+0x40] ;  /* 0x0000400001027983 */ /* 0x0001620000300800 */
[----:B------:R-:W-:Y:S01]  /*2cb0*/  FMUL.FTZ R7, R28, R6 ;  /* 0x000000061c077220 */ /* 0x000fe20000410000 */
[----:B---3--:R-:W-:Y:S01]  /*2cc0*/  FFMA.FTZ R75, R0, R77, R75 ;  /* 0x0000004d004b7223 */ /* 0x008fe2000001004b */
[----:B------:R-:W-:Y:S01]  /*2cd0*/  FMUL.FTZ R77, R66, UR26 ;  /* 0x0000001a424d7c20 */ /* 0x000fe20008410000 */
[----:B------:R-:W-:-:S02]  /*2ce0*/  FFMA.FTZ R29, R0, R65, R29 ;  /* 0x00000041001d7223 */ /* 0x000fc4000001001d */
[----:B------:R0:W5:Y:S01]  /*2cf0*/  LDL.LU R0, [R1+0x3c] ;  /* 0x00003c0001007983 */ /* 0x0001620000300800 */
[----:B----4-:R-:W-:Y:S01]  /*2d00*/  FFMA.FTZ R75, R74, R7, R75 ;  /* 0x000000074a4b7223 */ /* 0x010fe2000001004b */
[----:B------:R-:W-:Y:S01]  /*2d10*/  FADD.FTZ R76, R7, R76 ;  /* 0x0000004c074c7221 */ /* 0x000fe20000010000 */
[----:B------:R-:W-:Y:S01]  /*2d20*/  MOV R65, R44 ;  /* 0x0000002c00417202 */ /* 0x000fe20000000f00 */
[----:B------:R0:W-:Y:S01]  /*2d30*/  STL [R1+0x10], R77 ;  /* 0x0000104d01007387 */ /* 0x0001e20000100800 */
        /* <DEDUP_REMOVED lines=21> */
.L_x_2516:
[----:B------:R-:W2:Y:S01]  /*2e90*/  LDL R67, [R1+0x14] ;  /* 0x0000140001437983 */ /* 0x000ea20000100800 */
[----:B------:R-:W-:Y:S01]  /*2ea0*/  FMUL.FTZ R66, R65, R3 ;  /* 0x0000000341427220 */ /* 0x000fe20000410000 */
[----:B------:R-:W-:Y:S01]  /*2eb0*/  FADD.FTZ R64, R64, R28 ;  /* 0x0000001c40407221 */ /* 0x000fe20000010000 */
[----:B------:R-:W-:Y:S01]  /*2ec0*/  FADD.FTZ R68, R68, -UR6 ;  /* 0x8000000644447e21 */ /* 0x000fe20008010000 */
[----:B------:R-:W-:Y:S01]  /*2ed0*/  FADD.FTZ R63, R63, R65 ;  /* 0x000000413f3f7221 */ /* 0x000fe20000010000 */
[C---:B------:R-:W-:Y:S01]  /*2ee0*/  FFMA.FTZ R75, R77.reuse, R66, R75 ;  /* 0x000000424d4b7223 */ /* 0x040fe2000001004b */
[----:B------:R-:W-:Y:S01]  /*2ef0*/  FADD.FTZ R76, R76, R66 ;  /* 0x000000424c4c7221 */ /* 0x000fe20000010000 */
[----:B------:R-:W-:Y:S01]  /*2f00*/  FFMA.FTZ R29, R77, R65, R29 ;  /* 0x000000414d1d7223 */ /* 0x000fe2000001001d */
[----:B--2---:R-:W-:Y:S01]  /*2f10*/  FFMA.FTZ R62, R67, R28, R62 ;  /* 0x0000001c433e7223 */ /* 0x004fe2000001003e */
[----:B------:R-:W-:Y:S01]  /*2f20*/  FMUL.FTZ R28, R7, R6 ;  /* 0x00000006071c7220 */ /* 0x000fe20000410000 */
[----:B------:R-:W-:-:S03]  /*2f30*/  MOV R67, R42 ;  /* 0x0000002a00437202 */ /* 0x000fc60000000f00 */
        /* <DEDUP_REMOVED lines=25> */
.L_x_2517:
[----:B------:R-:W-:Y:S01]  /*30d0*/  FMUL.FTZ R75, R67, R3 ;  /* 0x00000003434b7220 */ /* 0x000fe20000410000 */
[----:B------:R-:W-:Y:S01]  /*30e0*/  FADD.FTZ R63, R63, R67 ;  /* 0x000000433f3f7221 */ /* 0x000fe20000010000 */
[----:B------:R-:W-:Y:S01]  /*30f0*/  FFMA.FTZ R29, R69, R67, R29 ;  /* 0x00000043451d7223 */ /* 0x000fe2000001001d */
[----:B------:R-:W-:Y:S01]  /*3100*/  FADD.FTZ R59, R59, -UR6 ;  /* 0x800000063b3b7e21 */ /* 0x000fe20008010000 */
[----:B------:R-:W-:Y:S01]  /*3110*/  FADD.FTZ R67, R58, -UR6 ;  /* 0x800000063a437e21 */ /* 0x000fe20008010000 */
[----:B------:R-:W-:Y:S01]  /*3120*/  FADD.FTZ R64, R64, R7 ;  /* 0x0000000740407221 */ /* 0x000fe20000010000 */
[----:B------:R-:W-:Y:S01]  /*3130*/  FFMA.FTZ R62, R74, R7, R62 ;  /* 0x000000074a3e7223 */ /* 0x000fe2000001003e */
[----:B------:R-:W-:Y:S01]  /*3140*/  FMUL.FTZ R76, R59, UR26 ;  /* 0x0000001a3b4c7c20 */ /* 0x000fe20008410000 */
[----:B0-----:R-:W-:Y:S01]  /*3150*/  FMUL.FTZ R77, R67, UR26 ;  /* 0x0000001a434d7c20 */ /* 0x001fe20008410000 */
[----:B------:R-:W-:Y:S01]  /*3160*/  FFMA.FTZ R66, R69, R75, R66 ;  /* 0x0000004b45427223 */ /* 0x000fe20000010042 */
[----:B------:R-:W-:Y:S01]  /*3170*/  FADD.FTZ R65, R65, R75 ;  /* 0x0000004b41417221 */ /* 0x000fe20000010000 */
[----:B------:R-:W-:Y:S01]  /*3180*/  FMUL.FTZ R7, R28, R6 ;  /* 0x000000061c077220 */ /* 0x000fe20000410000 */
[----:B------:R0:W-:Y:S01]  /*3190*/  STL [R1+0x4], R76 ;  /* 0x0000044c01007387 */ /* 0x0001e20000100800 */
[----:B------:R-:W-:-:S02]  /*31a0*/  MOV R58, R40 ;  /* 0x00000028003a7202 */ /* 0x000fc40000000f00 */
[----:B------:R-:W-:Y:S01]  /*31b0*/  FFMA.FTZ R66, R68, R7, R66 ;  /* 0x0000000744427223 */ /* 0x000fe20000010042 */
[----:B------:R0:W-:Y:S01]  /*31c0*/  STL [R1+0x8], R77 ;  /* 0x0000084d01007387 */ /* 0x0001e20000100800 */
[----:B------:R-:W-:Y:S01]  /*31d0*/  FADD.FTZ R65, R7, R65 ;  /* 0x0000004107417221 */ /* 0x000fe20000010000 */
        /* <DEDUP_REMOVED lines=20> */
.L_x_2518:
[----:B------:R-:W-:Y:S01]  /*3320*/  FMUL.FTZ R59, R58, R3 ;  /* 0x000000033a3b7220 */ /* 0x000fe20000410000 */
[----:B------:R-:W-:Y:S01]  /*3330*/  FADD.FTZ R64, R64, R28 ;  /* 0x0000001c40407221 */ /* 0x000fe20000010000 */
[----:B------:R-:W-:Y:S01]  /*3340*/  FFMA.FTZ R62, R68, R28, R62 ;  /* 0x0000001c443e7223 */ /* 0x000fe2000001003e */
[----:B------:R-:W-:Y:S01]  /*3350*/  FMUL.FTZ R28, R7, R6 ;  /* 0x00000006071c7220 */ /* 0x000fe20000410000 */
[----:B------:R-:W-:Y:S01]  /*3360*/  FADD.FTZ R65, R65, R59 ;  /* 0x0000003b41417221 */ /* 0x000fe20000010000 */
[----:B------:R-:W-:Y:S01]  /*3370*/  FADD.FTZ R63, R63, R58 ;  /* 0x0000003a3f3f7221 */ /* 0x000fe20000010000 */
[C---:B------:R-:W-:Y:S01]  /*3380*/  FFMA.FTZ R29, R77.reuse, R58, R29 ;  /* 0x0000003a4d1d7223 */ /* 0x040fe2000001001d */
[----:B------:R-:W-:Y:S01]  /*3390*/  FFMA.FTZ R66, R77, R59, R66 ;  /* 0x0000003b4d427223 */ /* 0x000fe20000010042 */
[----:B------:R-:W-:Y:S01]  /*33a0*/  FADD.FTZ R58, R28, R65 ;  /* 0x000000411c3a7221 */ /* 0x000fe20000010000 */
[----:B------:R-:W-:Y:S01]  /*33b0*/  FADD.FTZ R65, R56, -UR6 ;  /* 0x8000000638417e21 */ /* 0x000fe20008010000 */
[----:B------:R-:W-:Y:S01]  /*33c0*/  FADD.FTZ R57, R57, -UR6 ;  /* 0x8000000639397e21 */ /* 0x000fe20008010000 */
[----:B------:R-:W-:Y:S01]  /*33d0*/  FFMA.FTZ R59, R76, R28, R66 ;  /* 0x0000001c4c3b7223 */ /* 0x000fe20000010042 */
[----:B------:R-:W-:Y:S01]  /*33e0*/  MOV R56, R38 ;  /* 0x0000002600387202 */ /* 0x000fe20000000f00 */
[----:B------:R-:W-:Y:S01]  /*33f0*/  FMUL.FTZ R75, R65, UR26 ;  /* 0x0000001a414b7c20 */ /* 0x000fe20008410000 */
[----:B------:R-:W-:Y:S01]  /*3400*/  MOV R28, R39 ;  /* 0x00000027001c7202 */ /* 0x000fe20000000f00 */
[----:B------:R-:W-:-:S03]  /*3410*/  FMUL.FTZ R67, R57, UR26 ;  /* 0x0000001a39437c20 */ /* 0x000fc60008410000 */
[----:B------:R1:W-:Y:S01]  /*3420*/  STL [R1], R75 ;  /* 0x0000004b01007387 */ /* 0x0003e20000100800 */
        /* <DEDUP_REMOVED lines=8> */
[----:B------:R-:W-:Y:S01]  /*34b0*/  FFMA.FTZ R57, R28, R57, 1 ;  /* 0x3f8000001c397423 */ /* 0x000fe20000010039 */
[----:B------:R-:W-:-:S03]  /*34c0*/  FFMA.FTZ R28, R67, R6, R5 ;  /* 0x00000006431c7223 */ /* 0x000fc60000010005 */
[----:B------:R-:W-:Y:S01]  /*34d0*/  FMUL.FTZ R56, R56, R57 ;  /* 0x0000003938387220 */ /* 0x000fe20000410000 */
[----:B------:R-:W-:-:S06]  /*34e0*/  FMUL.FTZ R57, R28, -1.4426950216293334961 ;  /* 0xbfb8aa3b1c397820 */ /* 0x000fcc0000410000 */
[----:B------:R-:W2:Y:S02]  /*34f0*/  MUFU.EX2 R57, R57 ;  /* 0x0000003900397308 */ /* 0x000ea40000000800 */
[----:B--2---:R-:W-:-:S06]  /*3500*/  FADD.FTZ R57, R57, 1 ;  /* 0x3f80000039397421 */ /* 0x004fcc0000010000 */
[----:B------:R-:W2:Y:S02]  /*3510*/  MUFU.RCP R57, R57 ;  /* 0x0000003900397308 */ /* 0x000ea40000001000 */
[----:B--2---:R-:W-:Y:S01]  /*3520*/  FADD.FTZ R65, -R57, 1 ;  /* 0x3f80000039417421 */ /* 0x004fe20000010100 */
[----:B------:R-:W-:-:S03]  /*3530*/  FMUL.FTZ R57, R39, R57 ;  /* 0x0000003927397220 */ /* 0x000fc60000410000 */
[----:B------:R-:W-:-:S04]  /*3540*/  FFMA.FTZ R28, R28, R65, 1 ;  /* 0x3f8000001c1c7423 */ /* 0x000fc80000010041 */
[----:B------:R-:W-:-:S07]  /*3550*/  FMUL.FTZ R28, R57, R28 ;  /* 0x0000001c391c7220 */ /* 0x000fce0000410000 */
.L_x_2519:
        /* <DEDUP_REMOVED lines=13> */
[----:B-1----:R-:W-:Y:S01]  /*3630*/  FMUL.FTZ R75, R58, UR26 ;  /* 0x0000001a3a4b7c20 */ /* 0x002fe20008410000 */
[----:B------:R-:W-:Y:S01]  /*3640*/  MOV R7, R15 ;  /* 0x0000000f00077202 */ /* 0x000fe20000000f00 */
[----:B------:R-:W-:-:S03]  /*3650*/  FMUL.FTZ R66, R54, UR26 ;  /* 0x0000001a36427c20 */ /* 0x000fc60008410000 */
        /* <DEDUP_REMOVED lines=20> */
.L_x_2520:
        /* <DEDUP_REMOVED lines=35> */
.L_x_2521:
[----:B------:R-:W-:Y:S01]  /*39d0*/  FMUL.FTZ R53, R52, R3 ;  /* 0x0000000334357220 */ /* 0x000fe20000410000 */
[----:B------:R-:W-:Y:S01]  /*39e0*/  FMUL.FTZ R57, R28, R6 ;  /* 0x000000061c397220 */ /* 0x000fe20000410000 */
[----:B------:R-:W-:Y:S01]  /*39f0*/  FADD.FTZ R60, R60, -UR6 ;  /* 0x800000063c3c7e21 */ /* 0x000fe20008010000 */
[----:B------:R-:W-:Y:S01]  /*3a00*/  FADD.FTZ R61, R61, -UR6 ;  /* 0x800000063d3d7e21 */ /* 0x000fe20008010000 */
[----:B------:R-:W-:Y:S01]  /*3a10*/  FFMA.FTZ R56, R65, R53, R56 ;  /* 0x0000003541387223 */ /* 0x000fe20000010038 */
[----:B------:R-:W-:Y:S01]  /*3a20*/  FADD.FTZ R55, R55, R53 ;  /* 0x0000003537377221 */ /* 0x000fe20000010000 */
[----:B------:R-:W-:Y:S01]  /*3a30*/  FADD.FTZ R54, R54, R7 ;  /* 0x0000000736367221 */ /* 0x000fe20000010000 */
        /* <DEDUP_REMOVED lines=28> */
.L_x_2522:
        /* <DEDUP_REMOVED lines=35> */
.L_x_2523:
[----:B------:R-:W-:Y:S01]  /*3e30*/  FMUL.FTZ R37, R36, R3 ;  /* 0x0000000324257220 */ /* 0x000fe20000410000 */
[----:B------:R-:W-:Y:S01]  /*3e40*/  FADD.FTZ R54, R54, R52 ;  /* 0x0000003436367221 */ /* 0x000fe20000010000 */
[----:B------:R-:W-:Y:S01]  /*3e50*/  FFMA.FTZ R53, R62, R52, R7 ;  /* 0x000000343e357223 */ /* 0x000fe20000010007 */
[----:B------:R-:W-:Y:S01]  /*3e60*/  FADD.FTZ R30, R30, -UR6 ;  /* 0x800000061e1e7e21 */ /* 0x000fe20008010000 */
[----:B------:R-:W-:Y:S01]  /*3e70*/  FADD.FTZ R52, R56, R37 ;  /* 0x0000002538347221 */ /* 0x000fe20000010000 */
[----:B------:R-:W-:Y:S01]  /*3e80*/  FFMA.FTZ R57, R61, R37, R57 ;  /* 0x000000253d397223 */ /* 0x000fe20000010039 */
[----:B------:R-:W-:Y:S01]  /*3e90*/  FMUL.FTZ R56, R29, R6 ;  /* 0x000000061d387220 */ /* 0x000fe20000410000 */
        /* <DEDUP_REMOVED lines=28> */
.L_x_2524:
[----:B------:R-:W-:Y:S01]  /*4060*/  FMUL.FTZ R55, R36, R3 ;  /* 0x0000000324377220 */ /* 0x000fe20000410000 */
[----:B------:R-:W-:Y:S01]  /*4070*/  FADD.FTZ R30, R54, R29 ;  /* 0x0000001d361e7221 */ /* 0x000fe20000010000 */
[----:B------:R-:W-:Y:S01]  /*4080*/  FFMA.FTZ R29, R60, R29, R53 ;  /* 0x0000001d3c1d7223 */ /* 0x000fe20000010035 */
[----:B------:R-:W-:Y:S01]  /*4090*/  FMUL.FTZ R53, R31, R6 ;  /* 0x000000061f357220 */ /* 0x000fe20000410000 */
[----:B------:R-:W-:Y:S01]  /*40a0*/  FFMA.FTZ R37, R59, R55, R37 ;  /* 0x000000373b257223 */ /* 0x000fe20000010025 */
[----:B------:R-:W-:Y:S01]  /*40b0*/  FADD.FTZ R33, R33, -UR6 ;  /* 0x8000000621217e21 */ /* 0x000fe20008010000 */
[----:B------:R-:W-:Y:S01]  /*40c0*/  FADD.FTZ R52, R52, R55 ;  /* 0x0000003734347221 */ /* 0x000fe20000010000 */
[----:B------:R-:W-:Y:S01]  /*40d0*/  FADD.FTZ R57, R32, -UR6 ;  /* 0x8000000620397e21 */ /* 0x000fe20008010000 */
[----:B------:R-:W-:Y:S01]  /*40e0*/  FFMA.FTZ R32, R58, R53, R37 ;  /* 0x000000353a207223 */ /* 0x000fe20000010025 */
[----:B------:R-:W-:Y:S01]  /*40f0*/  FMUL.FTZ R56, R33, UR26 ;  /* 0x0000001a21387c20 */ /* 0x000fe20008410000 */
[----:B------:R-:W-:Y:S01]  /*4100*/  FADD.FTZ R37, R53, R52 ;  /* 0x0000003435257221 */ /* 0x000fe20000010000 */
[----:B-1----:R-:W-:Y:S01]  /*4110*/  MOV R75, R22 ;  /* 0x00000016004b7202 */ /* 0x002fe20000000f00 */
[----:B------:R-:W-:Y:S01]  /*4120*/  FMUL.FTZ R57, R57, UR26 ;  /* 0x0000001a39397c20 */ /* 0x000fe20008410000 */
        /* <DEDUP_REMOVED lines=20> */
.L_x_2525:
[----:B------:R-:W-:Y:S01]  /*4270*/  FMUL.FTZ R52, R75, R3 ;  /* 0x000000034b347220 */ /* 0x000fe20000410000 */
[----:B------:R-:W-:Y:S01]  /*4280*/  FADD.FTZ R35, R35, -UR6 ;  /* 0x8000000623237e21 */ /* 0x000fe20008010000 */
[----:B------:R-:W-:Y:S01]  /*4290*/  FADD.FTZ R34, R34, -UR6 ;  /* 0x8000000622227e21 */ /* 0x000fe20008010000 */
[----:B0-----:R-:W-:Y:S01]  /*42a0*/  MOV R76, R20 ;  /* 0x00000014004c7202 */ /* 0x001fe20000000f00 */
        /* <DEDUP_REMOVED lines=27> */
.L_x_2526:
[----:B------:R-:W-:Y:S01]  /*4460*/  FMUL.FTZ R34, R76, R3 ;  /* 0x000000034c227220 */ /* 0x000fe20000410000 */
[----:B------:R-:W-:Y:S01]  /*4470*/  FADD.FTZ R55, R70, -UR6 ;  /* 0x8000000646377e21 */ /* 0x000fe20008010000 */
[----:B------:R-:W-:Y:S01]  /*4480*/  FADD.FTZ R54, R71, -UR6 ;  /* 0x8000000647367e21 */ /* 0x000fe20008010000 */
[----:B------:R-:W-:Y:S01]  /*4490*/  MOV R70, R26 ;  /* 0x0000001a00467202 */ /* 0x000fe20000000f00 */
[----:B------:R-:W-:Y:S01]  /*44a0*/  FFMA.FTZ R32, R53, R34, R32 ;  /* 0x0000002235207223 */ /* 0x000fe20000010020 */
[----:B------:R-:W-:Y:S01]  /*44b0*/  FADD.FTZ R37, R37, R34 ;  /* 0x0000002225257221 */ /* 0x000fe20000010000 */
[----:B------:R-:W-:Y:S01]  /*44c0*/  FMUL.FTZ R34, R35, R6 ;  /* 0x0000000623227220 */ /* 0x000fe20000410000 */
[----:B------:R-:W-:Y:S01]  /*44d0*/  FMUL.FTZ R55, R55, UR26 ;  /* 0x0000001a37377c20 */ /* 0x000fe20008410000 */
[----:B------:R-:W-:Y:S02]  /*44e0*/  FMUL.FTZ R54, R54, UR26 ;  /* 0x0000001a36367c20 */ /* 0x000fe40008410000 */
        /* <DEDUP_REMOVED lines=22> */
.L_x_2527:
[----:B-----5:R0:W-:Y:S01]  /*4650*/  STL [R1+0x3c], R2 ;  /* 0x00003c0201007387 */ /* 0x0201e20000100800 */
        /* <DEDUP_REMOVED lines=20> */
[----:B------:R-:W-:Y:S01]  /*47a0*/  FADD.FTZ R28, R28, R36 ;  /* 0x000000241c1c7221 */ /* 0x000fe20000010000 */
[----:B------:R-:W-:-:S03]  /*47b0*/  FFMA.FTZ R7, R59, R36, R7 ;  /* 0x000000243b077223 */ /* 0x000fc60000010007 */
[----:B------:R-:W-:Y:S01]  /*47c0*/  FADD.FTZ R28, R28, R75 ;  /* 0x0000004b1c1c7221 */ /* 0x000fe20000010000 */
[----:B------:R-:W-:-:S04]  /*47d0*/  FFMA.FTZ R7, R57, R75, R7 ;  /* 0x0000004b39077223 */ /* 0x000fc80000010007 */
[----:B0-----:R-:W-:Y:S01]  /*47e0*/  @!P0 FADD.FTZ R32, R32, R71 ;  /* 0x0000004720208221 */ /* 0x001fe20000010000 */
[----:B-1----:R-:W-:Y:S01]  /*47f0*/  @!P0 FADD.FTZ R37, R37, R77 ;  /* 0x0000004d25258221 */ /* 0x002fe20000010000 */
[----:B------:R-:W-:-:S03]  /*4800*/  ISETP.GT.AND P0, PT, R2, 0x17, PT ;  /* 0x000000170200780c */ /* 0x000fc60003f04270 */
[----:B------:R-:W0:Y:S04]  /*4810*/  SHFL.DOWN PT, R71, R32, 0x8, 0x1f ;  /* 0x09001f0020477f89 */ /* 0x000e2800000e0000 */
[----:B------:R1:W5:Y:S04]  /*4820*/  LDL.LU R2, [R1+0x3c] ;  /* 0x00003c0001027983 */ /* 0x0003680000300800 */
[----:B------:R-:W2:Y:S04]  /*4830*/  LDL R75, [R1+0x38] ;  /* 0x00003800014b7983 */ /* 0x000ea80000100800 */
[----:B------:R-:W3:Y:S01]  /*4840*/  SHFL.DOWN PT, R77, R37, 0x8, 0x1f ;  /* 0x09001f00254d7f89 */ /* 0x000ee200000e0000 */
[----:B------:R-:W4:Y:S01]  /*4850*/  S2R R36, SR_LANEID ;  /* 0x0000000000247919 */ /* 0x000f220000000000 */
[----:B------:R-:W1:Y:S01]  /*4860*/  S2UR UR7, SR_CgaCtaId ;  /* 0x00000000000779c3 */ /* 0x000e620000008800 */
[----:B0-----:R-:W-:-:S05]  /*4870*/  @!P0 FADD.FTZ R32, R32, R71 ;  /* 0x0000004720208221 */ /* 0x001fca0000010000 */
[----:B------:R-:W0:Y:S01]  /*4880*/  SHFL.DOWN PT, R71, R32, 0x10, 0x1f ;  /* 0x0a001f0020477f89 */ /* 0x000e2200000e0000 */
[----:B---3--:R-:W-:-:S05]  /*4890*/  @!P0 FADD.FTZ R37, R37, R77 ;  /* 0x0000004d25258221 */ /* 0x008fca0000010000 */
[----:B------:R-:W3:Y:S01]  /*48a0*/  SHFL.DOWN PT, R77, R37, 0x10, 0x1f ;  /* 0x0a001f00254d7f89 */ /* 0x000ee200000e0000 */
[----:B----4-:R-:W-:Y:S01]  /*48b0*/  ISETP.GT.AND P0, PT, R36, 0xf, PT ;  /* 0x0000000f2400780c */ /* 0x010fe20003f04270 */
[----:B------:R-:W-:Y:S01]  /*48c0*/  FFMA.FTZ R29, R58, R31, R29 ;  /* 0x0000001f3a1d7223 */ /* 0x000fe2000001001d */
[----:B------:R-:W-:Y:S01]  /*48d0*/  FADD.FTZ R30, R30, R31 ;  /* 0x0000001f1e1e7221 */ /* 0x000fe20000010000 */
[----:B------:R-:W-:Y:S02]  /*48e0*/  UMOV UR6, 0x400 ;  /* 0x0000040000067882 */ /* 0x000fe40000000000 */
[----:B------:R-:W-:Y:S01]  /*48f0*/  FFMA.FTZ R31, R56, R33, R29 ;  /* 0x00000021381f7223 */ /* 0x000fe2000001001d */
[----:B------:R-:W-:Y:S01]  /*4900*/  UIADD3 UR5, UR6, 0xf0, URZ ;  /* 0x000000f006057890 */ /* 0x000fe2000fffe03f */
[----:B------:R-:W-:Y:S01]  /*4910*/  FADD.FTZ R30, R30, R33 ;  /* 0x000000211e1e7221 */ /* 0x000fe20000010000 */
[----:B------:R-:W-:Y:S01]  /*4920*/  FADD.FTZ R29, R28, R76 ;  /* 0x0000004c1c1d7221 */ /* 0x000fe20000010000 */
[----:B------:R-:W-:Y:S01]  /*4930*/  FFMA.FTZ R28, R53, R76, R7 ;  /* 0x0000004c351c7223 */ /* 0x000fe20000010007 */
[----:B------:R-:W-:Y:S01]  /*4940*/  FFMA.FTZ R31, R52, R35, R31 ;  /* 0x00000023341f7223 */ /* 0x000fe2000001001f */
[----:B-1----:R-:W-:-:S02]  /*4950*/  ULEA UR5, UR7, UR5, 0x18 ;  /* 0x0000000507057291 */ /* 0x002fc4000f8ec03f */
[----:B0-----:R-:W-:Y:S01]  /*4960*/  @!P0 FADD.FTZ R32, R32, R71 ;  /* 0x0000004720208221 */ /* 0x001fe20000010000 */
[----:B------:R-:W-:Y:S01]  /*4970*/  FADD.FTZ R7, R30, R35 ;  /* 0x000000231e077221 */ /* 0x000fe20000010000 */
[----:B---3--:R-:W-:Y:S01]  /*4980*/  @!P0 FADD.FTZ R37, R37, R77 ;  /* 0x0000004d25258221 */ /* 0x008fe20000010000 */
[----:B------:R-:W-:Y:S02]  /*4990*/  ISETP.NE.AND P0, PT, R36, RZ, PT ;  /* 0x000000ff2400720c */ /* 0x000fe40003f05270 */
[----:B------:R-:W-:Y:S01]  /*49a0*/  ISETP.NE.AND P2, PT, R0, RZ, PT ;  /* 0x000000ff0000720c */ /* 0x000fe20003f45270 */
[----:B------:R-:W-:Y:S01]  /*49b0*/  FADD.FTZ R30, R29, R70 ;  /* 0x000000461d1e7221 */ /* 0x000fe20000010000 */
[----:B------:R-:W-:Y:S01]  /*49c0*/  FFMA.FTZ R29, R54, R34, R31 ;  /* 0x00000022361d7223 */ /* 0x000fe2000001001f */
[----:B------:R-:W-:Y:S01]  /*49d0*/  FADD.FTZ R31, R7, R34 ;  /* 0x00000022071f7221 */ /* 0x000fe20000010000 */
[----:B------:R-:W-:Y:S01]  /*49e0*/  FFMA.FTZ R28, R55, R70, R28 ;  /* 0x00000046371c7223 */ /* 0x000fe2000001001c */
[----:B------:R-:W-:-:S02]  /*49f0*/  LEA R7, R0, UR5, 0x4 ;  /* 0x0000000500077c11 */ /* 0x000fc4000f8e20ff */
[----:B------:R-:W-:Y:S01]  /*4a00*/  MOV R36, R32 ;  /* 0x0000002000247202 */ /* 0x000fe20000000f00 */
[----:B------:R-:W-:Y:S02]  /*4a10*/  BSSY B0, `(.L_x_2528) ;  /* 0x0000041000007945 */ /* 0x000fe40003800000 */
[----:B------:R0:W-:Y:S01]  /*4a20*/  STS.128 [R7], R28 ;  /* 0x0000001c07007388 */ /* 0x0001e20000000c00 */
[----:B------:R-:W-:-:S03]  /*4a30*/  ISETP.GT.U32.AND P3, PT, R0, 0x2f, PT ;  /* 0x0000002f0000780c */ /* 0x000fc60003f64070 */
        /* <DEDUP_REMOVED lines=62> */
.L_x_2529:
[----:B------:R-:W-:Y:S05]  /*4e20*/  BSYNC B0 ;  /* 0x0000000000007941 */ /* 0x000fea0003800000 */
.L_x_2528:
        /* <DEDUP_REMOVED lines=78> */
.L_x_2531:
[----:B------:R-:W-:Y:S05]  /*5310*/  BSYNC B0 ;  /* 0x0000000000007941 */ /* 0x000fea0003800000 */
.L_x_2530:
        /* <DEDUP_REMOVED lines=20> */
.L_x_2533:
[----:B------:R-:W-:Y:S05]  /*5460*/  BSYNC B0 ;  /* 0x0000000000007941 */ /* 0x000fea0003800000 */
.L_x_2532:
        /* <DEDUP_REMOVED lines=40> */
.L_x_2536:
[----:B------:R-:W-:Y:S02]  /*56f0*/  MOV R28, UR18 ;  /* 0x00000012001c7c02 */ /* 0x000fe40008000f00 */
[----:B------:R-:W-:-:S05]  /*5700*/  MOV R29, UR19 ;  /* 0x00000013001d7c02 */ /* 0x000fca0008000f00 */
[----:B------:R-:W2:Y:S04]  /*5710*/  LDG.E.STRONG.GPU R28, desc[UR22][R28.64] ;  /* 0x000000161c1c7981 */ /* 0x000ea8000c1ef900 */
[----:B--2---:R-:W-:Y:S01]  /*5720*/  CCTL.IVALL ;  /* 0x00000000ff00798f */ /* 0x004fe20002000000 */
[----:B------:R-:W-:Y:S05]  /*5730*/  YIELD ;  /* 0x0000000000007946 */ /* 0x000fea0003800000 */
[----:B------:R-:W-:-:S13]  /*5740*/  ISETP.NE.AND P0, PT, R28, R7, PT ;  /* 0x000000071c00720c */ /* 0x000fda0003f05270 */
[----:B------:R-:W-:Y:S05]  /*5750*/  @P0 BRA `(.L_x_2536) ;  /* 0xfffffffc00e40947 */ /* 0x000fea000383ffff */
.L_x_2535:
        /* <DEDUP_REMOVED lines=19> */
.L_x_2540:
        /* <DEDUP_REMOVED lines=165> */
.L_x_2539:
        /* <DEDUP_REMOVED lines=49> */
[----:B------:R-:W-:Y:S01]  /*65f0*/  @!P3 FADD.FTZ R36, R36, R34 ;  /* 0x000000222424b221 */ /* 0x000fe20000010000 */
        /* <DEDUP_REMOVED lines=37> */
.L_x_2541:
[----:B------:R-:W-:-:S13]  /*6850*/  ISETP.NE.OR P0, PT, RZ, UR16, P0 ;  /* 0x00000010ff007c0c */ /* 0x000fda0008705670 */
[----:B------:R-:W-:Y:S05]  /*6860*/  @!P0 BRA `(.L_x_2537) ;  /* 0x0000000000b08947 */ /* 0x000fea0003800000 */
.L_x_2538:
        /* <DEDUP_REMOVED lines=44> */
.L_x_2537:
        /* <DEDUP_REMOVED lines=14> */
.L_x_2543:
[----:B------:R-:W-:Y:S05]  /*6c10*/  BSYNC B0 ;  /* 0x0000000000007941 */ /* 0x000fea0003800000 */
.L_x_2542:
        /* <DEDUP_REMOVED lines=25> */
.L_x_2534:
        /* <DEDUP_REMOVED lines=32> */
.L_x_2544:
        /* <DEDUP_REMOVED lines=22> */
.L_x_2546:
[----:B------:R-:W-:Y:S05]  /*7110*/  BSYNC B0 ;  /* 0x0000000000007941 */ /* 0x000fea0003800000 */
.L_x_2545:
        /* <DEDUP_REMOVED lines=28> */
.L_x_2547:
        /* <DEDUP_REMOVED lines=21> */
.L_x_2549:
[----:B------:R-:W-:Y:S05]  /*7430*/  BSYNC B0 ;  /* 0x0000000000007941 */ /* 0x000fea0003800000 */
.L_x_2548:
        /* <DEDUP_REMOVED lines=47> */
.L_x_2550:
        /* <DEDUP_REMOVED lines=21> */
.L_x_2552:
[----:B------:R-:W-:Y:S05]  /*7880*/  BSYNC B0 ;  /* 0x0000000000007941 */ /* 0x000fea0003800000 */
.L_x_2551:
        /* <DEDUP_REMOVED lines=21> */
.L_x_2553:
        /* <DEDUP_REMOVED lines=23> */
.L_x_2555:
[----:B------:R-:W-:Y:S05]  /*7b50*/  BSYNC B0 ;  /* 0x0000000000007941 */ /* 0x000fea0003800000 */
.L_x_2554:
[----:B------:R-:W-:Y:S05]  /*7b60*/  @!P5 BRA `(.L_x_2556) ;  /* 0x00000000004cd947 */ /* 0x000fea0003800000 */
[----:B01----:R-:W2:Y:S02]  /*7b70*/  LDL R28, [R1+0x10] ;  /* 0x00001000011c7983 */ /* 0x003ea40000100800 */
        /* <DEDUP_REMOVED lines=18> */
.L_x_2556:
[----:B------:R-:W-:Y:S04]  /*7ca0*/  BSSY B0, `(.L_x_2557) ;  /* 0x0000016000007945 */ /* 0x000fe80003800000 */
[----:B------:R-:W-:Y:S05]  /*7cb0*/  @P0 BRA `(.L_x_2558) ;  /* 0x0000000000500947 */ /* 0x000fea0003800000 */
[----:B01----:R-:W2:Y:S01]  /*7cc0*/  LDL.LU R29, [R1+0x10] ;  /* 0x00001000011d7983 */ /* 0x003ea20000300800 */
[----:B------:R-:W-:Y:S01]  /*7cd0*/  MOV R28, UR5 ;  /* 0x00000005001c7c02 */ /* 0x000fe20008000f00 */
[----:B------:R-:W-:Y:S01]  /*7ce0*/  ULDC.64 UR14, c[0x0][0x288] ;  /* 0x0000a200000e7ab9 */ /* 0x000fe20000000a00 */
[----:B------:R-:W-:Y:S02]  /*7cf0*/  MOV R30, R8 ;  /* 0x00000008001e7202 */ /* 0x000fe40000000f00 */
[----:B-----5:R-:W-:-:S03]  /*7d00*/  MOV R31, R11 ;  /* 0x0000000b001f7202 */ /* 0x020fc60000000f00 */
[----:B------:R-:W-:-:S04]  /*7d10*/  IMAD.WIDE.U32 R30, R34, UR14, R30 ;  /* 0x0000000e221e7c25 */ /* 0x000fc8000f8e001e */
[----:B--2---:R-:W-:Y:S01]  /*7d20*/  FFMA.FTZ R28, R29, R28, UR13 ;  /* 0x0000000d1d1c7e23 */ /* 0x004fe2000801001c */
[----:B------:R-:W-:-:S03]  /*7d30*/  MOV R29, UR5 ;  /* 0x00000005001d7c02 */ /* 0x000fc60008000f00 */
[----:B------:R-:W-:Y:S01]  /*7d40*/  FFMA.FTZ R44, R3, R44, -R28 ;  /* 0x0000002c032c7223 */ /* 0x000fe2000001081c */
[----:B------:R-:W-:Y:S02]  /*7d50*/  IMAD R28, R35, UR14, RZ ;  /* 0x0000000e231c7c24 */ /* 0x000fe4000f8e02ff */
[----:B------:R-:W-:-:S04]  /*7d60*/  FFMA.FTZ R29, R74, R29, UR13 ;  /* 0x0000000d4a1d7e23 */ /* 0x000fc8000801001d */
[----:B------:R-:W-:Y:S01]  /*7d70*/  FFMA.FTZ R45, R6, R45, -R29 ;  /* 0x0000002d062d7223 */ /* 0x000fe2000001081d */
        /* <DEDUP_REMOVED lines=8> */
.L_x_2558:
[----:B------:R-:W-:Y:S05]  /*7e00*/  BSYNC B0 ;  /* 0x0000000000007941 */ /* 0x000fea0003800000 */
.L_x_2557:
[----:B------:R-:W-:Y:S05]  /*7e10*/  @!P5 BRA `(.L_x_2559) ;  /* 0x000000000048d947 */ /* 0x000fea0003800000 */
[----:B012---:R-:W-:Y:S01]  /*7e20*/  FFMA.FTZ R28, R69, R3, R4 ;  /* 0x00000003451c7223 */ /* 0x007fe20000010004 */
[----:B------:R-:W-:-:S03]  /*7e30*/  FFMA.FTZ R29, R68, R6, R5 ;  /* 0x00000006441d7223 */ /* 0x000fc60000010005 */
        /* <DEDUP_REMOVED lines=16> */
.L_x_2559:
[----:B------:R-:W-:Y:S04]  /*7f40*/  BSSY B0, `(.L_x_2560) ;  /* 0x0000015000007945 */ /* 0x000fe80003800000 */
[----:B------:R-:W-:Y:S05]  /*7f50*/  @P2 BRA `(.L_x_2561) ;  /* 0x00000000004c2947 */ /* 0x000fea0003800000 */
[----:B012---:R-:W-:Y:S01]  /*7f60*/  MOV R28, UR5 ;  /* 0x00000005001c7c02 */ /* 0x007fe20008000f00 */
[----:B------:R-:W-:Y:S01]  /*7f70*/  ULDC.64 UR14, c[0x0][0x288] ;  /* 0x0000a200000e7ab9 */ /* 0x000fe20000000a00 */
[----:B------:R-:W-:Y:S01]  /*7f80*/  MOV R29, R11 ;  /* 0x0000000b001d7202 */ /* 0x000fe20000000f00 */
[----:B------:R-:W-:Y:S01]  /*7f90*/  IMAD R30, R37, UR14, RZ ;  /* 0x0000000e251e7c24 */ /* 0x000fe2000f8e02ff */
[----:B-----5:R-:W-:Y:S01]  /*7fa0*/  MOV R31, UR5 ;  /* 0x00000005001f7c02 */ /* 0x020fe20008000f00 */
[----:B------:R-:W-:Y:S02]  /*7fb0*/  FFMA.FTZ R28, R69, R28, UR13 ;  /* 0x0000000d451c7e23 */ /* 0x000fe4000801001c */
[----:B------:R-:W-:Y:S02]  /*7fc0*/  IMAD R33, R36, UR15, R30 ;  /* 0x0000000f24217c24 */ /* 0x000fe4000f8e021e */
[----:B------:R-:W-:Y:S01]  /*7fd0*/  FFMA.FTZ R42, R3, R42, -R28 ;  /* 0x0000002a032a7223 */ /* 0x000fe2000001081c */
[----:B------:R-:W-:Y:S01]  /*7fe0*/  MOV R28, R8 ;  /* 0x00000008001c7202 */ /* 0x000fe20000000f00 */
[----:B------:R-:W-:-:S04]  /*7ff0*/  FFMA.FTZ R31, R68, R31, UR13 ;  /* 0x0000000d441f7e23 */ /* 0x000fc8000801001f */
[----:B------:R-:W-:Y:S01]  /*8000*/  IMAD.WIDE.U32 R28, R36, UR14, R28 ;  /* 0x0000000e241c7c25 */ /* 0x000fe2000f8e001c */
[----:B------:R-:W-:-:S03]  /*8010*/  ULDC.64 UR14, c[0x0][0x210] ;  /* 0x00008400000e7ab9 */ /* 0x000fc60000000a00 */
[----:B------:R-:W-:Y:S01]  /*8020*/  FFMA.FTZ R43, R6, R43, -R31 ;  /* 0x0000002b062b7223 */ /* 0x000fe2000001081f */
[----:B------:R-:W-:-:S03]  /*8030*/  IADD3 R33, R29, R33, RZ ;  /* 0x000000211d217210 */ /* 0x000fc60007ffe0ff */
[----:B------:R-:W-:Y:S01]  /*8040*/  FMUL.FTZ R29, R43, UR26 ;  /* 0x0000001a2b1d7c20 */ /* 0x000fe20008410000 */
[----:B------:R-:W-:-:S04]  /*8050*/  LEA R30, P0, R28, UR14, 0x2 ;  /* 0x0000000e1c1e7c11 */ /* 0x000fc8000f8010ff */
[----:B------:R-:W-:Y:S01]  /*8060*/  LEA.HI.X R31, R28, UR15, R33, 0x2, P0 ;  /* 0x0000000f1c1f7c11 */ /* 0x000fe200080f1421 */
[----:B------:R-:W-:-:S05]  /*8070*/  FMUL.FTZ R28, R42, UR26 ;  /* 0x0000001a2a1c7c20 */ /* 0x000fca0008410000 */
[----:B------:R3:W-:Y:S03]  /*8080*/  STG.E.64 desc[UR22][R30.64], R28 ;  /* 0x0000001c1e007986 */ /* 0x0007e6000c101b16 */
.L_x_2561:
[----:B------:R-:W-:Y:S05]  /*8090*/  BSYNC B0 ;  /* 0x0000000000007941 */ /* 0x000fea0003800000 */
.L_x_2560:
        /* <DEDUP_REMOVED lines=46> */
.L_x_2562:
[----:B------:R-:W-:Y:S04]  /*8380*/  BSSY B0, `(.L_x_2563) ;  /* 0x0000015000007945 */ /* 0x000fe80003800000 */
[----:B------:R-:W-:Y:S05]  /*8390*/  @P6 BRA `(.L_x_2564) ;  /* 0x00000000004c6947 */ /* 0x000fea0003800000 */
[----:B-----5:R-:W-:Y:S01]  /*83a0*/  MOV R31, UR5 ;  /* 0x00000005001f7c02 */ /* 0x020fe20008000f00 */
[----:B------:R-:W-:Y:S01]  /*83b0*/  ULDC.64 UR14, c[0x0][0x288] ;  /* 0x0000a200000e7ab9 */ /* 0x000fe20000000a00 */
[----:B------:R-:W-:Y:S01]  /*83c0*/  MOV R34, UR5 ;  /* 0x0000000500227c02 */ /* 0x000fe20008000f00 */
[----:B------:R-:W-:Y:S02]  /*83d0*/  IMAD R30, R30, UR14, RZ ;  /* 0x0000000e1e1e7c24 */ /* 0x000fe4000f8e02ff */
[----:B------:R-:W-:Y:S02]  /*83e0*/  FFMA.FTZ R31, R48, R31, UR13 ;  /* 0x0000000d301f7e23 */ /* 0x000fe4000801001f */
[----:B------:R-:W-:Y:S02]  /*83f0*/  IMAD R47, R7, UR15, R30 ;  /* 0x0000000f072f7c24 */ /* 0x000fe4000f8e021e */
[----:B------:R-:W-:Y:S01]  /*8400*/  FFMA.FTZ R34, R49, R34, UR13 ;  /* 0x0000000d31227e23 */ /* 0x000fe20008010022 */
[----:B------:R-:W-:Y:S01]  /*8410*/  FFMA.FTZ R41, R6, R41, -R31 ;  /* 0x0000002906297223 */ /* 0x000fe2000001081f */
[----:B------:R-:W-:-:S02]  /*8420*/  MOV R30, R8 ;  /* 0x00000008001e7202 */ /* 0x000fc40000000f00 */
        /* <DEDUP_REMOVED lines=10> */
.L_x_2564:
[----:B------:R-:W-:Y:S05]  /*84d0*/  BSYNC B0 ;  /* 0x0000000000007941 */ /* 0x000fea0003800000 */
.L_x_2563:
[----:B------:R-:W-:Y:S05]  /*84e0*/  @!P5 BRA `(.L_x_2565) ;  /* 0x00000000004cd947 */ /* 0x000fea0003800000 */
[----:B------:R-:W2:Y:S01]  /*84f0*/  LDL R7, [R1] ;  /* 0x0000000001077983 */ /* 0x000ea20000100800 */
[----:B0-----:R-:W-:-:S04]  /*8500*/  FFMA.FTZ R30, R67, R6, R5 ;  /* 0x00000006431e7223 */ /* 0x001fc80000010005 */
[----:B------:R-:W-:-:S06]  /*8510*/  FMUL.FTZ R40, R30, -1.4426950216293334961 ;  /* 0xbfb8aa3b1e287820 */ /* 0x000fcc0000410000 */
[----:B------:R-:W0:Y:S02]  /*8520*/  MUFU.EX2 R40, R40 ;  /* 0x0000002800287308 */ /* 0x000e240000000800 */
[----:B0-----:R-:W-:-:S06]  /*8530*/  FADD.FTZ R41, R40, 1 ;  /* 0x3f80000028297421 */ /* 0x001fcc0000010000 */
[----:B------:R-:W0:Y:S02]  /*8540*/  MUFU.RCP R46, R41 ;  /* 0x00000029002e7308 */ /* 0x000e240000001000 */
[----:B0-----:R-:W-:Y:S01]  /*8550*/  FMUL.FTZ R39, R39, R46 ;  /* 0x0000002e27277220 */ /* 0x001fe20000410000 */
[----:B--2---:R-:W-:-:S04]  /*8560*/  FFMA.FTZ R7, R7, R3, R4 ;  /* 0x0000000307077223 */ /* 0x004fc80000010004 */
[----:B-----5:R-:W-:-:S06]  /*8570*/  FMUL.FTZ R31, R7, -1.4426950216293334961 ;  /* 0xbfb8aa3b071f7820 */ /* 0x020fcc0000410000 */
[----:B------:R-:W0:Y:S02]  /*8580*/  MUFU.EX2 R31, R31 ;  /* 0x0000001f001f7308 */ /* 0x000e240000000800 */
[----:B0-----:R-:W-:Y:S01]  /*8590*/  FADD.FTZ R34, R31, 1 ;  /* 0x3f8000001f227421 */ /* 0x001fe20000010000 */
[----:B------:R-:W-:-:S05]  /*85a0*/  FADD.FTZ R31, -R46, 1 ;  /* 0x3f8000002e1f7421 */ /* 0x000fca0000010100 */
[----:B------:R-:W0:Y:S01]  /*85b0*/  MUFU.RCP R35, R34 ;  /* 0x0000002200237308 */ /* 0x000e220000001000 */
[----:B------:R-:W-:-:S04]  /*85c0*/  FFMA.FTZ R30, R30, R31, 1 ;  /* 0x3f8000001e1e7423 */ /* 0x000fc8000001001f */
[----:B------:R-:W-:Y:S01]  /*85d0*/  FMUL.FTZ R39, R39, R30 ;  /* 0x0000001e27277220 */ /* 0x000fe20000410000 */
[----:B0-----:R-:W-:Y:S01]  /*85e0*/  FADD.FTZ R48, -R35, 1 ;  /* 0x3f80000023307421 */ /* 0x001fe20000010100 */
[----:B------:R-:W-:-:S03]  /*85f0*/  FMUL.FTZ R38, R38, R35 ;  /* 0x0000002326267220 */ /* 0x000fc60000410000 */
[----:B------:R-:W-:-:S04]  /*8600*/  FFMA.FTZ R7, R7, R48, 1 ;  /* 0x3f80000007077423 */ /* 0x000fc80000010030 */
[----:B------:R-:W-:-:S07]  /*8610*/  FMUL.FTZ R38, R38, R7 ;  /* 0x0000000726267220 */ /* 0x000fce0000410000 */
.L_x_2565:
[----:B------:R-:W-:Y:S04]  /*8620*/  BSSY B0, `(.L_x_2566) ;  /* 0x0000016000007945 */ /* 0x000fe80003800000 */
[----:B------:R-:W-:Y:S05]  /*8630*/  @P0 BRA `(.L_x_2567) ;  /* 0x0000000000500947 */ /* 0x000fea0003800000 */
[----:B------:R-:W2:Y:S01]  /*8640*/  LDL.LU R7, [R1] ;  /* 0x0000000001077983 */ /* 0x000ea20000300800 */
[----:B------:R-:W-:Y:S01]  /*8650*/  ULDC.64 UR14, c[0x0][0x288] ;  /* 0x0000a200000e7ab9 */ /* 0x000fe20000000a00 */
[----:B0-----:R-:W-:Y:S01]  /*8660*/  MOV R34, UR5 ;  /* 0x0000000500227c02 */ /* 0x001fe20008000f00 */
[----:B------:R-:W-:Y:S01]  /*8670*/  IMAD R45, R45, UR14, RZ ;  /* 0x0000000e2d2d7c24 */ /* 0x000fe2000f8e02ff */
[----:B------:R-:W-:Y:S02]  /*8680*/  MOV R30, R8 ;  /* 0x00000008001e7202 */ /* 0x000fe40000000f00 */
[----:B-----5:R-:W-:Y:S01]  /*8690*/  MOV R31, R11 ;  /* 0x0000000b001f7202 */ /* 0x020fe20000000f00 */
[C---:B------:R-:W-:Y:S01]  /*86a0*/  IMAD R45, R32.reuse, UR15, R45 ;  /* 0x0000000f202d7c24 */ /* 0x040fe2000f8e022d */
[----:B------:R-:W-:Y:S01]  /*86b0*/  MOV R40, UR5 ;  /* 0x0000000500287c02 */ /* 0x000fe20008000f00 */
[----:B------:R-:W-:Y:S01]  /*86c0*/  IMAD.WIDE.U32 R30, R32, UR14, R30 ;  /* 0x0000000e201e7c25 */ /* 0x000fe2000f8e001e */
[----:B------:R-:W-:-:S03]  /*86d0*/  ULDC.64 UR14, c[0x0][0x210] ;  /* 0x00008400000e7ab9 */ /* 0x000fc60000000a00 */
[----:B------:R-:W-:Y:S01]  /*86e0*/  FFMA.FTZ R67, R67, R40, UR13 ;  /* 0x0000000d43437e23 */ /* 0x000fe20008010028 */
[----:B------:R-:W-:-:S03]  /*86f0*/  IADD3 R45, R31, R45, RZ ;  /* 0x0000002d1f2d7210 */ /* 0x000fc60007ffe0ff */
[----:B------:R-:W-:-:S04]  /*8700*/  FFMA.FTZ R39, R6, R39, -R67 ;  /* 0x0000002706277223 */ /* 0x000fc80000010843 */
[----:B------:R-:W-:Y:S01]  /*8710*/  FMUL.FTZ R39, R39, UR26 ;  /* 0x0000001a27277c20 */ /* 0x000fe20008410000 */
[----:B--2---:R-:W-:-:S04]  /*8720*/  FFMA.FTZ R34, R7, R34, UR13 ;  /* 0x0000000d07227e23 */ /* 0x004fc80008010022 */
[----:B------:R-:W-:Y:S01]  /*8730*/  FFMA.FTZ R38, R3, R38, -R34 ;  /* 0x0000002603267223 */ /* 0x000fe20000010822 */
[----:B------:R-:W-:-:S03]  /*8740*/  LEA R34, P0, R30, UR14, 0x2 ;  /* 0x0000000e1e227c11 */ /* 0x000fc6000f8010ff */
[----:B------:R-:W-:Y:S01]  /*8750*/  FMUL.FTZ R38, R38, UR26 ;  /* 0x0000001a26267c20 */ /* 0x000fe20008410000 */
[----:B------:R-:W-:-:S05]  /*8760*/  LEA.HI.X R35, R30, UR15, R45, 0x2, P0 ;  /* 0x0000000f1e237c11 */ /* 0x000fca00080f142d */
[----:B------:R1:W-:Y:S04]  /*8770*/  STG.E.64 desc[UR22][R34.64], R38 ;  /* 0x0000002622007986 */ /* 0x0003e8000c101b16 */
.L_x_2567:
[----:B------:R-:W-:Y:S05]  /*8780*/  BSYNC B0 ;  /* 0x0000000000007941 */ /* 0x000fea0003800000 */
.L_x_2566:
[----:B------:R-:W-:Y:S05]  /*8790*/  @!P5 BRA `(.L_x_2568) ;  /* 0x00000000004cd947 */ /* 0x000fea0003800000 */
[----:B------:R-:W2:Y:S01]  /*87a0*/  LDL R7, [R1+0xc] ;  /* 0x00000c0001077983 */ /* 0x000ea20000100800 */
[----:B0-----:R-:W-:-:S04]  /*87b0*/  FFMA.FTZ R30, R66, R3, R4 ;  /* 0x00000003421e7223 */ /* 0x001fc80000010004 */
[----:B-----5:R-:W-:-:S06]  /*87c0*/  FMUL.FTZ R31, R30, -1.4426950216293334961 ;  /* 0xbfb8aa3b1e1f7820 */ /* 0x020fcc0000410000 */
[----:B------:R-:W0:Y:S02]  /*87d0*/  MUFU.EX2 R31, R31 ;  /* 0x0000001f001f7308 */ /* 0x000e240000000800 */
[----:B0-----:R-:W-:-:S06]  /*87e0*/  FADD.FTZ R32, R31, 1 ;  /* 0x3f8000001f207421 */ /* 0x001fcc0000010000 */
[----:B-1----:R-:W0:Y:S02]  /*87f0*/  MUFU.RCP R35, R32 ;  /* 0x0000002000237308 */ /* 0x002e240000001000 */
[----:B0-----:R-:W-:Y:S01]  /*8800*/  FADD.FTZ R39, -R35, 1 ;  /* 0x3f80000023277421 */ /* 0x001fe20000010100 */
[----:B------:R-:W-:-:S03]  /*8810*/  FMUL.FTZ R14, R14, R35 ;  /* 0x000000230e0e7220 */ /* 0x000fc60000410000 */
[----:B------:R-:W-:-:S04]  /*8820*/  FFMA.FTZ R39, R30, R39, 1 ;  /* 0x3f8000001e277423 */ /* 0x000fc80000010027 */
[----:B------:R-:W-:Y:S01]  /*8830*/  FMUL.FTZ R14, R14, R39 ;  /* 0x000000270e0e7220 */ /* 0x000fe20000410000 */
[----:B--2---:R-:W-:-:S04]  /*8840*/  FFMA.FTZ R7, R7, R6, R5 ;  /* 0x0000000607077223 */ /* 0x004fc80000010005 */
        /* <DEDUP_REMOVED lines=8> */
.L_x_2568:
[----:B------:R-:W-:Y:S04]  /*88d0*/  BSSY B0, `(.L_x_2569) ;  /* 0x0000016000007945 */ /* 0x000fe80003800000 */
[----:B------:R-:W-:Y:S05]  /*88e0*/  @P2 BRA `(.L_x_2570) ;  /* 0x0000000000502947 */ /* 0x000fea0003800000 */
[----:B01----:R-:W2:Y:S01]  /*88f0*/  LDL.LU R34, [R1+0xc] ;  /* 0x00000c0001227983 */ /* 0x003ea20000300800 */
[----:B------:R-:W-:Y:S01]  /*8900*/  ULDC.64 UR14, c[0x0][0x288] ;  /* 0x0000a200000e7ab9 */ /* 0x000fe20000000a00 */
[----:B------:R-:W-:Y:S01]  /*8910*/  MOV R30, R8 ;  /* 0x00000008001e7202 */ /* 0x000fe20000000f00 */
[----:B------:R-:W-:Y:S01]  /*8920*/  IMAD R44, R44, UR14, RZ ;  /* 0x0000000e2c2c7c24 */ /* 0x000fe2000f8e02ff */
[----:B-----5:R-:W-:Y:S02]  /*8930*/  MOV R31, R11 ;  /* 0x0000000b001f7202 */ /* 0x020fe40000000f00 */
[----:B------:R-:W-:Y:S02]  /*8940*/  MOV R7, UR5 ;  /* 0x0000000500077c02 */ /* 0x000fe40008000f00 */
[----:B------:R-:W-:Y:S01]  /*8950*/  MOV R32, UR5 ;  /* 0x0000000500207c02 */ /* 0x000fe20008000f00 */
[----:B------:R-:W-:-:S04]  /*8960*/  IMAD.WIDE.U32 R30, R43, UR14, R30 ;  /* 0x0000000e2b1e7c25 */ /* 0x000fc8000f8e001e */
[----:B------:R-:W-:Y:S01]  /*8970*/  FFMA.FTZ R66, R66, R7, UR13 ;  /* 0x0000000d42427e23 */ /* 0x000fe20008010007 */
[----:B------:R-:W-:Y:S01]  /*8980*/  IMAD R43, R43, UR15, R44 ;  /* 0x0000000f2b2b7c24 */ /* 0x000fe2000f8e022c */
[----:B------:R-:W-:-:S04]  /*8990*/  ULDC.64 UR14, c[0x0][0x210] ;  /* 0x00008400000e7ab9 */ /* 0x000fc80000000a00 */
[----:B------:R-:W-:Y:S01]  /*89a0*/  IADD3 R43, R31, R43, RZ ;  /* 0x0000002b1f2b7210 */ /* 0x000fe20007ffe0ff */
[----:B--2---:R-:W-:Y:S01]  /*89b0*/  FFMA.FTZ R7, R34, R32, UR13 ;  /* 0x0000000d22077e23 */ /* 0x004fe20008010020 */
[----:B------:R-:W-:Y:S01]  /*89c0*/  FFMA.FTZ R34, R3, R14, -R66 ;  /* 0x0000000e03227223 */ /* 0x000fe20000010842 */
[----:B------:R-:W-:Y:S02]  /*89d0*/  LEA R14, P0, R30, UR14, 0x2 ;  /* 0x0000000e1e0e7c11 */ /* 0x000fe4000f8010ff */
[----:B------:R-:W-:Y:S01]  /*89e0*/  FFMA.FTZ R7, R6, R15, -R7 ;  /* 0x0000000f06077223 */ /* 0x000fe20000010807 */
[----:B------:R-:W-:Y:S01]  /*89f0*/  FMUL.FTZ R34, R34, UR26 ;  /* 0x0000001a22227c20 */ /* 0x000fe20008410000 */
[----:B------:R-:W-:Y:S02]  /*8a00*/  LEA.HI.X R15, R30, UR15, R43, 0x2, P0 ;  /* 0x0000000f1e0f7c11 */ /* 0x000fe400080f142b */
[----:B------:R-:W-:-:S05]  /*8a10*/  FMUL.FTZ R35, R7, UR26 ;  /* 0x0000001a07237c20 */ /* 0x000fca0008410000 */
[----:B------:R2:W-:Y:S02]  /*8a20*/  STG.E.64 desc[UR22][R14.64], R34 ;  /* 0x000000220e007986 */ /* 0x0005e4000c101b16 */
.L_x_2570:
[----:B------:R-:W-:Y:S05]  /*8a30*/  BSYNC B0 ;  /* 0x0000000000007941 */ /* 0x000fea0003800000 */
.L_x_2569:
[----:B------:R-:W-:Y:S05]  /*8a40*/  @!P5 BRA `(.L_x_2571) ;  /* 0x000000000048d947 */ /* 0x000fea0003800000 */
[----:B--2---:R-:W-:Y:S01]  /*8a50*/  FFMA.FTZ R14, R64, R6, R5 ;  /* 0x00000006400e7223 */ /* 0x004fe20000010005 */
[----:B------:R-:W-:-:S03]  /*8a60*/  FFMA.FTZ R7, R65, R3, R4 ;  /* 0x0000000341077223 */ /* 0x000fc60000010004 */
[----:B------:R-:W-:Y:S01]  /*8a70*/  FMUL.FTZ R32, R14, -1.4426950216293334961 ;  /* 0xbfb8aa3b0e207820 */ /* 0x000fe20000410000 */
[----:B------:R-:W-:-:S05]  /*8a80*/  FMUL.FTZ R15, R7, -1.4426950216293334961 ;  /* 0xbfb8aa3b070f7820 */ /* 0x000fca0000410000 */
[----:B------:R-:W0:Y:S08]  /*8a90*/  MUFU.EX2 R32, R32 ;  /* 0x0000002000207308 */ /* 0x000e300000000800 */
[----:B------:R-:W2:Y:S01]  /*8aa0*/  MUFU.EX2 R15, R15 ;  /* 0x0000000f000f7308 */ /* 0x000ea20000000800 */
[----:B01----:R-:W-:-:S07]  /*8ab0*/  FADD.FTZ R34, R32, 1 ;  /* 0x3f80000020227421 */ /* 0x003fce0000010000 */
[----:B------:R-:W0:Y:S01]  /*8ac0*/  MUFU.RCP R34, R34 ;  /* 0x0000002200227308 */ /* 0x000e220000001000 */
[----:B--2---:R-:W-:-:S07]  /*8ad0*/  FADD.FTZ R30, R15, 1 ;  /* 0x3f8000000f1e7421 */ /* 0x004fce0000010000 */
[----:B-----5:R-:W1:Y:S01]  /*8ae0*/  MUFU.RCP R31, R30 ;  /* 0x0000001e001f7308 */ /* 0x020e620000001000 */
        /* <DEDUP_REMOVED lines=8> */
.L_x_2571:
[----:B------:R-:W-:Y:S04]  /*8b70*/  BSSY B0, `(.L_x_2572) ;  /* 0x0000015000007945 */ /* 0x000fe80003800000 */
[----:B------:R-:W-:Y:S05]  /*8b80*/  @P3 BRA `(.L_x_2573) ;  /* 0x00000000004c3947 */ /* 0x000fea0003800000 */
[----:B------:R-:W-:Y:S01]  /*8b90*/  ULDC.64 UR14, c[0x0][0x288] ;  /* 0x0000a200000e7ab9 */ /* 0x000fe20000000a00 */
[----:B0-----:R-:W-:Y:S01]  /*8ba0*/  MOV R30, UR5 ;  /* 0x00000005001e7c02 */ /* 0x001fe20008000f00 */
[----:B------:R-:W-:Y:S01]  /*8bb0*/  IMAD R33, R33, UR14, RZ ;  /* 0x0000000e21217c24 */ /* 0x000fe2000f8e02ff */
[----:B--2---:R-:W-:Y:S02]  /*8bc0*/  MOV R14, R8 ;  /* 0x00000008000e7202 */ /* 0x004fe40000000f00 */
[----:B------:R-:W-:Y:S01]  /*8bd0*/  MOV R15, R11 ;  /* 0x0000000b000f7202 */ /* 0x000fe20000000f00 */
[----:B------:R-:W-:Y:S01]  /*8be0*/  FFMA.FTZ R30, R65, R30, UR13 ;  /* 0x0000000d411e7e23 */ /* 0x000fe2000801001e */
[----:B------:R-:W-:Y:S01]  /*8bf0*/  MOV R7, UR5 ;  /* 0x0000000500077c02 */ /* 0x000fe20008000f00 */
[C---:B------:R-:W-:Y:S02]  /*8c00*/  IMAD R33, R28.reuse, UR15, R33 ;  /* 0x0000000f1c217c24 */ /* 0x040fe4000f8e0221 */
[----:B------:R-:W-:Y:S01]  /*8c10*/  IMAD.WIDE.U32 R14, R28, UR14, R14 ;  /* 0x0000000e1c0e7c25 */ /* 0x000fe2000f8e000e */
[----:B------:R-:W-:-:S03]  /*8c20*/  ULDC.64 UR14, c[0x0][0x210] ;  /* 0x00008400000e7ab9 */ /* 0x000fc60000000a00 */
[----:B------:R-:W-:Y:S01]  /*8c30*/  FFMA.FTZ R7, R64, R7, UR13 ;  /* 0x0000000d40077e23 */ /* 0x000fe20008010007 */
[----:B------:R-:W-:Y:S01]  /*8c40*/  FFMA.FTZ R30, R3, R16, -R30 ;  /* 0x00000010031e7223 */ /* 0x000fe2000001081e */
[----:B------:R-:W-:Y:S02]  /*8c50*/  LEA R16, P0, R14, UR14, 0x2 ;  /* 0x0000000e0e107c11 */ /* 0x000fe4000f8010ff */
[----:B------:R-:W-:Y:S01]  /*8c60*/  FFMA.FTZ R7, R6, R17, -R7 ;  /* 0x0000001106077223 */ /* 0x000fe20000010807 */
[----:B------:R-:W-:Y:S01]  /*8c70*/  IADD3 R33, R15, R33, RZ ;  /* 0x000000210f217210 */ /* 0x000fe20007ffe0ff */
[----:B------:R-:W-:Y:S02]  /*8c80*/  FMUL.FTZ R30, R30, UR26 ;  /* 0x0000001a1e1e7c20 */ /* 0x000fe40008410000 */
[----:B-----5:R-:W-:Y:S01]  /*8c90*/  FMUL.FTZ R31, R7, UR26 ;  /* 0x0000001a071f7c20 */ /* 0x020fe20008410000 */
[----:B------:R-:W-:-:S05]  /*8ca0*/  LEA.HI.X R17, R14, UR15, R33, 0x2, P0 ;  /* 0x0000000f0e117c11 */ /* 0x000fca00080f1421 */
[----:B------:R3:W-:Y:S02]  /*8cb0*/  STG.E.64 desc[UR22][R16.64], R30 ;  /* 0x0000001e10007986 */ /* 0x0007e4000c101b16 */
.L_x_2573:
[----:B------:R-:W-:Y:S05]  /*8cc0*/  BSYNC B0 ;  /* 0x0000000000007941 */ /* 0x000fea0003800000 */
.L_x_2572:
[----:B------:R-:W-:Y:S05]  /*8cd0*/  @!P5 BRA `(.L_x_2574) ;  /* 0x000000000048d947 */ /* 0x000fea0003800000 */
[----:B--2---:R-:W-:Y:S01]  /*8ce0*/  FFMA.FTZ R14, R62, R6, R5 ;  /* 0x000000063e0e7223 */ /* 0x004fe20000010005 */
[----:B------:R-:W-:-:S03]  /*8cf0*/  FFMA.FTZ R7, R63, R3, R4 ;  /* 0x000000033f077223 */ /* 0x000fc60000010004 */
[----:B------:R-:W-:Y:S01]  /*8d00*/  FMUL.FTZ R28, R14, -1.4426950216293334961 ;  /* 0xbfb8aa3b0e1c7820 */ /* 0x000fe20000410000 */
[----:B------:R-:W-:-:S05]  /*8d10*/  FMUL.FTZ R15, R7, -1.4426950216293334961 ;  /* 0xbfb8aa3b070f7820 */ /* 0x000fca0000410000 */
[----:B------:R-:W0:Y:S08]  /*8d20*/  MUFU.EX2 R28, R28 ;  /* 0x0000001c001c7308 */ /* 0x000e300000000800 */
[----:B------:R-:W2:Y:S01]  /*8d30*/  MUFU.EX2 R15, R15 ;  /* 0x0000000f000f7308 */ /* 0x000ea20000000800 */
[----:B0--3--:R-:W-:-:S07]  /*8d40*/  FADD.FTZ R30, R28, 1 ;  /* 0x3f8000001c1e7421 */ /* 0x009fce0000010000 */
[----:B------:R-:W0:Y:S01]  /*8d50*/  MUFU.RCP R30, R30 ;  /* 0x0000001e001e7308 */ /* 0x000e220000001000 */
[----:B--2---:R-:W-:-:S07]  /*8d60*/  FADD.FTZ R16, R15, 1 ;  /* 0x3f8000000f107421 */ /* 0x004fce0000010000 */
[----:B------:R-:W2:Y:S01]  /*8d70*/  MUFU.RCP R17, R16 ;  /* 0x0000001000117308 */ /* 0x000ea20000001000 */
[----:B0----5:R-:W-:Y:S01]  /*8d80*/  FADD.FTZ R31, -R30, 1 ;  /* 0x3f8000001e1f7421 */ /* 0x021fe20000010100 */
[----:B------:R-:W-:-:S03]  /*8d90*/  FMUL.FTZ R13, R13, R30 ;  /* 0x0000001e0d0d7220 */ /* 0x000fc60000410000 */
[----:B------:R-:W-:Y:S01]  /*8da0*/  FFMA.FTZ R14, R14, R31, 1 ;  /* 0x3f8000000e0e7423 */ /* 0x000fe2000001001f */
[----:B--2---:R-:W-:Y:S01]  /*8db0*/  FADD.FTZ R32, -R17, 1 ;  /* 0x3f80000011207421 */ /* 0x004fe20000010100 */
[----:B------:R-:W-:Y:S02]  /*8dc0*/  FMUL.FTZ R12, R12, R17 ;  /* 0x000000110c0c7220 */ /* 0x000fe40000410000 */
[----:B------:R-:W-:Y:S01]  /*8dd0*/  FMUL.FTZ R13, R13, R14 ;  /* 0x0000000e0d0d7220 */ /* 0x000fe20000410000 */
[----:B------:R-:W-:-:S04]  /*8de0*/  FFMA.FTZ R7, R7, R32, 1 ;  /* 0x3f80000007077423 */ /* 0x000fc80000010020 */
[----:B------:R-:W-:-:S07]  /*8df0*/  FMUL.FTZ R12, R12, R7 ;  /* 0x000000070c0c7220 */ /* 0x000fce0000410000 */
.L_x_2574:
[----:B------:R-:W-:Y:S04]  /*8e00*/  BSSY B0, `(.L_x_2575) ;  /* 0x0000015000007945 */ /* 0x000fe80003800000 */
[----:B------:R-:W-:Y:S05]  /*8e10*/  @P4 BRA `(.L_x_2576) ;  /* 0x00000000004c4947 */ /* 0x000fea0003800000 */
[----:B------:R-:W-:Y:S01]  /*8e20*/  ULDC.64 UR14, c[0x0][0x288] ;  /* 0x0000a200000e7ab9 */ /* 0x000fe20000000a00 */
[----:B--2---:R-:W-:Y:S01]  /*8e30*/  MOV R14, R8 ;  /* 0x00000008000e7202 */ /* 0x004fe20000000f00 */
[----:B------:R-:W-:Y:S01]  /*8e40*/  IMAD R36, R36, UR14, RZ ;  /* 0x0000000e24247c24 */ /* 0x000fe2000f8e02ff */
[----:B------:R-:W-:Y:S02]  /*8e50*/  MOV R15, R11 ;  /* 0x0000000b000f7202 */ /* 0x000fe40000000f00 */
[----:B---3--:R-:W-:Y:S02]  /*8e60*/  MOV R16, UR5 ;  /* 0x0000000500107c02 */ /* 0x008fe40008000f00 */
[----:B------:R-:W-:Y:S01]  /*8e70*/  MOV R7, UR5 ;  /* 0x0000000500077c02 */ /* 0x000fe20008000f00 */
[----:B------:R-:W-:-:S04]  /*8e80*/  IMAD.WIDE.U32 R14, R29, UR14, R14 ;  /* 0x0000000e1d0e7c25 */ /* 0x000fc8000f8e000e */
[----:B------:R-:W-:Y:S01]  /*8e90*/  FFMA.FTZ R16, R63, R16, UR13 ;  /* 0x0000000d3f107e23 */ /* 0x000fe20008010010 */
[----:B------:R-:W-:Y:S02]  /*8ea0*/  IMAD R29, R29, UR15, R36 ;  /* 0x0000000f1d1d7c24 */ /* 0x000fe4000f8e0224 */
[----:B------:R-:W-:Y:S01]  /*8eb0*/  FFMA.FTZ R7, R62, R7, UR13 ;  /* 0x0000000d3e077e23 */ /* 0x000fe20008010007 */
[----:B------:R-:W-:Y:S01]  /*8ec0*/  ULDC.64 UR14, c[0x0][0x210] ;  /* 0x00008400000e7ab9 */ /* 0x000fe20000000a00 */
[----:B------:R-:W-:Y:S01]  /*8ed0*/  FFMA.FTZ R16, R3, R12, -R16 ;  /* 0x0000000c03107223 */ /* 0x000fe20000010810 */
[----:B------:R-:W-:Y:S01]  /*8ee0*/  LEA R12, P0, R14, UR14, 0x2 ;  /* 0x0000000e0e0c7c11 */ /* 0x000fe2000f8010ff */
[----:B------:R-:W-:Y:S01]  /*8ef0*/  FFMA.FTZ R7, R6, R13, -R7 ;  /* 0x0000000d06077223 */ /* 0x000fe20000010807 */
[----:B------:R-:W-:Y:S01]  /*8f00*/  IADD3 R29, R15, R29, RZ ;  /* 0x0000001d0f1d7210 */ /* 0x000fe20007ffe0ff */
[----:B------:R-:W-:Y:S02]  /*8f10*/  FMUL.FTZ R16, R16, UR26 ;  /* 0x0000001a10107c20 */ /* 0x000fe40008410000 */
[----:B------:R-:W-:Y:S01]  /*8f20*/  FMUL.FTZ R17, R7, UR26 ;  /* 0x0000001a07117c20 */ /* 0x000fe20008410000 */
[----:B------:R-:W-:-:S05]  /*8f30*/  LEA.HI.X R13, R14, UR15, R29, 0x2, P0 ;  /* 0x0000000f0e0d7c11 */ /* 0x000fca00080f141d */
[----:B------:R4:W-:Y:S02]  /*8f40*/  STG.E.64 desc[UR22][R12.64], R16 ;  /* 0x000000100c007986 */ /* 0x0009e4000c101b16 */
.L_x_2576:
[----:B------:R-:W-:Y:S05]  /*8f50*/  BSYNC B0 ;  /* 0x0000000000007941 */ /* 0x000fea0003800000 */
.L_x_2575:
[C---:B------:R-:W-:Y:S02]  /*8f60*/  IADD3 R29, R2.reuse, 0xd0, RZ ;  /* 0x000000d0021d7810 */ /* 0x040fe40007ffe0ff */
[C---:B------:R-:W-:Y:S02]  /*8f70*/  IADD3 R28, R2.reuse, 0xe0, RZ ;  /* 0x000000e0021c7810 */ /* 0x040fe40007ffe0ff */
[C---:B------:R-:W-:Y:S02]  /*8f80*/  IADD3 R7, R2.reuse, 0xf0, RZ ;  /* 0x000000f002077810 */ /* 0x040fe40007ffe0ff */
[C---:B012---:R-:W-:Y:S02]  /*8f90*/  IADD3 R34, R2.reuse, 0xf0, RZ ;  /* 0x000000f002227810 */ /* 0x047fe40007ffe0ff */
        /* <DEDUP_REMOVED lines=24> */
[----:B----4-:R-:W-:Y:S01]  /*9120*/  FFMA.FTZ R12, R61, R3, R4 ;  /* 0x000000033d0c7223 */ /* 0x010fe20000010004 */
[----:B------:R-:W-:-:S03]  /*9130*/  FFMA.FTZ R13, R60, R6, R5 ;  /* 0x000000063c0d7223 */ /* 0x000fc60000010005 */
[----:B------:R-:W-:Y:S01]  /*9140*/  FMUL.FTZ R14, R12, -1.4426950216293334961 ;  /* 0xbfb8aa3b0c0e7820 */ /* 0x000fe20000410000 */
[----:B---3--:R-:W-:-:S05]  /*9150*/  FMUL.FTZ R16, R13, -1.4426950216293334961 ;  /* 0xbfb8aa3b0d107820 */ /* 0x008fca0000410000 */
[----:B------:R-:W0:Y:S08]  /*9160*/  MUFU.EX2 R14, R14 ;  /* 0x0000000e000e7308 */ /* 0x000e300000000800 */
[----:B------:R-:W1:Y:S01]  /*9170*/  MUFU.EX2 R16, R16 ;  /* 0x0000001000107308 */ /* 0x000e620000000800 */
[----:B0-----:R-:W-:-:S07]  /*9180*/  FADD.FTZ R15, R14, 1 ;  /* 0x3f8000000e0f7421 */ /* 0x001fce0000010000 */
[----:B------:R-:W0:Y:S01]  /*9190*/  MUFU.RCP R15, R15 ;  /* 0x0000000f000f7308 */ /* 0x000e220000001000 */
[----:B-1----:R-:W-:-:S07]  /*91a0*/  FADD.FTZ R17, R16, 1 ;  /* 0x3f80000010117421 */ /* 0x002fce0000010000 */
[----:B------:R-:W1:Y:S01]  /*91b0*/  MUFU.RCP R30, R17 ;  /* 0x00000011001e7308 */ /* 0x000e620000001000 */
[----:B0----5:R-:W-:Y:S01]  /*91c0*/  FADD.FTZ R31, -R15, 1 ;  /* 0x3f8000000f1f7421 */ /* 0x021fe20000010100 */
[----:B------:R-:W-:-:S03]  /*91d0*/  FMUL.FTZ R18, R18, R15 ;  /* 0x0000000f12127220 */ /* 0x000fc60000410000 */
[----:B------:R-:W-:Y:S01]  /*91e0*/  FFMA.FTZ R31, R12, R31, 1 ;  /* 0x3f8000000c1f7423 */ /* 0x000fe2000001001f */
[----:B-1----:R-:W-:Y:S01]  /*91f0*/  FADD.FTZ R32, -R30, 1 ;  /* 0x3f8000001e207421 */ /* 0x002fe20000010100 */
[----:B------:R-:W-:Y:S02]  /*9200*/  FMUL.FTZ R19, R19, R30 ;  /* 0x0000001e13137220 */ /* 0x000fe40000410000 */
[----:B------:R-:W-:Y:S01]  /*9210*/  FMUL.FTZ R18, R18, R31 ;  /* 0x0000001f12127220 */ /* 0x000fe20000410000 */
[----:B------:R-:W-:-:S04]  /*9220*/  FFMA.FTZ R32, R13, R32, 1 ;  /* 0x3f8000000d207423 */ /* 0x000fc80000010020 */
[----:B------:R-:W-:-:S07]  /*9230*/  FMUL.FTZ R19, R19, R32 ;  /* 0x0000002013137220 */ /* 0x000fce0000410000 */
.L_x_2577:
[----:B------:R-:W-:Y:S04]  /*9240*/  BSSY B0, `(.L_x_2578) ;  /* 0x0000015000007945 */ /* 0x000fe80003800000 */
[----:B------:R-:W-:Y:S05]  /*9250*/  @P6 BRA `(.L_x_2579) ;  /* 0x00000000004c6947 */ /* 0x000fea0003800000 */
[----:B------:R-:W-:Y:S01]  /*9260*/  ULDC.64 UR6, c[0x0][0x288] ;  /* 0x0000a20000067ab9 */ /* 0x000fe20000000a00 */
[----:B----4-:R-:W-:Y:S01]  /*9270*/  MOV R12, R8 ;  /* 0x00000008000c7202 */ /* 0x010fe20000000f00 */
[----:B---3--:R-:W-:Y:S01]  /*9280*/  IMAD R16, R33, UR6, RZ ;  /* 0x0000000621107c24 */ /* 0x008fe2000f8e02ff */
[----:B------:R-:W-:Y:S02]  /*9290*/  MOV R13, R11 ;  /* 0x0000000b000d7202 */ /* 0x000fe40000000f00 */
[----:B------:R-:W-:Y:S02]  /*92a0*/  MOV R14, UR5 ;  /* 0x00000005000e7c02 */ /* 0x000fe40008000f00 */
        /* <DEDUP_REMOVED lines=14> */
.L_x_2579:
[----:B------:R-:W-:Y:S05]  /*9390*/  BSYNC B0 ;  /* 0x0000000000007941 */ /* 0x000fea0003800000 */
.L_x_2578:
[----:B------:R-:W-:Y:S05]  /*93a0*/  @!P5 BRA `(.L_x_2580) ;  /* 0x000000000048d947 */ /* 0x000fea0003800000 */
[----:B----4-:R-:W-:Y:S01]  /*93b0*/  FFMA.FTZ R12, R59, R3, R4 ;  /* 0x000000033b0c7223 */ /* 0x010fe20000010004 */
[----:B------:R-:W-:-:S03]  /*93c0*/  FFMA.FTZ R13, R58, R6, R5 ;  /* 0x000000063a0d7223 */ /* 0x000fc60000010005 */
[----:B0-----:R-:W-:Y:S01]  /*93d0*/  FMUL.FTZ R14, R12, -1.4426950216293334961 ;  /* 0xbfb8aa3b0c0e7820 */ /* 0x001fe20000410000 */
[----:B---3--:R-:W-:-:S05]  /*93e0*/  FMUL.FTZ R16, R13, -1.4426950216293334961 ;  /* 0xbfb8aa3b0d107820 */ /* 0x008fca0000410000 */
        /* <DEDUP_REMOVED lines=14> */
.L_x_2580:
[----:B------:R-:W-:Y:S04]  /*94d0*/  BSSY B0, `(.L_x_2581) ;  /* 0x0000015000007945 */ /* 0x000fe80003800000 */
[----:B------:R-:W-:Y:S05]  /*94e0*/  @P0 BRA `(.L_x_2582) ;  /* 0x00000000004c0947 */ /* 0x000fea0003800000 */
[----:B------:R-:W-:Y:S01]  /*94f0*/  ULDC.64 UR6, c[0x0][0x288] ;  /* 0x0000a20000067ab9 */ /* 0x000fe20000000a00 */
[----:B0-----:R-:W-:Y:S01]  /*9500*/  MOV R14, UR5 ;  /* 0x00000005000e7c02 */ /* 0x001fe20008000f00 */
[----:B------:R-:W-:Y:S01]  /*9510*/  IMAD R15, R38, UR6, RZ ;  /* 0x00000006260f7c24 */ /* 0x000fe2000f8e02ff */
[----:B----4-:R-:W-:Y:S02]  /*9520*/  MOV R12, R8 ;  /* 0x00000008000c7202 */ /* 0x010fe40000000f00 */
[----:B------:R-:W-:Y:S01]  /*9530*/  MOV R13, R11 ;  /* 0x0000000b000d7202 */ /* 0x000fe20000000f00 */
[----:B------:R-:W-:Y:S01]  /*9540*/  FFMA.FTZ R14, R59, R14, UR13 ;  /* 0x0000000d3b0e7e23 */ /* 0x000fe2000801000e */
[----:B------:R-:W-:Y:S01]  /*9550*/  MOV R19, UR5 ;  /* 0x0000000500137c02 */ /* 0x000fe20008000f00 */
[C---:B---3--:R-:W-:Y:S02]  /*9560*/  IMAD R17, R42.reuse, UR7, R15 ;  /* 0x000000072a117c24 */ /* 0x048fe4000f8e020f */
        /* <DEDUP_REMOVED lines=8> */
[----:B------:R-:W-:Y:S01]  /*95f0*/  FMUL.FTZ R25, R25, UR26 ;  /* 0x0000001a19197c20 */ /* 0x000fe20008410000 */
[----:B------:R-:W-:-:S05]  /*9600*/  LEA.HI.X R15, R12, UR7, R17, 0x2, P0 ;  /* 0x000000070c0f7c11 */ /* 0x000fca00080f1411 */
[----:B------:R1:W-:Y:S02]  /*9610*/  STG.E.64 desc[UR22][R14.64], R24 ;  /* 0x000000180e007986 */ /* 0x0003e4000c101b16 */
.L_x_2582:
[----:B------:R-:W-:Y:S05]  /*9620*/  BSYNC B0 ;  /* 0x0000000000007941 */ /* 0x000fea0003800000 */
.L_x_2581:
[----:B------:R-:W-:Y:S05]  /*9630*/  @!P5 BRA `(.L_x_2583) ;  /* 0x000000000048d947 */ /* 0x000fea0003800000 */
[----:B----4-:R-:W-:Y:S01]  /*9640*/  FFMA.FTZ R12, R57, R3, R4 ;  /* 0x00000003390c7223 */ /* 0x010fe20000010004 */
[----:B------:R-:W-:-:S03]  /*9650*/  FFMA.FTZ R13, R56, R6, R5 ;  /* 0x00000006380d7223 */ /* 0x000fc60000010005 */
[----:B01----:R-:W-:Y:S01]  /*9660*/  FMUL.FTZ R14, R12, -1.4426950216293334961 ;  /* 0xbfb8aa3b0c0e7820 */ /* 0x003fe20000410000 */
        /* <DEDUP_REMOVED lines=15> */
.L_x_2583:
[----:B------:R-:W-:Y:S04]  /*9760*/  BSSY B0, `(.L_x_2584) ;  /* 0x0000015000007945 */ /* 0x000fe80003800000 */
[----:B------:R-:W-:Y:S05]  /*9770*/  @P2 BRA `(.L_x_2585) ;  /* 0x00000000004c2947 */ /* 0x000fea0003800000 */
[----:B------:R-:W-:Y:S01]  /*9780*/  ULDC.64 UR6, c[0x0][0x288] ;  /* 0x0000a20000067ab9 */ /* 0x000fe20000000a00 */
[----:B----4-:R-:W-:Y:S01]  /*9790*/  MOV R12, R8 ;  /* 0x00000008000c7202 */ /* 0x010fe20000000f00 */
[----:B0--3--:R-:W-:Y:S01]  /*97a0*/  IMAD R16, R36, UR6, RZ ;  /* 0x0000000624107c24 */ /* 0x009fe2000f8e02ff */
[----:B------:R-:W-:Y:S02]  /*97b0*/  MOV R13, R11 ;  /* 0x0000000b000d7202 */ /* 0x000fe40000000f00 */
[----:B-1----:R-:W-:Y:S02]  /*97c0*/  MOV R14, UR5 ;  /* 0x00000005000e7c02 */ /* 0x002fe40008000f00 */
        /* <DEDUP_REMOVED lines=14> */
.L_x_2585:
[----:B------:R-:W-:Y:S05]  /*98b0*/  BSYNC B0 ;  /* 0x0000000000007941 */ /* 0x000fea0003800000 */
.L_x_2584:
[----:B------:R-:W-:Y:S05]  /*98c0*/  @!P5 BRA `(.L_x_2586) ;  /* 0x000000000048d947 */ /* 0x000fea0003800000 */
[----:B----4-:R-:W-:Y:S01]  /*98d0*/  FFMA.FTZ R12, R53, R3, R4 ;  /* 0x00000003350c7223 */ /* 0x010fe20000010004 */
[----:B------:R-:W-:-:S03]  /*98e0*/  FFMA.FTZ R13, R52, R6, R5 ;  /* 0x00000006340d7223 */ /* 0x000fc60000010005 */
[----:B012---:R-:W-:Y:S01]  /*98f0*/  FMUL.FTZ R14, R12, -1.4426950216293334961 ;  /* 0xbfb8aa3b0c0e7820 */ /* 0x007fe20000410000 */
        /* <DEDUP_REMOVED lines=15> */
.L_x_2586:
[----:B------:R-:W-:Y:S04]  /*99f0*/  BSSY B0, `(.L_x_2587) ;  /* 0x0000015000007945 */ /* 0x000fe80003800000 */
[----:B------:R-:W-:Y:S05]  /*9a00*/  @P3 BRA `(.L_x_2588) ;  /* 0x00000000004c3947 */ /* 0x000fea0003800000 */
[----:B------:R-:W-:Y:S01]  /*9a10*/  ULDC.64 UR6, c[0x0][0x288] ;  /* 0x0000a20000067ab9 */ /* 0x000fe20000000a00 */
[----:B----4-:R-:W-:Y:S01]  /*9a20*/  MOV R12, R8 ;  /* 0x00000008000c7202 */ /* 0x010fe20000000f00 */
[----:B0--3--:R-:W-:Y:S01]  /*9a30*/  IMAD R17, R35, UR6, RZ ;  /* 0x0000000623117c24 */ /* 0x009fe2000f8e02ff */
[----:B------:R-:W-:Y:S02]  /*9a40*/  MOV R13, R11 ;  /* 0x0000000b000d7202 */ /* 0x000fe40000000f00 */
[----:B------:R-:W-:Y:S01]  /*9a50*/  MOV R16, UR5 ;  /* 0x0000000500107c02 */ /* 0x000fe20008000f00 */
[C---:B------:R-:W-:Y:S01]  /*9a60*/  IMAD R17, R28.reuse, UR7, R17 ;  /* 0x000000071c117c24 */ /* 0x040fe2000f8e0211 */
[----:B------:R-:W-:Y:S01]  /*9a70*/  MOV R19, UR5 ;  /* 0x0000000500137c02 */ /* 0x000fe20008000f00 */
[----:B-12---:R-:W-:Y:S01]  /*9a80*/  IMAD.WIDE.U32 R14, R28, UR6, R12 ;  /* 0x000000061c0e7c25 */ /* 0x006fe2000f8e000c */
[----:B------:R-:W-:-:S03]  /*9a90*/  ULDC.64 UR6, c[0x0][0x210] ;  /* 0x0000840000067ab9 */ /* 0x000fc60000000a00 */
[----:B------:R-:W-:Y:S01]  /*9aa0*/  FFMA.FTZ R16, R53, R16, UR13 ;  /* 0x0000000d35107e23 */ /* 0x000fe20008010010 */
[----:B------:R-:W-:Y:S01]  /*9ab0*/  FFMA.FTZ R13, R52, R19, UR13 ;  /* 0x0000000d340d7e23 */ /* 0x000fe20008010013 */
[----:B------:R-:W-:Y:S02]  /*9ac0*/  IADD3 R15, R15, R17, RZ ;  /* 0x000000110f0f7210 */ /* 0x000fe40007ffe0ff */
[----:B------:R-:W-:Y:S01]  /*9ad0*/  FFMA.FTZ R16, R3, R20, -R16 ;  /* 0x0000001403107223 */ /* 0x000fe20000010810 */
[----:B------:R-:W-:Y:S01]  /*9ae0*/  LEA R12, P0, R14, UR6, 0x2 ;  /* 0x000000060e0c7c11 */ /* 0x000fe2000f8010ff */
[----:B------:R-:W-:Y:S02]  /*9af0*/  FFMA.FTZ R17, R6, R21, -R13 ;  /* 0x0000001506117223 */ /* 0x000fe4000001080d */
[----:B------:R-:W-:Y:S01]  /*9b00*/  FMUL.FTZ R16, R16, UR26 ;  /* 0x0000001a10107c20 */ /* 0x000fe20008410000 */
[----:B------:R-:W-:Y:S01]  /*9b10*/  LEA.HI.X R13, R14, UR7, R15, 0x2, P0 ;  /* 0x000000070e0d7c11 */ /* 0x000fe200080f140f */
[----:B------:R-:W-:-:S05]  /*9b20*/  FMUL.FTZ R17, R17, UR26 ;  /* 0x0000001a11117c20 */ /* 0x000fca0008410000 */
[----:B------:R0:W-:Y:S03]  /*9b30*/  STG.E.64 desc[UR22][R12.64], R16 ;  /* 0x000000100c007986 */ /* 0x0001e6000c101b16 */
.L_x_2588:
[----:B------:R-:W-:Y:S05]  /*9b40*/  BSYNC B0 ;  /* 0x0000000000007941 */ /* 0x000fea0003800000 */
.L_x_2587:
[----:B------:R-:W-:Y:S05]  /*9b50*/  @!P5 BRA `(.L_x_2589) ;  /* 0x000000000048d947 */ /* 0x000fea0003800000 */
[----:B------:R-:W-:Y:S01]  /*9b60*/  FFMA.FTZ R4, R55, R3, R4 ;  /* 0x0000000337047223 */ /* 0x000fe20000010004 */
[----:B------:R-:W-:-:S03]  /*9b70*/  FFMA.FTZ R5, R54, R6, R5 ;  /* 0x0000000636057223 */ /* 0x000fc60000010005 */
[----:B0---4-:R-:W-:Y:S01]  /*9b80*/  FMUL.FTZ R12, R4, -1.4426950216293334961 ;  /* 0xbfb8aa3b040c7820 */ /* 0x011fe20000410000 */
[----:B-12---:R-:W-:-:S05]  /*9b90*/  FMUL.FTZ R14, R5, -1.4426950216293334961 ;  /* 0xbfb8aa3b050e7820 */ /* 0x006fca0000410000 */
[----:B------:R-:W0:Y:S08]  /*9ba0*/  MUFU.EX2 R12, R12 ;  /* 0x0000000c000c7308 */ /* 0x000e300000000800 */
[----:B------:R-:W1:Y:S01]  /*9bb0*/  MUFU.EX2 R14, R14 ;  /* 0x0000000e000e7308 */ /* 0x000e620000000800 */
[----:B0-----:R-:W-:-:S07]  /*9bc0*/  FADD.FTZ R13, R12, 1 ;  /* 0x3f8000000c0d7421 */ /* 0x001fce0000010000 */
[----:B------:R-:W0:Y:S01]  /*9bd0*/  MUFU.RCP R13, R13 ;  /* 0x0000000d000d7308 */ /* 0x000e220000001000 */
[----:B-1----:R-:W-:-:S07]  /*9be0*/  FADD.FTZ R15, R14, 1 ;  /* 0x3f8000000e0f7421 */ /* 0x002fce0000010000 */
[----:B---3--:R-:W1:Y:S01]  /*9bf0*/  MUFU.RCP R16, R15 ;  /* 0x0000000f00107308 */ /* 0x008e620000001000 */
        /* <DEDUP_REMOVED lines=8> */
.L_x_2589:
[----:B------:R-:W-:Y:S04]  /*9c80*/  BSSY B0, `(.L_x_2590) ;  /* 0x0000014000007945 */ /* 0x000fe80003800000 */
[----:B------:R-:W-:Y:S05]  /*9c90*/  @P4 BRA `(.L_x_2591) ;  /* 0x0000000000484947 */ /* 0x000fea0003800000 */
[----:B------:R-:W-:Y:S01]  /*9ca0*/  ULDC.64 UR6, c[0x0][0x288] ;  /* 0x0000a20000067ab9 */ /* 0x000fe20000000a00 */
[----:B------:R-:W-:Y:S01]  /*9cb0*/  MOV R9, R11 ;  /* 0x0000000b00097202 */ /* 0x000fe20000000f00 */
[----:B------:R-:W-:Y:S01]  /*9cc0*/  IMAD R10, R34, UR6, RZ ;  /* 0x00000006220a7c24 */ /* 0x000fe2000f8e02ff */
        /* <DEDUP_REMOVED lines=15> */
.L_x_2591:
[----:B------:R-:W-:Y:S05]  /*9dc0*/  BSYNC B0 ;  /* 0x0000000000007941 */ /* 0x000fea0003800000 */
.L_x_2590:
        /* <DEDUP_REMOVED lines=9> */
.L_x_2509:
        /* <DEDUP_REMOVED lines=19> */
.L_x_2594:
[----:B------:R-:W-:Y:S05]  /*9f90*/  BSYNC B0 ;  /* 0x0000000000007941 */ /* 0x000fea0003800000 */
.L_x_2593:
        /* <DEDUP_REMOVED lines=11> */
.L_x_2596:
[----:B------:R-:W2:Y:S04]  /*a050*/  LDG.E.STRONG.GPU R5, desc[UR22][R2.64] ;  /* 0x0000001602057981 */ /* 0x000ea8000c1ef900 */
[----:B--2---:R-:W-:Y:S01]  /*a060*/  CCTL.IVALL ;  /* 0x00000000ff00798f */ /* 0x004fe20002000000 */
[----:B------:R-:W-:Y:S05]  /*a070*/  YIELD ;  /* 0x0000000000007946 */ /* 0x000fea0003800000 */
[----:B------:R-:W-:-:S13]  /*a080*/  ISETP.NE.AND P0, PT, R5, R4, PT ;  /* 0x000000040500720c */ /* 0x000fda0003f05270 */
[----:B------:R-:W-:Y:S05]  /*a090*/  @P0 BRA `(.L_x_2596) ;  /* 0xfffffffc00ec0947 */ /* 0x000fea000383ffff */
.L_x_2595:
        /* <DEDUP_REMOVED lines=19> */
[----:B---34-:R-:W1:Y:S01]  /*a1d0*/  LDC.64 R16, c[0x0][0x220] ;  /* 0x00008800ff107b82 */ /* 0x018e620000000a00 */
[----:B-----5:R-:W-:-:S02]  /*a1e0*/  SHF.L.U64.HI R31, R25, 0x2, R18 ;  /* 0x00000002191f7819 */ /* 0x020fc40000010212 */
[----:B------:R-:W-:-:S04]  /*a1f0*/  IADD3.X R5, RZ, R5, RZ, P0, !PT ;  /* 0x00000005ff057210 */ /* 0x000fc800007fe4ff */
[--C-:B------:R-:W-:Y:S02]  /*a200*/  SHF.R.S64 R27, R2, 0x1, R5.reuse ;  /* 0x00000001021b7819 */ /* 0x100fe40000001005 */
[----:B------:R-:W-:-:S04]  /*a210*/  SHF.R.S32.HI R2, RZ, 0x1, R5 ;  /* 0x00000001ff027819 */ /* 0x000fc80000011405 */
[----:B------:R-:W-:-:S07]  /*a220*/  SHF.L.U64.HI R29, R27, 0x2, R2 ;  /* 0x000000021b1d7819 */ /* 0x000fce0000010202 */
.L_x_2597:
        /* <DEDUP_REMOVED lines=25> */
.L_x_2598:
        /* <DEDUP_REMOVED lines=12> */
.L_x_5144:


//--------------------- .text._Z35group_norm_nhwc_bwd_one_pass_kernelI11Fp32IOBf16WLi512ELi96ELi768EEv26Group_norm_nhwc_bwd_params --------------------------
	.section	.text._Z35group_norm_nhwc_bwd_one_pass_kernelI11Fp32IOBf16WLi512ELi96ELi768EEv26Group_norm_nhwc_bwd_params,"ax",@progbits
	.align	128
        .global         _Z35group_norm_nhwc_bwd_one_pass_kernelI11Fp32IOBf16WLi512ELi96ELi768EEv26Group_norm_nhwc_bwd_params
        .type           _Z35group_norm_nhwc_bwd_one_pass_kernelI11Fp32IOBf16WLi512ELi96ELi768EEv26Group_norm_nhwc_bwd_params,@function
        .size           _Z35group_norm_nhwc_bwd_one_pass_kernelI11Fp32IOBf16WLi512ELi96ELi768EEv26Group_norm_nhwc_bwd_params,(.L_x_5145 - _Z35group_norm_nhwc_bwd_one_pass_kernelI11Fp32IOBf16WLi512ELi96ELi768EEv26Group_norm_nhwc_bwd_params)
        .other          _Z35group_norm_nhwc_bwd_one_pass_kernelI11Fp32IOBf16WLi512ELi96ELi768EEv26Group_norm_nhwc_bwd_params,@"STO_CUDA_ENTRY STV_DEFAULT"
_Z35group_norm_nhwc_bwd_one_pass_kernelI11Fp32IOBf16WLi512ELi96ELi768EEv26Group_norm_nhwc_bwd_params:
.text._Z35group_norm_nhwc_bwd_one_pass_kernelI11Fp32IOBf16WLi512ELi96ELi768EEv26Group_norm_nhwc_bwd_params:
        /* <DEDUP_REMOVED lines=59> */
.L_x_2746:
[----:B--2---:R-:W2:Y:S01]  /*03b0*/  LDL R6, [R1+0x200] ;  /* 0x0002000001067983 */ /* 0x004ea20000100800 */
[----:B------:R-:W-:Y:S01]  /*03c0*/  ULDC UR14, c[0x0][0x2a0] ;  /* 0x0000a800000e7ab9 */ /* 0x000fe20000000800 */
[----:B0-----:R-:W-:Y:S01]  /*03d0*/  IABS R5, UR8 ;  /* 0x0000000800057c13 */ /* 0x001fe20008000000 */
        /* <DEDUP_REMOVED lines=14> */
[----:B-1--4-:R-:W-:Y:S02]  /*04c0*/  SHF.R.S32.HI R20, RZ, 0x1f, R15 ;  /* 0x0000001fff147819 */ /* 0x012fe4000001140f */
[----:B------:R-:W-:-:S03]  /*04d0*/  IADD3 R21, R2, 0xc0, RZ ;  /* 0x000000c002157810 */ /* 0x000fc60007ffe0ff */
[----:B------:R-:W1:Y:S01]  /*04e0*/  @P1 LDC.64 R24, c[0x0][0x230] ;  /* 0x00008c00ff181b82 */ /* 0x000e620000000a00 */
[----:B------:R-:W-:Y:S01]  /*04f0*/  ISETP.GE.U32.AND P2, PT, R21, UR18, PT ;  /* 0x0000001215007c0c */ /* 0x000fe2000bf46070 */
[----:B---3--:R-:W3:Y:S01]  /*0500*/  I2F.RP R3, UR16 ;  /* 0x0000001000037d06 */ /* 0x008ee20008209400 */
[----:B-----5:R-:W-:-:S04]  /*0510*/  SHF.R.S32.HI R30, RZ, 0x1f, R21 ;  /* 0x0000001fff1e7819 */ /* 0x020fc80000011415 */
[----:B------:R-:W-:Y:S01]  /*0520*/  ISETP.GE.AND.EX P2, PT, R30, UR19, PT, P2 ;  /* 0x000000131e007c0c */ /* 0x000fe2000bf46320 */
[----:B------:R-:W4:Y:S03]  /*0530*/  @P1 LDC.64 R28, c[0x0][0x228] ;  /* 0x00008a00ff1c1b82 */ /* 0x000f260000000a00 */
        /* <DEDUP_REMOVED lines=41> */
[----:B------:R-:W-:-:S04]  /*07d0*/  IADD3 R6, P0, R6, UR17, RZ ;  /* 0x0000001106067c10 */ /* 0x000fc8000ff1e0ff */
[----:B------:R-:W-:Y:S01]  /*07e0*/  LEA.HI.X.SX32 R7, R4, R3, 0x1, P0 ;  /* 0x0000000304077211 */ /* 0x000fe200000f0eff */
[----:B------:R-:W-:Y:S01]  /*07f0*/  @P1 IMAD R4, R9, R10, RZ ;  /* 0x0000000a09041224 */ /* 0x000fe200078e02ff */
[----:B------:R-:W-:-:S03]  /*0800*/  MOV R3, UR14 ;  /* 0x0000000e00037c02 */ /* 0x000fc60008000f00 */
[C---:B------:R-:W-:Y:S02]  /*0810*/  @P1 IMAD R4, R2.reuse, R11, R4 ;  /* 0x0000000b02041224 */ /* 0x040fe400078e0204 */
[----:B------:R-:W-:Y:S01]  /*0820*/  IMAD.WIDE.U32 R6, R3, UR7, R6 ;  /* 0x0000000703067c25 */ /* 0x000fe2000f8e0006 */
[----:B------:R-:W-:Y:S02]  /*0830*/  IADD3 R3, R2, 0xd0, RZ ;  /* 0x000000d002037810 */ /* 0x000fe40007ffe0ff */
[----:B------:R-:W-:Y:S01]  /*0840*/  CS2R R36, SRZ ;  /* 0x0000000000247805 */ /* 0x000fe2000001ff00 */
[----:B------:R-:W-:Y:S01]  /*0850*/  ULDC.64 UR6, c[0x0][0x248] ;  /* 0x0000920000067ab9 */ /* 0x000fe20000000a00 */
        /* <DEDUP_REMOVED lines=403> */
[----:B------:R-:W-:Y:S02]  /*2190*/  SHF.R.S32.HI R27, RZ, 0x1f, R4 ;  /* 0x0000001fff1b7819 */ /* 0x000fe40000011404 */
[----:B------:R-:W-:Y:S02]  /*21a0*/  IADD3 R10, R2, 0x1e0, RZ ;  /* 0x000001e0020a7810 */ /* 0x000fe40007ffe0ff */
[----:B------:R-:W-:-:S02]  /*21b0*/  ISETP.GE.AND.EX P2, PT, R27, UR19, PT, P2 ;  /* 0x000000131b007c0c */ /* 0x000fc4000bf46320 */
[----:B------:R-:W-:Y:S02]  /*21c0*/  ISETP.GE.U32.AND P0, PT, R10, UR18, PT ;  /* 0x000000120a007c0c */ /* 0x000fe4000bf06070 */
[----:B------:R-:W-:Y:S02]  /*21d0*/  SHF.R.S32.HI R31, RZ, 0x1f, R10 ;  /* 0x0000001fff1f7819 */ /* 0x000fe4000001140a */
[----:B------:R-:W-:Y:S02]  /*21e0*/  ISETP.GT.U32.OR P2, PT, R0, 0x2ff, P2 ;  /* 0x000002ff0000780c */ /* 0x000fe40001744470 */
[----:B------:R-:W-:-:S04]  /*21f0*/  ISETP.GE.AND.EX P0, PT, R31, UR19, PT, P0 ;  /* 0x000000131f007c0c */ /* 0x000fc8000bf06300 */
[----:B------:R-:W-:-:S07]  /*2200*/  ISETP.GT.U32.OR P0, PT, R0, 0x2ff, P0 ;  /* 0x000002ff0000780c */ /* 0x000fce0000704470 */
[----:B------:R-:W2:Y:S08]  /*2210*/  @!P2 LDC.64 R14, c[0x0][0x288] ;  /* 0x0000a200ff0eab82 */ /* 0x000eb00000000a00 */
[----:B------:R-:W2:Y:S01]  /*2220*/  @!P0 LDC.64 R20, c[0x0][0x288] ;  /* 0x0000a200ff148b82 */ /* 0x000ea20000000a00 */
[-C--:B------:R-:W-:Y:S02]  /*2230*/  @!P2 MOV R26, R6.reuse ;  /* 0x00000006001aa202 */ /* 0x080fe40000000f00 */
[----:B-1----:R-:W-:-:S02]  /*2240*/  @!P0 MOV R12, R6 ;  /* 0x00000006000c8202 */ /* 0x002fc40000000f00 */
[-C--:B------:R-:W-:Y:S02]  /*2250*/  @!P0 MOV R13, R9.reuse ;  /* 0x00000009000d8202 */ /* 0x080fe40000000f00 */
[----:B0-----:R-:W-:Y:S01]  /*2260*/  @!P3 IADD3 R22, P6, R3, R22, RZ ;  /* 0x000000160316b210 */ /* 0x001fe20007fde0ff */
[----:B------:R-:W0:Y:S01]  /*2270*/  @!P2 LDC.64 R28, c[0x0][0x228] ;  /* 0x00008a00ff1cab82 */ /* 0x000e220000000a00 */
[----:B--2---:R-:W-:Y:S01]  /*2280*/  @!P2 IMAD R25, R27, R14, RZ ;  /* 0x0000000e1b19a224 */ /* 0x004fe200078e02ff */
[----:B------:R-:W-:-:S03]  /*2290*/  @!P2 MOV R27, R9 ;  /* 0x00000009001ba202 */ /* 0x000fc60000000f00 */
[C---:B------:R-:W-:Y:S02]  /*22a0*/  @!P2 IMAD R15, R4.reuse, R15, R25 ;  /* 0x0000000f040fa224 */ /* 0x040fe400078e0219 */
[----:B------:R-:W-:Y:S01]  /*22b0*/  @!P2 IMAD.WIDE.U32 R26, R4, R14, R26 ;  /* 0x0000000e041aa225 */ /* 0x000fe200078e001a */
[----:B------:R-:W1:Y:S03]  /*22c0*/  @!P2 LDC.64 R24, c[0x0][0x230] ;  /* 0x00008c00ff18ab82 */ /* 0x000e660000000a00 */
[-C--:B------:R-:W-:Y:S02]  /*22d0*/  @!P0 IMAD R14, R31, R20.reuse, RZ ;  /* 0x000000141f0e8224 */ /* 0x080fe400078e02ff */
[----:B------:R-:W-:-:S04]  /*22e0*/  @!P0 IMAD.WIDE.U32 R12, R10, R20, R12 ;  /* 0x000000140a0c8225 */ /* 0x000fc800078e000c */
[----:B------:R-:W-:Y:S01]  /*22f0*/  @!P0 IMAD R21, R10, R21, R14 ;  /* 0x000000150a158224 */ /* 0x000fe200078e020e */
[----:B------:R-:W-:-:S04]  /*2300*/  @!P3 IADD3.X R23, R5, R23, RZ, P6, !PT ;  /* 0x000000170517b210 */ /* 0x000fc800037fe4ff */
[----:B------:R-:W-:Y:S02]  /*2310*/  @!P0 IADD3 R10, R13, R21, RZ ;  /* 0x000000150d0a8210 */ /* 0x000fe40007ffe0ff */
[----:B------:R-:W-:Y:S02]  /*2320*/  CS2R R20, SRZ ;  /* 0x0000000000147805 */ /* 0x000fe4000001ff00 */
[----:B------:R-:W-:-:S04]  /*2330*/  @!P2 IADD3 R15, R27, R15, RZ ;  /* 0x0000000f1b0fa210 */ /* 0x000fc80007ffe0ff */
[----:B------:R-:W2:Y:S01]  /*2340*/  @!P3 LDG.E.64 R20, desc[UR22][R22.64] ;  /* 0x000000161614b981 */ /* 0x000ea2000c1e1b00 */
[C---:B------:R-:W-:Y:S02]  /*2350*/  @!P2 SHF.L.U32 R3, R26.reuse, 0x2, RZ ;  /* 0x000000021a03a819 */ /* 0x040fe400000006ff */
[----:B------:R-:W-:Y:S02]  /*2360*/  @!P2 SHF.L.U64.HI R26, R26, 0x2, R15 ;  /* 0x000000021a1aa819 */ /* 0x000fe4000001020f */
[C---:B-1----:R-:W-:Y:S01]  /*2370*/  @!P2 IADD3 R24, P6, R3.reuse, R24, RZ ;  /* 0x000000180318a210 */ /* 0x042fe20007fde0ff */
[----:B------:R-:W1:Y:S03]  /*2380*/  @!P0 LDC.64 R14, c[0x0][0x228] ;  /* 0x00008a00ff0e8b82 */ /* 0x000e660000000a00 */
[----:B------:R-:W-:Y:S02]  /*2390*/  @!P2 IADD3.X R25, R26, R25, RZ, P6, !PT ;  /* 0x000000191a19a210 */ /* 0x000fe400037fe4ff */
[----:B0-----:R-:W-:-:S04]  /*23a0*/  @!P2 IADD3 R28, P6, R3, R28, RZ ;  /* 0x0000001c031ca210 */ /* 0x001fc80007fde0ff */
[----:B------:R-:W-:Y:S02]  /*23b0*/  @!P2 IADD3.X R29, R26, R29, RZ, P6, !PT ;  /* 0x0000001d1a1da210 */ /* 0x000fe400037fe4ff */
[----:B------:R-:W-:-:S06]  /*23c0*/  CS2R R26, SRZ ;  /* 0x00000000001a7805 */ /* 0x000fcc000001ff00 */
[----:B------:R-:W2:Y:S04]  /*23d0*/  @!P2 LDG.E.64 R26, desc[UR22][R28.64] ;  /* 0x000000161c1aa981 */ /* 0x000ea8000c1e1b00 */
[----:B----4-:R-:W-:Y:S04]  /*23e0*/  STL.64 [R1+0xa0], R32 ;  /* 0x0000a02001007387 */ /* 0x010fe80000100a00 */
[----:B---3--:R-:W-:Y:S04]  /*23f0*/  STL.64 [R1+0x1d8], R16 ;  /* 0x0001d81001007387 */ /* 0x008fe80000100a00 */
[----:B------:R0:W-:Y:S02]  /*2400*/  STL.64 [R1+0x190], R34 ;  /* 0x0001902201007387 */ /* 0x0001e40000100a00 */
[----:B0-----:R-:W-:-:S06]  /*2410*/  CS2R R34, SRZ ;  /* 0x0000000000227805 */ /* 0x001fcc000001ff00 */
[----:B------:R-:W3:Y:S01]  /*2420*/  @!P2 LDG.E.64 R34, desc[UR22][R24.64] ;  /* 0x000000161822a981 */ /* 0x000ee2000c1e1b00 */
[----:B------:R-:W-:-:S04]  /*2430*/  IADD3 R11, R2, 0x160, RZ ;  /* 0x00000160020b7810 */ /* 0x000fc80007ffe0ff */
[----:B------:R-:W-:Y:S02]  /*2440*/  ISETP.GE.U32.AND P4, PT, R11, UR18, PT ;  /* 0x000000120b007c0c */ /* 0x000fe4000bf86070 */
[----:B------:R-:W-:-:S04]  /*2450*/  SHF.R.S32.HI R30, RZ, 0x1f, R11 ;  /* 0x0000001fff1e7819 */ /* 0x000fc8000001140b */
[----:B------:R-:W-:-:S04]  /*2460*/  ISETP.GE.AND.EX P4, PT, R30, UR19, PT, P4 ;  /* 0x000000131e007c0c */ /* 0x000fc8000bf86340 */
[----:B------:R-:W-:-:S13]  /*2470*/  ISETP.GT.U32.OR P4, PT, R0, 0x2ff, P4 ;  /* 0x000002ff0000780c */ /* 0x000fda0002784470 */
[----:B------:R-:W0:Y:S01]  /*2480*/  @!P4 LDC.64 R4, c[0x0][0x288] ;  /* 0x0000a200ff04cb82 */ /* 0x000e220000000a00 */
[C---:B------:R-:W-:Y:S02]  /*2490*/  @!P0 SHF.L.U32 R3, R12.reuse, 0x2, RZ ;  /* 0x000000020c038819 */ /* 0x040fe400000006ff */
[----:B------:R-:W-:Y:S02]  /*24a0*/  @!P0 SHF.L.U64.HI R10, R12, 0x2, R10 ;  /* 0x000000020c0a8819 */ /* 0x000fe4000001020a */
[----:B------:R-:W-:Y:S02]  /*24b0*/  CS2R R36, SRZ ;  /* 0x0000000000247805 */ /* 0x000fe4000001ff00 */
[----:B------:R-:W-:Y:S01]  /*24c0*/  IADD3 R31, R2, 0x10, RZ ;  /* 0x00000010021f7810 */ /* 0x000fe20007ffe0ff */
[----:B------:R-:W4:Y:S01]  /*24d0*/  @!P4 LDC.64 R18, c[0x0][0x230] ;  /* 0x00008c00ff12cb82 */ /* 0x000f220000000a00 */
[----:B0-----:R-:W-:-:S04]  /*24e0*/  @!P4 IMAD R13, R30, R4, RZ ;  /* 0x000000041e0dc224 */ /* 0x001fc800078e02ff */
[----:B------:R-:W-:-:S03]  /*24f0*/  @!P4 IMAD R5, R11, R5, R13 ;  /* 0x000000050b05c224 */ /* 0x000fc600078e020d */
[----:B------:R-:W0:Y:S01]  /*2500*/  @!P0 LDC.64 R12, c[0x0][0x230] ;  /* 0x00008c00ff0c8b82 */ /* 0x000e220000000a00 */
[----:B--2---:R2:W-:Y:S01]  /*2510*/  STL.64 [R1+0x98], R20 ;  /* 0x0000981401007387 */ /* 0x0045e20000100a00 */
[----:B------:R-:W-:-:S06]  /*2520*/  @!P4 MOV R22, R6 ;  /* 0x000000060016c202 */ /* 0x000fcc0000000f00 */
[----:B--2---:R-:W2:Y:S01]  /*2530*/  @!P4 LDC.64 R20, c[0x0][0x228] ;  /* 0x00008a00ff14cb82 */ /* 0x004ea20000000a00 */
[----:B------:R-:W-:-:S03]  /*2540*/  @!P4 MOV R23, R9 ;  /* 0x000000090017c202 */ /* 0x000fc60000000f00 */
[----:B------:R-:W-:Y:S01]  /*2550*/  @!P4 IMAD.WIDE.U32 R22, R11, R4, R22 ;  /* 0x000000040b16c225 */ /* 0x000fe200078e0016 */
[C---:B-1----:R-:W-:Y:S02]  /*2560*/  @!P0 IADD3 R14, P6, R3.reuse, R14, RZ ;  /* 0x0000000e030e8210 */ /* 0x042fe40007fde0ff */
[----:B0-----:R-:W-:Y:S02]  /*2570*/  @!P0 IADD3 R12, P2, R3, R12, RZ ;  /* 0x0000000c030c8210 */ /* 0x001fe40007f5e0ff */
[----:B------:R-:W-:Y:S02]  /*2580*/  @!P4 IADD3 R11, R23, R5, RZ ;  /* 0x00000005170bc210 */ /* 0x000fe40007ffe0ff */
[----:B------:R-:W-:Y:S02]  /*2590*/  @!P4 SHF.L.U32 R3, R22, 0x2, RZ ;  /* 0x000000021603c819 */ /* 0x000fe400000006ff */
[C---:B------:R-:W-:Y:S01]  /*25a0*/  @!P0 IADD3.X R13, R10.reuse, R13, RZ, P2, !PT ;  /* 0x0000000d0a0d8210 */ /* 0x040fe200017fe4ff */
[----:B------:R-:W-:Y:S01]  /*25b0*/  STL.64 [R1+0x90], R26 ;  /* 0x0000901a01007387 */ /* 0x000fe20000100a00 */
[----:B------:R-:W-:-:S02]  /*25c0*/  @!P0 IADD3.X R15, R10, R15, RZ, P6, !PT ;  /* 0x0000000f0a0f8210 */ /* 0x000fc400037fe4ff */
[----:B------:R-:W-:Y:S01]  /*25d0*/  @!P4 SHF.L.U64.HI R11, R22, 0x2, R11 ;  /* 0x00000002160bc819 */ /* 0x000fe2000001020b */
[----:B------:R0:W4:Y:S01]  /*25e0*/  @!P0 LDG.E.64 R36, desc[UR22][R12.64] ;  /* 0x000000160c248981 */ /* 0x000122000c1e1b00 */
[----:B--2---:R-:W-:-:S04]  /*25f0*/  @!P4 IADD3 R20, P6, R3, R20, RZ ;  /* 0x000000140314c210 */ /* 0x004fc80007fde0ff */
[----:B------:R-:W-:Y:S02]  /*2600*/  @!P4 IADD3.X R21, R11, R21, RZ, P6, !PT ;  /* 0x000000150b15c210 */ /* 0x000fe400037fe4ff */
[----:B0-----:R-:W-:-:S06]  /*2610*/  CS2R R12, SRZ ;  /* 0x00000000000c7805 */ /* 0x001fcc000001ff00 */
[----:B------:R-:W2:Y:S04]  /*2620*/  @!P4 LDG.E.64 R12, desc[UR22][R20.64] ;  /* 0x00000016140cc981 */ /* 0x000ea8000c1e1b00 */
[----:B---3--:R0:W-:Y:S02]  /*2630*/  STL.64 [R1+0x1f0], R34 ;  /* 0x0001f02201007387 */ /* 0x0081e40000100a00 */
[----:B0-----:R-:W-:-:S06]  /*2640*/  CS2R R34, SRZ ;  /* 0x0000000000227805 */ /* 0x001fcc000001ff00 */
[----:B------:R-:W3:Y:S01]  /*2650*/  @!P0 LDG.E.64 R34, desc[UR22][R14.64] ;  /* 0x000000160e228981 */ /* 0x000ee2000c1e1b00 */
[----:B------:R-:W-:Y:S02]  /*2660*/  SHF.R.S32.HI R33, RZ, 0x1f, R31 ;  /* 0x0000001fff217819 */ /* 0x000fe4000001141f */
[----:B------:R-:W-:-:S04]  /*2670*/  ISETP.GE.U32.AND P5, PT, R31, UR18, PT ;  /* 0x000000121f007c0c */ /* 0x000fc8000bfa6070 */
[----:B------:R-:W-:-:S04]  /*2680*/  ISETP.GE.AND.EX P5, PT, R33, UR19, PT, P5 ;  /* 0x0000001321007c0c */ /* 0x000fc8000bfa6350 */
[----:B------:R-:W-:-:S13]  /*2690*/  ISETP.GT.U32.OR P5, PT, R0, 0x2ff, P5 ;  /* 0x000002ff0000780c */ /* 0x000fda0002fa4470 */
[----:B------:R-:W0:Y:S08]  /*26a0*/  @!P5 LDC.64 R16, c[0x0][0x288] ;  /* 0x0000a200ff10db82 */ /* 0x000e300000000a00 */
[----:B------:R-:W1:Y:S01]  /*26b0*/  @!P5 LDC.64 R24, c[0x0][0x230] ;  /* 0x00008c00ff18db82 */ /* 0x000e620000000a00 */
[----:B------:R-:W-:Y:S02]  /*26c0*/  @!P5 MOV R22, R6 ;  /* 0x000000060016d202 */ /* 0x000fe40000000f00 */
[----:B----4-:R-:W-:-:S02]  /*26d0*/  @!P4 IADD3 R18, P2, R3, R18, RZ ;  /* 0x000000120312c210 */ /* 0x010fc40007f5e0ff */
[----:B------:R-:W-:-:S03]  /*26e0*/  IADD3 R30, R2, 0x20, RZ ;  /* 0x00000020021e7810 */ /* 0x000fc60007ffe0ff */
[----:B------:R-:W4:Y:S01]  /*26f0*/  @!P5 LDC.64 R26, c[0x0][0x228] ;  /* 0x00008a00ff1adb82 */ /* 0x000f220000000a00 */
[----:B0-----:R-:W-:-:S04]  /*2700*/  @!P5 IMAD R23, R33, R16, RZ ;  /* 0x000000102117d224 */ /* 0x001fc800078e02ff */
[----:B------:R-:W-:Y:S01]  /*2710*/  @!P5 IMAD R17, R31, R17, R23 ;  /* 0x000000111f11d224 */ /* 0x000fe200078e0217 */
[----:B------:R-:W-:-:S03]  /*2720*/  @!P5 MOV R23, R9 ;  /* 0x000000090017d202 */ /* 0x000fc60000000f00 */
[----:B------:R-:W-:-:S05]  /*2730*/  @!P5 IMAD.WIDE.U32 R22, R31, R16, R22 ;  /* 0x000000101f16d225 */ /* 0x000fca00078e0016 */
[----:B------:R-:W-:Y:S02]  /*2740*/  @!P5 IADD3 R17, R23, R17, RZ ;  /* 0x000000111711d210 */ /* 0x000fe40007ffe0ff */
[C---:B------:R-:W-:Y:S02]  /*2750*/  @!P5 SHF.L.U32 R3, R22.reuse, 0x2, RZ ;  /* 0x000000021603d819 */ /* 0x040fe400000006ff */
[----:B------:R-:W-:Y:S02]  /*2760*/  @!P5 SHF.L.U64.HI R17, R22, 0x2, R17 ;  /* 0x000000021611d819 */ /* 0x000fe40000010211 */
[----:B-1----:R-:W-:Y:S02]  /*2770*/  @!P5 IADD3 R24, P6, R3, R24, RZ ;  /* 0x000000180318d210 */ /* 0x002fe40007fde0ff */
[----:B------:R-:W-:Y:S02]  /*2780*/  @!P4 IADD3.X R19, R11, R19, RZ, P2, !PT ;  /* 0x000000130b13c210 */ /* 0x000fe400017fe4ff */
[----:B------:R-:W-:-:S02]  /*2790*/  @!P5 IADD3.X R25, R17, R25, RZ, P6, !PT ;  /* 0x000000191119d210 */ /* 0x000fc400037fe4ff */
[----:B------:R-:W-:Y:S02]  /*27a0*/  SHF.R.S32.HI R32, RZ, 0x1f, R30 ;  /* 0x0000001fff207819 */ /* 0x000fe4000001141e */
[----:B------:R-:W-:-:S04]  /*27b0*/  ISETP.GE.U32.AND P3, PT, R30, UR18, PT ;  /* 0x000000121e007c0c */ /* 0x000fc8000bf66070 */
[----:B------:R-:W-:Y:S01]  /*27c0*/  ISETP.GE.AND.EX P3, PT, R32, UR19, PT, P3 ;  /* 0x0000001320007c0c */ /* 0x000fe2000bf66330 */
[----:B---3--:R0:W-:Y:S04]  /*27d0*/  STL.64 [R1+0x88], R34 ;  /* 0x0000882201007387 */ /* 0x0081e80000100a00 */
[----:B--2---:R-:W-:Y:S04]  /*27e0*/  STL.64 [R1+0x80], R12 ;  /* 0x0000800c01007387 */ /* 0x004fe80000100a00 */
[----:B------:R1:W-:Y:S01]  /*27f0*/  STL.64 [R1+0x1f8], R36 ;  /* 0x0001f82401007387 */ /* 0x0003e20000100a00 */
[----:B0-----:R-:W-:-:S06]  /*2800*/  CS2R R34, SRZ ;  /* 0x0000000000227805 */ /* 0x001fcc000001ff00 */
[----:B------:R-:W2:Y:S01]  /*2810*/  @!P4 LDG.E.64 R34, desc[UR22][R18.64] ;  /* 0x000000161222c981 */ /* 0x000ea2000c1e1b00 */
[----:B-1----:R-:W-:-:S06]  /*2820*/  CS2R R36, SRZ ;  /* 0x0000000000247805 */ /* 0x002fcc000001ff00 */
[----:B------:R0:W3:Y:S01]  /*2830*/  @!P5 LDG.E.64 R36, desc[UR22][R24.64] ;  /* 0x000000161824d981 */ /* 0x0000e2000c1e1b00 */
[----:B------:R-:W-:Y:S02]  /*2840*/  ISETP.GT.U32.OR P3, PT, R0, 0x2ff, P3 ;  /* 0x000002ff0000780c */ /* 0x000fe40001f64470 */
[----:B------:R-:W-:-:S11]  /*2850*/  IADD3 R31, R2, 0x30, RZ ;  /* 0x00000030021f7810 */ /* 0x000fd60007ffe0ff */
[----:B------:R-:W1:Y:S01]  /*2860*/  @!P3 LDC.64 R4, c[0x0][0x288] ;  /* 0x0000a200ff04bb82 */ /* 0x000e620000000a00 */
[----:B------:R-:W-:Y:S02]  /*2870*/  SHF.R.S32.HI R33, RZ, 0x1f, R31 ;  /* 0x0000001fff217819 */ /* 0x000fe4000001141f */
[----:B------:R-:W-:-:S04]  /*2880*/  ISETP.GE.U32.AND P2, PT, R31, UR18, PT ;  /* 0x000000121f007c0c */ /* 0x000fc8000bf46070 */
[----:B------:R-:W-:Y:S01]  /*2890*/  ISETP.GE.AND.EX P2, PT, R33, UR19, PT, P2 ;  /* 0x0000001321007c0c */ /* 0x000fe2000bf46320 */
[----:B------:R-:W0:Y:S03]  /*28a0*/  @!P3 LDC.64 R10, c[0x0][0x228] ;  /* 0x00008a00ff0abb82 */ /* 0x000e260000000a00 */
[----:B------:R-:W-:Y:S02]  /*28b0*/  ISETP.GT.U32.OR P2, PT, R0, 0x2ff, P2 ;  /* 0x000002ff0000780c */ /* 0x000fe40001744470 */
[----:B----4-:R-:W-:Y:S02]  /*28c0*/  @!P5 IADD3 R26, P6, R3, R26, RZ ;  /* 0x0000001a031ad210 */ /* 0x010fe40007fde0ff */
[----:B------:R-:W-:Y:S02]  /*28d0*/  @!P3 MOV R28, R6 ;  /* 0x00000006001cb202 */ /* 0x000fe40000000f00 */
[----:B------:R-:W-:-:S02]  /*28e0*/  @!P3 MOV R29, R9 ;  /* 0x00000009001db202 */ /* 0x000fc40000000f00 */
[----:B------:R-:W-:Y:S02]  /*28f0*/  @!P5 IADD3.X R27, R17, R27, RZ, P6, !PT ;  /* 0x0000001b111bd210 */ /* 0x000fe400037fe4ff */
[----:B------:R-:W4:Y:S01]  /*2900*/  @!P3 LDC.64 R16, c[0x0][0x230] ;  /* 0x00008c00ff10bb82 */ /* 0x000f220000000a00 */
[-C--:B-1----:R-:W-:Y:S02]  /*2910*/  @!P3 IMAD R3, R32, R4.reuse, RZ ;  /* 0x000000042003b224 */ /* 0x082fe400078e02ff */
[----:B------:R-:W-:-:S04]  /*2920*/  @!P3 IMAD.WIDE.U32 R28, R30, R4, R28 ;  /* 0x000000041e1cb225 */ /* 0x000fc800078e001c */
[----:B------:R-:W-:Y:S02]  /*2930*/  @!P3 IMAD R3, R30, R5, R3 ;  /* 0x000000051e03b224 */ /* 0x000fe400078e0203 */
[----:B------:R-:W1:Y:S01]  /*2940*/  @!P2 LDC.64 R4, c[0x0][0x288] ;  /* 0x0000a200ff04ab82 */ /* 0x000e620000000a00 */
[----:B------:R-:W-:Y:S02]  /*2950*/  @!P3 SHF.L.U32 R22, R28, 0x2, RZ ;  /* 0x000000021c16b819 */ /* 0x000fe400000006ff */
[----:B------:R-:W-:-:S04]  /*2960*/  @!P3 IADD3 R3, R29, R3, RZ ;  /* 0x000000031d03b210 */ /* 0x000fc80007ffe0ff */
[----:B------:R-:W-:Y:S02]  /*2970*/  @!P3 SHF.L.U64.HI R3, R28, 0x2, R3 ;  /* 0x000000021c03b819 */ /* 0x000fe40000010203 */
[----:B----4-:R-:W-:Y:S02]  /*2980*/  @!P3 IADD3 R14, P6, R22, R16, RZ ;  /* 0x00000010160eb210 */ /* 0x010fe40007fde0ff */
[C---:B------:R-:W-:Y:S02]  /*2990*/  IADD3 R30, R2.reuse, 0x40, RZ ;  /* 0x00000040021e7810 */ /* 0x040fe40007ffe0ff */
[----:B------:R-:W-:Y:S02]  /*29a0*/  @!P3 IADD3.X R15, R3, R17, RZ, P6, !PT ;  /* 0x00000011030fb210 */ /* 0x000fe400037fe4ff */
[----:B------:R-:W-:Y:S02]  /*29b0*/  IADD3 R32, R2, 0x50, RZ ;  /* 0x0000005002207810 */ /* 0x000fe40007ffe0ff */
[----:B0-----:R-:W-:-:S02]  /*29c0*/  CS2R R24, SRZ ;  /* 0x0000000000187805 */ /* 0x001fc4000001ff00 */
[----:B------:R-:W-:Y:S01]  /*29d0*/  @!P3 IADD3 R18, P6, R22, R10, RZ ;  /* 0x0000000a1612b210 */ /* 0x000fe20007fde0ff */
[----:B------:R-:W0:Y:S01]  /*29e0*/  @!P2 LDC.64 R16, c[0x0][0x230] ;  /* 0x00008c00ff10ab82 */ /* 0x000e220000000a00 */
[----:B-1----:R-:W-:Y:S01]  /*29f0*/  @!P2 IMAD R12, R33, R4, RZ ;  /* 0x00000004210ca224 */ /* 0x002fe200078e02ff */
[----:B------:R-:W-:Y:S01]  /*2a00*/  @!P2 MOV R13, R9 ;  /* 0x00000009000da202 */ /* 0x000fe20000000f00 */
[----:B------:R-:W4:Y:S02]  /*2a10*/  @!P5 LDG.E.64 R24, desc[UR22][R26.64] ;  /* 0x000000161a18d981 */ /* 0x000f24000c1e1b00 */
[----:B------:R-:W-:Y:S01]  /*2a20*/  @!P2 IMAD R10, R31, R5, R12 ;  /* 0x000000051f0aa224 */ /* 0x000fe200078e020c */
[----:B------:R-:W-:Y:S02]  /*2a30*/  @!P2 MOV R12, R6 ;  /* 0x00000006000ca202 */ /* 0x000fe40000000f00 */
[----:B------:R-:W1:Y:S01]  /*2a40*/  @!P2 LDC.64 R22, c[0x0][0x228] ;  /* 0x00008a00ff16ab82 */ /* 0x000e620000000a00 */
[----:B------:R-:W-:-:S02]  /*2a50*/  SHF.R.S32.HI R29, RZ, 0x1f, R30 ;  /* 0x0000001fff1d7819 */ /* 0x000fc4000001141e */
[----:B------:R-:W-:Y:S02]  /*2a60*/  ISETP.GE.U32.AND P0, PT, R30, UR18, PT ;  /* 0x000000121e007c0c */ /* 0x000fe4000bf06070 */
[----:B------:R-:W-:Y:S02]  /*2a70*/  SHF.R.S32.HI R28, RZ, 0x1f, R32 ;  /* 0x0000001fff1c7819 */ /* 0x000fe40000011420 */
[----:B------:R-:W-:Y:S01]  /*2a80*/  ISETP.GE.U32.AND P4, PT, R32, UR18, PT ;  /* 0x0000001220007c0c */ /* 0x000fe2000bf86070 */
[----:B------:R-:W-:Y:S01]  /*2a90*/  @!P2 IMAD.WIDE.U32 R12, R31, R4, R12 ;  /* 0x000000041f0ca225 */ /* 0x000fe200078e000c */
[----:B------:R-:W-:Y:S02]  /*2aa0*/  ISETP.GE.AND.EX P0, PT, R29, UR19, PT, P0 ;  /* 0x000000131d007c0c */ /* 0x000fe4000bf06300 */
[----:B------:R-:W-:Y:S02]  /*2ab0*/  ISETP.GE.AND.EX P4, PT, R28, UR19, PT, P4 ;  /* 0x000000131c007c0c */ /* 0x000fe4000bf86340 */
[----:B------:R-:W-:-:S02]  /*2ac0*/  ISETP.GT.U32.OR P0, PT, R0, 0x2ff, P0 ;  /* 0x000002ff0000780c */ /* 0x000fc40000704470 */
[----:B------:R-:W-:Y:S02]  /*2ad0*/  ISETP.GT.U32.OR P4, PT, R0, 0x2ff, P4 ;  /* 0x000002ff0000780c */ /* 0x000fe40002784470 */
[----:B------:R-:W-:Y:S02]  /*2ae0*/  @!P2 IADD3 R10, R13, R10, RZ ;  /* 0x0000000a0d0aa210 */ /* 0x000fe40007ffe0ff */
[----:B------:R-:W-:Y:S02]  /*2af0*/  @!P3 IADD3.X R19, R3, R11, RZ, P6, !PT ;  /* 0x0000000b0313b210 */ /* 0x000fe400037fe4ff */
[C---:B------:R-:W-:Y:S02]  /*2b00*/  @!P2 SHF.L.U64.HI R3, R12.reuse, 0x2, R10 ;  /* 0x000000020c03a819 */ /* 0x040fe4000001020a */
[----:B------:R-:W-:Y:S02]  /*2b10*/  CS2R R10, SRZ ;  /* 0x00000000000a7805 */ /* 0x000fe4000001ff00 */
[----:B------:R-:W-:Y:S01]  /*2b20*/  @!P2 SHF.L.U32 R20, R12, 0x2, RZ ;  /* 0x000000020c14a819 */ /* 0x000fe200000006ff */
[----:B------:R-:W1:Y:S03]  /*2b30*/  @!P0 LDC.64 R4, c[0x0][0x288] ;  /* 0x0000a200ff048b82 */ /* 0x000e660000000a00 */
[----:B------:R1:W4:Y:S05]  /*2b40*/  @!P3 LDG.E.64 R10, desc[UR22][R14.64] ;  /* 0x000000160e0ab981 */ /* 0x00032a000c1e1b00 */
[----:B------:R-:W2:Y:S01]  /*2b50*/  @!P4 LDC.64 R12, c[0x0][0x288] ;  /* 0x0000a200ff0ccb82 */ /* 0x000ea20000000a00 */
[----:B0-----:R-:W-:-:S04]  /*2b60*/  @!P2 IADD3 R16, P6, R20, R16, RZ ;  /* 0x000000101410a210 */ /* 0x001fc80007fde0ff */
[----:B------:R-:W-:Y:S01]  /*2b70*/  @!P2 IADD3.X R17, R3, R17, RZ, P6, !PT ;  /* 0x000000110311a210 */ /* 0x000fe200037fe4ff */
[----:B-1----:R-:W-:Y:S01]  /*2b80*/  @!P0 IMAD R14, R29, R4, RZ ;  /* 0x000000041d0e8224 */ /* 0x002fe200078e02ff */
[----:B------:R-:W-:Y:S01]  /*2b90*/  CS2R R26, SRZ ;  /* 0x00000000001a7805 */ /* 0x000fe2000001ff00 */
[----:B---3--:R-:W-:Y:S04]  /*2ba0*/  STL.64 [R1+0x210], R36 ;  /* 0x0002102401007387 */ /* 0x008fe80000100a00 */
[----:B--2---:R0:W-:Y:S02]  /*2bb0*/  STL.64 [R1+0xf0], R34 ;  /* 0x0000f02201007387 */ /* 0x0041e40000100a00 */
[----:B0-----:R-:W-:-:S06]  /*2bc0*/  CS2R R34, SRZ ;  /* 0x0000000000227805 */ /* 0x001fcc000001ff00 */
[----:B------:R0:W2:Y:S01]  /*2bd0*/  @!P3 LDG.E.64 R34, desc[UR22][R18.64] ;  /* 0x000000161222b981 */ /* 0x0000a2000c1e1b00 */
[----:B------:R-:W-:Y:S01]  /*2be0*/  @!P2 IADD3 R22, P3, R20, R22, RZ ;  /* 0x000000161416a210 */ /* 0x000fe20007f7e0ff */
[----:B------:R-:W-:Y:S01]  /*2bf0*/  @!P4 IMAD R20, R28, R12, RZ ;  /* 0x0000000c1c14c224 */ /* 0x000fe200078e02ff */
[----:B------:R-:W-:-:S06]  /*2c00*/  CS2R R28, SRZ ;  /* 0x00000000001c7805 */ /* 0x000fcc000001ff00 */
[----:B------:R1:W3:Y:S01]  /*2c10*/  @!P2 LDG.E.64 R28, desc[UR22][R16.64] ;  /* 0x00000016101ca981 */ /* 0x0002e2000c1e1b00 */
[----:B------:R-:W-:-:S05]  /*2c20*/  @!P2 IADD3.X R23, R3, R23, RZ, P3, !PT ;  /* 0x000000170317a210 */ /* 0x000fca0001ffe4ff */
[----:B------:R1:W3:Y:S01]  /*2c30*/  @!P2 LDG.E.64 R26, desc[UR22][R22.64] ;  /* 0x00000016161aa981 */ /* 0x0002e2000c1e1b00 */
[----:B------:R-:W-:Y:S02]  /*2c40*/  IADD3 R33, R2, 0x60, RZ ;  /* 0x0000006002217810 */ /* 0x000fe40007ffe0ff */
[----:B0-----:R-:W-:Y:S01]  /*2c50*/  @!P0 MOV R18, R6 ;  /* 0x0000000600128202 */ /* 0x001fe20000000f00 */
[----:B------:R-:W-:Y:S01]  /*2c60*/  @!P0 IMAD R5, R30, R5, R14 ;  /* 0x000000051e058224 */ /* 0x000fe200078e020e */
[----:B------:R-:W-:Y:S01]  /*2c70*/  ISETP.GE.U32.AND P5, PT, R33, UR18, PT ;  /* 0x0000001221007c0c */ /* 0x000fe2000bfa6070 */
[----:B------:R-:W0:Y:S01]  /*2c80*/  @!P0 LDC.64 R14, c[0x0][0x230] ;  /* 0x00008c00ff0e8b82 */ /* 0x000e220000000a00 */
[----:B------:R-:W-:-:S03]  /*2c90*/  @!P0 MOV R19, R9 ;  /* 0x0000000900138202 */ /* 0x000fc60000000f00 */
[----:B------:R-:W-:-:S04]  /*2ca0*/  @!P0 IMAD.WIDE.U32 R18, R30, R4, R18 ;  /* 0x000000041e128225 */ /* 0x000fc800078e0012 */
[----:B-1----:R-:W1:Y:S01]  /*2cb0*/  @!P4 LDC.64 R16, c[0x0][0x228] ;  /* 0x00008a00ff10cb82 */ /* 0x002e620000000a00 */
[----:B------:R-:W-:-:S07]  /*2cc0*/  @!P0 IADD3 R3, R19, R5, RZ ;  /* 0x0000000513038210 */ /* 0x000fce0007ffe0ff */
[----:B------:R-:W1:Y:S01]  /*2cd0*/  @!P0 LDC.64 R4, c[0x0][0x228] ;  /* 0x00008a00ff048b82 */ /* 0x000e620000000a00 */
[C---:B------:R-:W-:Y:S02]  /*2ce0*/  @!P0 SHF.L.U32 R21, R18.reuse, 0x2, RZ ;  /* 0x0000000212158819 */ /* 0x040fe400000006ff */
[----:B------:R-:W-:-:S05]  /*2cf0*/  @!P0 SHF.L.U64.HI R3, R18, 0x2, R3 ;  /* 0x0000000212038819 */ /* 0x000fca0000010203 */
[----:B------:R-:W1:Y:S01]  /*2d00*/  @!P4 LDC.64 R18, c[0x0][0x230] ;  /* 0x00008c00ff12cb82 */ /* 0x000e620000000a00 */
[----:B------:R-:W-:Y:S02]  /*2d10*/  @!P4 MOV R22, R6 ;  /* 0x000000060016c202 */ /* 0x000fe40000000f00 */
[----:B------:R-:W-:Y:S01]  /*2d20*/  @!P4 MOV R23, R9 ;  /* 0x000000090017c202 */ /* 0x000fe20000000f00 */
[----:B----4-:R-:W-:Y:S04]  /*2d30*/  STL.64 [R1+0x218], R10 ;  /* 0x0002180a01007387 */ /* 0x010fe80000100a00 */
[----:B------:R4:W-:Y:S02]  /*2d40*/  STL.64 [R1+0x68], R24 ;  /* 0x0000681801007387 */ /* 0x0009e40000100a00 */
[----:B----4-:R-:W-:-:S04]  /*2d50*/  SHF.R.S32.HI R24, RZ, 0x1f, R33 ;  /* 0x0000001fff187819 */ /* 0x010fc80000011421 */
[----:B------:R-:W-:-:S04]  /*2d60*/  ISETP.GE.AND.EX P5, PT, R24, UR19, PT, P5 ;  /* 0x0000001318007c0c */ /* 0x000fc8000bfa6350 */
[----:B------:R-:W-:-:S13]  /*2d70*/  ISETP.GT.U32.OR P5, PT, R0, 0x2ff, P5 ;  /* 0x000002ff0000780c */ /* 0x000fda0002fa4470 */
[----:B------:R-:W4:Y:S01]  /*2d80*/  @!P5 LDC.64 R30, c[0x0][0x288] ;  /* 0x0000a200ff1edb82 */ /* 0x000f220000000a00 */
[C---:B------:R-:W-:Y:S02]  /*2d90*/  @!P4 IMAD R20, R32.reuse, R13, R20 ;  /* 0x0000000d2014c224 */ /* 0x040fe400078e0214 */
[----:B------:R-:W-:-:S05]  /*2da0*/  @!P4 IMAD.WIDE.U32 R12, R32, R12, R22 ;  /* 0x0000000c200cc225 */ /* 0x000fca00078e0016 */
[----:B------:R-:W-:Y:S01]  /*2db0*/  @!P4 IADD3 R20, R13, R20, RZ ;  /* 0x000000140d14c210 */ /* 0x000fe20007ffe0ff */
[----:B------:R-:W1:Y:S01]  /*2dc0*/  @!P5 LDC.64 R22, c[0x0][0x230] ;  /* 0x00008c00ff16db82 */ /* 0x000e620000000a00 */
[----:B----4-:R-:W-:Y:S01]  /*2dd0*/  @!P5 IMAD R32, R24, R30, RZ ;  /* 0x0000001e1820d224 */ /* 0x010fe200078e02ff */
[----:B------:R-:W-:-:S03]  /*2de0*/  @!P4 SHF.L.U32 R24, R12, 0x2, RZ ;  /* 0x000000020c18c819 */ /* 0x000fc600000006ff */
[----:B------:R-:W-:Y:S01]  /*2df0*/  @!P5 IMAD R32, R33, R31, R32 ;  /* 0x0000001f2120d224 */ /* 0x000fe200078e0220 */
[----:B--2---:R2:W-:Y:S02]  /*2e00*/  STL.64 [R1+0x78], R34 ;  /* 0x0000782201007387 */ /* 0x0045e40000100a00 */
[----:B--2---:R-:W-:-:S04]  /*2e10*/  IADD3 R35, R2, 0x70, RZ ;  /* 0x0000007002237810 */ /* 0x004fc80007ffe0ff */
[----:B------:R-:W-:Y:S02]  /*2e20*/  SHF.R.S32.HI R11, RZ, 0x1f, R35 ;  /* 0x0000001fff0b7819 */ /* 0x000fe40000011423 */
[----:B------:R-:W-:-:S04]  /*2e30*/  ISETP.GE.U32.AND P6, PT, R35, UR18, PT ;  /* 0x0000001223007c0c */ /* 0x000fc8000bfc6070 */
[----:B------:R-:W-:-:S04]  /*2e40*/  ISETP.GE.AND.EX P3, PT, R11, UR19, PT, P6 ;  /* 0x000000130b007c0c */ /* 0x000fc8000bf66360 */
[----:B------:R-:W-:Y:S01]  /*2e50*/  ISETP.GT.U32.OR P3, PT, R0, 0x2ff, P3 ;  /* 0x000002ff0000780c */ /* 0x000fe20001f64470 */
[----:B---3--:R2:W-:Y:S01]  /*2e60*/  STL.64 [R1+0x18], R28 ;  /* 0x0000181c01007387 */ /* 0x0085e20000100a00 */
[----:B------:R-:W-:Y:S02]  /*2e70*/  IADD3 R34, R2, 0x80, RZ ;  /* 0x0000008002227810 */ /* 0x000fe40007ffe0ff */
[----:B0-----:R-:W-:Y:S02]  /*2e80*/  @!P0 IADD3 R14, P6, R21, R14, RZ ;  /* 0x0000000e150e8210 */ /* 0x001fe40007fde0ff */
[----:B------:R-:W-:Y:S02]  /*2e90*/  SHF.R.S32.HI R10, RZ, 0x1f, R34 ;  /* 0x0000001fff0a7819 */ /* 0x000fe40000011422 */
[----:B------:R-:W-:-:S05]  /*2ea0*/  ISETP.GE.U32.AND P2, PT, R34, UR18, PT ;  /* 0x0000001222007c0c */ /* 0x000fca000bf46070 */
[----:B--2---:R-:W0:Y:S01]  /*2eb0*/  @!P3 LDC.64 R28, c[0x0][0x288] ;  /* 0x0000a200ff1cbb82 */ /* 0x004e220000000a00 */
[----:B------:R-:W-:Y:S02]  /*2ec0*/  @!P0 IADD3.X R15, R3, R15, RZ, P6, !PT ;  /* 0x0000000f030f8210 */ /* 0x000fe400037fe4ff */
[----:B-1----:R-:W-:Y:S02]  /*2ed0*/  @!P0 IADD3 R4, P6, R21, R4, RZ ;  /* 0x0000000415048210 */ /* 0x002fe40007fde0ff */
[----:B------:R-:W-:Y:S02]  /*2ee0*/  ISETP.GE.AND.EX P2, PT, R10, UR19, PT, P2 ;  /* 0x000000130a007c0c */ /* 0x000fe4000bf46320 */
[----:B------:R-:W-:Y:S02]  /*2ef0*/  @!P0 IADD3.X R5, R3, R5, RZ, P6, !PT ;  /* 0x0000000503058210 */ /* 0x000fe400037fe4ff */
[----:B------:R-:W-:Y:S02]  /*2f00*/  ISETP.GT.U32.OR P2, PT, R0, 0x2ff, P2 ;  /* 0x000002ff0000780c */ /* 0x000fe40001744470 */
[----:B------:R-:W-:Y:S01]  /*2f10*/  @!P4 SHF.L.U64.HI R3, R12, 0x2, R20 ;  /* 0x000000020c03c819 */ /* 0x000fe20000010214 */
[----:B------:R1:W-:Y:S01]  /*2f20*/  STL.64 [R1+0x70], R26 ;  /* 0x0000701a01007387 */ /* 0x0003e20000100a00 */
[----:B------:R-:W-:Y:S01]  /*2f30*/  @!P5 MOV R20, R6 ;  /* 0x000000060014d202 */ /* 0x000fe20000000f00 */
[----:B------:R-:W2:Y:S01]  /*2f40*/  @!P3 LDC.64 R12, c[0x0][0x230] ;  /* 0x00008c00ff0cbb82 */ /* 0x000ea20000000a00 */
[----:B------:R-:W-:-:S02]  /*2f50*/  @!P5 MOV R21, R9 ;  /* 0x000000090015d202 */ /* 0x000fc40000000f00 */
[----:B------:R-:W-:Y:S01]  /*2f60*/  @!P4 IADD3 R18, P6, R24, R18, RZ ;  /* 0x000000121812c210 */ /* 0x000fe20007fde0ff */
[----:B------:R-:W-:-:S04]  /*2f70*/  @!P5 IMAD.WIDE.U32 R30, R33, R30, R20 ;  /* 0x0000001e211ed225 */ /* 0x000fc800078e0014 */
[----:B-1----:R-:W1:Y:S01]  /*2f80*/  @!P5 LDC.64 R26, c[0x0][0x228] ;  /* 0x00008a00ff1adb82 */ /* 0x002e620000000a00 */
[----:B------:R-:W-:Y:S02]  /*2f90*/  @!P4 IADD3.X R19, R3, R19, RZ, P6, !PT ;  /* 0x000000130313c210 */ /* 0x000fe400037fe4ff */
[----:B------:R-:W-:Y:S02]  /*2fa0*/  @!P4 IADD3 R16, P6, R24, R16, RZ ;  /* 0x000000101810c210 */ /* 0x000fe40007fde0ff */
[----:B------:R-:W-:Y:S01]  /*2fb0*/  @!P5 IADD3 R33, R31, R32, RZ ;  /* 0x000000201f21d210 */ /* 0x000fe20007ffe0ff */
[----:B0-----:R-:W-:Y:S02]  /*2fc0*/  @!P3 IMAD R31, R11, R28, RZ ;  /* 0x0000001c0b1fb224 */ /* 0x001fe400078e02ff */
[----:B------:R-:W0:Y:S01]  /*2fd0*/  @!P2 LDC.64 R20, c[0x0][0x288] ;  /* 0x0000a200ff14ab82 */ /* 0x000e220000000a00 */
[----:B------:R-:W-:Y:S01]  /*2fe0*/  @!P4 IADD3.X R17, R3, R17, RZ, P6, !PT ;  /* 0x000000110311c210 */ /* 0x000fe200037fe4ff */
[----:B------:R-:W-:Y:S01]  /*2ff0*/  @!P3 IMAD R29, R35, R29, R31 ;  /* 0x0000001d231db224 */ /* 0x000fe200078e021f */
[----:B------:R-:W-:-:S02]  /*3000*/  @!P5 SHF.L.U32 R32, R30, 0x2, RZ ;  /* 0x000000021e20d819 */ /* 0x000fc400000006ff */
[----:B------:R-:W-:Y:S02]  /*3010*/  @!P5 SHF.L.U64.HI R3, R30, 0x2, R33 ;  /* 0x000000021e03d819 */ /* 0x000fe40000010221 */
[----:B------:R-:W-:Y:S01]  /*3020*/  @!P3 MOV R30, R6 ;  /* 0x00000006001eb202 */ /* 0x000fe20000000f00 */
[----:B------:R-:W3:Y:S01]  /*3030*/  @!P3 LDC.64 R24, c[0x0][0x228] ;  /* 0x00008a00ff18bb82 */ /* 0x000ee20000000a00 */
[----:B------:R-:W-:Y:S02]  /*3040*/  @!P3 MOV R31, R9 ;  /* 0x00000009001fb202 */ /* 0x000fe40000000f00 */
[----:B------:R-:W-:Y:S01]  /*3050*/  @!P5 IADD3 R22, P6, R32, R22, RZ ;  /* 0x000000162016d210 */ /* 0x000fe20007fde0ff */
[----:B------:R-:W-:-:S03]  /*3060*/  @!P3 IMAD.WIDE.U32 R30, R35, R28, R30 ;  /* 0x0000001c231eb225 */ /* 0x000fc600078e001e */
[----:B------:R-:W-:Y:S02]  /*3070*/  @!P5 IADD3.X R23, R3, R23, RZ, P6, !PT ;  /* 0x000000170317d210 */ /* 0x000fe400037fe4ff */
[----:B-1----:R-:W-:Y:S02]  /*3080*/  @!P5 IADD3 R26, P6, R32, R26, RZ ;  /* 0x0000001a201ad210 */ /* 0x002fe40007fde0ff */
[----:B------:R-:W-:Y:S02]  /*3090*/  @!P3 IADD3 R29, R31, R29, RZ ;  /* 0x0000001d1f1db210 */ /* 0x000fe40007ffe0ff */
[C---:B------:R-:W-:Y:S02]  /*30a0*/  @!P3 SHF.L.U32 R31, R30.reuse, 0x2, RZ ;  /* 0x000000021e1fb819 */ /* 0x040fe400000006ff */
[----:B------:R-:W-:Y:S02]  /*30b0*/  @!P5 IADD3.X R27, R3, R27, RZ, P6, !PT ;  /* 0x0000001b031bd210 */ /* 0x000fe400037fe4ff */
[----:B------:R-:W-:-:S02]  /*30c0*/  @!P3 SHF.L.U64.HI R30, R30, 0x2, R29 ;  /* 0x000000021e1eb819 */ /* 0x000fc4000001021d */
[----:B--2---:R-:W-:Y:S01]  /*30d0*/  @!P3 IADD3 R28, P6, R31, R12, RZ ;  /* 0x0000000c1f1cb210 */ /* 0x004fe20007fde0ff */
[----:B0-----:R-:W-:Y:S01]  /*30e0*/  @!P2 IMAD R3, R10, R20, RZ ;  /* 0x000000140a03a224 */ /* 0x001fe200078e02ff */
[----:B------:R-:W-:Y:S02]  /*30f0*/  CS2R R10, SRZ ;  /* 0x00000000000a7805 */ /* 0x000fe4000001ff00 */
[----:B------:R-:W-:Y:S02]  /*3100*/  @!P3 IADD3.X R29, R30, R13, RZ, P6, !PT ;  /* 0x0000000d1e1db210 */ /* 0x000fe400037fe4ff */
[----:B------:R-:W-:Y:S02]  /*3110*/  CS2R R12, SRZ ;  /* 0x00000000000c7805 */ /* 0x000fe4000001ff00 */
[----:B------:R-:W2:Y:S04]  /*3120*/  @!P0 LDG.E.64 R10, desc[UR22][R4.64] ;  /* 0x00000016040a8981 */ /* 0x000ea8000c1e1b00 */
[----:B------:R-:W4:Y:S04]  /*3130*/  @!P0 LDG.E.64 R12, desc[UR22][R14.64] ;  /* 0x000000160e0c8981 */ /* 0x000f28000c1e1b00 */
[----:B----4-:R-:W-:Y:S04]  /*3140*/  STL.64 [R1+0x220], R12 ;  /* 0x0002200c01007387 */ /* 0x010fe80000100a00 */
[----:B--2---:R0:W-:Y:S02]  /*3150*/  STL.64 [R1+0x60], R10 ;  /* 0x0000600a01007387 */ /* 0x0041e40000100a00 */
[----:B0-----:R-:W-:-:S06]  /*3160*/  CS2R R10, SRZ ;  /* 0x00000000000a7805 */ /* 0x001fcc000001ff00 */
[----:B------:R0:W2:Y:S01]  /*3170*/  @!P4 LDG.E.64 R10, desc[UR22][R16.64] ;  /* 0x00000016100ac981 */ /* 0x0000a2000c1e1b00 */
[----:B------:R-:W-:-:S06]  /*3180*/  CS2R R12, SRZ ;  /* 0x00000000000c7805 */ /* 0x000fcc000001ff00 */
[----:B------:R-:W4:Y:S01]  /*3190*/  @!P4 LDG.E.64 R12, desc[UR22][R18.64] ;  /* 0x00000016120cc981 */ /* 0x000f22000c1e1b00 */
[----:B------:R-:W-:Y:S02]  /*31a0*/  CS2R R4, SRZ ;  /* 0x0000000000047805 */ /* 0x000fe4000001ff00 */
[----:B---3--:R-:W-:Y:S01]  /*31b0*/  @!P3 IADD3 R24, P6, R31, R24, RZ ;  /* 0x000000181f18b210 */ /* 0x008fe20007fde0ff */
[----:B0-----:R-:W0:Y:S03]  /*31c0*/  @!P2 LDC.64 R16, c[0x0][0x230] ;  /* 0x00008c00ff10ab82 */ /* 0x001e260000000a00 */
[----:B------:R-:W3:Y:S04]  /*31d0*/  @!P5 LDG.E.64 R4, desc[UR22][R26.64] ;  /* 0x000000161a04d981 */ /* 0x000ee8000c1e1b00 */
[----:B--2---:R1:W-:Y:S02]  /*31e0*/  STL.64 [R1+0x58], R10 ;  /* 0x0000580a01007387 */ /* 0x0043e40000100a00 */
[----:B-1----:R-:W-:-:S06]  /*31f0*/  CS2R R10, SRZ ;  /* 0x00000000000a7805 */ /* 0x002fcc000001ff00 */
[----:B------:R1:W2:Y:S04]  /*3200*/  @!P5 LDG.E.64 R10, desc[UR22][R22.64] ;  /* 0x00000016160ad981 */ /* 0x0002a8000c1e1b00 */
[----:B----4-:R-:W-:Y:S01]  /*3210*/  STL.64 [R1+0x28], R12 ;  /* 0x0000280c01007387 */ /* 0x010fe20000100a00 */
[----:B------:R-:W-:Y:S02]  /*3220*/  @!P3 IADD3.X R25, R30, R25, RZ, P6, !PT ;  /* 0x000000191e19b210 */ /* 0x000fe400037fe4ff */
[----:B-1----:R-:W-:-:S06]  /*3230*/  CS2R R22, SRZ ;  /* 0x0000000000167805 */ /* 0x002fcc000001ff00 */
[----:B------:R-:W4:Y:S01]  /*3240*/  @!P3 LDG.E.64 R22, desc[UR22][R24.64] ;  /* 0x000000161816b981 */ /* 0x000f22000c1e1b00 */
[----:B------:R-:W-:-:S04]  /*3250*/  IADD3 R33, R2, 0x90, RZ ;  /* 0x0000009002217810 */ /* 0x000fc80007ffe0ff */
[----:B------:R-:W-:Y:S02]  /*3260*/  SHF.R.S32.HI R15, RZ, 0x1f, R33 ;  /* 0x0000001fff0f7819 */ /* 0x000fe40000011421 */
[----:B------:R-:W-:-:S04]  /*3270*/  ISETP.GE.U32.AND P0, PT, R33, UR18, PT ;  /* 0x0000001221007c0c */ /* 0x000fc8000bf06070 */
[----:B------:R-:W-:-:S04]  /*3280*/  ISETP.GE.AND.EX P0, PT, R15, UR19, PT, P0 ;  /* 0x000000130f007c0c */ /* 0x000fc8000bf06300 */
[----:B------:R-:W-:Y:S01]  /*3290*/  ISETP.GT.U32.OR P0, PT, R0, 0x2ff, P0 ;  /* 0x000002ff0000780c */ /* 0x000fe20000704470 */
[----:B--2---:R1:W-:Y:S02]  /*32a0*/  STL.64 [R1+0x30], R10 ;  /* 0x0000300a01007387 */ /* 0x0043e40000100a00 */
[----:B-1----:R-:W-:-:S06]  /*32b0*/  CS2R R10, SRZ ;  /* 0x00000000000a7805 */ /* 0x002fcc000001ff00 */
[----:B------:R1:W2:Y:S01]  /*32c0*/  @!P3 LDG.E.64 R10, desc[UR22][R28.64] ;  /* 0x000000161c0ab981 */ /* 0x0002a2000c1e1b00 */
[----:B------:R-:W-:Y:S02]  /*32d0*/  IADD3 R36, R2, 0xa0, RZ ;  /* 0x000000a002247810 */ /* 0x000fe40007ffe0ff */
[----:B------:R-:W-:Y:S02]  /*32e0*/  @!P2 MOV R30, R6 ;  /* 0x00000006001ea202 */ /* 0x000fe40000000f00 */
[----:B------:R-:W-:Y:S01]  /*32f0*/  @!P2 MOV R31, R9 ;  /* 0x00000009001fa202 */ /* 0x000fe20000000f00 */
[----:B---3--:R3:W-:Y:S01]  /*3300*/  STL.64 [R1+0x10], R4 ;  /* 0x0000100401007387 */ /* 0x0087e20000100a00 */
[----:B------:R-:W-:Y:S02]  /*3310*/  SHF.R.S32.HI R32, RZ, 0x1f, R36 ;  /* 0x0000001fff207819 */ /* 0x000fe40000011424 */
[----:B------:R-:W-:Y:S01]  /*3320*/  ISETP.GE.U32.AND P4, PT, R36, UR18, PT ;  /* 0x0000001224007c0c */ /* 0x000fe2000bf86070 */
[----:B------:R-:W-:Y:S01]  /*3330*/  @!P2 IMAD R3, R34, R21, R3 ;  /* 0x000000152203a224 */ /* 0x000fe200078e0203 */
[----:B------:R-:W-:Y:S01]  /*3340*/  IADD3 R12, R2, 0xb0, RZ ;  /* 0x000000b0020c7810 */ /* 0x000fe20007ffe0ff */
[----:B------:R-:W-:Y:S01]  /*3350*/  @!P2 IMAD.WIDE.U32 R30, R34, R20, R30 ;  /* 0x00000014221ea225 */ /* 0x000fe200078e001e */
[----:B------:R-:W-:Y:S01]  /*3360*/  ISETP.GE.AND.EX P5, PT, R32, UR19, PT, P4 ;  /* 0x0000001320007c0c */ /* 0x000fe2000bfa6340 */
[----:B------:R-:W4:Y:S08]  /*3370*/  @!P2 LDC.64 R20, c[0x0][0x228] ;  /* 0x00008a00ff14ab82 */ /* 0x000f300000000a00 */
[----:B---3--:R-:W3:Y:S01]  /*3380*/  @!P0 LDC.64 R4, c[0x0][0x288] ;  /* 0x0000a200ff048b82 */ /* 0x008ee20000000a00 */
[----:B------:R-:W-:-:S02]  /*3390*/  ISETP.GT.U32.OR P5, PT, R0, 0x2ff, P5 ;  /* 0x000002ff0000780c */ /* 0x000fc40002fa4470 */
[----:B------:R-:W-:Y:S02]  /*33a0*/  SHF.R.S32.HI R13, RZ, 0x1f, R12 ;  /* 0x0000001fff0d7819 */ /* 0x000fe4000001140c */
[----:B------:R-:W-:Y:S02]  /*33b0*/  ISETP.GE.U32.AND P4, PT, R12, UR18, PT ;  /* 0x000000120c007c0c */ /* 0x000fe4000bf86070 */
[----:B------:R-:W-:Y:S01]  /*33c0*/  @!P2 IADD3 R14, R31, R3, RZ ;  /* 0x000000031f0ea210 */ /* 0x000fe20007ffe0ff */
[----:B-1----:R-:W1:Y:S01]  /*33d0*/  @!P0 LDC.64 R28, c[0x0][0x230] ;  /* 0x00008c00ff1c8b82 */ /* 0x002e620000000a00 */
[C---:B------:R-:W-:Y:S02]  /*33e0*/  @!P2 SHF.L.U32 R3, R30.reuse, 0x2, RZ ;  /* 0x000000021e03a819 */ /* 0x040fe400000006ff */
[----:B------:R-:W-:Y:S02]  /*33f0*/  ISETP.GE.AND.EX P4, PT, R13, UR19, PT, P4 ;  /* 0x000000130d007c0c */ /* 0x000fe4000bf86340 */
[----:B------:R-:W-:-:S03]  /*3400*/  @!P2 SHF.L.U64.HI R30, R30, 0x2, R14 ;  /* 0x000000021e1ea819 */ /* 0x000fc6000001020e */
[----:B------:R-:W1:Y:S01]  /*3410*/  @!P5 LDC.64 R18, c[0x0][0x288] ;  /* 0x0000a200ff12db82 */ /* 0x000e620000000a00 */
[----:B------:R-:W-:Y:S02]  /*3420*/  ISETP.GT.U32.OR P4, PT, R0, 0x2ff, P4 ;  /* 0x000002ff0000780c */ /* 0x000fe40002784470 */
[----:B0-----:R-:W-:Y:S01]  /*3430*/  @!P2 IADD3 R16, P6, R3, R16, RZ ;  /* 0x000000100310a210 */ /* 0x001fe20007fde0ff */
[----:B---3--:R-:W-:-:S03]  /*3440*/  @!P0 IMAD R14, R15, R4, RZ ;  /* 0x000000040f0e8224 */ /* 0x008fc600078e02ff */
[----:B------:R-:W-:Y:S01]  /*3450*/  @!P2 IADD3.X R17, R30, R17, RZ, P6, !PT ;  /* 0x000000111e11a210 */ /* 0x000fe200037fe4ff */
[----:B------:R-:W-:Y:S01]  /*3460*/  UIMAD.WIDE UR6, UR8, 0x8, UR6 ;  /* 0x00000008080678a5 */ /* 0x000fe2000f8e0206 */
[----:B----4-:R-:W-:Y:S01]  /*3470*/  @!P2 IADD3 R20, P6, R3, R20, RZ ;  /* 0x000000140314a210 */ /* 0x010fe20007fde0ff */
[----:B------:R-:W-:Y:S01]  /*3480*/  @!P0 IMAD R3, R33, R5, R14 ;  /* 0x0000000521038224 */ /* 0x000fe200078e020e */
[----:B------:R-:W-:-:S03]  /*3490*/  @!P0 MOV R14, R6 ;  /* 0x00000006000e8202 */ /* 0x000fc60000000f00 */
[----:B------:R-:W0:Y:S01]  /*34a0*/  @!P4 LDC.64 R26, c[0x0][0x288] ;  /* 0x0000a200ff1acb82 */ /* 0x000e220000000a00 */
[----:B------:R-:W-:-:S03]  /*34b0*/  @!P0 MOV R15, R9 ;  /* 0x00000009000f8202 */ /* 0x000fc60000000f00 */
[----:B------:R-:W-:-:S04]  /*34c0*/  @!P0 IMAD.WIDE.U32 R4, R33, R4, R14 ;  /* 0x0000000421048225 */ /* 0x000fc800078e000e */
[----:B------:R-:W3:Y:S01]  /*34d0*/  @!P5 LDC.64 R24, c[0x0][0x230] ;  /* 0x00008c00ff18db82 */ /* 0x000ee20000000a00 */
[----:B------:R-:W-:Y:S01]  /*34e0*/  @!P0 IADD3 R3, R5, R3, RZ ;  /* 0x0000000305038210 */ /* 0x000fe20007ffe0ff */
[----:B-1----:R-:W-:Y:S01]  /*34f0*/  @!P5 IMAD R15, R32, R18, RZ ;  /* 0x00000012200fd224 */ /* 0x002fe200078e02ff */
[C---:B------:R-:W-:Y:S02]  /*3500*/  @!P0 SHF.L.U32 R14, R4.reuse, 0x2, RZ ;  /* 0x00000002040e8819 */ /* 0x040fe400000006ff */
[----:B------:R-:W-:Y:S02]  /*3510*/  @!P0 SHF.L.U64.HI R3, R4, 0x2, R3 ;  /* 0x0000000204038819 */ /* 0x000fe40000010203 */
[----:B------:R-:W-:Y:S02]  /*3520*/  @!P5 MOV R4, R6 ;  /* 0x000000060004d202 */ /* 0x000fe40000000f00 */
[----:B------:R-:W-:Y:S01]  /*3530*/  @!P5 MOV R5, R9 ;  /* 0x000000090005d202 */ /* 0x000fe20000000f00 */
[----:B------:R-:W-:Y:S01]  /*3540*/  @!P5 IMAD R15, R36, R19, R15 ;  /* 0x00000013240fd224 */ /* 0x000fe200078e020f */
[----:B------:R-:W-:-:S02]  /*3550*/  @!P2 IADD3.X R21, R30, R21, RZ, P6, !PT ;  /* 0x000000151e15a210 */ /* 0x000fc400037fe4ff */
[----:B------:R-:W-:Y:S01]  /*3560*/  @!P0 IADD3 R28, P6, R14, R28, RZ ;  /* 0x0000001c0e1c8210 */ /* 0x000fe20007fde0ff */
[----:B------:R-:W-:Y:S01]  /*3570*/  @!P5 IMAD.WIDE.U32 R18, R36, R18, R4 ;  /* 0x000000122412d225 */ /* 0x000fe200078e0004 */
[----:B------:R-:W1:Y:S01]  /*3580*/  @!P5 LDC.64 R30, c[0x0][0x228] ;  /* 0x00008a00ff1edb82 */ /* 0x000e620000000a00 */
[----:B------:R-:W-:Y:S02]  /*3590*/  MOV R34, UR6 ;  /* 0x0000000600227c02 */ /* 0x000fe40008000f00 */
[----:B------:R-:W-:Y:S02]  /*35a0*/  MOV R35, UR7 ;  /* 0x0000000700237c02 */ /* 0x000fe40008000f00 */
[----:B------:R-:W-:Y:S02]  /*35b0*/  @!P0 IADD3.X R29, R3, R29, RZ, P6, !PT ;  /* 0x0000001d031d8210 */ /* 0x000fe400037fe4ff */
[----:B------:R-:W-:Y:S01]  /*35c0*/  @!P5 IADD3 R19, R19, R15, RZ ;  /* 0x0000000f1313d210 */ /* 0x000fe20007ffe0ff */
[----:B------:R4:W3:Y:S02]  /*35d0*/  LDG.E.64 R4, desc[UR22][R34.64] ;  /* 0x0000001622047981 */ /* 0x0008e4000c1e1b00 */
[----:B----4-:R-:W-:Y:S01]  /*35e0*/  @!P5 SHF.L.U32 R34, R18, 0x2, RZ ;  /* 0x000000021222d819 */ /* 0x010fe200000006ff */
[----:B0-----:R-:W-:-:S04]  /*35f0*/  @!P4 IMAD R35, R13, R26, RZ ;  /* 0x0000001a0d23c224 */ /* 0x001fc800078e02ff */
[----:B------:R-:W-:Y:S01]  /*3600*/  @!P4 IMAD R35, R12, R27, R35 ;  /* 0x0000001b0c23c224 */ /* 0x000fe200078e0223 */
[----:B--2---:R0:W-:Y:S04]  /*3610*/  STL.64 [R1+0x38], R10 ;  /* 0x0000380a01007387 */ /* 0x0041e80000100a00 */
[----:B------:R2:W-:Y:S04]  /*3620*/  STL.64 [R1+0x8], R22 ;  /* 0x0000081601007387 */ /* 0x0005e80000100a00 */
[----:B------:R-:W4:Y:S01]  /*3630*/  LDL.LU.64 R36, [R1+0x40] ;  /* 0x0000400001247983 */ /* 0x000f220000300a00 */
[----:B0-----:R-:W-:Y:S01]  /*3640*/  IADD3 R11, R2, 0x1f0, RZ ;  /* 0x000001f0020b7810 */ /* 0x001fe20007ffe0ff */
[----:B--2---:R-:W0:Y:S03]  /*3650*/  @!P0 LDC.64 R22, c[0x0][0x228] ;  /* 0x00008a00ff168b82 */ /* 0x004e260000000a00 */
[----:B------:R-:W-:-:S02]  /*3660*/  ISETP.GE.U32.AND P3, PT, R11, UR18, PT ;  /* 0x000000120b007c0c */ /* 0x000fc4000bf66070 */
[----:B------:R-:W-:-:S04]  /*3670*/  SHF.R.S32.HI R10, RZ, 0x1f, R11 ;  /* 0x0000001fff0a7819 */ /* 0x000fc8000001140b */
[----:B------:R-:W-:-:S04]  /*3680*/  ISETP.GE.AND.EX P3, PT, R10, UR19, PT, P3 ;  /* 0x000000130a007c0c */ /* 0x000fc8000bf66330 */
[----:B------:R-:W-:-:S13]  /*3690*/  ISETP.GT.U32.OR P3, PT, R0, 0x2ff, P3 ;  /* 0x000002ff0000780c */ /* 0x000fda0001f64470 */
[----:B------:R-:W2:Y:S01]  /*36a0*/  @!P3 LDC.64 R32, c[0x0][0x288] ;  /* 0x0000a200ff20bb82 */ /* 0x000ea20000000a00 */
[----:B0-----:R-:W-:-:S04]  /*36b0*/  @!P0 IADD3 R14, P6, R14, R22, RZ ;  /* 0x000000160e0e8210 */ /* 0x001fc80007fde0ff */
[----:B------:R-:W-:Y:S02]  /*36c0*/  @!P0 IADD3.X R15, R3, R23, RZ, P6, !PT ;  /* 0x00000017030f8210 */ /* 0x000fe400037fe4ff */
[----:B------:R-:W-:Y:S01]  /*36d0*/  @!P5 SHF.L.U64.HI R3, R18, 0x2, R19 ;  /* 0x000000021203d819 */ /* 0x000fe20000010213 */
[----:B------:R-:W0:Y:S01]  /*36e0*/  @!P4 LDC.64 R22, c[0x0][0x228] ;  /* 0x00008a00ff16cb82 */ /* 0x000e220000000a00 */
[----:B------:R-:W-:Y:S02]  /*36f0*/  @!P4 MOV R18, R6 ;  /* 0x000000060012c202 */ /* 0x000fe40000000f00 */
[----:B------:R-:W-:-:S03]  /*3700*/  @!P4 MOV R19, R9 ;  /* 0x000000090013c202 */ /* 0x000fc60000000f00 */
[----:B------:R-:W-:-:S03]  /*3710*/  @!P4 IMAD.WIDE.U32 R26, R12, R26, R18 ;  /* 0x0000001a0c1ac225 */ /* 0x000fc600078e0012 */
[----:B------:R-:W0:Y:S01]  /*3720*/  @!P4 LDC.64 R18, c[0x0][0x230] ;  /* 0x00008c00ff12cb82 */ /* 0x000e220000000a00 */
[----:B---3--:R-:W-:-:S04]  /*3730*/  @!P5 IADD3 R24, P6, R34, R24, RZ ;  /* 0x000000182218d210 */ /* 0x008fc80007fde0ff */
[----:B------:R-:W-:Y:S02]  /*3740*/  @!P5 IADD3.X R25, R3, R25, RZ, P6, !PT ;  /* 0x000000190319d210 */ /* 0x000fe400037fe4ff */
[----:B-1----:R-:W-:Y:S01]  /*3750*/  @!P5 IADD3 R30, P6, R34, R30, RZ ;  /* 0x0000001e221ed210 */ /* 0x002fe20007fde0ff */
[----:B--2---:R-:W-:Y:S01]  /*3760*/  @!P3 IMAD R34, R10, R32, RZ ;  /* 0x000000200a22b224 */ /* 0x004fe200078e02ff */
[----:B------:R-:W-:Y:S02]  /*3770*/  @!P4 IADD3 R27, R27, R35, RZ ;  /* 0x000000231b1bc210 */ /* 0x000fe40007ffe0ff */
[----:B------:R-:W-:Y:S02]  /*3780*/  CS2R R12, SRZ ;  /* 0x00000000000c7805 */ /* 0x000fe4000001ff00 */
[----:B------:R-:W-:Y:S01]  /*3790*/  @!P5 IADD3.X R31, R3, R31, RZ, P6, !PT ;  /* 0x0000001f031fd210 */ /* 0x000fe200037fe4ff */
[----:B------:R-:W-:Y:S01]  /*37a0*/  @!P3 IMAD R33, R11, R33, R34 ;  /* 0x000000210b21b224 */ /* 0x000fe200078e0222 */
[----:B------:R-:W-:-:S02]  /*37b0*/  CS2R R34, SRZ ;  /* 0x0000000000227805 */ /* 0x000fc4000001ff00 */
[C---:B------:R-:W-:Y:S02]  /*37c0*/  @!P4 SHF.L.U32 R10, R26.reuse, 0x2, RZ ;  /* 0x000000021a0ac819 */ /* 0x040fe400000006ff */
[----:B------:R-:W-:Y:S01]  /*37d0*/  @!P4 SHF.L.U64.HI R3, R26, 0x2, R27 ;  /* 0x000000021a03c819 */ /* 0x000fe2000001021b */
[----:B------:R1:W2:Y:S01]  /*37e0*/  @!P2 LDG.E.64 R12, desc[UR22][R16.64] ;  /* 0x00000016100ca981 */ /* 0x0002a2000c1e1b00 */
[----:B------:R-:W-:Y:S02]  /*37f0*/  @!P3 MOV R26, R6 ;  /* 0x00000006001ab202 */ /* 0x000fe40000000f00 */
[----:B------:R-:W-:Y:S01]  /*3800*/  @!P3 MOV R27, R9 ;  /* 0x00000009001bb202 */ /* 0x000fe20000000f00 */
[----:B------:R3:W5:Y:S01]  /*3810*/  @!P2 LDG.E.64 R34, desc[UR22][R20.64] ;  /* 0x000000161422a981 */ /* 0x000762000c1e1b00 */
[C---:B0-----:R-:W-:Y:S02]  /*3820*/  @!P4 IADD3 R22, P6, R10.reuse, R22, RZ ;  /* 0x000000160a16c210 */ /* 0x041fe40007fde0ff */
[----:B------:R-:W-:Y:S01]  /*3830*/  @!P4 IADD3 R18, P2, R10, R18, RZ ;  /* 0x000000120a12c210 */ /* 0x000fe20007f5e0ff */
[----:B------:R-:W-:Y:S01]  /*3840*/  @!P3 IMAD.WIDE.U32 R26, R11, R32, R26 ;  /* 0x000000200b1ab225 */ /* 0x000fe200078e001a */
[----:B------:R-:W-:Y:S01]  /*3850*/  CS2R R10, SRZ ;  /* 0x00000000000a7805 */ /* 0x000fe2000001ff00 */
[----:B-1----:R-:W0:Y:S05]  /*3860*/  @!P3 LDC.64 R16, c[0x0][0x230] ;  /* 0x00008c00ff10bb82 */ /* 0x002e2a0000000a00 */
[----:B------:R1:W4:Y:S03]  /*3870*/  @!P0 LDG.E.64 R10, desc[UR22][R28.64] ;  /* 0x000000161c0a8981 */ /* 0x000326000c1e1b00 */
[----:B---3--:R-:W3:Y:S01]  /*3880*/  @!P3 LDC.64 R20, c[0x0][0x228] ;  /* 0x00008a00ff14bb82 */ /* 0x008ee20000000a00 */
[----:B------:R-:W-:-:S02]  /*3890*/  @!P4 IADD3.X R19, R3, R19, RZ, P2, !PT ;  /* 0x000000130313c210 */ /* 0x000fc400017fe4ff */
[----:B------:R-:W-:Y:S02]  /*38a0*/  @!P4 IADD3.X R23, R3, R23, RZ, P6, !PT ;  /* 0x000000170317c210 */ /* 0x000fe400037fe4ff */
[----:B------:R-:W-:Y:S02]  /*38b0*/  @!P3 IADD3 R3, R27, R33, RZ ;  /* 0x000000211b03b210 */ /* 0x000fe40007ffe0ff */
[----:B-1----:R-:W-:Y:S02]  /*38c0*/  CS2R R28, SRZ ;  /* 0x00000000001c7805 */ /* 0x002fe4000001ff00 */
[C---:B------:R-:W-:Y:S02]  /*38d0*/  @!P3 SHF.L.U64.HI R3, R26.reuse, 0x2, R3 ;  /* 0x000000021a03b819 */ /* 0x040fe40000010203 */
[----:B------:R-:W-:Y:S02]  /*38e0*/  @!P3 SHF.L.U32 R26, R26, 0x2, RZ ;  /* 0x000000021a1ab819 */ /* 0x000fe400000006ff */
[----:B------:R1:W5:Y:S02]  /*38f0*/  @!P0 LDG.E.64 R28, desc[UR22][R14.64] ;  /* 0x000000160e1c8981 */ /* 0x000364000c1e1b00 */
[----:B0-----:R-:W-:-:S02]  /*3900*/  @!P3 IADD3 R16, P0, R26, R16, RZ ;  /* 0x000000101a10b210 */ /* 0x001fc40007f1e0ff */
[----:B---3--:R-:W-:Y:S01]  /*3910*/  @!P3 IADD3 R20, P2, R26, R20, RZ ;  /* 0x000000141a14b210 */ /* 0x008fe20007f5e0ff */
[----:B--2---:R0:W-:Y:S04]  /*3920*/  STL.64 [R1+0x20], R12 ;  /* 0x0000200c01007387 */ /* 0x0041e80000100a00 */
[----:B0-----:R-:W5:Y:S04]  /*3930*/  LDL.LU.64 R12, [R1+0x220] ;  /* 0x00022000010c7983 */ /* 0x001f680000300a00 */
[----:B----4-:R0:W-:Y:S04]  /*3940*/  STL.64 [R1+0x48], R10 ;  /* 0x0000480a01007387 */ /* 0x0101e80000100a00 */
[----:B0-----:R-:W5:Y:S04]  /*3950*/  LDL.LU.64 R10, [R1+0x218] ;  /* 0x00021800010a7983 */ /* 0x001f680000300a00 */
[----:B------:R-:W2:Y:S01]  /*3960*/  LDL.LU.64 R26, [R1+0x50] ;  /* 0x00005000011a7983 */ /* 0x000ea20000300a00 */
[----:B-1----:R-:W-:-:S02]  /*3970*/  CS2R R14, SRZ ;  /* 0x00000000000e7805 */ /* 0x002fc4000001ff00 */
[----:B------:R-:W-:-:S06]  /*3980*/  CS2R R32, SRZ ;  /* 0x0000000000207805 */ /* 0x000fcc000001ff00 */
[----:B------:R0:W5:Y:S02]  /*3990*/  @P1 LDG.E.64 R32, desc[UR22][R36.64] ;  /* 0x0000001624201981 */ /* 0x000164000c1e1b00 */
[----:B0-----:R-:W-:-:S06]  /*39a0*/  CS2R R36, SRZ ;  /* 0x0000000000247805 */ /* 0x001fcc000001ff00 */
[----:B------:R-:W3:Y:S04]  /*39b0*/  @!P5 LDG.E.64 R36, desc[UR22][R24.64] ;  /* 0x000000161824d981 */ /* 0x000ee8000c1e1b00 */
[----:B--2---:R0:W2:Y:S02]  /*39c0*/  @P1 LDG.E.64 R14, desc[UR22][R26.64] ;  /* 0x000000161a0e1981 */ /* 0x0040a4000c1e1b00 */
[----:B0-----:R-:W-:-:S06]  /*39d0*/  CS2R R26, SRZ ;  /* 0x00000000001a7805 */ /* 0x001fcc000001ff00 */
[----:B------:R0:W5:Y:S02]  /*39e0*/  @!P5 LDG.E.64 R26, desc[UR22][R30.64] ;  /* 0x000000161e1ad981 */ /* 0x000164000c1e1b00 */
[----:B0-----:R-:W-:-:S06]  /*39f0*/  CS2R R30, SRZ ;  /* 0x00000000001e7805 */ /* 0x001fcc000001ff00 */
[----:B------:R0:W4:Y:S04]  /*3a00*/  @!P4 LDG.E.64 R30, desc[UR22][R18.64] ;  /* 0x00000016121ec981 */ /* 0x000128000c1e1b00 */
[----:B---3--:R1:W-:Y:S01]  /*3a10*/  STL.64 [R1], R36 ;  /* 0x0000002401007387 */ /* 0x0083e20000100a00 */
[----:B------:R-:W-:-:S03]  /*3a20*/  @!P3 IADD3.X R17, R3, R17, RZ, P0, !PT ;  /* 0x000000110311b210 */ /* 0x000fc600007fe4ff */
[----:B-1----:R-:W5:Y:S01]  /*3a30*/  LDL.LU.64 R36, [R1+0x210] ;  /* 0x0002100001247983 */ /* 0x002f620000300a00 */
[----:B------:R-:W-:Y:S02]  /*3a40*/  CS2R R24, SRZ ;  /* 0x0000000000187805 */ /* 0x000fe4000001ff00 */
[----:B0-----:R-:W-:Y:S02]  /*3a50*/  CS2R R18, SRZ ;  /* 0x0000000000127805 */ /* 0x001fe4000001ff00 */
[----:B------:R-:W-:Y:S02]  /*3a60*/  @!P3 IADD3.X R21, R3, R21, RZ, P2, !PT ;  /* 0x000000150315b210 */ /* 0x000fe400017fe4ff */
[----:B------:R-:W5:Y:S04]  /*3a70*/  @!P4 LDG.E.64 R24, desc[UR22][R22.64] ;  /* 0x000000161618c981 */ /* 0x000f68000c1e1b00 */
[----:B------:R-:W5:Y:S01]  /*3a80*/  @!P3 LDG.E.64 R18, desc[UR22][R20.64] ;  /* 0x000000161412b981 */ /* 0x000f62000c1e1b00 */
[----:B------:R-:W-:-:S13]  /*3a90*/  R2UR UR6, R4 ;  /* 0x00000000040672ca */ /* 0x000fda00000e0000 */
[----:B------:R-:W-:Y:S01]  /*3aa0*/  MOV R3, UR6 ;  /* 0x0000000600037c02 */ /* 0x000fe20008000f00 */
[----:B----4-:R0:W-:Y:S02]  /*3ab0*/  STL.64 [R1+0x40], R30 ;  /* 0x0000401e01007387 */ /* 0x0101e40000100a00 */
[----:B0-----:R-:W-:-:S06]  /*3ac0*/  CS2R R30, SRZ ;  /* 0x00000000001e7805 */ /* 0x001fcc000001ff00 */
[----:B------:R0:W3:Y:S01]  /*3ad0*/  @!P3 LDG.E.64 R30, desc[UR22][R16.64] ;  /* 0x00000016101eb981 */ /* 0x0000e2000c1e1b00 */
[----:B------:R-:W-:-:S05]  /*3ae0*/  FFMA.FTZ R3, -R3, UR6, R5 ;  /* 0x0000000603037c23 */ /* 0x000fca0008010105 */
[----:B------:R-:W-:-:S13]  /*3af0*/  FSETP.GTU.FTZ.AND P0, PT, R3, RZ, PT ;  /* 0x000000ff0300720b */ /* 0x000fda0003f1c000 */
[----:B------:R-:W-:Y:S01]  /*3b00*/  VOTEU.ANY UP0, P0 ;  /* 0x00000000003f7886 */ /* 0x000fe20000000100 */
[----:B------:R-:W-:-:S04]  /*3b10*/  PLOP3.LUT P0, PT, PT, PT, UP0, 0x80, 0x0 ;  /* 0x000000000000781c */ /* 0x000fc80003f0f008 */
[----:B------:R-:W-:-:S09]  /*3b20*/  @UP0 ULDC UR5, c[0x0][0x250] ;  /* 0x0000940000050ab9 */ /* 0x000fd20000000800 */
[----:B------:R-:W-:-:S06]  /*3b30*/  @P0 FADD.FTZ R3, R3, UR5 ;  /* 0x0000000503030e21 */ /* 0x000fcc0008010000 */
[----:B------:R-:W1:Y:S01]  /*3b40*/  @P0 MUFU.RSQ R3, R3 ;  /* 0x0000000300030308 */ /* 0x000e620000001400 */
[----:B------:R-:W-:Y:S01]  /*3b50*/  UMOV UR26, 0x3f800000 ;  /* 0x3f800000001a7882 */ /* 0x000fe20000000000 */
[----:B------:R-:W-:Y:S01]  /*3b60*/  BSSY B0, `(.L_x_2600) ;  /* 0x000001d000007945 */ /* 0x000fe20003800000 */
[----:B-1----:R-:W-:Y:S02]  /*3b70*/  @P0 R2UR UR5, R3 ;  /* 0x00000000030502ca */ /* 0x002fe400000e0000 */
[----:B------:R-:W-:Y:S01]  /*3b80*/  ISETP.GT.U32.AND P0, PT, R0, 0x2ff, PT ;  /* 0x000002ff0000780c */ /* 0x000fe20003f04070 */
[----:B------:R-:W-:Y:S01]  /*3b90*/  HFMA2.MMA R3, -RZ, RZ, 0, 0 ;  /* 0x00000000ff037435 */ /* 0x000fe200000001ff */
[----:B------:R-:W-:Y:S01]  /*3ba0*/  ISETP.NE.AND P5, PT, RZ, UR25, PT ;  /* 0x00000019ff007c0c */ /* 0x000fe2000bfa5270 */
[----:B--2---:R-:W-:Y:S01]  /*3bb0*/  FADD.FTZ R14, R14, -UR6 ;  /* 0x800000060e0e7e21 */ /* 0x004fe20008010000 */
[----:B------:R-:W-:Y:S01]  /*3bc0*/  FADD.FTZ R15, R15, -UR6 ;  /* 0x800000060f0f7e21 */ /* 0x000fe20008010000 */
[----:B------:R-:W-:-:S02]  /*3bd0*/  CS2R R4, SRZ ;  /* 0x0000000000047805 */ /* 0x000fc4000001ff00 */
[----:B0-----:R-:W-:-:S04]  /*3be0*/  MOV R16, RZ ;  /* 0x000000ff00107202 */ /* 0x001fc80000000f00 */
[----:B------:R-:W-:Y:S01]  /*3bf0*/  @UP0 UMOV UR26, UR5 ;  /* 0x00000005001a0c82 */ /* 0x000fe20008000000 */
[----:B---3--:R0:W-:Y:S01]  /*3c00*/  STL.64 [R1+0x50], R30 ;  /* 0x0000501e01007387 */ /* 0x0081e20000100a00 */
[----:B------:R-:W-:Y:S05]  /*3c10*/  @P0 BRA `(.L_x_2601) ;  /* 0x0000000000440947 */ /* 0x000fea0003800000 */
[----:B0-----:R-:W2:Y:S01]  /*3c20*/  LDL R31, [R1+0x200] ;  /* 0x00020000011f7983 */ /* 0x001ea20000100800 */
        /* <DEDUP_REMOVED lines=16> */
.L_x_2601:
[----:B------:R-:W-:Y:S05]  /*3d30*/  BSYNC B0 ;  /* 0x0000000000007941 */ /* 0x000fea0003800000 */
.L_x_2600:
[----:B0-----:R-:W-:Y:S01]  /*3d40*/  FMUL.FTZ R31, R14, UR26 ;  /* 0x0000001a0e1f7c20 */ /* 0x001fe20008410000 */
        /* <DEDUP_REMOVED lines=24> */
.L_x_2602:
[----:B------:R-:W-:Y:S01]  /*3ed0*/  FADD.FTZ R36, R36, -UR6 ;  /* 0x8000000624247e21 */ /* 0x000fe20008010000 */
[----:B------:R-:W0:Y:S01]  /*3ee0*/  LDL R30, [R1+0x68] ;  /* 0x00006800011e7983 */ /* 0x000e220000100800 */
[----:B------:R-:W-:Y:S01]  /*3ef0*/  FADD.FTZ R37, R37, -UR6 ;  /* 0x8000000625257e21 */ /* 0x000fe20008010000 */
[----:B------:R-:W-:Y:S01]  /*3f00*/  FMUL.FTZ R15, R20, R3 ;  /* 0x00000003140f7220 */ /* 0x000fe20000410000 */
[----:B------:R-:W-:Y:S01]  /*3f10*/  FMUL.FTZ R23, R36, UR26 ;  /* 0x0000001a24177c20 */ /* 0x000fe20008410000 */
[----:B------:R-:W-:Y:S01]  /*3f20*/  FMUL.FTZ R21, R17, R16 ;  /* 0x0000001011157220 */ /* 0x000fe20000410000 */
[----:B------:R-:W2:Y:S01]  /*3f30*/  LDL R36, [R1+0x6c] ;  /* 0x00006c0001247983 */ /* 0x000ea20000100800 */
[----:B------:R-:W-:Y:S01]  /*3f40*/  FMUL.FTZ R37, R37, UR26 ;  /* 0x0000001a25257c20 */ /* 0x000fe20008410000 */
[----:B------:R-:W-:Y:S01]  /*3f50*/  FFMA.FTZ R14, R31, R15, RZ ;  /* 0x0000000f1f0e7223 */ /* 0x000fe200000100ff */
[----:B------:R-:W-:Y:S01]  /*3f60*/  FADD.FTZ R15, RZ, R15 ;  /* 0x0000000fff0f7221 */ /* 0x000fe20000010000 */
[----:B------:R1:W-:Y:S02]  /*3f70*/  STL [R1+0x1a8], R23 ;  /* 0x0001a81701007387 */ /* 0x0003e40000100800 */
[----:B------:R-:W-:Y:S01]  /*3f80*/  FFMA.FTZ R14, R22, R21, R14 ;  /* 0x00000015160e7223 */ /* 0x000fe2000001000e */
[----:B------:R-:W-:Y:S01]  /*3f90*/  FADD.FTZ R15, R21, R15 ;  /* 0x0000000f150f7221 */ /* 0x000fe20000010000 */
[----:B------:R1:W-:Y:S01]  /*3fa0*/  STL [R1+0x1b8], R37 ;  /* 0x0001b82501007387 */ /* 0x0003e20000100800 */
[----:B0-----:R-:W-:-:S02]  /*3fb0*/  MOV R22, R30 ;  /* 0x0000001e00167202 */ /* 0x001fc40000000f00 */
[----:B--2---:R-:W-:Y:S01]  /*3fc0*/  MOV R21, R36 ;  /* 0x0000002400157202 */ /* 0x004fe20000000f00 */
[----:B-1----:R-:W-:Y:S06]  /*3fd0*/  @!P5 BRA `(.L_x_2603) ;  /* 0x000000000048d947 */ /* 0x002fec0003800000 */
        /* <DEDUP_REMOVED lines=18> */
.L_x_2603:
[----:B------:R0:W-:Y:S01]  /*4100*/  STL [R1+0x208], R0 ;  /* 0x0002080001007387 */ /* 0x0001e20000100800 */
[----:B------:R-:W-:Y:S01]  /*4110*/  MOV R23, R31 ;  /* 0x0000001f00177202 */ /* 0x000fe20000000f00 */
[----:B------:R-:W-:Y:S02]  /*4120*/  FADD.FTZ R30, RZ, R20 ;  /* 0x00000014ff1e7221 */ /* 0x000fe40000010000 */
[----:B------:R-:W2:Y:S04]  /*4130*/  LDL R36, [R1+0x78] ;  /* 0x0000780001247983 */ /* 0x000ea80000100800 */
[----:B0-----:R-:W3:Y:S01]  /*4140*/  LDL R0, [R1+0x1a8] ;  /* 0x0001a80001007983 */ /* 0x001ee20000100800 */
[----:B------:R-:W-:Y:S01]  /*4150*/  FFMA.FTZ R23, R23, R20, RZ ;  /* 0x0000001417177223 */ /* 0x000fe200000100ff */
[----:B------:R-:W-:Y:S01]  /*4160*/  FMUL.FTZ R20, R22, R3 ;  /* 0x0000000316147220 */ /* 0x000fe20000410000 */
[----:B------:R-:W-:Y:S01]  /*4170*/  FADD.FTZ R30, R30, R22 ;  /* 0x000000161e1e7221 */ /* 0x000fe20000010000 */
[----:B------:R-:W4:Y:S01]  /*4180*/  LDL R31, [R1+0x7c] ;  /* 0x00007c00011f7983 */ /* 0x000f220000100800 */
[----:B---3--:R-:W-:-:S03]  /*4190*/  FFMA.FTZ R23, R0, R22, R23 ;  /* 0x0000001600177223 */ /* 0x008fc60000010017 */
[----:B------:R-:W3:Y:S01]  /*41a0*/  LDL R22, [R1+0x19c] ;  /* 0x00019c0001167983 */ /* 0x000ee20000100800 */
[----:B------:R-:W-:Y:S01]  /*41b0*/  FFMA.FTZ R14, R0, R20, R14 ;  /* 0x00000014000e7223 */ /* 0x000fe2000001000e */
[----:B------:R-:W-:Y:S01]  /*41c0*/  FADD.FTZ R15, R15, R20 ;  /* 0x000000140f0f7221 */ /* 0x000fe20000010000 */
[----:B------:R-:W-:Y:S01]  /*41d0*/  FADD.FTZ R10, R10, -UR6 ;  /* 0x800000060a0a7e21 */ /* 0x000fe20008010000 */
[----:B------:R-:W-:Y:S01]  /*41e0*/  FADD.FTZ R11, R11, -UR6 ;  /* 0x800000060b0b7e21 */ /* 0x000fe20008010000 */
[----:B------:R0:W5:Y:S01]  /*41f0*/  LDL.LU R0, [R1+0x208] ;  /* 0x0002080001007983 */ /* 0x0001620000300800 */
[----:B---3--:R-:W-:Y:S01]  /*4200*/  FFMA.FTZ R20, R22, R17, RZ ;  /* 0x0000001116147223 */ /* 0x008fe200000100ff */
[----:B------:R-:W-:Y:S01]  /*4210*/  FADD.FTZ R22, RZ, R17 ;  /* 0x00000011ff167221 */ /* 0x000fe20000010000 */
[----:B------:R-:W-:Y:S02]  /*4220*/  FMUL.FTZ R17, R21, R16 ;  /* 0x0000001015117220 */ /* 0x000fe40000410000 */
[C---:B------:R-:W-:Y:S01]  /*4230*/  FFMA.FTZ R20, R37.reuse, R21, R20 ;  /* 0x0000001525147223 */ /* 0x040fe20000010014 */
[----:B------:R-:W-:Y:S01]  /*4240*/  FADD.FTZ R22, R22, R21 ;  /* 0x0000001516167221 */ /* 0x000fe20000010000 */
[----:B------:R-:W-:Y:S01]  /*4250*/  FFMA.FTZ R14, R37, R17, R14 ;  /* 0x00000011250e7223 */ /* 0x000fe2000001000e */
[----:B------:R-:W-:Y:S01]  /*4260*/  FMUL.FTZ R37, R10, UR26 ;  /* 0x0000001a0a257c20 */ /* 0x000fe20008410000 */
[----:B------:R-:W-:-:S04]  /*4270*/  FMUL.FTZ R21, R11, UR26 ;  /* 0x0000001a0b157c20 */ /* 0x000fc80008410000 */
[----:B------:R0:W-:Y:S04]  /*4280*/  STL [R1+0x1a0], R37 ;  /* 0x0001a02501007387 */ /* 0x0001e80000100800 */
[----:B------:R0:W-:Y:S01]  /*4290*/  STL [R1+0x1b0], R21 ;  /* 0x0001b01501007387 */ /* 0x0001e20000100800 */
[----:B------:R-:W-:Y:S01]  /*42a0*/  FADD.FTZ R15, R17, R15 ;  /* 0x0000000f110f7221 */ /* 0x000fe20000010000 */
[----:B--2---:R-:W-:Y:S02]  /*42b0*/  MOV R10, R36 ;  /* 0x00000024000a7202 */ /* 0x004fe40000000f00 */
[----:B----4-:R-:W-:Y:S01]  /*42c0*/  MOV R11, R31 ;  /* 0x0000001f000b7202 */ /* 0x010fe20000000f00 */
        /* <DEDUP_REMOVED lines=19> */
.L_x_2604:
[----:B-----5:R1:W-:Y:S04]  /*4400*/  STL [R1+0x208], R0 ;  /* 0x0002080001007387 */ /* 0x0203e80000100800 */
[----:B-1----:R-:W2:Y:S01]  /*4410*/  LDL R0, [R1+0x1a0] ;  /* 0x0001a00001007983 */ /* 0x002ea20000100800 */
[----:B------:R-:W-:-:S03]  /*4420*/  FMUL.FTZ R17, R10, R3 ;  /* 0x000000030a117220 */ /* 0x000fc60000410000 */
[----:B0-----:R-:W3:Y:S01]  /*4430*/  LDL.LU R37, [R1+0x18] ;  /* 0x0000180001257983 */ /* 0x001ee20000300800 */
        /* <DEDUP_REMOVED lines=42> */
.L_x_2605:
[----:B------:R-:W2:Y:S04]  /*46e0*/  LDL R31, [R1+0x60] ;  /* 0x00006000011f7983 */ /* 0x000ea80000100800 */
[----:B------:R-:W3:Y:S01]  /*46f0*/  LDL R21, [R1+0x64] ;  /* 0x0000640001157983 */ /* 0x000ee20000100800 */
[----:B------:R-:W-:Y:S01]  /*4700*/  FMUL.FTZ R17, R10, R3 ;  /* 0x000000030a117220 */ /* 0x000fe20000410000 */
[----:B------:R-:W-:Y:S01]  /*4710*/  FADD.FTZ R30, R30, R10 ;  /* 0x0000000a1e1e7221 */ /* 0x000fe20000010000 */
[----:B------:R-:W-:Y:S01]  /*4720*/  FFMA.FTZ R23, R37, R10, R23 ;  /* 0x0000000a25177223 */ /* 0x000fe20000010017 */
[----:B------:R-:W-:Y:S01]  /*4730*/  FMUL.FTZ R10, R11, R16 ;  /* 0x000000100b0a7220 */ /* 0x000fe20000410000 */
[----:B------:R-:W-:Y:S01]  /*4740*/  FFMA.FTZ R14, R37, R17, R14 ;  /* 0x00000011250e7223 */ /* 0x000fe2000001000e */
[----:B------:R-:W-:Y:S01]  /*4750*/  FADD.FTZ R12, R12, -UR6 ;  /* 0x800000060c0c7e21 */ /* 0x000fe20008010000 */
[----:B------:R-:W-:Y:S01]  /*4760*/  FADD.FTZ R13, R13, -UR6 ;  /* 0x800000060d0d7e21 */ /* 0x000fe20008010000 */
[C---:B------:R-:W-:Y:S01]  /*4770*/  FFMA.FTZ R20, R36.reuse, R11, R20 ;  /* 0x0000000b24147223 */ /* 0x040fe20000010014 */
[----:B------:R-:W-:Y:S01]  /*4780*/  FFMA.FTZ R14, R36, R10, R14 ;  /* 0x0000000a240e7223 */ /* 0x000fe2000001000e */
[----:B0-----:R-:W-:Y:S01]  /*4790*/  FMUL.FTZ R37, R12, UR26 ;  /* 0x0000001a0c257c20 */ /* 0x001fe20008410000 */
[----:B------:R-:W-:Y:S01]  /*47a0*/  FMUL.FTZ R36, R13, UR26 ;  /* 0x0000001a0d247c20 */ /* 0x000fe20008410000 */
[----:B------:R-:W-:Y:S01]  /*47b0*/  FADD.FTZ R15, R15, R17 ;  /* 0x000000110f0f7221 */ /* 0x000fe20000010000 */
[----:B------:R-:W-:-:S02]  /*47c0*/  FADD.FTZ R22, R22, R11 ;  /* 0x0000000b16167221 */ /* 0x000fc40000010000 */
[----:B------:R0:W-:Y:S01]  /*47d0*/  STL [R1+0x1ac], R37 ;  /* 0x0001ac2501007387 */ /* 0x0001e20000100800 */
[----:B------:R-:W-:-:S03]  /*47e0*/  FADD.FTZ R15, R10, R15 ;  /* 0x0000000f0a0f7221 */ /* 0x000fc60000010000 */
[----:B------:R0:W-:Y:S01]  /*47f0*/  STL [R1+0x1bc], R36 ;  /* 0x0001bc2401007387 */ /* 0x0001e20000100800 */
[----:B--2---:R-:W-:Y:S02]  /*4800*/  MOV R10, R31 ;  /* 0x0000001f000a7202 */ /* 0x004fe40000000f00 */
[----:B---3--:R-:W-:Y:S01]  /*4810*/  MOV R11, R21 ;  /* 0x00000015000b7202 */ /* 0x008fe20000000f00 */
        /* <DEDUP_REMOVED lines=19> */
.L_x_2606:
[----:B------:R-:W2:Y:S04]  /*4950*/  LDL.LU R31, [R1+0x28] ;  /* 0x00002800011f7983 */ /* 0x000ea80000300800 */
[----:B------:R-:W3:Y:S04]  /*4960*/  LDL.LU R21, [R1+0x2c] ;  /* 0x00002c0001157983 */ /* 0x000ee80000300800 */
[----:B------:R-:W4:Y:S04]  /*4970*/  LDL R13, [R1+0x58] ;  /* 0x00005800010d7983 */ /* 0x000f280000100800 */
[----:B------:R-:W4:Y:S01]  /*4980*/  LDL R17, [R1+0x5c] ;  /* 0x00005c0001117983 */ /* 0x000f220000100800 */
        /* <DEDUP_REMOVED lines=12> */
[----:B------:R-:W-:Y:S01]  /*4a50*/  FMUL.FTZ R37, R10, UR26 ;  /* 0x0000001a0a257c20 */ /* 0x000fe20008410000 */
[----:B------:R-:W-:Y:S01]  /*4a60*/  FMUL.FTZ R36, R11, UR26 ;  /* 0x0000001a0b247c20 */ /* 0x000fe20008410000 */
[----:B----4-:R-:W-:-:S03]  /*4a70*/  MOV R10, R13 ;  /* 0x0000000d000a7202 */ /* 0x010fc60000000f00 */
[----:B------:R0:W-:Y:S01]  /*4a80*/  STL [R1+0x2c], R37 ;  /* 0x00002c2501007387 */ /* 0x0001e20000100800 */
[----:B------:R-:W-:-:S03]  /*4a90*/  MOV R11, R17 ;  /* 0x00000011000b7202 */ /* 0x000fc60000000f00 */
        /* <DEDUP_REMOVED lines=20> */
.L_x_2607:
        /* <DEDUP_REMOVED lines=41> */
.L_x_2608:
        /* <DEDUP_REMOVED lines=41> */
.L_x_2609:
        /* <DEDUP_REMOVED lines=14> */
[----:B-1----:R-:W-:Y:S01]  /*51e0*/  FMUL.FTZ R31, R10, UR26 ;  /* 0x0000001a0a1f7c20 */ /* 0x002fe20008410000 */
        /* <DEDUP_REMOVED lines=24> */
.L_x_2610:
        /* <DEDUP_REMOVED lines=39> */
.L_x_2611:
[----:B------:R-:W2:Y:S04]  /*55e0*/  LDL.LU R17, [R1] ;  /* 0x0000000001117983 */ /* 0x000ea80000300800 */
        /* <DEDUP_REMOVED lines=38> */
.L_x_2612:
        /* <DEDUP_REMOVED lines=15> */
[----:B0-----:R-:W-:Y:S01]  /*5940*/  FMUL.FTZ R37, R10, UR26 ;  /* 0x0000001a0a257c20 */ /* 0x001fe20008410000 */
        /* <DEDUP_REMOVED lines=23> */
.L_x_2613:
[----:B-1----:R-:W2:Y:S04]  /*5ac0*/  LDL.LU R31, [R1+0xa8] ;  /* 0x0000a800011f7983 */ /* 0x002ea80000300800 */
[----:B------:R-:W3:Y:S04]  /*5ad0*/  LDL.LU R21, [R1+0xac] ;  /* 0x0000ac0001157983 */ /* 0x000ee80000300800 */
[----:B------:R-:W4:Y:S04]  /*5ae0*/  LDL R13, [R1+0xd8] ;  /* 0x0000d800010d7983 */ /* 0x000f280000100800 */
[----:B------:R-:W4:Y:S01]  /*5af0*/  LDL R17, [R1+0xdc] ;  /* 0x0000dc0001117983 */ /* 0x000f220000100800 */
        /* <DEDUP_REMOVED lines=37> */
.L_x_2614:
[----:B------:R-:W2:Y:S04]  /*5d50*/  LDL.LU R31, [R1+0xb0] ;  /* 0x0000b000011f7983 */ /* 0x000ea80000300800 */
        /* <DEDUP_REMOVED lines=40> */
.L_x_2615:
        /* <DEDUP_REMOVED lines=41> */
.L_x_2616:
        /* <DEDUP_REMOVED lines=41> */
.L_x_2617:
        /* <DEDUP_REMOVED lines=41> */
.L_x_2618:
        /* <DEDUP_REMOVED lines=41> */
.L_x_2619:
        /* <DEDUP_REMOVED lines=41> */
.L_x_2620:
        /* <DEDUP_REMOVED lines=41> */
.L_x_2621:
        /* <DEDUP_REMOVED lines=41> */
.L_x_2622:
        /* <DEDUP_REMOVED lines=41> */
.L_x_2623:
        /* <DEDUP_REMOVED lines=41> */
.L_x_2624:
        /* <DEDUP_REMOVED lines=41> */
.L_x_2625:
        /* <DEDUP_REMOVED lines=41> */
.L_x_2626:
        /* <DEDUP_REMOVED lines=41> */
.L_x_2627:
        /* <DEDUP_REMOVED lines=41> */
.L_x_2628:
        /* <DEDUP_REMOVED lines=41> */
.L_x_2629:
[----:B0-----:R-:W2:Y:S01]  /*83c0*/  LDL.LU R13, [R1+0x1dc] ;  /* 0x0001dc00010d7983 */ /* 0x001ea20000300800 */
[----:B------:R-:W-:Y:S01]  /*83d0*/  FADD.FTZ R36, R30, R12 ;  /* 0x0000000c1e247221 */ /* 0x000fe20000010000 */
[----:B------:R-:W-:Y:S02]  /*83e0*/  FFMA.FTZ R31, R37, R12, R23 ;  /* 0x0000000c251f7223 */ /* 0x000fe40000010017 */
[----:B------:R-:W3:Y:S04]  /*83f0*/  LDL R21, [R1+0x98] ;  /* 0x0000980001157983 */ /* 0x000ee80000100800 */
[----:B------:R-:W4:Y:S01]  /*8400*/  LDL R17, [R1+0x9c] ;  /* 0x00009c0001117983 */ /* 0x000f220000100800 */
[----:B------:R-:W-:-:S03]  /*8410*/  FMUL.FTZ R11, R12, R3 ;  /* 0x000000030c0b7220 */ /* 0x000fc60000410000 */
[----:B------:R-:W4:Y:S04]  /*8420*/  LDL.LU R30, [R1+0x1d8] ;  /* 0x0001d800011e7983 */ /* 0x000f280000300800 */
[----:B------:R-:W2:Y:S01]  /*8430*/  LDL R23, [R1+0x18c] ;  /* 0x00018c0001177983 */ /* 0x000ea20000100800 */
[----:B------:R-:W-:Y:S01]  /*8440*/  FFMA.FTZ R14, R37, R11, R14 ;  /* 0x0000000b250e7223 */ /* 0x000fe2000001000e */
[----:B------:R-:W-:Y:S01]  /*8450*/  FADD.FTZ R15, R15, R11 ;  /* 0x0000000b0f0f7221 */ /* 0x000fe20000010000 */
[----:B------:R-:W-:Y:S01]  /*8460*/  FMUL.FTZ R11, R10, R16 ;  /* 0x000000100a0b7220 */ /* 0x000fe20000410000 */
[----:B------:R-:W-:-:S03]  /*8470*/  FADD.FTZ R37, R22, R10 ;  /* 0x0000000a16257221 */ /* 0x000fc60000010000 */
[----:B------:R-:W-:Y:S01]  /*8480*/  FADD.FTZ R15, R11, R15 ;  /* 0x0000000f0b0f7221 */ /* 0x000fe20000010000 */
[C---:B--2---:R-:W-:Y:S01]  /*8490*/  FFMA.FTZ R10, R23.reuse, R10, R20 ;  /* 0x0000000a170a7223 */ /* 0x044fe20000010014 */
[----:B------:R-:W-:Y:S01]  /*84a0*/  FFMA.FTZ R14, R23, R11, R14 ;  /* 0x0000000b170e7223 */ /* 0x000fe2000001000e */
[----:B------:R-:W-:Y:S01]  /*84b0*/  FADD.FTZ R11, R13, -UR6 ;  /* 0x800000060d0b7e21 */ /* 0x000fe20008010000 */
[----:B---3--:R-:W-:Y:S02]  /*84c0*/  MOV R23, R21 ;  /* 0x0000001500177202 */ /* 0x008fe40000000f00 */
[----:B------:R0:W-:Y:S01]  /*84d0*/  STL [R1], R10 ;  /* 0x0000000a01007387 */ /* 0x0001e20000100800 */
[----:B----4-:R-:W-:Y:S01]  /*84e0*/  MOV R20, R17 ;  /* 0x0000001100147202 */ /* 0x010fe20000000f00 */
[----:B0-----:R-:W-:Y:S01]  /*84f0*/  FADD.FTZ R10, R30, -UR6 ;  /* 0x800000061e0a7e21 */ /* 0x001fe20008010000 */
        /* <DEDUP_REMOVED lines=23> */
.L_x_2630:
[----:B------:R-:W-:Y:S01]  /*8670*/  MOV R11, R13 ;  /* 0x0000000d000b7202 */ /* 0x000fe20000000f00 */
[----:B------:R-:W2:Y:S04]  /*8680*/  LDL.LU R22, [R1+0x1f0] ;  /* 0x0001f00001167983 */ /* 0x000ea80000300800 */
[----:B0-----:R-:W3:Y:S04]  /*8690*/  LDL.LU R13, [R1+0x1f4] ;  /* 0x0001f400010d7983 */ /* 0x001ee80000300800 */
[----:B------:R-:W4:Y:S04]  /*86a0*/  LDL R21, [R1+0x90] ;  /* 0x0000900001157983 */ /* 0x000f280000100800 */
[----:B------:R-:W4:Y:S01]  /*86b0*/  LDL R17, [R1+0x94] ;  /* 0x0000940001117983 */ /* 0x000f220000100800 */
[----:B------:R-:W-:Y:S01]  /*86c0*/  FMUL.FTZ R10, R23, R3 ;  /* 0x00000003170a7220 */ /* 0x000fe20000410000 */
[----:B------:R-:W-:-:S03]  /*86d0*/  FMUL.FTZ R12, R20, R16 ;  /* 0x00000010140c7220 */ /* 0x000fc60000410000 */
[----:B------:R-:W-:Y:S01]  /*86e0*/  FFMA.FTZ R14, R11, R10, R14 ;  /* 0x0000000a0b0e7223 */ /* 0x000fe2000001000e */
[----:B------:R-:W-:-:S03]  /*86f0*/  FADD.FTZ R11, R15, R10 ;  /* 0x0000000a0f0b7221 */ /* 0x000fc60000010000 */
        /* <DEDUP_REMOVED lines=29> */
.L_x_2631:
[----:B------:R-:W2:Y:S04]  /*88d0*/  LDL R13, [R1+0x88] ;  /* 0x00008800010d7983 */ /* 0x000ea80000100800 */
[----:B------:R-:W3:Y:S04]  /*88e0*/  LDL.LU R21, [R1+0x1f8] ;  /* 0x0001f80001157983 */ /* 0x000ee80000300800 */
[----:B------:R-:W4:Y:S01]  /*88f0*/  LDL.LU R15, [R1+0x1fc] ;  /* 0x0001fc00010f7983 */ /* 0x000f220000300800 */
        /* <DEDUP_REMOVED lines=9> */
[----:B0-----:R-:W-:Y:S01]  /*8990*/  FMUL.FTZ R30, R15, UR26 ;  /* 0x0000001a0f1e7c20 */ /* 0x001fe20008410000 */
[----:B------:R0:W5:Y:S01]  /*89a0*/  LDL R22, [R1+0x8c] ;  /* 0x00008c0001167983 */ /* 0x0001620000100800 */
[----:B------:R-:W-:Y:S01]  /*89b0*/  MOV R21, R17 ;  /* 0x0000001100157202 */ /* 0x000fe20000000f00 */
[----:B------:R-:W-:-:S05]  /*89c0*/  FMUL.FTZ R13, R13, UR26 ;  /* 0x0000001a0d0d7c20 */ /* 0x000fca0008410000 */
[----:B------:R0:W-:Y:S04]  /*89d0*/  STL [R1+0x20], R13 ;  /* 0x0000200d01007387 */ /* 0x0001e80000100800 */
[----:B------:R0:W-:Y:S01]  /*89e0*/  STL [R1+0x1c], R30 ;  /* 0x00001c1e01007387 */ /* 0x0001e20000100800 */
[----:B------:R-:W-:Y:S05]  /*89f0*/  @!P5 BRA `(.L_x_2632) ;  /* 0x000000000050d947 */ /* 0x000fea0003800000 */
[----:B-----5:R-:W2:Y:S01]  /*8a00*/  LDL R22, [R1+0x8c] ;  /* 0x00008c0001167983 */ /* 0x020ea20000100800 */
[----:B0-----:R-:W-:Y:S01]  /*8a10*/  FFMA.FTZ R13, R13, R3, R4 ;  /* 0x000000030d0d7223 */ /* 0x001fe20000010004 */
[----:B------:R-:W-:-:S03]  /*8a20*/  MOV R21, R17 ;  /* 0x0000001100157202 */ /* 0x000fc60000000f00 */
        /* <DEDUP_REMOVED lines=15> */
[----:B--2---:R-:W-:-:S04]  /*8b20*/  FMUL.FTZ R15, R22, R15 ;  /* 0x0000000f160f7220 */ /* 0x004fc80000410000 */
[----:B------:R-:W-:-:S07]  /*8b30*/  FMUL.FTZ R22, R15, R17 ;  /* 0x000000110f167220 */ /* 0x000fce0000410000 */
.L_x_2632:
[----:B-----5:R1:W-:Y:S04]  /*8b40*/  STL [R1+0x208], R0 ;  /* 0x0002080001007387 */ /* 0x0203e80000100800 */
[----:B-1----:R-:W2:Y:S04]  /*8b50*/  LDL R0, [R1+0x20] ;  /* 0x0000200001007983 */ /* 0x002ea80000100800 */
[----:B------:R-:W3:Y:S04]  /*8b60*/  LDL.LU R17, [R1+0x50] ;  /* 0x0000500001117983 */ /* 0x000ee80000300800 */
[----:B------:R-:W4:Y:S01]  /*8b70*/  LDL.LU R15, [R1+0x54] ;  /* 0x00005400010f7983 */ /* 0x000f220000300800 */
[----:B0-----:R-:W-:-:S04]  /*8b80*/  FMUL.FTZ R13, R21, R3 ;  /* 0x00000003150d7220 */ /* 0x001fc80000410000 */
[----:B------:R-:W-:Y:S01]  /*8b90*/  FADD.FTZ R11, R11, R13 ;  /* 0x0000000d0b0b7221 */ /* 0x000fe20000010000 */
[----:B--2---:R-:W-:Y:S01]  /*8ba0*/  FFMA.FTZ R10, R0, R13, R10 ;  /* 0x0000000d000a7223 */ /* 0x004fe2000001000a */
[----:B------:R-:W-:Y:S01]  /*8bb0*/  FMUL.FTZ R13, R22, R16 ;  /* 0x00000010160d7220 */ /* 0x000fe20000410000 */
[----:B------:R0:W5:Y:S03]  /*8bc0*/  LDL.LU R0, [R1+0x208] ;  /* 0x0002080001007983 */ /* 0x0001660000300800 */
[----:B------:R-:W-:Y:S01]  /*8bd0*/  FFMA.FTZ R10, R30, R13, R10 ;  /* 0x0000000d1e0a7223 */ /* 0x000fe2000001000a */
[----:B------:R-:W-:Y:S01]  /*8be0*/  FADD.FTZ R11, R13, R11 ;  /* 0x0000000b0d0b7221 */ /* 0x000fe20000010000 */
        /* <DEDUP_REMOVED lines=27> */
.L_x_2633:
[----:B0-----:R-:W2:Y:S04]  /*8da0*/  LDL R30, [R1+0x18] ;  /* 0x00001800011e7983 */ /* 0x001ea80000100800 */
[----:B------:R0:W-:Y:S04]  /*8db0*/  STL [R1+0x21c], R7 ;  /* 0x00021c0701007387 */ /* 0x0001e80000100800 */
[----:B------:R1:W-:Y:S04]  /*8dc0*/  STL [R1+0x218], R6 ;  /* 0x0002180601007387 */ /* 0x0003e80000100800 */
[----:B------:R-:W-:Y:S04]  /*8dd0*/  STL [R1+0x214], R5 ;  /* 0x0002140501007387 */ /* 0x000fe80000100800 */
[----:B------:R-:W-:Y:S04]  /*8de0*/  STL [R1+0x210], R4 ;  /* 0x0002100401007387 */ /* 0x000fe80000100800 */
[----:B------:R3:W-:Y:S01]  /*8df0*/  STL [R1+0x208], R2 ;  /* 0x0002080201007387 */ /* 0x0007e20000100800 */
[----:B0-----:R-:W0:Y:S01]  /*8e00*/  S2R R7, SR_LANEID ;  /* 0x0000000000077919 */ /* 0x001e220000000000 */
[----:B------:R-:W-:-:S02]  /*8e10*/  FMUL.FTZ R17, R13, R3 ;  /* 0x000000030d117220 */ /* 0x000fc40000410000 */
[----:B-1----:R-:W4:Y:S04]  /*8e20*/  LDL R6, [R1+0x24] ;  /* 0x0000240001067983 */ /* 0x002f280000100800 */
[----:B---3--:R-:W3:Y:S01]  /*8e30*/  LDL R2, [R1+0x4] ;  /* 0x0000040001027983 */ /* 0x008ee20000100800 */
[----:B------:R-:W-:-:S03]  /*8e40*/  FADD.FTZ R11, R11, R17 ;  /* 0x000000110b0b7221 */ /* 0x000fc60000010000 */
[----:B------:R-:W4:Y:S04]  /*8e50*/  LDL R5, [R1+0x28] ;  /* 0x0000280001057983 */ /* 0x000f280000100800 */
[----:B------:R-:W4:Y:S01]  /*8e60*/  LDL R4, [R1+0x20] ;  /* 0x0000200001047983 */ /* 0x000f220000100800 */
[----:B0-----:R-:W-:Y:S01]  /*8e70*/  ISETP.GT.AND P0, PT, R7, 0x1e, PT ;  /* 0x0000001e0700780c */ /* 0x001fe20003f04270 */
[----:B--2---:R-:W-:Y:S01]  /*8e80*/  FFMA.FTZ R10, R30, R17, R10 ;  /* 0x000000111e0a7223 */ /* 0x004fe2000001000a */
[----:B------:R-:W-:-:S04]  /*8e90*/  FMUL.FTZ R17, R15, R16 ;  /* 0x000000100f117220 */ /* 0x000fc80000410000 */
[----:B------:R-:W-:-:S05]  /*8ea0*/  FADD.FTZ R11, R17, R11 ;  /* 0x0000000b110b7221 */ /* 0x000fca0000010000 */
[----:B------:R-:W0:Y:S01]  /*8eb0*/  SHFL.DOWN PT, R30, R11, 0x1, 0x1f ;  /* 0x08201f000b1e7f89 */ /* 0x000e2200000e0000 */
[----:B---3--:R-:W-:-:S05]  /*8ec0*/  FFMA.FTZ R10, R2, R17, R10 ;  /* 0x00000011020a7223 */ /* 0x008fca000001000a */
[----:B------:R-:W1:Y:S01]  /*8ed0*/  SHFL.DOWN PT, R17, R10, 0x1, 0x1f ;  /* 0x08201f000a117f89 */ /* 0x000e6200000e0000 */
[----:B0-----:R-:W-:-:S05]  /*8ee0*/  @!P0 FADD.FTZ R11, R11, R30 ;  /* 0x0000001e0b0b8221 */ /* 0x001fca0000010000 */
[----:B------:R-:W0:Y:S01]  /*8ef0*/  SHFL.DOWN PT, R30, R11, 0x2, 0x1f ;  /* 0x08401f000b1e7f89 */ /* 0x000e2200000e0000 */
[----:B-1----:R-:W-:-:S05]  /*8f00*/  @!P0 FADD.FTZ R10, R10, R17 ;  /* 0x000000110a0a8221 */ /* 0x002fca0000010000 */
        /* <DEDUP_REMOVED lines=8> */
[----:B-1----:R-:W-:-:S05]  /*8f90*/  @!P0 FADD.FTZ R10, R10, R17 ;  /* 0x000000110a0a8221 */ /* 0x002fca0000010000 */
[----:B------:R-:W0:Y:S01]  /*8fa0*/  SHFL.DOWN PT, R30, R10, 0x8, 0x1f ;  /* 0x09001f000a1e7f89 */ /* 0x000e2200000e0000 */
[----:B------:R-:W-:-:S03]  /*8fb0*/  ISETP.GT.AND P0, PT, R7, 0x17, PT ;  /* 0x000000170700780c */ /* 0x000fc60003f04270 */
[----:B------:R1:W5:Y:S10]  /*8fc0*/  LDL.LU R7, [R1+0x21c] ;  /* 0x00021c0001077983 */ /* 0x0003740000300800 */
[----:B0-----:R-:W-:-:S02]  /*8fd0*/  @!P0 FADD.FTZ R10, R10, R30 ;  /* 0x0000001e0a0a8221 */ /* 0x001fc40000010000 */
[----:B------:R-:W2:Y:S01]  /*8fe0*/  LDL R30, [R1+0xa8] ;  /* 0x0000a800011e7983 */ /* 0x000ea20000100800 */
[----:B------:R-:W-:Y:S01]  /*8ff0*/  FADD.FTZ R36, R36, R23 ;  /* 0x0000001724247221 */ /* 0x000fe20000010000 */
[----:B--2---:R-:W-:Y:S01]  /*9000*/  FFMA.FTZ R23, R30, R23, R31 ;  /* 0x000000171e177223 */ /* 0x004fe2000001001f */
[----:B------:R-:W-:Y:S01]  /*9010*/  FADD.FTZ R30, R37, R20 ;  /* 0x00000014251e7221 */ /* 0x000fe20000010000 */
[----:B------:R-:W2:Y:S04]  /*9020*/  LDL R31, [R1+0xb4] ;  /* 0x0000b400011f7983 */ /* 0x000ea80000100800 */
[----:B------:R-:W2:Y:S01]  /*9030*/  LDL.LU R37, [R1] ;  /* 0x0000000001257983 */ /* 0x000ea20000300800 */
[----:B----4-:R-:W-:Y:S01]  /*9040*/  FFMA.FTZ R23, R6, R12, R23 ;  /* 0x0000000c06177223 */ /* 0x010fe20000010017 */
[----:B------:R-:W-:-:S02]  /*9050*/  FADD.FTZ R36, R36, R12 ;  /* 0x0000000c24247221 */ /* 0x000fc40000010000 */
[----:B------:R1:W5:Y:S01]  /*9060*/  LDL.LU R6, [R1+0x218] ;  /* 0x0002180001067983 */ /* 0x0003620000300800 */
[----:B------:R-:W-:-:S03]  /*9070*/  FADD.FTZ R30, R30, R14 ;  /* 0x0000000e1e1e7221 */ /* 0x000fc60000010000 */
[----:B------:R-:W3:Y:S01]  /*9080*/  LDL R12, [R1+0x18] ;  /* 0x00001800010c7983 */ /* 0x000ee20000100800 */
[----:B--2---:R-:W-:-:S04]  /*9090*/  FFMA.FTZ R31, R31, R20, R37 ;  /* 0x000000141f1f7223 */ /* 0x004fc80000010025 */
[----:B------:R-:W-:Y:S02]  /*90a0*/  FFMA.FTZ R31, R5, R14, R31 ;  /* 0x0000000e051f7223 */ /* 0x000fe4000001001f */
[----:B------:R1:W5:Y:S04]  /*90b0*/  LDL.LU R5, [R1+0x214] ;  /* 0x0002140001057983 */ /* 0x0003680000300800 */
[----:B------:R-:W2:Y:S01]  /*90c0*/  LDL R14, [R1+0x1c] ;  /* 0x00001c00010e7983 */ /* 0x000ea20000100800 */
[----:B------:R-:W-:Y:S01]  /*90d0*/  FFMA.FTZ R23, R4, R21, R23 ;  /* 0x0000001504177223 */ /* 0x000fe20000010017 */
[----:B------:R-:W-:Y:S02]  /*90e0*/  FADD.FTZ R36, R36, R21 ;  /* 0x0000001524247221 */ /* 0x000fe40000010000 */
[----:B------:R1:W5:Y:S04]  /*90f0*/  LDL.LU R4, [R1+0x210] ;  /* 0x0002100001047983 */ /* 0x0003680000300800 */
[----:B------:R-:W4:Y:S01]  /*9100*/  LDL R21, [R1+0x204] ;  /* 0x0002040001157983 */ /* 0x000f220000100800 */
[----:B---3--:R-:W-:-:S03]  /*9110*/  FFMA.FTZ R12, R12, R13, R23 ;  /* 0x0000000d0c0c7223 */ /* 0x008fc60000010017 */
[----:B------:R-:W0:Y:S01]  /*9120*/  SHFL.DOWN PT, R17, R11, 0x8, 0x1f ;  /* 0x09001f000b117f89 */ /* 0x000e2200000e0000 */
[----:B------:R-:W3:Y:S01]  /*9130*/  S2R R37, SR_LANEID ;  /* 0x0000000000257919 */ /* 0x000ee20000000000 */
[----:B------:R-:W1:Y:S01]  /*9140*/  S2UR UR7, SR_CgaCtaId ;  /* 0x00000000000779c3 */ /* 0x000e620000008800 */
[----:B0-----:R-:W-:Y:S02]  /*9150*/  @!P0 FADD.FTZ R11, R11, R17 ;  /* 0x000000110b0b8221 */ /* 0x001fe40000010000 */
[----:B------:R-:W0:Y:S01]  /*9160*/  SHFL.DOWN PT, R17, R10, 0x10, 0x1f ;  /* 0x0a001f000a117f89 */ /* 0x000e2200000e0000 */
[----:B--2---:R-:W-:Y:S01]  /*9170*/  FFMA.FTZ R31, R14, R22, R31 ;  /* 0x000000160e1f7223 */ /* 0x004fe2000001001f */
[----:B------:R-:W-:-:S03]  /*9180*/  FADD.FTZ R14, R36, R13 ;  /* 0x0000000d240e7221 */ /* 0x000fc60000010000 */
[----:B------:R-:W-:Y:S02]  /*9190*/  FFMA.FTZ R13, R2, R15, R31 ;  /* 0x0000000f020d7223 */ /* 0x000fe4000001001f */
[----:B------:R2:W5:Y:S04]  /*91a0*/  LDL.LU R2, [R1+0x208] ;  /* 0x0002080001027983 */ /* 0x0005680000300800 */
[----:B------:R-:W4:Y:S01]  /*91b0*/  SHFL.DOWN PT, R20, R11, 0x10, 0x1f ;  /* 0x0a001f000b147f89 */ /* 0x000f2200000e0000 */
[----:B---3--:R-:W-:Y:S01]  /*91c0*/  ISETP.GT.AND P0, PT, R37, 0xf, PT ;  /* 0x0000000f2500780c */ /* 0x008fe20003f04270 */
[----:B------:R-:W-:Y:S02]  /*91d0*/  UMOV UR6, 0x400 ;  /* 0x0000040000067882 */ /* 0x000fe40000000000 */
[----:B------:R-:W-:Y:S01]  /*91e0*/  UIADD3 UR5, UR6, 0xf0, URZ ;  /* 0x000000f006057890 */ /* 0x000fe2000fffe03f */
[----:B-----5:R-:W-:Y:S01]  /*91f0*/  ISETP.NE.AND P2, PT, R0, RZ, PT ;  /* 0x000000ff0000720c */ /* 0x020fe20003f45270 */
[----:B------:R-:W-:-:S02]  /*9200*/  FADD.FTZ R30, R30, R22 ;  /* 0x000000161e1e7221 */ /* 0x000fc40000010000 */
[----:B-1----:R-:W-:-:S06]  /*9210*/  ULEA UR5, UR7, UR5, 0x18 ;  /* 0x0000000507057291 */ /* 0x002fcc000f8ec03f */
[----:B0-----:R-:W-:Y:S01]  /*9220*/  @!P0 FADD.FTZ R10, R10, R17 ;  /* 0x000000110a0a8221 */ /* 0x001fe20000010000 */
[----:B------:R-:W-:Y:S01]  /*9230*/  FADD.FTZ R15, R30, R15 ;  /* 0x0000000f1e0f7221 */ /* 0x000fe20000010000 */
[----:B------:R-:W-:Y:S01]  /*9240*/  LEA R17, R0, UR5, 0x4 ;  /* 0x0000000500117c11 */ /* 0x000fe2000f8e20ff */
[----:B----4-:R-:W-:Y:S01]  /*9250*/  @!P0 FADD.FTZ R11, R11, R20 ;  /* 0x000000140b0b8221 */ /* 0x010fe20000010000 */
[----:B------:R-:W-:-:S03]  /*9260*/  ISETP.NE.AND P0, PT, R37, RZ, PT ;  /* 0x000000ff2500720c */ /* 0x000fc60003f05270 */
[----:B------:R2:W-:Y:S01]  /*9270*/  STS.128 [R17], R12 ;  /* 0x0000000c11007388 */ /* 0x0005e20000000c00 */
[----:B------:R-:W-:Y:S01]  /*9280*/  BSSY B0, `(.L_x_2634) ;  /* 0x0000040000007945 */ /* 0x000fe20003800000 */
[----:B------:R-:W-:-:S08]  /*9290*/  ISETP.GT.U32.AND P3, PT, R0, 0x2f, PT ;  /* 0x0000002f0000780c */ /* 0x000fd00003f64070 */
[----:B------:R2:W-:Y:S01]  /*92a0*/  @!P0 STS.64 [R21+0x18], R10 ;  /* 0x0000180a15008388 */ /* 0x0005e20000000a00 */
[----:B------:R-:W-:Y:S06]  /*92b0*/  BAR.SYNC.DEFER_BLOCKING 0x0 ;  /* 0x0000000000007b1d */ /* 0x000fec0000010000 */
[----:B------:R-:W-:Y:S05]  /*92c0*/  @P2 BRA `(.L_x_2635) ;  /* 0x0000000000ec2947 */ /* 0x000fea0003800000 */
[----:B------:R-:W-:-:S09]  /*92d0*/  ULEA UR5, UR7, UR6, 0x18 ;  /* 0x0000000607057291 */ /* 0x000fd2000f8ec03f */
[----:B--2---:R-:W0:Y:S02]  /*92e0*/  LDS.128 R20, [UR5+0x20] ;  /* 0x00002005ff147984 */ /* 0x004e240008000c00 */
        /* <DEDUP_REMOVED lines=57> */
.L_x_2635:
[----:B------:R-:W-:Y:S05]  /*9680*/  BSYNC B0 ;  /* 0x0000000000007941 */ /* 0x000fea0003800000 */
.L_x_2634:
[----:B------:R-:W-:Y:S06]  /*9690*/  BAR.SYNC.DEFER_BLOCKING 0x0 ;  /* 0x0000000000007b1d */ /* 0x000fec0000010000 */
[----:B------:R-:W-:Y:S04]  /*96a0*/  BSSY B0, `(.L_x_2636) ;  /* 0x000004d000007945 */ /* 0x000fe80003800000 */
[----:B------:R-:W-:Y:S05]  /*96b0*/  @P3 BRA `(.L_x_2637) ;  /* 0x00000004002c3947 */ /* 0x000fea0003800000 */
[----:B--2---:R-:W0:Y:S02]  /*96c0*/  LDS.128 R20, [R17+0x300] ;  /* 0x0003000011147984 */ /* 0x004e240000000c00 */
        /* <DEDUP_REMOVED lines=74> */
.L_x_2637:
[----:B------:R-:W-:Y:S05]  /*9b70*/  BSYNC B0 ;  /* 0x0000000000007941 */ /* 0x000fea0003800000 */
.L_x_2636:
[----:B--2---:R-:W0:Y:S01]  /*9b80*/  LDC.64 R20, c[0x0][0x268] ;  /* 0x00009a00ff147b82 */ /* 0x004e220000000a00 */
        /* <DEDUP_REMOVED lines=18> */
.L_x_2639:
[----:B------:R-:W-:Y:S05]  /*9cb0*/  BSYNC B0 ;  /* 0x0000000000007941 */ /* 0x000fea0003800000 */
.L_x_2638:
        /* <DEDUP_REMOVED lines=16> */
[----:B0-----:R-:W0:Y:S01]  /*9dc0*/  S2R R14, SR_LANEID ;  /* 0x00000000000e7919 */ /* 0x001e220000000000 */
[----:B------:R-:W-:Y:S02]  /*9dd0*/  UIMAD UR16, UR24, UR14, UR13 ;  /* 0x0000000e181072a4 */ /* 0x000fe4000f8e020d */
[----:B------:R-:W-:Y:S02]  /*9de0*/  ULOP3.LUT UP0, URZ, UR4, 0x2, URZ, 0xc0, !UPT ;  /* 0x00000002043f7892 */ /* 0x000fe4000f80c03f */
[----:B------:R-:W-:Y:S01]  /*9df0*/  UIMAD.WIDE.U32 UR16, UR16, 0x8, UR6 ;  /* 0x00000008101078a5 */ /* 0x000fe2000f8e0006 */
[----:B------:R-:W-:Y:S02]  /*9e00*/  UMOV UR5, 0x1 ;  /* 0x0000000100057882 */ /* 0x000fe40000000000 */
[----:B------:R-:W-:-:S03]  /*9e10*/  USEL UR5, UR5, 0xffffffff, !UP0 ;  /* 0xffffffff05057887 */ /* 0x000fc6000c000000 */
[----:B------:R-:W-:Y:S01]  /*9e20*/  MOV R12, UR16 ;  /* 0x00000010000c7c02 */ /* 0x000fe20008000f00 */
[----:B------:R-:W-:Y:S01]  /*9e30*/  VOTEU.ANY UR16, UPT, PT ;  /* 0x0000000000107886 */ /* 0x000fe200038e0100 */
[----:B------:R-:W-:Y:S01]  /*9e40*/  MOV R13, UR17 ;  /* 0x00000011000d7c02 */ /* 0x000fe20008000f00 */
[----:B------:R-:W-:Y:S02]  /*9e50*/  UFLO.U32 UR17, UR16 ;  /* 0x00000010001172bd */ /* 0x000fe400080e0000 */
[----:B------:R-:W-:Y:S02]  /*9e60*/  UPOPC UR16, UR16 ;  /* 0x00000010001072bf */ /* 0x000fe40008000000 */
[----:B------:R1:W-:Y:S02]  /*9e70*/  STG.E.64 desc[UR22][R12.64], R10 ;  /* 0x0000000a0c007986 */ /* 0x0003e4000c101b16 */
[----:B------:R-:W-:Y:S01]  /*9e80*/  UIMAD UR5, UR5, UR16, URZ ;  /* 0x00000010050572a4 */ /* 0x000fe2000f8e023f */
[----:B0-----:R-:W-:-:S05]  /*9e90*/  ISETP.EQ.U32.AND P0, PT, R14, UR17, PT ;  /* 0x000000110e007c0c */ /* 0x001fca000bf02070 */
[----:B------:R-:W-:Y:S02]  /*9ea0*/  MOV R14, UR5 ;  /* 0x00000005000e7c02 */ /* 0x000fe40008000f00 */
[----:B-1----:R-:W-:Y:S02]  /*9eb0*/  MOV R12, UR18 ;  /* 0x00000012000c7c02 */ /* 0x002fe40008000f00 */
        /* <DEDUP_REMOVED lines=9> */
.L_x_2642:
[----:B------:R-:W-:Y:S02]  /*9f50*/  MOV R12, UR18 ;  /* 0x00000012000c7c02 */ /* 0x000fe40008000f00 */
[----:B------:R-:W-:-:S05]  /*9f60*/  MOV R13, UR19 ;  /* 0x00000013000d7c02 */ /* 0x000fca0008000f00 */
[----:B------:R-:W2:Y:S04]  /*9f70*/  LDG.E.STRONG.GPU R12, desc[UR22][R12.64] ;  /* 0x000000160c0c7981 */ /* 0x000ea8000c1ef900 */
[----:B--2---:R-:W-:Y:S01]  /*9f80*/  CCTL.IVALL ;  /* 0x00000000ff00798f */ /* 0x004fe20002000000 */
[----:B------:R-:W-:Y:S05]  /*9f90*/  YIELD ;  /* 0x0000000000007946 */ /* 0x000fea0003800000 */
[----:B------:R-:W-:-:S13]  /*9fa0*/  ISETP.NE.AND P0, PT, R12, R14, PT ;  /* 0x0000000e0c00720c */ /* 0x000fda0003f05270 */
[----:B------:R-:W-:Y:S05]  /*9fb0*/  @P0 BRA `(.L_x_2642) ;  /* 0xfffffffc00e40947 */ /* 0x000fea000383ffff */
.L_x_2641:
        /* <DEDUP_REMOVED lines=19> */
.L_x_2646:
[----:B0-----:R-:W0:Y:S02]  /*a0f0*/  S2R R12, SR_CTAID.X ;  /* 0x00000000000c7919 */ /* 0x001e240000002500 */
        /* <DEDUP_REMOVED lines=164> */
.L_x_2645:
        /* <DEDUP_REMOVED lines=87> */
.L_x_2647:
[----:B------:R-:W-:-:S13]  /*b0b0*/  ISETP.NE.OR P0, PT, RZ, UR16, P0 ;  /* 0x00000010ff007c0c */ /* 0x000fda0008705670 */
[----:B------:R-:W-:Y:S05]  /*b0c0*/  @!P0 BRA `(.L_x_2643) ;  /* 0x0000000000b08947 */ /* 0x000fea0003800000 */
.L_x_2644:
[----:B0-----:R-:W0:Y:S02]  /*b0d0*/  S2R R12, SR_CTAID.X ;  /* 0x00000000000c7919 */ /* 0x001e240000002500 */
        /* <DEDUP_REMOVED lines=43> */
.L_x_2643:
[----:B------:R-:W-:-:S06]  /*b390*/  ULOP3.LUT UP0, UR15, UR15, 0x3, URZ, 0xc0, !UPT ;  /* 0x000000030f0f7892 */ /* 0x000fcc000f80c03f */
[----:B------:R-:W-:-:S13]  /*b3a0*/  PLOP3.LUT P0, PT, PT, PT, UP0, 0x80, 0x0 ;  /* 0x000000000000781c */ /* 0x000fda0003f0f008 */
[----:B------:R-:W-:Y:S05]  /*b3b0*/  @!P0 BRA `(.L_x_2640) ;  /* 0x0000000000948947 */ /* 0x000fea0003800000 */
[----:B0-----:R-:W0:Y:S01]  /*b3c0*/  S2R R14, SR_CTAID.X ;  /* 0x00000000000e7919 */ /* 0x001e220000002500 */
        /* <DEDUP_REMOVED lines=8> */
[----:B--2---:R-:W-:Y:S01]  /*b450*/  FADD.FTZ R10, R10, R12 ;  /* 0x0000000c0a0a7221 */ /* 0x004fe20000010000 */
[----:B------:R-:W-:-:S07]  /*b460*/  FADD.FTZ R11, R11, R13 ;  /* 0x0000000d0b0b7221 */ /* 0x000fce0000010000 */
.L_x_2649:
[----:B------:R-:W-:Y:S05]  /*b470*/  BSYNC B0 ;  /* 0x0000000000007941 */ /* 0x000fea0003800000 */
.L_x_2648:
        /* <DEDUP_REMOVED lines=13> */
[----:B--2---:R-:W-:Y:S01]  /*b550*/  @!P3 FADD.FTZ R10, R10, R12 ;  /* 0x0000000c0a0ab221 */ /* 0x004fe20000010000 */
        /* <DEDUP_REMOVED lines=11> */
.L_x_2640:
        /* <DEDUP_REMOVED lines=32> */
.L_x_2650:
        /* <DEDUP_REMOVED lines=22> */
.L_x_2652:
[----:B------:R-:W-:Y:S05]  /*b970*/  BSYNC B0 ;  /* 0x0000000000007941 */ /* 0x000fea0003800000 */
.L_x_2651:
        /* <DEDUP_REMOVED lines=32> */
.L_x_2653:
[----:B------:R-:W-:Y:S04]  /*bb80*/  BSSY B0, `(.L_x_2654) ;  /* 0x0000015000007945 */ /* 0x000fe80003800000 */
[----:B------:R-:W-:Y:S05]  /*bb90*/  @P0 BRA `(.L_x_2655) ;  /* 0x00000000004c0947 */ /* 0x000fea0003800000 */
[----:B------:R-:W-:Y:S01]  /*bba0*/  MOV R10, UR5 ;  /* 0x00000005000a7c02 */ /* 0x000fe20008000f00 */
[----:B------:R-:W-:Y:S01]  /*bbb0*/  ULDC.64 UR14, c[0x0][0x288] ;  /* 0x0000a200000e7ab9 */ /* 0x000fe20000000a00 */
[----:B------:R-:W-:-:S03]  /*bbc0*/  MOV R12, R6 ;  /* 0x00000006000c7202 */ /* 0x000fc60000000f00 */
[----:B------:R-:W-:-:S04]  /*bbd0*/  FFMA.FTZ R10, R21, R10, UR13 ;  /* 0x0000000d150a7e23 */ /* 0x000fc8000801000a */
[----:B0-----:R-:W-:Y:S01]  /*bbe0*/  FFMA.FTZ R14, R3, R14, -R10 ;  /* 0x0000000e030e7223 */ /* 0x001fe2000001080a */
[----:B------:R-:W-:-:S05]  /*bbf0*/  MOV R10, UR5 ;  /* 0x00000005000a7c02 */ /* 0x000fca0008000f00 */
[----:B------:R-:W-:-:S04]  /*bc00*/  FFMA.FTZ R10, R20, R10, UR13 ;  /* 0x0000000d140a7e23 */ /* 0x000fc8000801000a */
        /* <DEDUP_REMOVED lines=12> */
.L_x_2655:
[----:B------:R-:W-:Y:S05]  /*bcd0*/  BSYNC B0 ;  /* 0x0000000000007941 */ /* 0x000fea0003800000 */
.L_x_2654:
[----:B------:R2:W5:Y:S04]  /*bce0*/  LDL R31, [R1+0x1a0] ;  /* 0x0001a000011f7983 */ /* 0x0005680000100800 */
[----:B0-----:R2:W5:Y:S04]  /*bcf0*/  LDL R15, [R1+0x78] ;  /* 0x00007800010f7983 */ /* 0x0015680000100800 */
[----:B------:R2:W5:Y:S04]  /*bd00*/  LDL R30, [R1+0x1b0] ;  /* 0x0001b000011e7983 */ /* 0x0005680000100800 */
[----:B------:R2:W5:Y:S01]  /*bd10*/  LDL R14, [R1+0x7c] ;  /* 0x00007c00010e7983 */ /* 0x0005620000100800 */
[----:B------:R-:W-:-:S02]  /*bd20*/  IADD3 R22, R2, 0x20, RZ ;  /* 0x0000002002167810 */ /* 0x000fc40007ffe0ff */
[C---:B------:R-:W-:Y:S02]  /*bd30*/  IADD3 R17, R2.reuse, 0x30, RZ ;  /* 0x0000003002117810 */ /* 0x040fe40007ffe0ff */
[C---:B------:R-:W-:Y:S02]  /*bd40*/  IADD3 R20, R2.reuse, 0x30, RZ ;  /* 0x0000003002147810 */ /* 0x040fe40007ffe0ff */
[----:B-1----:R-:W-:Y:S02]  /*bd50*/  IADD3 R13, R2, 0x20, RZ ;  /* 0x00000020020d7810 */ /* 0x002fe40007ffe0ff */
        /* <DEDUP_REMOVED lines=33> */
.L_x_2656:
[----:B------:R-:W-:Y:S04]  /*bf70*/  BSSY B0, `(.L_x_2657) ;  /* 0x0000015000007945 */ /* 0x000fe80003800000 */
[----:B------:R-:W-:Y:S05]  /*bf80*/  @P2 BRA `(.L_x_2658) ;  /* 0x00000000004c2947 */ /* 0x000fea0003800000 */
[----:B------:R-:W-:Y:S01]  /*bf90*/  MOV R10, UR5 ;  /* 0x00000005000a7c02 */ /* 0x000fe20008000f00 */
[----:B------:R-:W-:Y:S01]  /*bfa0*/  ULDC.64 UR14, c[0x0][0x288] ;  /* 0x0000a200000e7ab9 */ /* 0x000fe20000000a00 */
[----:B------:R-:W-:-:S03]  /*bfb0*/  MOV R12, R6 ;  /* 0x00000006000c7202 */ /* 0x000fc60000000f00 */
[----:B-----5:R-:W-:-:S04]  /*bfc0*/  FFMA.FTZ R10, R31, R10, UR13 ;  /* 0x0000000d1f0a7e23 */ /* 0x020fc8000801000a */
        /* <DEDUP_REMOVED lines=15> */
.L_x_2658:
[----:B------:R-:W-:Y:S05]  /*c0c0*/  BSYNC B0 ;  /* 0x0000000000007941 */ /* 0x000fea0003800000 */
.L_x_2657:
        /* <DEDUP_REMOVED lines=25> */
.L_x_2659:
[----:B------:R-:W-:Y:S04]  /*c260*/  BSSY B0, `(.L_x_2660) ;  /* 0x0000019000007945 */ /* 0x000fe80003800000 */
[----:B------:R-:W-:Y:S05]  /*c270*/  @P3 BRA `(.L_x_2661) ;  /* 0x00000000005c3947 */ /* 0x000fea0003800000 */
[----:B0----5:R-:W3:Y:S01]  /*c280*/  LDL.LU R14, [R1+0x1a4] ;  /* 0x0001a400010e7983 */ /* 0x021ee20000300800 */
[----:B-12---:R-:W-:Y:S01]  /*c290*/  MOV R10, UR5 ;  /* 0x00000005000a7c02 */ /* 0x006fe20008000f00 */
[----:B------:R-:W-:Y:S02]  /*c2a0*/  ULDC.64 UR14, c[0x0][0x288] ;  /* 0x0000a200000e7ab9 */ /* 0x000fe40000000a00 */
[----:B------:R-:W2:Y:S04]  /*c2b0*/  LDL.LU R13, [R1+0x70] ;  /* 0x00007000010d7983 */ /* 0x000ea80000300800 */
[----:B------:R-:W4:Y:S04]  /*c2c0*/  LDL.LU R12, [R1+0x1b4] ;  /* 0x0001b400010c7983 */ /* 0x000f280000300800 */
[----:B------:R-:W4:Y:S01]  /*c2d0*/  LDL.LU R11, [R1+0x74] ;  /* 0x00007400010b7983 */ /* 0x000f220000300800 */
[----:B---3--:R-:W-:-:S04]  /*c2e0*/  FFMA.FTZ R10, R14, R10, UR13 ;  /* 0x0000000d0e0a7e23 */ /* 0x008fc8000801000a */
[----:B--2---:R-:W-:Y:S01]  /*c2f0*/  FFMA.FTZ R14, R3, R13, -R10 ;  /* 0x0000000d030e7223 */ /* 0x004fe2000001080a */
[----:B------:R-:W-:Y:S02]  /*c300*/  MOV R10, UR5 ;  /* 0x00000005000a7c02 */ /* 0x000fe40008000f00 */
[----:B------:R-:W-:-:S03]  /*c310*/  MOV R13, R9 ;  /* 0x00000009000d7202 */ /* 0x000fc60000000f00 */
[----:B----4-:R-:W-:Y:S01]  /*c320*/  FFMA.FTZ R10, R12, R10, UR13 ;  /* 0x0000000d0c0a7e23 */ /* 0x010fe2000801000a */
        /* <DEDUP_REMOVED lines=12> */
.L_x_2661:
[----:B------:R-:W-:Y:S05]  /*c3f0*/  BSYNC B0 ;  /* 0x0000000000007941 */ /* 0x000fea0003800000 */
.L_x_2660:
[----:B-----5:R4:W5:Y:S04]  /*c400*/  LDL R31, [R1+0x1ac] ;  /* 0x0001ac00011f7983 */ /* 0x0209680000100800 */
[----:B0-----:R4:W5:Y:S04]  /*c410*/  LDL R14, [R1+0x60] ;  /* 0x00006000010e7983 */ /* 0x0019680000100800 */
[----:B------:R4:W5:Y:S04]  /*c420*/  LDL R30, [R1+0x1bc] ;  /* 0x0001bc00011e7983 */ /* 0x0009680000100800 */
[----:B------:R4:W5:Y:S01]  /*c430*/  LDL R15, [R1+0x64] ;  /* 0x00006400010f7983 */ /* 0x0009620000100800 */
[----:B------:R-:W-:-:S02]  /*c440*/  IADD3 R17, R2, 0x60, RZ ;  /* 0x0000006002117810 */ /* 0x000fc40007ffe0ff */
[C---:B------:R-:W-:Y:S02]  /*c450*/  IADD3 R20, R2.reuse, 0x60, RZ ;  /* 0x0000006002147810 */ /* 0x040fe40007ffe0ff */
[C---:B------:R-:W-:Y:S02]  /*c460*/  IADD3 R22, R2.reuse, 0x50, RZ ;  /* 0x0000005002167810 */ /* 0x040fe40007ffe0ff */
[----:B-1-3--:R-:W-:Y:S02]  /*c470*/  IADD3 R13, R2, 0x40, RZ ;  /* 0x00000040020d7810 */ /* 0x00afe40007ffe0ff */
        /* <DEDUP_REMOVED lines=15> */
[----:B--2--5:R-:W-:-:S04]  /*c570*/  FFMA.FTZ R10, R31, R3, R4 ;  /* 0x000000031f0a7223 */ /* 0x024fc80000010004 */
        /* <DEDUP_REMOVED lines=19> */
.L_x_2662:
[----:B------:R-:W-:Y:S04]  /*c6b0*/  BSSY B0, `(.L_x_2663) ;  /* 0x0000015000007945 */ /* 0x000fe80003800000 */
[----:B------:R-:W-:Y:S05]  /*c6c0*/  @P6 BRA `(.L_x_2664) ;  /* 0x00000000004c6947 */ /* 0x000fea0003800000 */
[----:B--2---:R-:W-:Y:S01]  /*c6d0*/  MOV R10, UR5 ;  /* 0x00000005000a7c02 */ /* 0x004fe20008000f00 */
        /* <DEDUP_REMOVED lines=18> */
.L_x_2664:
[----:B------:R-:W-:Y:S05]  /*c800*/  BSYNC B0 ;  /* 0x0000000000007941 */ /* 0x000fea0003800000 */
.L_x_2663:
[----:B------:R-:W-:Y:S05]  /*c810*/  @!P5 BRA `(.L_x_2665) ;  /* 0x000000000060d947 */ /* 0x000fea0003800000 */
[----:B-12---:R-:W2:Y:S04]  /*c820*/  LDL R10, [R1+0x2c] ;  /* 0x00002c00010a7983 */ /* 0x006ea80000100800 */
        /* <DEDUP_REMOVED lines=23> */
.L_x_2665:
[----:B------:R-:W-:Y:S04]  /*c9a0*/  BSSY B0, `(.L_x_2666) ;  /* 0x0000019000007945 */ /* 0x000fe80003800000 */
[----:B------:R-:W-:Y:S05]  /*c9b0*/  @P0 BRA `(.L_x_2667) ;  /* 0x00000000005c0947 */ /* 0x000fea0003800000 */
[----:B0----5:R-:W4:Y:S01]  /*c9c0*/  LDL.LU R14, [R1+0x2c] ;  /* 0x00002c00010e7983 */ /* 0x021f220000300800 */
[----:B-123--:R-:W-:Y:S01]  /*c9d0*/  MOV R10, UR5 ;  /* 0x00000005000a7c02 */ /* 0x00efe20008000f00 */
[----:B------:R-:W-:Y:S02]  /*c9e0*/  ULDC.64 UR14, c[0x0][0x288] ;  /* 0x0000a200000e7ab9 */ /* 0x000fe40000000a00 */
[----:B------:R-:W2:Y:S04]  /*c9f0*/  LDL.LU R13, [R1+0x58] ;  /* 0x00005800010d7983 */ /* 0x000ea80000300800 */
[----:B------:R-:W3:Y:S04]  /*ca00*/  LDL.LU R12, [R1+0x1c0] ;  /* 0x0001c000010c7983 */ /* 0x000ee80000300800 */
[----:B------:R-:W3:Y:S01]  /*ca10*/  LDL.LU R11, [R1+0x5c] ;  /* 0x00005c00010b7983 */ /* 0x000ee20000300800 */
[----:B----4-:R-:W-:-:S04]  /*ca20*/  FFMA.FTZ R10, R14, R10, UR13 ;  /* 0x0000000d0e0a7e23 */ /* 0x010fc8000801000a */
[----:B--2---:R-:W-:Y:S01]  /*ca30*/  FFMA.FTZ R14, R3, R13, -R10 ;  /* 0x0000000d030e7223 */ /* 0x004fe2000001080a */
[----:B------:R-:W-:Y:S02]  /*ca40*/  MOV R10, UR5 ;  /* 0x00000005000a7c02 */ /* 0x000fe40008000f00 */
[----:B------:R-:W-:-:S03]  /*ca50*/  MOV R13, R9 ;  /* 0x00000009000d7202 */ /* 0x000fc60000000f00 */
[----:B---3--:R-:W-:Y:S01]  /*ca60*/  FFMA.FTZ R10, R12, R10, UR13 ;  /* 0x0000000d0c0a7e23 */ /* 0x008fe2000801000a */
        /* <DEDUP_REMOVED lines=12> */
.L_x_2667:
[----:B------:R-:W-:Y:S05]  /*cb30*/  BSYNC B0 ;  /* 0x0000000000007941 */ /* 0x000fea0003800000 */
.L_x_2666:
[----:B------:R-:W-:Y:S05]  /*cb40*/  @!P5 BRA `(.L_x_2668) ;  /* 0x000000000060d947 */ /* 0x000fea0003800000 */
[----:B-1234-:R-:W2:Y:S04]  /*cb50*/  LDL R10, [R1+0x30] ;  /* 0x00003000010a7983 */ /* 0x01eea80000100800 */
        /* <DEDUP_REMOVED lines=23> */
.L_x_2668:
[----:B------:R-:W-:Y:S04]  /*ccd0*/  BSSY B0, `(.L_x_2669) ;  /* 0x0000019000007945 */ /* 0x000fe80003800000 */
[----:B------:R-:W-:Y:S05]  /*cce0*/  @P2 BRA `(.L_x_2670) ;  /* 0x00000000005c2947 */ /* 0x000fea0003800000 */
[----:B0----5:R-:W2:Y:S02]  /*ccf0*/  LDL.LU R14, [R1+0x30] ;  /* 0x00003000010e7983 */ /* 0x021ea40000300800 */
[----:B-1234-:R-:W-:Y:S01]  /*cd00*/  MOV R10, UR5 ;  /* 0x00000005000a7c02 */ /* 0x01efe20008000f00 */
[----:B------:R-:W-:Y:S01]  /*cd10*/  ULDC.64 UR14, c[0x0][0x288] ;  /* 0x0000a200000e7ab9 */ /* 0x000fe20000000a00 */
[----:B------:R-:W2:Y:S04]  /*cd20*/  LDL.LU R13, [R1+0x10] ;  /* 0x00001000010d7983 */ /* 0x000ea80000300800 */
[----:B------:R-:W3:Y:S04]  /*cd30*/  LDL.LU R12, [R1+0x34] ;  /* 0x00003400010c7983 */ /* 0x000ee80000300800 */
[----:B------:R-:W4:Y:S01]  /*cd40*/  LDL.LU R11, [R1+0x14] ;  /* 0x00001400010b7983 */ /* 0x000f220000300800 */
[----:B------:R-:W-:-:S04]  /*cd50*/  FFMA.FTZ R10, R14, R10, UR13 ;  /* 0x0000000d0e0a7e23 */ /* 0x000fc8000801000a */
[----:B--2---:R-:W-:Y:S01]  /*cd60*/  FFMA.FTZ R14, R3, R13, -R10 ;  /* 0x0000000d030e7223 */ /* 0x004fe2000001080a */
[----:B------:R-:W-:Y:S02]  /*cd70*/  MOV R10, UR5 ;  /* 0x00000005000a7c02 */ /* 0x000fe40008000f00 */
[----:B------:R-:W-:-:S03]  /*cd80*/  MOV R13, R9 ;  /* 0x00000009000d7202 */ /* 0x000fc60000000f00 */
[----:B---3--:R-:W-:Y:S01]  /*cd90*/  FFMA.FTZ R10, R12, R10, UR13 ;  /* 0x0000000d0c0a7e23 */ /* 0x008fe2000801000a */
[----:B------:R-:W-:-:S03]  /*cda0*/  MOV R12, R6 ;  /* 0x00000006000c7202 */ /* 0x000fc60000000f00 */
[----:B----4-:R-:W-:Y:S01]  /*cdb0*/  FFMA.FTZ R15, R16, R11, -R10 ;  /* 0x0000000b100f7223 */ /* 0x010fe2000001080a */
        /* <DEDUP_REMOVED lines=10> */
.L_x_2670:
[----:B------:R-:W-:Y:S05]  /*ce60*/  BSYNC B0 ;  /* 0x0000000000007941 */ /* 0x000fea0003800000 */
.L_x_2669:
        /* <DEDUP_REMOVED lines=10> */
[----:B------:R-:W-:Y:S02]  /*cf10*/  SHF.R.S32.HI R14, RZ, 0x1f, R14 ;  /* 0x0000001fff0e7819 */ /* 0x000fe4000001140e */
        /* <DEDUP_REMOVED lines=18> */
[----:B-1234-:R-:W-:Y:S01]  /*d040*/  IADD3 R10, R2, 0xd0, RZ ;  /* 0x000000d0020a7810 */ /* 0x01efe20007ffe0ff */
[----:B0-----:R-:W-:Y:S08]  /*d050*/  @!P5 BRA `(.L_x_2671) ;  /* 0x000000000058d947 */ /* 0x001ff00003800000 */
[----:B------:R-:W2:Y:S04]  /*d060*/  LDL R11, [R1+0x38] ;  /* 0x00003800010b7983 */ /* 0x000ea80000100800 */
[----:B------:R-:W3:Y:S01]  /*d070*/  LDL.LU R13, [R1+0x8] ;  /* 0x00000800010d7983 */ /* 0x000ee20000300800 */
        /* <DEDUP_REMOVED lines=14> */
[----:B------:R-:W0:Y:S02]  /*d160*/  MUFU.RCP R12, R12 ;  /* 0x0000000c000c7308 */ /* 0x000e240000001000 */
[----:B0----5:R-:W-:Y:S01]  /*d170*/  FMUL.FTZ R13, R15, R12 ;  /* 0x0000000c0f0d7220 */ /* 0x021fe20000410000 */
[----:B------:R-:W-:-:S04]  /*d180*/  FADD.FTZ R12, -R12, 1 ;  /* 0x3f8000000c0c7421 */ /* 0x000fc80000010100 */
[----:B------:R-:W-:-:S04]  /*d190*/  FFMA.FTZ R12, R11, R12, 1 ;  /* 0x3f8000000b0c7423 */ /* 0x000fc8000001000c */
[----:B------:R-:W-:-:S05]  /*d1a0*/  FMUL.FTZ R15, R13, R12 ;  /* 0x0000000c0d0f7220 */ /* 0x000fca0000410000 */
[----:B------:R0:W-:Y:S02]  /*d1b0*/  STL [R1+0xc], R15 ;  /* 0x00000c0f01007387 */ /* 0x0001e40000100800 */
.L_x_2671:
[----:B------:R-:W-:Y:S04]  /*d1c0*/  BSSY B0, `(.L_x_2672) ;  /* 0x0000017000007945 */ /* 0x000fe80003800000 */
[----:B------:R-:W-:Y:S05]  /*d1d0*/  @P3 BRA `(.L_x_2673) ;  /* 0x0000000000543947 */ /* 0x000fea0003800000 */
[----:B------:R-:W2:Y:S01]  /*d1e0*/  LDL.LU R13, [R1+0x38] ;  /* 0x00003800010d7983 */ /* 0x000ea20000300800 */
[----:B------:R-:W-:Y:S01]  /*d1f0*/  MOV R11, UR5 ;  /* 0x00000005000b7c02 */ /* 0x000fe20008000f00 */
[----:B------:R-:W-:Y:S02]  /*d200*/  ULDC.64 UR14, c[0x0][0x288] ;  /* 0x0000a200000e7ab9 */ /* 0x000fe40000000a00 */
[----:B------:R-:W3:Y:S02]  /*d210*/  LDL.LU R12, [R1+0x8] ;  /* 0x00000800010c7983 */ /* 0x000ee40000300800 */
[----:B--2---:R-:W-:-:S04]  /*d220*/  FFMA.FTZ R11, R13, R11, UR13 ;  /* 0x0000000d0d0b7e23 */ /* 0x004fc8000801000b */
[----:B---3--:R-:W-:Y:S01]  /*d230*/  FFMA.FTZ R11, R3, R12, -R11 ;  /* 0x0000000c030b7223 */ /* 0x008fe2000001080b */
[----:B------:R-:W-:-:S05]  /*d240*/  MOV R12, UR5 ;  /* 0x00000005000c7c02 */ /* 0x000fca0008000f00 */
[----:B------:R-:W-:-:S04]  /*d250*/  FFMA.FTZ R12, R17, R12, UR13 ;  /* 0x0000000d110c7e23 */ /* 0x000fc8000801000c */
[----:B-----5:R-:W-:Y:S01]  /*d260*/  FFMA.FTZ R17, R16, R15, -R12 ;  /* 0x0000000f10117223 */ /* 0x020fe2000001080c */
[----:B------:R-:W-:Y:S01]  /*d270*/  IMAD R12, R14, UR14, RZ ;  /* 0x0000000e0e0c7c24 */ /* 0x000fe2000f8e02ff */
[----:B------:R-:W-:Y:S02]  /*d280*/  MOV R14, R6 ;  /* 0x00000006000e7202 */ /* 0x000fe40000000f00 */
[----:B0-----:R-:W-:Y:S01]  /*d290*/  MOV R15, R9 ;  /* 0x00000009000f7202 */ /* 0x001fe20000000f00 */
        /* <DEDUP_REMOVED lines=9> */
.L_x_2673:
[----:B------:R-:W-:Y:S05]  /*d330*/  BSYNC B0 ;  /* 0x0000000000007941 */ /* 0x000fea0003800000 */
.L_x_2672:
[----:B------:R-:W-:Y:S05]  /*d340*/  @!P5 BRA `(.L_x_2674) ;  /* 0x000000000050d947 */ /* 0x000fea0003800000 */
[----:B------:R-:W2:Y:S04]  /*d350*/  LDL R11, [R1+0x3c] ;  /* 0x00003c00010b7983 */ /* 0x000ea80000100800 */
[----:B-1----:R-:W3:Y:S01]  /*d360*/  LDL R13, [R1+0x1c8] ;  /* 0x0001c800010d7983 */ /* 0x002ee20000100800 */
        /* <DEDUP_REMOVED lines=18> */
.L_x_2674:
[----:B------:R-:W-:Y:S04]  /*d490*/  BSSY B0, `(.L_x_2675) ;  /* 0x0000017000007945 */ /* 0x000fe80003800000 */
[----:B------:R-:W-:Y:S05]  /*d4a0*/  @P4 BRA `(.L_x_2676) ;  /* 0x0000000000544947 */ /* 0x000fea0003800000 */
[----:B-1----:R-:W2:Y:S01]  /*d4b0*/  LDL.LU R13, [R1+0x3c] ;  /* 0x00003c00010d7983 */ /* 0x002ea20000300800 */
[----:B------:R-:W-:Y:S01]  /*d4c0*/  MOV R11, UR5 ;  /* 0x00000005000b7c02 */ /* 0x000fe20008000f00 */
[----:B------:R-:W-:Y:S02]  /*d4d0*/  ULDC.64 UR14, c[0x0][0x288] ;  /* 0x0000a200000e7ab9 */ /* 0x000fe40000000a00 */
[----:B------:R-:W3:Y:S01]  /*d4e0*/  LDL.LU R12, [R1+0x1c8] ;  /* 0x0001c800010c7983 */ /* 0x000ee20000300800 */
[----:B------:R-:W-:Y:S02]  /*d4f0*/  MOV R14, R6 ;  /* 0x00000006000e7202 */ /* 0x000fe40000000f00 */
[----:B0----5:R-:W-:-:S03]  /*d500*/  MOV R15, R9 ;  /* 0x00000009000f7202 */ /* 0x021fc60000000f00 */
[----:B------:R-:W-:-:S04]  /*d510*/  IMAD.WIDE.U32 R14, R33, UR14, R14 ;  /* 0x0000000e210e7c25 */ /* 0x000fc8000f8e000e */
[----:B--2---:R-:W-:-:S04]  /*d520*/  FFMA.FTZ R11, R13, R11, UR13 ;  /* 0x0000000d0d0b7e23 */ /* 0x004fc8000801000b */
[----:B------:R-:W-:Y:S01]  /*d530*/  FFMA.FTZ R34, R3, R34, -R11 ;  /* 0x0000002203227223 */ /* 0x000fe2000001080b */
[----:B------:R-:W-:-:S05]  /*d540*/  MOV R11, UR5 ;  /* 0x00000005000b7c02 */ /* 0x000fca0008000f00 */
[----:B---3--:R-:W-:-:S04]  /*d550*/  FFMA.FTZ R11, R12, R11, UR13 ;  /* 0x0000000d0c0b7e23 */ /* 0x008fc8000801000b */
[----:B------:R-:W-:Y:S01]  /*d560*/  FFMA.FTZ R35, R16, R35, -R11 ;  /* 0x0000002310237223 */ /* 0x000fe2000001080b */
        /* <DEDUP_REMOVED lines=9> */
.L_x_2676:
[----:B------:R-:W-:Y:S05]  /*d600*/  BSYNC B0 ;  /* 0x0000000000007941 */ /* 0x000fea0003800000 */
.L_x_2675:
[----:B------:R-:W-:Y:S05]  /*d610*/  @!P5 BRA `(.L_x_2677) ;  /* 0x000000000050d947 */ /* 0x000fea0003800000 */
[----:B------:R-:W3:Y:S04]  /*d620*/  LDL R11, [R1+0x48] ;  /* 0x00004800010b7983 */ /* 0x000ee80000100800 */
[----:B-12---:R-:W2:Y:S01]  /*d630*/  LDL R13, [R1+0x1cc] ;  /* 0x0001cc00010d7983 */ /* 0x006ea20000100800 */
[----:B---3--:R-:W-:-:S04]  /*d640*/  FFMA.FTZ R11, R11, R3, R4 ;  /* 0x000000030b0b7223 */ /* 0x008fc80000010004 */
[----:B------:R-:W-:-:S06]  /*d650*/  FMUL.FTZ R12, R11, -1.4426950216293334961 ;  /* 0xbfb8aa3b0b0c7820 */ /* 0x000fcc0000410000 */
[----:B------:R-:W1:Y:S02]  /*d660*/  MUFU.EX2 R12, R12 ;  /* 0x0000000c000c7308 */ /* 0x000e640000000800 */
[----:B-1----:R-:W-:-:S06]  /*d670*/  FADD.FTZ R12, R12, 1 ;  /* 0x3f8000000c0c7421 */ /* 0x002fcc0000010000 */
[----:B------:R-:W1:Y:S02]  /*d680*/  MUFU.RCP R12, R12 ;  /* 0x0000000c000c7308 */ /* 0x000e640000001000 */
[----:B-1----:R-:W-:Y:S01]  /*d690*/  FMUL.FTZ R28, R28, R12 ;  /* 0x0000000c1c1c7220 */ /* 0x002fe20000410000 */
[----:B------:R-:W-:-:S04]  /*d6a0*/  FADD.FTZ R12, -R12, 1 ;  /* 0x3f8000000c0c7421 */ /* 0x000fc80000010100 */
[----:B------:R-:W-:Y:S01]  /*d6b0*/  FFMA.FTZ R12, R11, R12, 1 ;  /* 0x3f8000000b0c7423 */ /* 0x000fe2000001000c */
[----:B--2---:R-:W-:-:S03]  /*d6c0*/  FFMA.FTZ R11, R13, R16, R5 ;  /* 0x000000100d0b7223 */ /* 0x004fc60000010005 */
        /* <DEDUP_REMOVED lines=9> */
.L_x_2677:
[----:B------:R-:W-:Y:S04]  /*d760*/  BSSY B0, `(.L_x_2678) ;  /* 0x0000017000007945 */ /* 0x000fe80003800000 */
[----:B------:R-:W-:Y:S05]  /*d770*/  @P6 BRA `(.L_x_2679) ;  /* 0x0000000000546947 */ /* 0x000fea0003800000 */
[----:B-12---:R-:W2:Y:S01]  /*d780*/  LDL.LU R13, [R1+0x48] ;  /* 0x00004800010d7983 */ /* 0x006ea20000300800 */
        /* <DEDUP_REMOVED lines=20> */
.L_x_2679:
[----:B------:R-:W-:Y:S05]  /*d8d0*/  BSYNC B0 ;  /* 0x0000000000007941 */ /* 0x000fea0003800000 */
.L_x_2678:
[----:B------:R-:W-:Y:S05]  /*d8e0*/  @!P5 BRA `(.L_x_2680) ;  /* 0x000000000050d947 */ /* 0x000fea0003800000 */
[----:B------:R-:W4:Y:S04]  /*d8f0*/  LDL R11, [R1+0x4c] ;  /* 0x00004c00010b7983 */ /* 0x000f280000100800 */
[----:B-123--:R-:W2:Y:S01]  /*d900*/  LDL R13, [R1+0x1d0] ;  /* 0x0001d000010d7983 */ /* 0x00eea20000100800 */
[----:B----4-:R-:W-:-:S04]  /*d910*/  FFMA.FTZ R11, R11, R3, R4 ;  /* 0x000000030b0b7223 */ /* 0x010fc80000010004 */
        /* <DEDUP_REMOVED lines=17> */
.L_x_2680:
[----:B------:R-:W-:Y:S04]  /*da30*/  BSSY B0, `(.L_x_2681) ;  /* 0x0000017000007945 */ /* 0x000fe80003800000 */
[----:B------:R-:W-:Y:S05]  /*da40*/  @P0 BRA `(.L_x_2682) ;  /* 0x0000000000540947 */ /* 0x000fea0003800000 */
[----:B-123--:R-:W2:Y:S01]  /*da50*/  LDL.LU R13, [R1+0x4c] ;  /* 0x00004c00010d7983 */ /* 0x00eea20000300800 */
        /* <DEDUP_REMOVED lines=20> */
.L_x_2682:
[----:B------:R-:W-:Y:S05]  /*dba0*/  BSYNC B0 ;  /* 0x0000000000007941 */ /* 0x000fea0003800000 */
.L_x_2681:
[----:B------:R-:W-:Y:S05]  /*dbb0*/  @!P5 BRA `(.L_x_2683) ;  /* 0x000000000050d947 */ /* 0x000fea0003800000 */
[----:B------:R-:W2:Y:S04]  /*dbc0*/  LDL R11, [R1+0x40] ;  /* 0x00004000010b7983 */ /* 0x000ea80000100800 */
[----:B-1234-:R-:W2:Y:S01]  /*dbd0*/  LDL R13, [R1+0x44] ;  /* 0x00004400010d7983 */ /* 0x01eea20000100800 */
        /* <DEDUP_REMOVED lines=18> */
.L_x_2683:
[----:B------:R-:W-:Y:S04]  /*dd00*/  BSSY B0, `(.L_x_2684) ;  /* 0x0000017000007945 */ /* 0x000fe80003800000 */
[----:B------:R-:W-:Y:S05]  /*dd10*/  @P2 BRA `(.L_x_2685) ;  /* 0x0000000000542947 */ /* 0x000fea0003800000 */
[----:B-1234-:R-:W2:Y:S01]  /*dd20*/  LDL.LU R13, [R1+0x40] ;  /* 0x00004000010d7983 */ /* 0x01eea20000300800 */
        /* <DEDUP_REMOVED lines=20> */
.L_x_2685:
[----:B------:R-:W-:Y:S05]  /*de70*/  BSYNC B0 ;  /* 0x0000000000007941 */ /* 0x000fea0003800000 */
.L_x_2684:
[----:B------:R0:W5:Y:S04]  /*de80*/  LDL R31, [R1+0xac] ;  /* 0x0000ac00011f7983 */ /* 0x0001680000100800 */
[----:B------:R0:W5:Y:S04]  /*de90*/  LDL R29, [R1+0xd8] ;  /* 0x0000d800011d7983 */ /* 0x0001680000100800 */
[----:B------:R0:W5:Y:S04]  /*dea0*/  LDL R30, [R1+0x1d4] ;  /* 0x0001d400011e7983 */ /* 0x0001680000100800 */
[----:B------:R0:W5:Y:S01]  /*deb0*/  LDL R28, [R1+0xdc] ;  /* 0x0000dc00011c7983 */ /* 0x0001620000100800 */
[----:B------:R-:W-:-:S02]  /*dec0*/  IADD3 R11, R2, 0xe0, RZ ;  /* 0x000000e0020b7810 */ /* 0x000fc40007ffe0ff */
[C---:B01234-:R-:W-:Y:S02]  /*ded0*/  IADD3 R12, R2.reuse, 0xf0, RZ ;  /* 0x000000f0020c7810 */ /* 0x05ffe40007ffe0ff */
        /* <DEDUP_REMOVED lines=9> */
[----:B-----5:R-:W-:Y:S02]  /*df70*/  SHF.R.S32.HI R15, RZ, 0x1f, R12 ;  /* 0x0000001fff0f7819 */ /* 0x020fe4000001140c */
        /* <DEDUP_REMOVED lines=34> */
.L_x_2686:
[----:B------:R-:W-:Y:S04]  /*e1a0*/  BSSY B0, `(.L_x_2687) ;  /* 0x0000015000007945 */ /* 0x000fe80003800000 */
[----:B------:R-:W-:Y:S05]  /*e1b0*/  @P6 BRA `(.L_x_2688) ;  /* 0x00000000004c6947 */ /* 0x000fea0003800000 */
[----:B------:R-:W-:Y:S01]  /*e1c0*/  MOV R23, UR5 ;  /* 0x0000000500177c02 */ /* 0x000fe20008000f00 */
[----:B------:R-:W-:Y:S01]  /*e1d0*/  ULDC.64 UR14, c[0x0][0x288] ;  /* 0x0000a200000e7ab9 */ /* 0x000fe20000000a00 */
[----:B------:R-:W-:Y:S01]  /*e1e0*/  MOV R26, R6 ;  /* 0x00000006001a7202 */ /* 0x000fe20000000f00 */
[----:B------:R-:W-:Y:S01]  /*e1f0*/  IMAD R22, R22, UR14, RZ ;  /* 0x0000000e16167c24 */ /* 0x000fe2000f8e02ff */
[----:B------:R-:W-:Y:S01]  /*e200*/  MOV R27, R9 ;  /* 0x00000009001b7202 */ /* 0x000fe20000000f00 */
[----:B------:R-:W-:Y:S02]  /*e210*/  FFMA.FTZ R23, R31, R23, UR13 ;  /* 0x0000000d1f177e23 */ /* 0x000fe40008010017 */
[----:B------:R-:W-:Y:S02]  /*e220*/  IMAD R22, R21, UR15, R22 ;  /* 0x0000000f15167c24 */ /* 0x000fe4000f8e0216 */
[----:B0-----:R-:W-:Y:S01]  /*e230*/  FFMA.FTZ R29, R3, R29, -R23 ;  /* 0x0000001d031d7223 */ /* 0x001fe20000010817 */
[----:B------:R-:W-:Y:S01]  /*e240*/  MOV R23, UR5 ;  /* 0x0000000500177c02 */ /* 0x000fe20008000f00 */
[----:B------:R-:W-:Y:S01]  /*e250*/  IMAD.WIDE.U32 R26, R21, UR14, R26 ;  /* 0x0000000e151a7c25 */ /* 0x000fe2000f8e001a */
[----:B------:R-:W-:-:S03]  /*e260*/  ULDC.64 UR14, c[0x0][0x210] ;  /* 0x00008400000e7ab9 */ /* 0x000fc60000000a00 */
[----:B------:R-:W-:Y:S01]  /*e270*/  FFMA.FTZ R23, R30, R23, UR13 ;  /* 0x0000000d1e177e23 */ /* 0x000fe20008010017 */
[----:B------:R-:W-:Y:S02]  /*e280*/  IADD3 R21, R27, R22, RZ ;  /* 0x000000161b157210 */ /* 0x000fe40007ffe0ff */
[----:B------:R-:W-:Y:S01]  /*e290*/  LEA R22, P6, R26, UR14, 0x2 ;  /* 0x0000000e1a167c11 */ /* 0x000fe2000f8c10ff */
[----:B------:R-:W-:-:S03]  /*e2a0*/  FFMA.FTZ R28, R16, R28, -R23 ;  /* 0x0000001c101c7223 */ /* 0x000fc60000010817 */
[----:B------:R-:W-:Y:S01]  /*e2b0*/  LEA.HI.X R23, R26, UR15, R21, 0x2, P6 ;  /* 0x0000000f1a177c11 */ /* 0x000fe2000b0f1415 */
[----:B------:R-:W-:Y:S01]  /*e2c0*/  FMUL.FTZ R26, R29, UR26 ;  /* 0x0000001a1d1a7c20 */ /* 0x000fe20008410000 */
[----:B------:R-:W-:-:S05]  /*e2d0*/  FMUL.FTZ R27, R28, UR26 ;  /* 0x0000001a1c1b7c20 */ /* 0x000fca0008410000 */
[----:B------:R1:W-:Y:S02]  /*e2e0*/  STG.E.64 desc[UR22][R22.64], R26 ;  /* 0x0000001a16007986 */ /* 0x0003e4000c101b16 */
.L_x_2688:
[----:B------:R-:W-:Y:S05]  /*e2f0*/  BSYNC B0 ;  /* 0x0000000000007941 */ /* 0x000fea0003800000 */
.L_x_2687:
        /* <DEDUP_REMOVED lines=25> */
.L_x_2689:
        /* <DEDUP_REMOVED lines=25> */
.L_x_2691:
[----:B------:R-:W-:Y:S05]  /*e620*/  BSYNC B0 ;  /* 0x0000000000007941 */ /* 0x000fea0003800000 */
.L_x_2690:
        /* <DEDUP_REMOVED lines=25> */
.L_x_2692:
[----:B------:R-:W-:Y:S04]  /*e7c0*/  BSSY B0, `(.L_x_2693) ;  /* 0x0000019000007945 */ /* 0x000fe80003800000 */
[----:B------:R-:W-:Y:S05]  /*e7d0*/  @P2 BRA `(.L_x_2694) ;  /* 0x00000000005c2947 */ /* 0x000fea0003800000 */
[----:B------:R-:W5:Y:S01]  /*e7e0*/  LDL.LU R24, [R1+0xb8] ;  /* 0x0000b80001187983 */ /* 0x000f620000300800 */
[----:B----4-:R-:W-:Y:S01]  /*e7f0*/  MOV R10, UR5 ;  /* 0x00000005000a7c02 */ /* 0x010fe20008000f00 */
[----:B------:R-:W-:Y:S02]  /*e800*/  ULDC.64 UR14, c[0x0][0x288] ;  /* 0x0000a200000e7ab9 */ /* 0x000fe40000000a00 */
[----:B-1-3--:R-:W3:Y:S04]  /*e810*/  LDL.LU R23, [R1+0xf8] ;  /* 0x0000f80001177983 */ /* 0x00aee80000300800 */
[----:B------:R-:W4:Y:S04]  /*e820*/  LDL.LU R22, [R1+0x1e4] ;  /* 0x0001e40001167983 */ /* 0x000f280000300800 */
[----:B--2---:R-:W2:Y:S01]  /*e830*/  LDL.LU R21, [R1+0xfc] ;  /* 0x0000fc0001157983 */ /* 0x004ea20000300800 */
[----:B-----5:R-:W-:-:S04]  /*e840*/  FFMA.FTZ R10, R24, R10, UR13 ;  /* 0x0000000d180a7e23 */ /* 0x020fc8000801000a */
[----:B---3--:R-:W-:Y:S01]  /*e850*/  FFMA.FTZ R24, R3, R23, -R10 ;  /* 0x0000001703187223 */ /* 0x008fe2000001080a */
[----:B------:R-:W-:Y:S02]  /*e860*/  MOV R10, UR5 ;  /* 0x00000005000a7c02 */ /* 0x000fe40008000f00 */
[----:B------:R-:W-:-:S03]  /*e870*/  MOV R23, R9 ;  /* 0x0000000900177202 */ /* 0x000fc60000000f00 */
[----:B----4-:R-:W-:Y:S01]  /*e880*/  FFMA.FTZ R10, R22, R10, UR13 ;  /* 0x0000000d160a7e23 */ /* 0x010fe2000801000a */
[----:B------:R-:W-:-:S03]  /*e890*/  MOV R22, R6 ;  /* 0x0000000600167202 */ /* 0x000fc60000000f00 */
[----:B--2---:R-:W-:Y:S01]  /*e8a0*/  FFMA.FTZ R21, R16, R21, -R10 ;  /* 0x0000001510157223 */ /* 0x004fe2000001080a */
        /* <DEDUP_REMOVED lines=10> */
.L_x_2694:
[----:B------:R-:W-:Y:S05]  /*e950*/  BSYNC B0 ;  /* 0x0000000000007941 */ /* 0x000fea0003800000 */
.L_x_2693:
[----:B------:R-:W-:Y:S05]  /*e960*/  @!P5 BRA `(.L_x_2695) ;  /* 0x000000000060d947 */ /* 0x000fea0003800000 */
[----:B-1--4-:R-:W4:Y:S04]  /*e970*/  LDL R10, [R1+0xbc] ;  /* 0x0000bc00010a7983 */ /* 0x012f280000100800 */
[----:B------:R-:W5:Y:S04]  /*e980*/  LDL.LU R14, [R1+0x108] ;  /* 0x00010800010e7983 */ /* 0x000f680000300800 */
[----:B---3--:R-:W3:Y:S04]  /*e990*/  LDL R22, [R1+0xd4] ;  /* 0x0000d40001167983 */ /* 0x008ee80000100800 */
[----:B--2---:R-:W2:Y:S01]  /*e9a0*/  LDL.LU R21, [R1+0x10c] ;  /* 0x00010c0001157983 */ /* 0x004ea20000300800 */
[----:B----4-:R-:W-:-:S04]  /*e9b0*/  FFMA.FTZ R10, R10, R3, R4 ;  /* 0x000000030a0a7223 */ /* 0x010fc80000010004 */
[----:B------:R-:W-:-:S06]  /*e9c0*/  FMUL.FTZ R11, R10, -1.4426950216293334961 ;  /* 0xbfb8aa3b0a0b7820 */ /* 0x000fcc0000410000 */
        /* <DEDUP_REMOVED lines=18> */
.L_x_2695:
        /* <DEDUP_REMOVED lines=13> */
[----:B----4-:R-:W-:-:S04]  /*ebc0*/  FFMA.FTZ R10, R14, R10, UR13 ;  /* 0x0000000d0e0a7e23 */ /* 0x010fc8000801000a */
[----:B-----5:R-:W-:Y:S01]  /*ebd0*/  FFMA.FTZ R21, R16, R11, -R10 ;  /* 0x0000000b10157223 */ /* 0x020fe2000001080a */
        /* <DEDUP_REMOVED lines=10> */
.L_x_2697:
[----:B------:R-:W-:Y:S05]  /*ec80*/  BSYNC B0 ;  /* 0x0000000000007941 */ /* 0x000fea0003800000 */
.L_x_2696:
[----:B------:R-:W-:Y:S05]  /*ec90*/  @!P5 BRA `(.L_x_2698) ;  /* 0x000000000060d947 */ /* 0x000fea0003800000 */
[----:B-1--4-:R-:W4:Y:S04]  /*eca0*/  LDL R10, [R1+0xd0] ;  /* 0x0000d000010a7983 */ /* 0x012f280000100800 */
[----:B------:R-:W5:Y:S04]  /*ecb0*/  LDL.LU R12, [R1+0xc8] ;  /* 0x0000c800010c7983 */ /* 0x000f680000300800 */
[----:B------:R-:W2:Y:S04]  /*ecc0*/  LDL R15, [R1+0xe0] ;  /* 0x0000e000010f7983 */ /* 0x000ea80000100800 */
[----:B------:R-:W3:Y:S01]  /*ecd0*/  LDL.LU R14, [R1+0xcc] ;  /* 0x0000cc00010e7983 */ /* 0x000ee20000300800 */
        /* <DEDUP_REMOVED lines=8> */
[----:B--2---:R-:W-:-:S03]  /*ed60*/  FFMA.FTZ R10, R15, R16, R5 ;  /* 0x000000100f0a7223 */ /* 0x004fc60000010005 */
[----:B------:R-:W-:Y:S01]  /*ed70*/  FMUL.FTZ R12, R12, R11 ;  /* 0x0000000b0c0c7220 */ /* 0x000fe20000410000 */
[----:B------:R-:W-:-:S04]  /*ed80*/  FMUL.FTZ R11, R10, -1.4426950216293334961 ;  /* 0xbfb8aa3b0a0b7820 */ /* 0x000fc80000410000 */
[----:B------:R3:W-:Y:S02]  /*ed90*/  STL [R1+0xc8], R12 ;  /* 0x0000c80c01007387 */ /* 0x0007e40000100800 */
[----:B------:R-:W1:Y:S02]  /*eda0*/  MUFU.EX2 R11, R11 ;  /* 0x0000000b000b7308 */ /* 0x000e640000000800 */
[----:B-1----:R-:W-:-:S06]  /*edb0*/  FADD.FTZ R11, R11, 1 ;  /* 0x3f8000000b0b7421 */ /* 0x002fcc0000010000 */
[----:B------:R-:W3:Y:S02]  /*edc0*/  MUFU.RCP R11, R11 ;  /* 0x0000000b000b7308 */ /* 0x000ee40000001000 */
[----:B---3--:R-:W-:Y:S01]  /*edd0*/  FMUL.FTZ R12, R14, R11 ;  /* 0x0000000b0e0c7220 */ /* 0x008fe20000410000 */
[----:B------:R-:W-:-:S04]  /*ede0*/  FADD.FTZ R11, -R11, 1 ;  /* 0x3f8000000b0b7421 */ /* 0x000fc80000010100 */
[----:B------:R-:W-:-:S04]  /*edf0*/  FFMA.FTZ R11, R10, R11, 1 ;  /* 0x3f8000000a0b7423 */ /* 0x000fc8000001000b */
[----:B------:R-:W-:-:S05]  /*ee00*/  FMUL.FTZ R10, R12, R11 ;  /* 0x0000000b0c0a7220 */ /* 0x000fca0000410000 */
[----:B------:R1:W-:Y:S02]  /*ee10*/  STL [R1+0xcc], R10 ;  /* 0x0000cc0a01007387 */ /* 0x0003e40000100800 */
.L_x_2698:
[----:B------:R-:W-:Y:S04]  /*ee20*/  BSSY B0, `(.L_x_2699) ;  /* 0x0000019000007945 */ /* 0x000fe80003800000 */
[----:B------:R-:W-:Y:S05]  /*ee30*/  @P4 BRA `(.L_x_2700) ;  /* 0x00000000005c4947 */ /* 0x000fea0003800000 */
[----:B-1----:R-:W5:Y:S01]  /*ee40*/  LDL.LU R15, [R1+0xd0] ;  /* 0x0000d000010f7983 */ /* 0x002f620000300800 */
[----:B----4-:R-:W-:Y:S01]  /*ee50*/  MOV R10, UR5 ;  /* 0x00000005000a7c02 */ /* 0x010fe20008000f00 */
[----:B------:R-:W-:Y:S02]  /*ee60*/  ULDC.64 UR14, c[0x0][0x288] ;  /* 0x0000a200000e7ab9 */ /* 0x000fe40000000a00 */
[----:B------:R-:W4:Y:S04]  /*ee70*/  LDL.LU R14, [R1+0xc8] ;  /* 0x0000c800010e7983 */ /* 0x000f280000300800 */
[----:B------:R-:W2:Y:S04]  /*ee80*/  LDL.LU R12, [R1+0xe0] ;  /* 0x0000e000010c7983 */ /* 0x000ea80000300800 */
[----:B------:R-:W3:Y:S01]  /*ee90*/  LDL.LU R11, [R1+0xcc] ;  /* 0x0000cc00010b7983 */ /* 0x000ee20000300800 */
[----:B------:R-:W-:-:S04]  /*eea0*/  IMAD R17, R17, UR14, RZ ;  /* 0x0000000e11117c24 */ /* 0x000fc8000f8e02ff */
[----:B------:R-:W-:Y:S02]  /*eeb0*/  IMAD R17, R13, UR15, R17 ;  /* 0x0000000f0d117c24 */ /* 0x000fe4000f8e0211 */
[----:B-----5:R-:W-:-:S04]  /*eec0*/  FFMA.FTZ R10, R15, R10, UR13 ;  /* 0x0000000d0f0a7e23 */ /* 0x020fc8000801000a */
[----:B----4-:R-:W-:Y:S01]  /*eed0*/  FFMA.FTZ R14, R3, R14, -R10 ;  /* 0x0000000e030e7223 */ /* 0x010fe2000001080a */
[----:B------:R-:W-:-:S05]  /*eee0*/  MOV R10, UR5 ;  /* 0x00000005000a7c02 */ /* 0x000fca0008000f00 */
[----:B--2---:R-:W-:-:S04]  /*eef0*/  FFMA.FTZ R10, R12, R10, UR13 ;  /* 0x0000000d0c0a7e23 */ /* 0x004fc8000801000a */
[----:B---3--:R-:W-:Y:S01]  /*ef00*/  FFMA.FTZ R15, R16, R11, -R10 ;  /* 0x0000000b100f7223 */ /* 0x008fe2000001080a */
        /* <DEDUP_REMOVED lines=10> */
.L_x_2700:
[----:B------:R-:W-:Y:S05]  /*efb0*/  BSYNC B0 ;  /* 0x0000000000007941 */ /* 0x000fea0003800000 */
.L_x_2699:
[----:B------:R1:W5:Y:S04]  /*efc0*/  LDL R31, [R1+0xe4] ;  /* 0x0000e400011f7983 */ /* 0x0003680000100800 */
[----:B0-----:R0:W5:Y:S04]  /*efd0*/  LDL R28, [R1+0x120] ;  /* 0x00012000011c7983 */ /* 0x0011680000100800 */
[----:B------:R0:W5:Y:S04]  /*efe0*/  LDL R30, [R1+0x1e8] ;  /* 0x0001e800011e7983 */ /* 0x0001680000100800 */
[----:B------:R0:W5:Y:S01]  /*eff0*/  LDL R29, [R1+0x124] ;  /* 0x00012400011d7983 */ /* 0x0001620000100800 */
[----:B-1--4-:R-:W-:-:S02]  /*f000*/  IADD3 R10, R2, 0x130, RZ ;  /* 0x00000130020a7810 */ /* 0x012fc40007ffe0ff */
[C---:B------:R-:W-:Y:S02]  /*f010*/  IADD3 R11, R2.reuse, 0x140, RZ ;  /* 0x00000140020b7810 */ /* 0x040fe40007ffe0ff */
[----:B------:R-:W-:Y:S02]  /*f020*/  IADD3 R12, R2, 0x150, RZ ;  /* 0x00000150020c7810 */ /* 0x000fe40007ffe0ff */
[----:B------:R-:W-:Y:S02]  /*f030*/  ISETP.GE.U32.AND P6, PT, R20, UR6, PT ;  /* 0x0000000614007c0c */ /* 0x000fe4000bfc6070 */
[----:B------:R-:W-:Y:S02]  /*f040*/  ISETP.GE.U32.AND P0, PT, R25, UR6, PT ;  /* 0x0000000619007c0c */ /* 0x000fe4000bf06070 */
[----:B------:R-:W-:Y:S02]  /*f050*/  ISETP.GE.U32.AND P2, PT, R10, UR6, PT ;  /* 0x000000060a007c0c */ /* 0x000fe4000bf46070 */
[----:B------:R-:W-:-:S02]  /*f060*/  ISETP.GE.U32.AND P3, PT, R11, UR6, PT ;  /* 0x000000060b007c0c */ /* 0x000fc4000bf66070 */
[----:B------:R-:W-:Y:S02]  /*f070*/  ISETP.GE.U32.AND P4, PT, R12, UR6, PT ;  /* 0x000000060c007c0c */ /* 0x000fe4000bf86070 */
[----:B--2---:R-:W-:Y:S02]  /*f080*/  SHF.R.S32.HI R21, RZ, 0x1f, R20 ;  /* 0x0000001fff157819 */ /* 0x004fe40000011414 */
[----:B---3--:R-:W-:Y:S02]  /*f090*/  SHF.R.S32.HI R26, RZ, 0x1f, R25 ;  /* 0x0000001fff1a7819 */ /* 0x008fe40000011419 */
        /* <DEDUP_REMOVED lines=36> */
.L_x_2701:
        /* <DEDUP_REMOVED lines=21> */
.L_x_2703:
[----:B------:R-:W-:Y:S05]  /*f430*/  BSYNC B0 ;  /* 0x0000000000007941 */ /* 0x000fea0003800000 */
.L_x_2702:
[----:B------:R-:W-:Y:S05]  /*f440*/  @!P5 BRA `(.L_x_2704) ;  /* 0x000000000060d947 */ /* 0x000fea0003800000 */
[----:B-1----:R-:W2:Y:S04]  /*f450*/  LDL R20, [R1+0x100] ;  /* 0x0001000001147983 */ /* 0x002ea80000100800 */
[----:B0----5:R-:W3:Y:S04]  /*f460*/  LDL.LU R28, [R1+0x128] ;  /* 0x00012800011c7983 */ /* 0x021ee80000300800 */
[----:B------:R-:W4:Y:S04]  /*f470*/  LDL R27, [R1+0x11c] ;  /* 0x00011c00011b7983 */ /* 0x000f280000100800 */
        /* <DEDUP_REMOVED lines=21> */
.L_x_2704:
[----:B------:R-:W-:Y:S04]  /*f5d0*/  BSSY B0, `(.L_x_2705) ;  /* 0x0000019000007945 */ /* 0x000fe80003800000 */
[----:B------:R-:W-:Y:S05]  /*f5e0*/  @P0 BRA `(.L_x_2706) ;  /* 0x00000000005c0947 */ /* 0x000fea0003800000 */
[----:B------:R-:W3:Y:S01]  /*f5f0*/  LDL.LU R27, [R1+0x100] ;  /* 0x00010000011b7983 */ /* 0x000ee20000300800 */
[----:B-12---:R-:W-:Y:S01]  /*f600*/  MOV R20, UR5 ;  /* 0x0000000500147c02 */ /* 0x006fe20008000f00 */
[----:B------:R-:W-:Y:S02]  /*f610*/  ULDC.64 UR14, c[0x0][0x288] ;  /* 0x0000a200000e7ab9 */ /* 0x000fe40000000a00 */
[----:B------:R-:W0:Y:S04]  /*f620*/  LDL.LU R23, [R1+0x128] ;  /* 0x0001280001177983 */ /* 0x000e280000300800 */
[----:B------:R-:W2:Y:S04]  /*f630*/  LDL.LU R22, [R1+0x11c] ;  /* 0x00011c0001167983 */ /* 0x000ea80000300800 */
[----:B------:R-:W4:Y:S01]  /*f640*/  LDL.LU R21, [R1+0x12c] ;  /* 0x00012c0001157983 */ /* 0x000f220000300800 */
[----:B---3--:R-:W-:-:S04]  /*f650*/  FFMA.FTZ R20, R27, R20, UR13 ;  /* 0x0000000d1b147e23 */ /* 0x008fc80008010014 */
[----:B0----5:R-:W-:Y:S01]  /*f660*/  FFMA.FTZ R28, R3, R23, -R20 ;  /* 0x00000017031c7223 */ /* 0x021fe20000010814 */
[----:B------:R-:W-:Y:S02]  /*f670*/  MOV R20, UR5 ;  /* 0x0000000500147c02 */ /* 0x000fe40008000f00 */
[----:B------:R-:W-:-:S03]  /*f680*/  MOV R23, R9 ;  /* 0x0000000900177202 */ /* 0x000fc60000000f00 */
[----:B--2---:R-:W-:Y:S01]  /*f690*/  FFMA.FTZ R20, R22, R20, UR13 ;  /* 0x0000000d16147e23 */ /* 0x004fe20008010014 */
        /* <DEDUP_REMOVED lines=12> */
.L_x_2706:
[----:B------:R-:W-:Y:S05]  /*f760*/  BSYNC B0 ;  /* 0x0000000000007941 */ /* 0x000fea0003800000 */
.L_x_2705:
[----:B------:R-:W-:Y:S05]  /*f770*/  @!P5 BRA `(.L_x_2707) ;  /* 0x000000000060d947 */ /* 0x000fea0003800000 */
[----:B-123--:R-:W2:Y:S04]  /*f780*/  LDL R20, [R1+0x104] ;  /* 0x0001040001147983 */ /* 0x00eea80000100800 */
[----:B------:R-:W3:Y:S04]  /*f790*/  LDL.LU R26, [R1+0x140] ;  /* 0x00014000011a7983 */ /* 0x000ee80000300800 */
        /* <DEDUP_REMOVED lines=22> */
.L_x_2707:
[----:B------:R-:W-:Y:S04]  /*f900*/  BSSY B0, `(.L_x_2708) ;  /* 0x0000019000007945 */ /* 0x000fe80003800000 */
[----:B------:R-:W-:Y:S05]  /*f910*/  @P2 BRA `(.L_x_2709) ;  /* 0x00000000005c2947 */ /* 0x000fea0003800000 */
[----:B------:R-:W2:Y:S02]  /*f920*/  LDL.LU R25, [R1+0x104] ;  /* 0x0001040001197983 */ /* 0x000ea40000300800 */
[----:B-1234-:R-:W-:Y:S01]  /*f930*/  MOV R20, UR5 ;  /* 0x0000000500147c02 */ /* 0x01efe20008000f00 */
[----:B------:R-:W-:Y:S01]  /*f940*/  ULDC.64 UR14, c[0x0][0x288] ;  /* 0x0000a200000e7ab9 */ /* 0x000fe20000000a00 */
[----:B------:R-:W2:Y:S04]  /*f950*/  LDL.LU R23, [R1+0x140] ;  /* 0x0001400001177983 */ /* 0x000ea80000300800 */
[----:B------:R-:W3:Y:S04]  /*f960*/  LDL.LU R22, [R1+0x13c] ;  /* 0x00013c0001167983 */ /* 0x000ee80000300800 */
[----:B------:R-:W4:Y:S01]  /*f970*/  LDL.LU R21, [R1+0x144] ;  /* 0x0001440001157983 */ /* 0x000f220000300800 */
[----:B------:R-:W-:-:S04]  /*f980*/  IMAD R13, R13, UR14, RZ ;  /* 0x0000000e0d0d7c24 */ /* 0x000fc8000f8e02ff */
[----:B------:R-:W-:Y:S02]  /*f990*/  IMAD R13, R10, UR15, R13 ;  /* 0x0000000f0a0d7c24 */ /* 0x000fe4000f8e020d */
[----:B------:R-:W-:-:S04]  /*f9a0*/  FFMA.FTZ R20, R25, R20, UR13 ;  /* 0x0000000d19147e23 */ /* 0x000fc80008010014 */
[----:B--2---:R-:W-:Y:S01]  /*f9b0*/  FFMA.FTZ R26, R3, R23, -R20 ;  /* 0x00000017031a7223 */ /* 0x004fe20000010814 */
[----:B------:R-:W-:-:S05]  /*f9c0*/  MOV R20, UR5 ;  /* 0x0000000500147c02 */ /* 0x000fca0008000f00 */
[----:B---3--:R-:W-:-:S04]  /*f9d0*/  FFMA.FTZ R20, R22, R20, UR13 ;  /* 0x0000000d16147e23 */ /* 0x008fc80008010014 */
[----:B----4-:R-:W-:Y:S01]  /*f9e0*/  FFMA.FTZ R25, R16, R21, -R20 ;  /* 0x0000001510197223 */ /* 0x010fe20000010814 */
        /* <DEDUP_REMOVED lines=10> */
.L_x_2709:
[----:B------:R-:W-:Y:S05]  /*fa90*/  BSYNC B0 ;  /* 0x0000000000007941 */ /* 0x000fea0003800000 */
.L_x_2708:
[----:B------:R-:W-:Y:S05]  /*faa0*/  @!P5 BRA `(.L_x_2710) ;  /* 0x000000000060d947 */ /* 0x000fea0003800000 */
[----:B------:R-:W2:Y:S04]  /*fab0*/  LDL R10, [R1+0x118] ;  /* 0x00011800010a7983 */ /* 0x000ea80000100800 */
[----:B-1-3--:R-:W3:Y:S04]  /*fac0*/  LDL.LU R23, [R1+0x160] ;  /* 0x0001600001177983 */ /* 0x00aee80000300800 */
[----:B------:R-:W3:Y:S04]  /*fad0*/  LDL R22, [R1+0x180] ;  /* 0x0001800001167983 */ /* 0x000ee80000100800 */
[----:B------:R-:W3:Y:S01]  /*fae0*/  LDL.LU R21, [R1+0x164] ;  /* 0x0001640001157983 */ /* 0x000ee20000300800 */
[----:B--2---:R-:W-:-:S04]  /*faf0*/  FFMA.FTZ R13, R10, R3, R4 ;  /* 0x000000030a0d7223 */ /* 0x004fc80000010004 */
[----:B------:R-:W-:-:S06]  /*fb00*/  FMUL.FTZ R10, R13, -1.4426950216293334961 ;  /* 0xbfb8aa3b0d0a7820 */ /* 0x000fcc0000410000 */
[----:B------:R-:W1:Y:S02]  /*fb10*/  MUFU.EX2 R10, R10 ;  /* 0x0000000a000a7308 */ /* 0x000e640000000800 */
[----:B-1----:R-:W-:-:S06]  /*fb20*/  FADD.FTZ R10, R10, 1 ;  /* 0x3f8000000a0a7421 */ /* 0x002fcc0000010000 */
[----:B----4-:R-:W3:Y:S02]  /*fb30*/  MUFU.RCP R20, R10 ;  /* 0x0000000a00147308 */ /* 0x010ee40000001000 */
        /* <DEDUP_REMOVED lines=15> */
.L_x_2710:
[----:B------:R-:W-:Y:S04]  /*fc30*/  BSSY B0, `(.L_x_2711) ;  /* 0x0000019000007945 */ /* 0x000fe80003800000 */
[----:B------:R-:W-:Y:S05]  /*fc40*/  @P3 BRA `(.L_x_2712) ;  /* 0x00000000005c3947 */ /* 0x000fea0003800000 */
[----:B-1-3--:R-:W3:Y:S01]  /*fc50*/  LDL.LU R22, [R1+0x118] ;  /* 0x0001180001167983 */ /* 0x00aee20000300800 */
[----:B------:R-:W-:Y:S01]  /*fc60*/  MOV R10, UR5 ;  /* 0x00000005000a7c02 */ /* 0x000fe20008000f00 */
[----:B------:R-:W-:Y:S02]  /*fc70*/  ULDC.64 UR14, c[0x0][0x288] ;  /* 0x0000a200000e7ab9 */ /* 0x000fe40000000a00 */
[----:B------:R-:W3:Y:S04]  /*fc80*/  LDL.LU R21, [R1+0x160] ;  /* 0x0001600001157983 */ /* 0x000ee80000300800 */
[----:B--2-4-:R-:W2:Y:S04]  /*fc90*/  LDL.LU R20, [R1+0x180] ;  /* 0x0001800001147983 */ /* 0x014ea80000300800 */
[----:B------:R-:W4:Y:S01]  /*fca0*/  LDL.LU R13, [R1+0x164] ;  /* 0x00016400010d7983 */ /* 0x000f220000300800 */
[----:B---3--:R-:W-:-:S04]  /*fcb0*/  FFMA.FTZ R10, R22, R10, UR13 ;  /* 0x0000000d160a7e23 */ /* 0x008fc8000801000a */
[----:B------:R-:W-:Y:S01]  /*fcc0*/  FFMA.FTZ R22, R3, R21, -R10 ;  /* 0x0000001503167223 */ /* 0x000fe2000001080a */
        /* <DEDUP_REMOVED lines=15> */
.L_x_2712:
[----:B------:R-:W-:Y:S05]  /*fdc0*/  BSYNC B0 ;  /* 0x0000000000007941 */ /* 0x000fea0003800000 */
.L_x_2711:
[----:B------:R-:W-:Y:S05]  /*fdd0*/  @!P5 BRA `(.L_x_2713) ;  /* 0x000000000060d947 */ /* 0x000fea0003800000 */
[----:B-1----:R-:W2:Y:S04]  /*fde0*/  LDL R10, [R1+0x138] ;  /* 0x00013800010a7983 */ /* 0x002ea80000100800 */
[----:B------:R-:W2:Y:S04]  /*fdf0*/  LDL.LU R13, [R1+0x148] ;  /* 0x00014800010d7983 */ /* 0x000ea80000300800 */
[----:B--234-:R-:W2:Y:S04]  /*fe00*/  LDL R20, [R1+0x158] ;  /* 0x0001580001147983 */ /* 0x01cea80000100800 */
[----:B------:R-:W3:Y:S01]  /*fe10*/  LDL.LU R14, [R1+0x14c] ;  /* 0x00014c00010e7983 */ /* 0x000ee20000300800 */
        /* <DEDUP_REMOVED lines=20> */
.L_x_2713:
[----:B------:R-:W-:Y:S04]  /*ff60*/  BSSY B0, `(.L_x_2714) ;  /* 0x0000019000007945 */ /* 0x000fe80003800000 */
[----:B------:R-:W-:Y:S05]  /*ff70*/  @P4 BRA `(.L_x_2715) ;  /* 0x00000000005c4947 */ /* 0x000fea0003800000 */
[----:B-1234-:R-:W2:Y:S01]  /*ff80*/  LDL.LU R20, [R1+0x138] ;  /* 0x0001380001147983 */ /* 0x01eea20000300800 */
[----:B------:R-:W-:Y:S01]  /*ff90*/  MOV R10, UR5 ;  /* 0x00000005000a7c02 */ /* 0x000fe20008000f00 */
[----:B------:R-:W-:Y:S02]  /*ffa0*/  ULDC.64 UR14, c[0x0][0x288] ;  /* 0x0000a200000e7ab9 */ /* 0x000fe40000000a00 */
[----:B------:R-:W3:Y:S04]  /*ffb0*/  LDL.LU R14, [R1+0x148] ;  /* 0x00014800010e7983 */ /* 0x000ee80000300800 */
[----:B------:R-:W4:Y:S04]  /*ffc0*/  LDL.LU R13, [R1+0x158] ;  /* 0x00015800010d7983 */ /* 0x000f280000300800 */
[----:B------:R-:W4:Y:S01]  /*ffd0*/  LDL.LU R11, [R1+0x14c] ;  /* 0x00014c00010b7983 */ /* 0x000f220000300800 */
[----:B------:R-:W-:-:S04]  /*ffe0*/  IMAD R15, R15, UR14, RZ ;  /* 0x0000000e0f0f7c24 */ /* 0x000fc8000f8e02ff */
[----:B------:R-:W-:Y:S02]  /*fff0*/  IMAD R15, R12, UR15, R15 ;  /* 0x0000000f0c0f7c24 */ /* 0x000fe4000f8e020f */
[----:B--2---:R-:W-:-:S04]  /*10000*/  FFMA.FTZ R10, R20, R10, UR13 ;  /* 0x0000000d140a7e23 */ /* 0x004fc8000801000a */
[----:B---3--:R-:W-:Y:S01]  /*10010*/  FFMA.FTZ R20, R3, R14, -R10 ;  /* 0x0000000e03147223 */ /* 0x008fe2000001080a */
[----:B------:R-:W-:-:S05]  /*10020*/  MOV R10, UR5 ;  /* 0x00000005000a7c02 */ /* 0x000fca0008000f00 */
[----:B----4-:R-:W-:-:S04]  /*10030*/  FFMA.FTZ R10, R13, R10, UR13 ;  /* 0x0000000d0d0a7e23 */ /* 0x010fc8000801000a */
        /* <DEDUP_REMOVED lines=11> */
.L_x_2715:
[----:B------:R-:W-:Y:S05]  /*100f0*/  BSYNC B0 ;  /* 0x0000000000007941 */ /* 0x000fea0003800000 */
.L_x_2714:
[----:B-----5:R0:W5:Y:S04]  /*10100*/  LDL R31, [R1+0xf0] ;  /* 0x0000f000011f7983 */ /* 0x0201680000100800 */
[----:B-1-3--:R1:W5:Y:S04]  /*10110*/  LDL R23, [R1+0x80] ;  /* 0x0000800001177983 */ /* 0x00a3680000100800 */
[----:B------:R1:W5:Y:S04]  /*10120*/  LDL R26, [R1+0x184] ;  /* 0x00018400011a7983 */ /* 0x0003680000100800 */
[----:B------:R1:W5:Y:S01]  /*10130*/  LDL R25, [R1+0x84] ;  /* 0x0000840001197983 */ /* 0x0003620000100800 */
[----:B------:R-:W-:-:S02]  /*10140*/  IADD3 R10, R2, 0x180, RZ ;  /* 0x00000180020a7810 */ /* 0x000fc40007ffe0ff */
[C---:B------:R-:W-:Y:S02]  /*10150*/  IADD3 R11, R2.reuse, 0x190, RZ ;  /* 0x00000190020b7810 */ /* 0x040fe40007ffe0ff */
[C---:B------:R-:W-:Y:S02]  /*10160*/  IADD3 R12, R2.reuse, 0x1a0, RZ ;  /* 0x000001a0020c7810 */ /* 0x040fe40007ffe0ff */
        /* <DEDUP_REMOVED lines=25> */
[C---:B------:R-:W-:Y:S02]  /*10300*/  IADD3 R13, R2.reuse, 0x1b0, RZ ;  /* 0x000001b0020d7810 */ /* 0x040fe40007ffe0ff */
[----:B------:R-:W-:Y:S01]  /*10310*/  IADD3 R22, R2, 0x1c0, RZ ;  /* 0x000001c002167810 */ /* 0x000fe20007ffe0ff */
[----:B-1----:R-:W-:Y:S08]  /*10320*/  @!P5 BRA `(.L_x_2716) ;  /* 0x000000000050d947 */ /* 0x002ff00003800000 */
[----:B-----5:R-:W-:-:S04]  /*10330*/  FFMA.FTZ R14, R31, R3, R4 ;  /* 0x000000031f0e7223 */ /* 0x020fc80000010004 */
[----:B------:R-:W-:-:S06]  /*10340*/  FMUL.FTZ R15, R14, -1.4426950216293334961 ;  /* 0xbfb8aa3b0e0f7820 */ /* 0x000fcc0000410000 */
[----:B------:R-:W0:Y:S02]  /*10350*/  MUFU.EX2 R15, R15 ;  /* 0x0000000f000f7308 */ /* 0x000e240000000800 */
[----:B0-----:R-:W-:-:S06]  /*10360*/  FADD.FTZ R15, R15, 1 ;  /* 0x3f8000000f0f7421 */ /* 0x001fcc0000010000 */
[----:B------:R-:W2:Y:S02]  /*10370*/  MUFU.RCP R15, R15 ;  /* 0x0000000f000f7308 */ /* 0x000ea40000001000 */
[----:B--2-4-:R-:W-:Y:S01]  /*10380*/  FMUL.FTZ R20, R23, R15 ;  /* 0x0000000f17147220 */ /* 0x014fe20000410000 */
        /* <DEDUP_REMOVED lines=14> */
.L_x_2716:
        /* <DEDUP_REMOVED lines=8> */
[----:B------:R-:W-:Y:S01]  /*104f0*/  FFMA.FTZ R14, R26, R14, UR13 ;  /* 0x0000000d1a0e7e23 */ /* 0x000fe2000801000e */
[----:B------:R-:W-:-:S03]  /*10500*/  IMAD R26, R21, UR14, RZ ;  /* 0x0000000e151a7c24 */ /* 0x000fc6000f8e02ff */
[----:B------:R-:W-:Y:S01]  /*10510*/  FFMA.FTZ R25, R16, R25, -R14 ;  /* 0x0000001910197223 */ /* 0x000fe2000001080e */
[----:B------:R-:W-:Y:S01]  /*10520*/  MOV R14, R6 ;  /* 0x00000006000e7202 */ /* 0x000fe20000000f00 */
[----:B------:R-:W-:-:S04]  /*10530*/  IMAD R26, R17, UR15, R26 ;  /* 0x0000000f111a7c24 */ /* 0x000fc8000f8e021a */
[----:B--2-4-:R-:W-:Y:S01]  /*10540*/  IMAD.WIDE.U32 R20, R17, UR14, R14 ;  /* 0x0000000e11147c25 */ /* 0x014fe2000f8e000e */
[----:B------:R-:W-:-:S04]  /*10550*/  ULDC.64 UR14, c[0x0][0x210] ;  /* 0x00008400000e7ab9 */ /* 0x000fc80000000a00 */
[----:B------:R-:W-:Y:S01]  /*10560*/  IADD3 R26, R21, R26, RZ ;  /* 0x0000001a151a7210 */ /* 0x000fe20007ffe0ff */
[----:B------:R-:W-:Y:S01]  /*10570*/  FMUL.FTZ R21, R25, UR26 ;  /* 0x0000001a19157c20 */ /* 0x000fe20008410000 */
[----:B------:R-:W-:-:S04]  /*10580*/  LEA R14, P6, R20, UR14, 0x2 ;  /* 0x0000000e140e7c11 */ /* 0x000fc8000f8c10ff */
[----:B------:R-:W-:Y:S01]  /*10590*/  LEA.HI.X R15, R20, UR15, R26, 0x2, P6 ;  /* 0x0000000f140f7c11 */ /* 0x000fe2000b0f141a */
[----:B------:R-:W-:-:S05]  /*105a0*/  FMUL.FTZ R20, R23, UR26 ;  /* 0x0000001a17147c20 */ /* 0x000fca0008410000 */
[----:B------:R1:W-:Y:S03]  /*105b0*/  STG.E.64 desc[UR22][R14.64], R20 ;  /* 0x000000140e007986 */ /* 0x0003e6000c101b16 */
.L_x_2718:
[----:B------:R-:W-:Y:S05]  /*105c0*/  BSYNC B0 ;  /* 0x0000000000007941 */ /* 0x000fea0003800000 */
.L_x_2717:
[----:B------:R-:W-:Y:S05]  /*105d0*/  @!P5 BRA `(.L_x_2719) ;  /* 0x000000000060d947 */ /* 0x000fea0003800000 */
[----:B-1----:R-:W3:Y:S04]  /*105e0*/  LDL R14, [R1+0xf4] ;  /* 0x0000f400010e7983 */ /* 0x002ee80000100800 */
[----:B------:R-:W3:Y:S04]  /*105f0*/  LDL.LU R17, [R1+0xc0] ;  /* 0x0000c00001117983 */ /* 0x000ee80000300800 */
[----:B------:R-:W3:Y:S04]  /*10600*/  LDL R21, [R1+0x16c] ;  /* 0x00016c0001157983 */ /* 0x000ee80000100800 */
[----:B--2-4-:R-:W2:Y:S01]  /*10610*/  LDL.LU R20, [R1+0xc4] ;  /* 0x0000c40001147983 */ /* 0x014ea20000300800 */
        /* <DEDUP_REMOVED lines=20> */
.L_x_2719:
[----:B------:R-:W-:Y:S04]  /*10760*/  BSSY B0, `(.L_x_2720) ;  /* 0x0000019000007945 */ /* 0x000fe80003800000 */
[----:B------:R-:W-:Y:S05]  /*10770*/  @P0 BRA `(.L_x_2721) ;  /* 0x00000000005c0947 */ /* 0x000fea0003800000 */
[----:B-1----:R-:W2:Y:S01]  /*10780*/  LDL.LU R21, [R1+0xf4] ;  /* 0x0000f40001157983 */ /* 0x002ea20000300800 */
[----:B---3--:R-:W-:Y:S01]  /*10790*/  MOV R14, UR5 ;  /* 0x00000005000e7c02 */ /* 0x008fe20008000f00 */
[----:B------:R-:W-:Y:S02]  /*107a0*/  ULDC.64 UR14, c[0x0][0x288] ;  /* 0x0000a200000e7ab9 */ /* 0x000fe40000000a00 */
[----:B--2-4-:R-:W2:Y:S04]  /*107b0*/  LDL.LU R20, [R1+0xc0] ;  /* 0x0000c00001147983 */ /* 0x014ea80000300800 */
[----:B------:R-:W3:Y:S04]  /*107c0*/  LDL.LU R17, [R1+0x16c] ;  /* 0x00016c0001117983 */ /* 0x000ee80000300800 */
[----:B------:R-:W4:Y:S01]  /*107d0*/  LDL.LU R15, [R1+0xc4] ;  /* 0x0000c400010f7983 */ /* 0x000f220000300800 */
[----:B------:R-:W-:Y:S01]  /*107e0*/  FFMA.FTZ R14, R21, R14, UR13 ;  /* 0x0000000d150e7e23 */ /* 0x000fe2000801000e */
[----:B------:R-:W-:-:S03]  /*107f0*/  MOV R21, UR5 ;  /* 0x0000000500157c02 */ /* 0x000fc60008000f00 */
[----:B--2---:R-:W-:Y:S01]  /*10800*/  FFMA.FTZ R20, R3, R20, -R14 ;  /* 0x0000001403147223 */ /* 0x004fe2000001080e */
[----:B------:R-:W-:Y:S01]  /*10810*/  MOV R14, R6 ;  /* 0x00000006000e7202 */ /* 0x000fe20000000f00 */
[----:B---3--:R-:W-:Y:S01]  /*10820*/  FFMA.FTZ R21, R17, R21, UR13 ;  /* 0x0000000d11157e23 */ /* 0x008fe20008010015 */
[----:B------:R-:W-:Y:S02]  /*10830*/  IMAD R17, R30, UR14, RZ ;  /* 0x0000000e1e117c24 */ /* 0x000fe4000f8e02ff */
[----:B------:R-:W-:Y:S01]  /*10840*/  FMUL.FTZ R20, R20, UR26 ;  /* 0x0000001a14147c20 */ /* 0x000fe20008410000 */
[----:B----4-:R-:W-:Y:S01]  /*10850*/  FFMA.FTZ R21, R16, R15, -R21 ;  /* 0x0000000f10157223 */ /* 0x010fe20000010815 */
[----:B------:R-:W-:Y:S01]  /*10860*/  MOV R15, R9 ;  /* 0x00000009000f7202 */ /* 0x000fe20000000f00 */
[C---:B------:R-:W-:Y:S02]  /*10870*/  IMAD R17, R24.reuse, UR15, R17 ;  /* 0x0000000f18117c24 */ /* 0x040fe4000f8e0211 */
[----:B------:R-:W-:Y:S01]  /*10880*/  FMUL.FTZ R21, R21, UR26 ;  /* 0x0000001a15157c20 */ /* 0x000fe20008410000 */
[----:B0----5:R-:W-:Y:S01]  /*10890*/  IMAD.WIDE.U32 R24, R24, UR14, R14 ;  /* 0x0000000e18187c25 */ /* 0x021fe2000f8e000e */
[----:B------:R-:W-:-:S04]  /*108a0*/  ULDC.64 UR14, c[0x0][0x210] ;  /* 0x00008400000e7ab9 */ /* 0x000fc80000000a00 */
[----:B------:R-:W-:Y:S02]  /*108b0*/  IADD3 R17, R25, R17, RZ ;  /* 0x0000001119117210 */ /* 0x000fe40007ffe0ff */
[----:B------:R-:W-:-:S04]  /*108c0*/  LEA R14, P0, R24, UR14, 0x2 ;  /* 0x0000000e180e7c11 */ /* 0x000fc8000f8010ff */
[----:B------:R-:W-:-:S05]  /*108d0*/  LEA.HI.X R15, R24, UR15, R17, 0x2, P0 ;  /* 0x0000000f180f7c11 */ /* 0x000fca00080f1411 */
[----:B------:R0:W-:Y:S04]  /*108e0*/  STG.E.64 desc[UR22][R14.64], R20 ;  /* 0x000000140e007986 */ /* 0x0001e8000c101b16 */
.L_x_2721:
[----:B------:R-:W-:Y:S05]  /*108f0*/  BSYNC B0 ;  /* 0x0000000000007941 */ /* 0x000fea0003800000 */
.L_x_2720:
[----:B------:R-:W-:Y:S05]  /*10900*/  @!P5 BRA `(.L_x_2722) ;  /* 0x000000000060d947 */ /* 0x000fea0003800000 */
[----:B01----:R-:W2:Y:S04]  /*10910*/  LDL R15, [R1+0x168] ;  /* 0x00016800010f7983 */ /* 0x003ea80000100800 */
[----:B---3--:R-:W3:Y:S04]  /*10920*/  LDL R14, [R1+0x170] ;  /* 0x00017000010e7983 */ /* 0x008ee80000100800 */
[----:B------:R-:W4:Y:S04]  /*10930*/  LDL.LU R21, [R1+0x150] ;  /* 0x0001500001157983 */ /* 0x000f280000300800 */
[----:B-----5:R-:W4:Y:S01]  /*10940*/  LDL.LU R23, [R1+0x154] ;  /* 0x0001540001177983 */ /* 0x020f220000300800 */
[----:B--2---:R-:W-:Y:S01]  /*10950*/  FFMA.FTZ R17, R15, R3, R4 ;  /* 0x000000030f117223 */ /* 0x004fe20000010004 */
[----:B---3--:R-:W-:-:S03]  /*10960*/  FFMA.FTZ R15, R14, R16, R5 ;  /* 0x000000100e0f7223 */ /* 0x008fc60000010005 */
[----:B----4-:R-:W-:Y:S01]  /*10970*/  FMUL.FTZ R20, R17, -1.4426950216293334961 ;  /* 0xbfb8aa3b11147820 */ /* 0x010fe20000410000 */
        /* <DEDUP_REMOVED lines=11> */
[----:B------:R-:W-:-:S04]  /*10a30*/  FADD.FTZ R14, -R14, 1 ;  /* 0x3f8000000e0e7421 */ /* 0x000fc80000010100 */
[----:B------:R-:W-:Y:S01]  /*10a40*/  FFMA.FTZ R14, R15, R14, 1 ;  /* 0x3f8000000f0e7423 */ /* 0x000fe2000001000e */
[----:B------:R-:W-:-:S03]  /*10a50*/  FMUL.FTZ R15, R21, R20 ;  /* 0x00000014150f7220 */ /* 0x000fc60000410000 */
[----:B------:R-:W-:-:S05]  /*10a60*/  FMUL.FTZ R14, R23, R14 ;  /* 0x0000000e170e7220 */ /* 0x000fca0000410000 */
[----:B------:R0:W-:Y:S04]  /*10a70*/  STL [R1+0x154], R14 ;  /* 0x0001540e01007387 */ /* 0x0001e80000100800 */
[----:B------:R0:W-:Y:S02]  /*10a80*/  STL [R1+0x150], R15 ;  /* 0x0001500f01007387 */ /* 0x0001e40000100800 */
.L_x_2722:
[----:B------:R-:W-:Y:S04]  /*10a90*/  BSSY B0, `(.L_x_2723) ;  /* 0x0000019000007945 */ /* 0x000fe80003800000 */
[----:B------:R-:W-:Y:S05]  /*10aa0*/  @P2 BRA `(.L_x_2724) ;  /* 0x00000000005c2947 */ /* 0x000fea0003800000 */
[----:B01----:R-:W2:Y:S01]  /*10ab0*/  LDL.LU R15, [R1+0x168] ;  /* 0x00016800010f7983 */ /* 0x003ea20000300800 */
[----:B------:R-:W-:Y:S01]  /*10ac0*/  MOV R17, UR5 ;  /* 0x0000000500117c02 */ /* 0x000fe20008000f00 */
[----:B------:R-:W-:Y:S02]  /*10ad0*/  ULDC.64 UR14, c[0x0][0x288] ;  /* 0x0000a200000e7ab9 */ /* 0x000fe40000000a00 */
[----:B---3--:R-:W3:Y:S04]  /*10ae0*/  LDL.LU R14, [R1+0x170] ;  /* 0x00017000010e7983 */ /* 0x008ee80000300800 */
[----:B------:R-:W3:Y:S04]  /*10af0*/  LDL.LU R24, [R1+0x150] ;  /* 0x0001500001187983 */ /* 0x000ee80000300800 */
[----:B-----5:R-:W3:Y:S01]  /*10b00*/  LDL.LU R23, [R1+0x154] ;  /* 0x0001540001177983 */ /* 0x020ee20000300800 */
[----:B------:R-:W-:Y:S01]  /*10b10*/  MOV R21, UR5 ;  /* 0x0000000500157c02 */ /* 0x000fe20008000f00 */
[----:B--2-4-:R-:W-:-:S02]  /*10b20*/  IMAD R20, R29, UR14, RZ ;  /* 0x0000000e1d147c24 */ /* 0x014fc4000f8e02ff */
[----:B------:R-:W-:Y:S01]  /*10b30*/  FFMA.FTZ R17, R15, R17, UR13 ;  /* 0x0000000d0f117e23 */ /* 0x000fe20008010011 */
[----:B------:R-:W-:Y:S01]  /*10b40*/  MOV R15, R9 ;  /* 0x00000009000f7202 */ /* 0x000fe20000000f00 */
[----:B---3--:R-:W-:Y:S01]  /*10b50*/  FFMA.FTZ R21, R14, R21, UR13 ;  /* 0x0000000d0e157e23 */ /* 0x008fe20008010015 */
[----:B------:R-:W-:Y:S01]  /*10b60*/  MOV R14, R6 ;  /* 0x00000006000e7202 */ /* 0x000fe20000000f00 */
[----:B------:R-:W-:-:S04]  /*10b70*/  FFMA.FTZ R17, R3, R24, -R17 ;  /* 0x0000001803117223 */ /* 0x000fc80000010811 */
        /* <DEDUP_REMOVED lines=10> */
.L_x_2724:
[----:B------:R-:W-:Y:S05]  /*10c20*/  BSYNC B0 ;  /* 0x0000000000007941 */ /* 0x000fea0003800000 */
.L_x_2723:
[----:B------:R-:W-:Y:S05]  /*10c30*/  @!P5 BRA `(.L_x_2725) ;  /* 0x000000000060d947 */ /* 0x000fea0003800000 */
[----:B01-3--:R-:W3:Y:S04]  /*10c40*/  LDL R14, [R1+0x17c] ;  /* 0x00017c00010e7983 */ /* 0x00bee80000100800 */
[----:B------:R-:W2:Y:S04]  /*10c50*/  LDL R10, [R1+0x174] ;  /* 0x00017400010a7983 */ /* 0x000ea80000100800 */
[----:B------:R-:W4:Y:S04]  /*10c60*/  LDL.LU R24, [R1+0x130] ;  /* 0x0001300001187983 */ /* 0x000f280000300800 */
[----:B-----5:R-:W4:Y:S01]  /*10c70*/  LDL.LU R23, [R1+0x134] ;  /* 0x0001340001177983 */ /* 0x020f220000300800 */
[----:B---3--:R-:W-:Y:S01]  /*10c80*/  FFMA.FTZ R14, R14, R16, R5 ;  /* 0x000000100e0e7223 */ /* 0x008fe20000010005 */
[----:B--2---:R-:W-:-:S03]  /*10c90*/  FFMA.FTZ R10, R10, R3, R4 ;  /* 0x000000030a0a7223 */ /* 0x004fc60000010004 */
        /* <DEDUP_REMOVED lines=18> */
.L_x_2725:
[----:B------:R-:W-:Y:S04]  /*10dc0*/  BSSY B0, `(.L_x_2726) ;  /* 0x0000019000007945 */ /* 0x000fe80003800000 */
[----:B------:R-:W-:Y:S05]  /*10dd0*/  @P3 BRA `(.L_x_2727) ;  /* 0x00000000005c3947 */ /* 0x000fea0003800000 */
[----:B01-3--:R-:W3:Y:S01]  /*10de0*/  LDL.LU R14, [R1+0x174] ;  /* 0x00017400010e7983 */ /* 0x00bee20000300800 */
[----:B--2-4-:R-:W-:Y:S01]  /*10df0*/  MOV R20, UR5 ;  /* 0x0000000500147c02 */ /* 0x014fe20008000f00 */
[----:B------:R-:W-:Y:S02]  /*10e00*/  ULDC.64 UR14, c[0x0][0x288] ;  /* 0x0000a200000e7ab9 */ /* 0x000fe40000000a00 */
[----:B------:R-:W2:Y:S04]  /*10e10*/  LDL.LU R24, [R1+0x17c] ;  /* 0x00017c0001187983 */ /* 0x000ea80000300800 */
[----:B-----5:R-:W4:Y:S04]  /*10e20*/  LDL.LU R23, [R1+0x130] ;  /* 0x0001300001177983 */ /* 0x020f280000300800 */
[----:B------:R-:W4:Y:S01]  /*10e30*/  LDL.LU R21, [R1+0x134] ;  /* 0x0001340001157983 */ /* 0x000f220000300800 */
[----:B------:R-:W-:Y:S01]  /*10e40*/  MOV R15, R9 ;  /* 0x00000009000f7202 */ /* 0x000fe20000000f00 */
[----:B------:R-:W-:Y:S01]  /*10e50*/  IMAD R17, R28, UR14, RZ ;  /* 0x0000000e1c117c24 */ /* 0x000fe2000f8e02ff */
[----:B------:R-:W-:-:S03]  /*10e60*/  MOV R10, UR5 ;  /* 0x00000005000a7c02 */ /* 0x000fc60008000f00 */
[----:B------:R-:W-:Y:S02]  /*10e70*/  IMAD R17, R11, UR15, R17 ;  /* 0x0000000f0b117c24 */ /* 0x000fe4000f8e0211 */
[----:B---3--:R-:W-:Y:S01]  /*10e80*/  FFMA.FTZ R20, R14, R20, UR13 ;  /* 0x0000000d0e147e23 */ /* 0x008fe20008010014 */
[----:B------:R-:W-:-:S05]  /*10e90*/  MOV R14, R6 ;  /* 0x00000006000e7202 */ /* 0x000fca0000000f00 */
[----:B------:R-:W-:-:S04]  /*10ea0*/  IMAD.WIDE.U32 R14, R11, UR14, R14 ;  /* 0x0000000e0b0e7c25 */ /* 0x000fc8000f8e000e */
[----:B--2---:R-:W-:Y:S01]  /*10eb0*/  FFMA.FTZ R11, R24, R10, UR13 ;  /* 0x0000000d180b7e23 */ /* 0x004fe2000801000a */
        /* <DEDUP_REMOVED lines=9> */
.L_x_2727:
[----:B------:R-:W-:Y:S05]  /*10f50*/  BSYNC B0 ;  /* 0x0000000000007941 */ /* 0x000fea0003800000 */
.L_x_2726:
[----:B------:R-:W-:Y:S05]  /*10f60*/  @!P5 BRA `(.L_x_2728) ;  /* 0x000000000060d947 */ /* 0x000fea0003800000 */
[----:B0-----:R-:W2:Y:S04]  /*10f70*/  LDL R11, [R1+0x188] ;  /* 0x00018800010b7983 */ /* 0x001ea80000100800 */
[----:B------:R-:W3:Y:S04]  /*10f80*/  LDL R10, [R1+0x178] ;  /* 0x00017800010a7983 */ /* 0x000ee80000100800 */
[----:B-----5:R-:W4:Y:S04]  /*10f90*/  LDL.LU R23, [R1+0x110] ;  /* 0x0001100001177983 */ /* 0x020f280000300800 */
[----:B-1----:R-:W4:Y:S01]  /*10fa0*/  LDL.LU R21, [R1+0x114] ;  /* 0x0001140001157983 */ /* 0x002f220000300800 */
        /* <DEDUP_REMOVED lines=8> */
[----:B------:R-:W4:Y:S08]  /*11030*/  MUFU.RCP R15, R15 ;  /* 0x0000000f000f7308 */ /* 0x000f300000001000 */
[----:B------:R-:W0:Y:S01]  /*11040*/  MUFU.RCP R14, R14 ;  /* 0x0000000e000e7308 */ /* 0x000e220000001000 */
[----:B----4-:R-:W-:Y:S01]  /*11050*/  FADD.FTZ R20, -R15, 1 ;  /* 0x3f8000000f147421 */ /* 0x010fe20000010100 */
[----:B------:R-:W-:-:S03]  /*11060*/  FMUL.FTZ R15, R21, R15 ;  /* 0x0000000f150f7220 */ /* 0x000fc60000410000 */
[----:B------:R-:W-:Y:S01]  /*11070*/  FFMA.FTZ R20, R11, R20, 1 ;  /* 0x3f8000000b147423 */ /* 0x000fe20000010014 */
[----:B0-----:R-:W-:Y:S01]  /*11080*/  FADD.FTZ R17, -R14, 1 ;  /* 0x3f8000000e117421 */ /* 0x001fe20000010100 */
[----:B------:R-:W-:-:S03]  /*11090*/  FMUL.FTZ R14, R23, R14 ;  /* 0x0000000e170e7220 */ /* 0x000fc60000410000 */
[----:B------:R-:W-:Y:S01]  /*110a0*/  FFMA.FTZ R17, R10, R17, 1 ;  /* 0x3f8000000a117423 */ /* 0x000fe20000010011 */
[----:B------:R-:W-:-:S03]  /*110b0*/  FMUL.FTZ R10, R15, R20 ;  /* 0x000000140f0a7220 */ /* 0x000fc60000410000 */
[----:B------:R-:W-:Y:S02]  /*110c0*/  FMUL.FTZ R11, R14, R17 ;  /* 0x000000110e0b7220 */ /* 0x000fe40000410000 */
[----:B------:R0:W-:Y:S04]  /*110d0*/  STL [R1+0x114], R10 ;  /* 0x0001140a01007387 */ /* 0x0001e80000100800 */
[----:B------:R0:W-:Y:S02]  /*110e0*/  STL [R1+0x110], R11 ;  /* 0x0001100b01007387 */ /* 0x0001e40000100800 */
.L_x_2728:
[----:B------:R-:W-:Y:S04]  /*110f0*/  BSSY B0, `(.L_x_2729) ;  /* 0x0000019000007945 */ /* 0x000fe80003800000 */
[----:B------:R-:W-:Y:S05]  /*11100*/  @P4 BRA `(.L_x_2730) ;  /* 0x00000000005c4947 */ /* 0x000fea0003800000 */
[----:B0-----:R-:W3:Y:S01]  /*11110*/  LDL.LU R10, [R1+0x178] ;  /* 0x00017800010a7983 */ /* 0x001ee20000300800 */
[----:B------:R-:W-:Y:S01]  /*11120*/  MOV R17, UR5 ;  /* 0x0000000500117c02 */ /* 0x000fe20008000f00 */
[----:B------:R-:W-:Y:S02]  /*11130*/  ULDC.64 UR14, c[0x0][0x288] ;  /* 0x0000a200000e7ab9 */ /* 0x000fe40000000a00 */
[----:B-----5:R-:W3:Y:S04]  /*11140*/  LDL.LU R23, [R1+0x188] ;  /* 0x0001880001177983 */ /* 0x020ee80000300800 */
[----:B-1----:R-:W3:Y:S04]  /*11150*/  LDL.LU R21, [R1+0x110] ;  /* 0x0001100001157983 */ /* 0x002ee80000300800 */
[----:B--2-4-:R-:W2:Y:S01]  /*11160*/  LDL.LU R20, [R1+0x114] ;  /* 0x0001140001147983 */ /* 0x014ea20000300800 */
[----:B------:R-:W-:Y:S01]  /*11170*/  MOV R11, R9 ;  /* 0x00000009000b7202 */ /* 0x000fe20000000f00 */
[----:B------:R-:W-:Y:S01]  /*11180*/  IMAD R15, R27, UR14, RZ ;  /* 0x0000000e1b0f7c24 */ /* 0x000fe2000f8e02ff */
[----:B---3--:R-:W-:-:S03]  /*11190*/  MOV R14, UR5 ;  /* 0x00000005000e7c02 */ /* 0x008fc60008000f00 */
[----:B------:R-:W-:Y:S02]  /*111a0*/  IMAD R15, R12, UR15, R15 ;  /* 0x0000000f0c0f7c24 */ /* 0x000fe4000f8e020f */
[----:B------:R-:W-:Y:S01]  /*111b0*/  FFMA.FTZ R17, R10, R17, UR13 ;  /* 0x0000000d0a117e23 */ /* 0x000fe20008010011 */
[----:B------:R-:W-:-:S05]  /*111c0*/  MOV R10, R6 ;  /* 0x00000006000a7202 */ /* 0x000fca0000000f00 */
[----:B------:R-:W-:-:S04]  /*111d0*/  IMAD.WIDE.U32 R10, R12, UR14, R10 ;  /* 0x0000000e0c0a7c25 */ /* 0x000fc8000f8e000a */
[----:B------:R-:W-:Y:S01]  /*111e0*/  FFMA.FTZ R12, R23, R14, UR13 ;  /* 0x0000000d170c7e23 */ /* 0x000fe2000801000e */
[----:B------:R-:W-:Y:S01]  /*111f0*/  ULDC.64 UR14, c[0x0][0x210] ;  /* 0x00008400000e7ab9 */ /* 0x000fe20000000a00 */
[----:B------:R-:W-:Y:S01]  /*11200*/  FFMA.FTZ R17, R3, R21, -R17 ;  /* 0x0000001503117223 */ /* 0x000fe20000010811 */
[----:B------:R-:W-:Y:S01]  /*11210*/  LEA R14, P0, R10, UR14, 0x2 ;  /* 0x0000000e0a0e7c11 */ /* 0x000fe2000f8010ff */
[----:B--2---:R-:W-:Y:S01]  /*11220*/  FFMA.FTZ R12, R16, R20, -R12 ;  /* 0x00000014100c7223 */ /* 0x004fe2000001080c */
[----:B------:R-:W-:Y:S01]  /*11230*/  IADD3 R15, R11, R15, RZ ;  /* 0x0000000f0b0f7210 */ /* 0x000fe20007ffe0ff */
[----:B------:R-:W-:Y:S02]  /*11240*/  FMUL.FTZ R20, R17, UR26 ;  /* 0x0000001a11147c20 */ /* 0x000fe40008410000 */
[----:B------:R-:W-:Y:S01]  /*11250*/  FMUL.FTZ R21, R12, UR26 ;  /* 0x0000001a0c157c20 */ /* 0x000fe20008410000 */
[----:B------:R-:W-:-:S05]  /*11260*/  LEA.HI.X R15, R10, UR15, R15, 0x2, P0 ;  /* 0x0000000f0a0f7c11 */ /* 0x000fca00080f140f */
[----:B------:R0:W-:Y:S02]  /*11270*/  STG.E.64 desc[UR22][R14.64], R20 ;  /* 0x000000140e007986 */ /* 0x0001e4000c101b16 */
.L_x_2730:
[----:B------:R-:W-:Y:S05]  /*11280*/  BSYNC B0 ;  /* 0x0000000000007941 */ /* 0x000fea0003800000 */
.L_x_2729:
        /* <DEDUP_REMOVED lines=33> */
[----:B---3-5:R-:W-:Y:S01]  /*114a0*/  FFMA.FTZ R14, R30, R16, R5 ;  /* 0x000000101e0e7223 */ /* 0x028fe20000010005 */
[----:B------:R-:W-:-:S03]  /*114b0*/  FFMA.FTZ R12, R31, R3, R4 ;  /* 0x000000031f0c7223 */ /* 0x000fc60000010004 */
[----:B--2-4-:R-:W-:Y:S01]  /*114c0*/  FMUL.FTZ R20, R14, -1.4426950216293334961 ;  /* 0xbfb8aa3b0e147820 */ /* 0x014fe20000410000 */
        /* <DEDUP_REMOVED lines=17> */
.L_x_2731:
[----:B------:R-:W-:Y:S04]  /*115e0*/  BSSY B0, `(.L_x_2732) ;  /* 0x0000015000007945 */ /* 0x000fe80003800000 */
[----:B------:R-:W-:Y:S05]  /*115f0*/  @P6 BRA `(.L_x_2733) ;  /* 0x00000000004c6947 */ /* 0x000fea0003800000 */
[----:B------:R-:W-:Y:S01]  /*11600*/  ULDC.64 UR6, c[0x0][0x288] ;  /* 0x0000a20000067ab9 */ /* 0x000fe20000000a00 */
[----:B------:R-:W-:Y:S01]  /*11610*/  MOV R21, UR5 ;  /* 0x0000000500157c02 */ /* 0x000fe20008000f00 */
[----:B--2-4-:R-:W-:Y:S01]  /*11620*/  IMAD R20, R32, UR6, RZ ;  /* 0x0000000620147c24 */ /* 0x014fe2000f8e02ff */
[----:B---3--:R-:W-:Y:S02]  /*11630*/  MOV R14, R6 ;  /* 0x00000006000e7202 */ /* 0x008fe40000000f00 */
[----:B------:R-:W-:Y:S01]  /*11640*/  MOV R15, R9 ;  /* 0x00000009000f7202 */ /* 0x000fe20000000f00 */
[----:B-----5:R-:W-:Y:S01]  /*11650*/  FFMA.FTZ R21, R31, R21, UR13 ;  /* 0x0000000d1f157e23 */ /* 0x020fe20008010015 */
        /* <DEDUP_REMOVED lines=13> */
.L_x_2733:
[----:B------:R-:W-:Y:S05]  /*11730*/  BSYNC B0 ;  /* 0x0000000000007941 */ /* 0x000fea0003800000 */
.L_x_2732:
[----:B------:R-:W-:Y:S05]  /*11740*/  @!P5 BRA `(.L_x_2734) ;  /* 0x000000000060d947 */ /* 0x000fea0003800000 */
[----:B-1----:R-:W2:Y:S04]  /*11750*/  LDL R13, [R1+0xb4] ;  /* 0x0000b400010d7983 */ /* 0x002ea80000100800 */
[----:B------:R-:W3:Y:S04]  /*11760*/  LDL R12, [R1+0xa8] ;  /* 0x0000a800010c7983 */ /* 0x000ee80000100800 */
[----:B0----5:R-:W4:Y:S04]  /*11770*/  LDL.LU R27, [R1+0x98] ;  /* 0x00009800011b7983 */ /* 0x021f280000300800 */
[----:B------:R-:W4:Y:S01]  /*11780*/  LDL.LU R23, [R1+0x9c] ;  /* 0x00009c0001177983 */ /* 0x000f220000300800 */
        /* <DEDUP_REMOVED lines=20> */
.L_x_2734:
[----:B------:R-:W-:Y:S04]  /*118d0*/  BSSY B0, `(.L_x_2735) ;  /* 0x0000019000007945 */ /* 0x000fe80003800000 */
[----:B------:R-:W-:Y:S05]  /*118e0*/  @P0 BRA `(.L_x_2736) ;  /* 0x00000000005c0947 */ /* 0x000fea0003800000 */
[----:B01----:R-:W3:Y:S01]  /*118f0*/  LDL.LU R12, [R1+0xa8] ;  /* 0x0000a800010c7983 */ /* 0x003ee20000300800 */
[----:B--2-4-:R-:W-:Y:S01]  /*11900*/  MOV R20, UR5 ;  /* 0x0000000500147c02 */ /* 0x014fe20008000f00 */
[----:B------:R-:W-:Y:S02]  /*11910*/  ULDC.64 UR6, c[0x0][0x288] ;  /* 0x0000a20000067ab9 */ /* 0x000fe40000000a00 */
[----:B------:R-:W2:Y:S04]  /*11920*/  LDL.LU R21, [R1+0xb4] ;  /* 0x0000b40001157983 */ /* 0x000ea80000300800 */
[----:B-----5:R-:W4:Y:S04]  /*11930*/  LDL.LU R27, [R1+0x98] ;  /* 0x00009800011b7983 */ /* 0x020f280000300800 */
[----:B------:R-:W4:Y:S01]  /*11940*/  LDL.LU R23, [R1+0x9c] ;  /* 0x00009c0001177983 */ /* 0x000f220000300800 */
[----:B------:R-:W-:Y:S01]  /*11950*/  MOV R13, R9 ;  /* 0x00000009000d7202 */ /* 0x000fe20000000f00 */
[----:B------:R-:W-:Y:S01]  /*11960*/  IMAD R15, R28, UR6, RZ ;  /* 0x000000061c0f7c24 */ /* 0x000fe2000f8e02ff */
[----:B---3--:R-:W-:-:S03]  /*11970*/  MOV R14, UR5 ;  /* 0x00000005000e7c02 */ /* 0x008fc60008000f00 */
[----:B------:R-:W-:Y:S02]  /*11980*/  IMAD R15, R22, UR7, R15 ;  /* 0x00000007160f7c24 */ /* 0x000fe4000f8e020f */
[----:B------:R-:W-:Y:S01]  /*11990*/  FFMA.FTZ R20, R12, R20, UR13 ;  /* 0x0000000d0c147e23 */ /* 0x000fe20008010014 */
[----:B------:R-:W-:Y:S01]  /*119a0*/  MOV R12, R6 ;  /* 0x00000006000c7202 */ /* 0x000fe20000000f00 */
[----:B--2---:R-:W-:-:S04]  /*119b0*/  FFMA.FTZ R21, R21, R14, UR13 ;  /* 0x0000000d15157e23 */ /* 0x004fc8000801000e */
[----:B------:R-:W-:Y:S01]  /*119c0*/  IMAD.WIDE.U32 R12, R22, UR6, R12 ;  /* 0x00000006160c7c25 */ /* 0x000fe2000f8e000c */
[----:B------:R-:W-:-:S03]  /*119d0*/  ULDC.64 UR6, c[0x0][0x210] ;  /* 0x0000840000067ab9 */ /* 0x000fc60000000a00 */
        /* <DEDUP_REMOVED lines=8> */
.L_x_2736:
[----:B------:R-:W-:Y:S05]  /*11a60*/  BSYNC B0 ;  /* 0x0000000000007941 */ /* 0x000fea0003800000 */
.L_x_2735:
[----:B------:R-:W-:Y:S05]  /*11a70*/  @!P5 BRA `(.L_x_2737) ;  /* 0x000000000060d947 */ /* 0x000fea0003800000 */
[----:B01----:R-:W2:Y:S04]  /*11a80*/  LDL R13, [R1+0x28] ;  /* 0x00002800010d7983 */ /* 0x003ea80000100800 */
[----:B------:R-:W3:Y:S04]  /*11a90*/  LDL R12, [R1+0x24] ;  /* 0x00002400010c7983 */ /* 0x000ee80000100800 */
[----:B------:R-:W4:Y:S04]  /*11aa0*/  LDL.LU R23, [R1+0x90] ;  /* 0x0000900001177983 */ /* 0x000f280000300800 */
        /* <DEDUP_REMOVED lines=21> */
.L_x_2737:
[----:B------:R-:W-:Y:S04]  /*11c00*/  BSSY B0, `(.L_x_2738) ;  /* 0x0000019000007945 */ /* 0x000fe80003800000 */
[----:B------:R-:W-:Y:S05]  /*11c10*/  @P2 BRA `(.L_x_2739) ;  /* 0x00000000005c2947 */ /* 0x000fea0003800000 */
[----:B01----:R-:W3:Y:S01]  /*11c20*/  LDL.LU R12, [R1+0x24] ;  /* 0x00002400010c7983 */ /* 0x003ee20000300800 */
[----:B--2-4-:R-:W-:Y:S01]  /*11c30*/  MOV R20, UR5 ;  /* 0x0000000500147c02 */ /* 0x014fe20008000f00 */
[----:B------:R-:W-:Y:S02]  /*11c40*/  ULDC.64 UR6, c[0x0][0x288] ;  /* 0x0000a20000067ab9 */ /* 0x000fe40000000a00 */
[----:B------:R-:W2:Y:S04]  /*11c50*/  LDL.LU R23, [R1+0x28] ;  /* 0x0000280001177983 */ /* 0x000ea80000300800 */
[----:B------:R-:W4:Y:S04]  /*11c60*/  LDL.LU R22, [R1+0x90] ;  /* 0x0000900001167983 */ /* 0x000f280000300800 */
[----:B------:R-:W4:Y:S01]  /*11c70*/  LDL.LU R21, [R1+0x94] ;  /* 0x0000940001157983 */ /* 0x000f220000300800 */
[----:B------:R-:W-:Y:S01]  /*11c80*/  MOV R13, R9 ;  /* 0x00000009000d7202 */ /* 0x000fe20000000f00 */
[----:B------:R-:W-:Y:S01]  /*11c90*/  IMAD R15, R26, UR6, RZ ;  /* 0x000000061a0f7c24 */ /* 0x000fe2000f8e02ff */
[----:B---3--:R-:W-:-:S03]  /*11ca0*/  MOV R14, UR5 ;  /* 0x00000005000e7c02 */ /* 0x008fc60008000f00 */
[----:B------:R-:W-:Y:S02]  /*11cb0*/  IMAD R15, R10, UR7, R15 ;  /* 0x000000070a0f7c24 */ /* 0x000fe4000f8e020f */
[----:B------:R-:W-:Y:S01]  /*11cc0*/  FFMA.FTZ R20, R12, R20, UR13 ;  /* 0x0000000d0c147e23 */ /* 0x000fe20008010014 */
        /* <DEDUP_REMOVED lines=12> */
.L_x_2739:
[----:B------:R-:W-:Y:S05]  /*11d90*/  BSYNC B0 ;  /* 0x0000000000007941 */ /* 0x000fea0003800000 */
.L_x_2738:
        /* <DEDUP_REMOVED lines=25> */
.L_x_2740:
[----:B------:R-:W-:Y:S04]  /*11f30*/  BSSY B0, `(.L_x_2741) ;  /* 0x0000019000007945 */ /* 0x000fe80003800000 */
[----:B------:R-:W-:Y:S05]  /*11f40*/  @P3 BRA `(.L_x_2742) ;  /* 0x00000000005c3947 */ /* 0x000fea0003800000 */
[----:B01----:R-:W3:Y:S01]  /*11f50*/  LDL.LU R12, [R1+0x20] ;  /* 0x00002000010c7983 */ /* 0x003ee20000300800 */
[----:B------:R-:W-:Y:S01]  /*11f60*/  MOV R15, UR5 ;  /* 0x00000005000f7c02 */ /* 0x000fe20008000f00 */
[----:B------:R-:W-:Y:S02]  /*11f70*/  ULDC.64 UR6, c[0x0][0x288] ;  /* 0x0000a20000067ab9 */ /* 0x000fe40000000a00 */
[----:B------:R-:W3:Y:S04]  /*11f80*/  LDL.LU R22, [R1+0x1c] ;  /* 0x00001c0001167983 */ /* 0x000ee80000300800 */
[----:B------:R-:W3:Y:S04]  /*11f90*/  LDL.LU R21, [R1+0x88] ;  /* 0x0000880001157983 */ /* 0x000ee80000300800 */
[----:B--2-4-:R-:W2:Y:S01]  /*11fa0*/  LDL.LU R20, [R1+0x8c] ;  /* 0x00008c0001147983 */ /* 0x014ea20000300800 */
[----:B------:R-:W-:Y:S01]  /*11fb0*/  MOV R13, R9 ;  /* 0x00000009000d7202 */ /* 0x000fe20000000f00 */
[----:B---3--:R-:W-:Y:S01]  /*11fc0*/  IMAD R14, R25, UR6, RZ ;  /* 0x00000006190e7c24 */ /* 0x008fe2000f8e02ff */
[----:B------:R-:W-:-:S03]  /*11fd0*/  MOV R10, UR5 ;  /* 0x00000005000a7c02 */ /* 0x000fc60008000f00 */
        /* <DEDUP_REMOVED lines=14> */
.L_x_2742:
[----:B------:R-:W-:Y:S05]  /*120c0*/  BSYNC B0 ;  /* 0x0000000000007941 */ /* 0x000fea0003800000 */
.L_x_2741:
[----:B------:R-:W-:Y:S05]  /*120d0*/  @!P5 BRA `(.L_x_2743) ;  /* 0x000000000050d947 */ /* 0x000fea0003800000 */
[----:B0-----:R-:W2:Y:S04]  /*120e0*/  LDL R11, [R1+0x18] ;  /* 0x00001800010b7983 */ /* 0x001ea80000100800 */
[----:B------:R-:W3:Y:S01]  /*120f0*/  LDL R10, [R1+0x4] ;  /* 0x00000400010a7983 */ /* 0x000ee20000100800 */
[----:B--2---:R-:W-:Y:S01]  /*12100*/  FFMA.FTZ R4, R11, R3, R4 ;  /* 0x000000030b047223 */ /* 0x004fe20000010004 */
[----:B---3--:R-:W-:-:S03]  /*12110*/  FFMA.FTZ R5, R10, R16, R5 ;  /* 0x000000100a057223 */ /* 0x008fc60000010005 */
[----:B------:R-:W-:Y:S01]  /*12120*/  FMUL.FTZ R11, R4, -1.4426950216293334961 ;  /* 0xbfb8aa3b040b7820 */ /* 0x000fe20000410000 */
[----:B------:R-:W-:-:S05]  /*12130*/  FMUL.FTZ R14, R5, -1.4426950216293334961 ;  /* 0xbfb8aa3b050e7820 */ /* 0x000fca0000410000 */
[----:B------:R-:W1:Y:S08]  /*12140*/  MUFU.EX2 R11, R11 ;  /* 0x0000000b000b7308 */ /* 0x000e700000000800 */
[----:B------:R-:W0:Y:S01]  /*12150*/  MUFU.EX2 R14, R14 ;  /* 0x0000000e000e7308 */ /* 0x000e220000000800 */
[----:B-1----:R-:W-:-:S07]  /*12160*/  FADD.FTZ R12, R11, 1 ;  /* 0x3f8000000b0c7421 */ /* 0x002fce0000010000 */
[----:B------:R-:W1:Y:S01]  /*12170*/  MUFU.RCP R13, R12 ;  /* 0x0000000c000d7308 */ /* 0x000e620000001000 */
[----:B0-----:R-:W-:-:S07]  /*12180*/  FADD.FTZ R15, R14, 1 ;  /* 0x3f8000000e0f7421 */ /* 0x001fce0000010000 */
[----:B----4-:R-:W0:Y:S01]  /*12190*/  MUFU.RCP R20, R15 ;  /* 0x0000000f00147308 */ /* 0x010e220000001000 */
        /* <DEDUP_REMOVED lines=8> */
.L_x_2743:
        /* <DEDUP_REMOVED lines=11> */
[----:B------:R-:W-:-:S04]  /*122d0*/  ULDC.64 UR6, c[0x0][0x210] ;  /* 0x0000840000067ab9 */ /* 0x000fc80000000a00 */
[----:B------:R-:W-:Y:S01]  /*122e0*/  IADD3 R17, R7, R17, RZ ;  /* 0x0000001107117210 */ /* 0x000fe20007ffe0ff */
[----:B--2---:R-:W-:Y:S01]  /*122f0*/  FFMA.FTZ R8, R11, R8, UR13 ;  /* 0x0000000d0b087e23 */ /* 0x004fe20008010008 */
[----:B---3--:R-:W-:-:S03]  /*12300*/  FFMA.FTZ R5, R5, R4, UR13 ;  /* 0x0000000d05057e23 */ /* 0x008fc60008010004 */
[----:B------:R-:W-:Y:S01]  /*12310*/  FFMA.FTZ R8, R3, R18, -R8 ;  /* 0x0000001203087223 */ /* 0x000fe20000010808 */
[----:B------:R-:W-:Y:S01]  /*12320*/  LEA R4, P0, R6, UR6, 0x2 ;  /* 0x0000000606047c11 */ /* 0x000fe2000f8010ff */
[----:B------:R-:W-:Y:S02]  /*12330*/  FFMA.FTZ R9, R16, R19, -R5 ;  /* 0x0000001310097223 */ /* 0x000fe40000010805 */
[----:B------:R-:W-:Y:S01]  /*12340*/  FMUL.FTZ R8, R8, UR26 ;  /* 0x0000001a08087c20 */ /* 0x000fe20008410000 */
[----:B------:R-:W-:Y:S01]  /*12350*/  LEA.HI.X R5, R6, UR7, R17, 0x2, P0 ;  /* 0x0000000706057c11 */ /* 0x000fe200080f1411 */
[----:B------:R-:W-:-:S05]  /*12360*/  FMUL.FTZ R9, R9, UR26 ;  /* 0x0000001a09097c20 */ /* 0x000fca0008410000 */
[----:B------:R0:W-:Y:S03]  /*12370*/  STG.E.64 desc[UR22][R4.64], R8 ;  /* 0x0000000804007986 */ /* 0x0001e6000c101b16 */
.L_x_2745:
[----:B------:R-:W-:Y:S05]  /*12380*/  BSYNC B0 ;  /* 0x0000000000007941 */ /* 0x000fea0003800000 */
.L_x_2744:
        /* <DEDUP_REMOVED lines=9> */
.L_x_2599:
        /* <DEDUP_REMOVED lines=19> */
.L_x_2748:
[----:B------:R-:W-:Y:S05]  /*12550*/  BSYNC B0 ;  /* 0x0000000000007941 */ /* 0x000fea0003800000 */
.L_x_2747:
        /* <DEDUP_REMOVED lines=11> */
.L_x_2750:
[----:B------:R-:W2:Y:S04]  /*12610*/  LDG.E.STRONG.GPU R5, desc[UR22][R2.64] ;  /* 0x0000001602057981 */ /* 0x000ea8000c1ef900 */
[----:B--2---:R-:W-:Y:S01]  /*12620*/  CCTL.IVALL ;  /* 0x00000000ff00798f */ /* 0x004fe20002000000 */
[----:B------:R-:W-:Y:S05]  /*12630*/  YIELD ;  /* 0x0000000000007946 */ /* 0x000fea0003800000 */
[----:B------:R-:W-:-:S13]  /*12640*/  ISETP.NE.AND P0, PT, R5, R4, PT ;  /* 0x000000040500720c */ /* 0x000fda0003f05270 */
[----:B------:R-:W-:Y:S05]  /*12650*/  @P0 BRA `(.L_x_2750) ;  /* 0xfffffffc00ec0947 */ /* 0x000fea000383ffff */
.L_x_2749:
        /* <DEDUP_REMOVED lines=17> */
[----:B-----5:R-:W-:Y:S02]  /*12770*/  SHF.L.U64.HI R31, R9, 0x2, R8 ;  /* 0x00000002091f7819 */ /* 0x020fe40000010208 */
[----:B------:R-:W-:Y:S01]  /*12780*/  LEA.HI R10, P0, R15, R10, RZ, 0x1 ;  /* 0x0000000a0f0a7211 */ /* 0x000fe200078108ff */
[----:B------:R-:W1:Y:S03]  /*12790*/  LDC.64 R6, c[0x0][0x220] ;  /* 0x00008800ff067b82 */ /* 0x000e660000000a00 */
[----:B------:R-:W-:-:S02]  /*127a0*/  IADD3.X R11, RZ, R15, RZ, P0, !PT ;  /* 0x0000000fff0b7210 */ /* 0x000fc400007fe4ff */
[----:B------:R-:W-:Y:S02]  /*127b0*/  MOV R15, R13 ;  /* 0x0000000d000f7202 */ /* 0x000fe40000000f00 */
[--C-:B------:R-:W-:Y:S02]  /*127c0*/  SHF.R.S64 R27, R10, 0x1, R11.reuse ;  /* 0x000000010a1b7819 */ /* 0x100fe4000000100b */
[----:B------:R-:W-:-:S04]  /*127d0*/  SHF.R.S32.HI R10, RZ, 0x1, R11 ;  /* 0x00000001ff0a7819 */ /* 0x000fc8000001140b */
[----:B------:R-:W-:-:S07]  /*127e0*/  SHF.L.U64.HI R29, R27, 0x2, R10 ;  /* 0x000000021b1d7819 */ /* 0x000fce000001020a */
.L_x_2751:
[----:B---3--:R-:W-:-:S04]  /*127f0*/  LEA R14, P0, R0, UR4, 0x2 ;  /* 0x00000004000e7c11 */ /* 0x008fc8000f8010ff */
[----:B------:R-:W-:Y:S02]  /*12800*/  LEA.HI.X R15, R0, UR5, R15, 0x2, P0 ;  /* 0x00000005000f7c11 */ /* 0x000fe400080f140f */
[-C--:B------:R-:W-:Y:S02]  /*12810*/  LEA R16, P0, R9, R14.reuse, 0x2 ;  /* 0x0000000e09107211 */ /* 0x080fe400078010ff */
[-C--:B----4-:R-:W-:Y:S01]  /*12820*/  LEA R20, P2, R27, R14.reuse, 0x2 ;  /* 0x0000000e1b147211 */ /* 0x090fe200078410ff */
        /* <DEDUP_REMOVED lines=21> */
.L_x_2752:
        /* <DEDUP_REMOVED lines=16> */
.L_x_5145:


//--------------------- .text._Z35group_norm_nhwc_bwd_one_pass_kernelI11Fp32IOFp16WLi64ELi96ELi768EEv26Group_norm_nhwc_bwd_params --------------------------
	.section	.text._Z35group_norm_nhwc_bwd_one_pass_kernelI11Fp32IOFp16WLi64ELi96ELi768EEv26Group_norm_nhwc_bwd_params,"ax",@progbits
	.align	128
        .global         _Z35group_norm_nhwc_bwd_one_pass_kernelI11Fp32IOFp16WLi64ELi96ELi768EEv26Group_norm_nhwc_bwd_params
        .type           _Z35group_norm_nhwc_bwd_one_pass_kernelI11Fp32IOFp16WLi64ELi96ELi768EEv26Group_norm_nhwc_bwd_params,@function
        .size           _Z35group_norm_nhwc_bwd_one_pass_kernelI11Fp32IOFp16WLi64ELi96ELi768EEv26Group_norm_nhwc_bwd_params,(.L_x_5146 - _Z35group_norm_nhwc_bwd_one_pass_kernelI11Fp32IOFp16WLi64ELi96ELi768EEv26Group_norm_nhwc_bwd_params)
        .other          _Z35group_norm_nhwc_bwd_one_pass_kernelI11Fp32IOFp16WLi64ELi96ELi768EEv26Group_norm_nhwc_bwd_params,@"STO_CUDA_ENTRY STV_DEFAULT"
_Z35group_norm_nhwc_bwd_one_pass_kernelI11Fp32IOFp16WLi64ELi96ELi768EEv26Group_norm_nhwc_bwd_params:
.text._Z35group_norm_nhwc_bwd_one_pass_kernelI11Fp32IOFp16WLi64ELi96ELi768EEv26Group_norm_nhwc_bwd_params:
        /* <DEDUP_REMOVED lines=48> */
.L_x_2788:
        /* <DEDUP_REMOVED lines=162> */
.L_x_2755:
[----:B------:R-:W-:Y:S05]  /*0d20*/  BSYNC B0 ;  /* 0x0000000000007941 */ /* 0x000fea0003800000 */
.L_x_2754:
        /* <DEDUP_REMOVED lines=29> */
.L_x_2756:
        /* <DEDUP_REMOVED lines=26> */
.L_x_2757:
        /* <DEDUP_REMOVED lines=31> */
.L_x_2758:
        /* <DEDUP_REMOVED lines=31> */
.L_x_2759:
        /* <DEDUP_REMOVED lines=123> */
.L_x_2761:
[----:B------:R-:W-:Y:S05]  /*1c30*/  BSYNC B0 ;  /* 0x0000000000007941 */ /* 0x000fea0003800000 */
.L_x_2760:
        /* <DEDUP_REMOVED lines=78> */
.L_x_2763:
[----:B------:R-:W-:Y:S05]  /*2120*/  BSYNC B0 ;  /* 0x0000000000007941 */ /* 0x000fea0003800000 */
.L_x_2762:
        /* <DEDUP_REMOVED lines=18> */
.L_x_2765:
[----:B------:R-:W-:Y:S05]  /*2250*/  BSYNC B0 ;  /* 0x0000000000007941 */ /* 0x000fea0003800000 */
.L_x_2764:
        /* <DEDUP_REMOVED lines=32> */
.L_x_2768:
[----:B--2---:R-:W2:Y:S04]  /*2460*/  LDG.E.STRONG.GPU R24, desc[UR8][R22.64] ;  /* 0x0000000816187981 */ /* 0x004ea8000c1ef900 */
[----:B--2---:R-:W-:Y:S01]  /*2470*/  CCTL.IVALL ;  /* 0x00000000ff00798f */ /* 0x004fe20002000000 */
[----:B------:R-:W-:Y:S05]  /*2480*/  YIELD ;  /* 0x0000000000007946 */ /* 0x000fea0003800000 */
[----:B------:R-:W-:-:S13]  /*2490*/  ISETP.NE.AND P0, PT, R24, R29, PT ;  /* 0x0000001d1800720c */ /* 0x000fda0003f05270 */
[----:B------:R-:W-:Y:S05]  /*24a0*/  @P0 BRA `(.L_x_2768) ;  /* 0xfffffffc00ec0947 */ /* 0x000fea000383ffff */
.L_x_2767:
        /* <DEDUP_REMOVED lines=17> */
.L_x_2772:
        /* <DEDUP_REMOVED lines=115> */
.L_x_2771:
        /* <DEDUP_REMOVED lines=61> */
.L_x_2773:
[----:B------:R-:W-:-:S13]  /*30c0*/  ISETP.NE.OR P0, PT, R33, RZ, P0 ;  /* 0x000000ff2100720c */ /* 0x000fda0000705670 */
[----:B------:R-:W-:Y:S05]  /*30d0*/  @!P0 BRA `(.L_x_2769) ;  /* 0x00000000007c8947 */ /* 0x000fea0003800000 */
.L_x_2770:
        /* <DEDUP_REMOVED lines=31> */
.L_x_2769:
        /* <DEDUP_REMOVED lines=11> */
.L_x_2775:
[----:B------:R-:W-:Y:S05]  /*3380*/  BSYNC B0 ;  /* 0x0000000000007941 */ /* 0x000fea0003800000 */
.L_x_2774:
        /* <DEDUP_REMOVED lines=16> */
.L_x_2766:
        /* <DEDUP_REMOVED lines=38> */
.L_x_2776:
        /* <DEDUP_REMOVED lines=19> */
.L_x_2778:
[----:B------:R-:W-:Y:S05]  /*3820*/  BSYNC B0 ;  /* 0x0000000000007941 */ /* 0x000fea0003800000 */
.L_x_2777:
        /* <DEDUP_REMOVED lines=19> */
.L_x_2779:
        /* <DEDUP_REMOVED lines=19> */
.L_x_2781:
[----:B------:R-:W-:Y:S05]  /*3a90*/  BSYNC B0 ;  /* 0x0000000000007941 */ /* 0x000fea0003800000 */
.L_x_2780:
        /* <DEDUP_REMOVED lines=19> */
.L_x_2782:
        /* <DEDUP_REMOVED lines=19> */
.L_x_2784:
[----:B------:R-:W-:Y:S05]  /*3d00*/  BSYNC B0 ;  /* 0x0000000000007941 */ /* 0x000fea0003800000 */
.L_x_2783:
        /* <DEDUP_REMOVED lines=19> */
.L_x_2785:
        /* <DEDUP_REMOVED lines=18> */
.L_x_2787:
[----:B------:R-:W-:Y:S05]  /*3f60*/  BSYNC B0 ;  /* 0x0000000000007941 */ /* 0x000fea0003800000 */
.L_x_2786:
[----:B------:R-:W5:Y:S01]  /*3f70*/  LDC R0, c[0x0][0x10] ;  /* 0x00000400ff007b82 */ /* 0x000f620000000800 */
[----:B------:R-:W-:Y:S02]  /*3f80*/  IADD3 R44, R44, 0x1, RZ ;  /* 0x000000012c2c7810 */ /* 0x000fe40007ffe0ff */
[----:B-----5:R-:W-:-:S04]  /*3f90*/  IADD3 R53, R0, R53, RZ ;  /* 0x0000003500357210 */ /* 0x020fc80007ffe0ff */
[----:B------:R-:W-:-:S13]  /*3fa0*/  ISETP.GE.AND P0, PT, R53, UR4, PT ;  /* 0x0000000435007c0c */ /* 0x000fda000bf06270 */
[----:B------:R-:W-:Y:S05]  /*3fb0*/  @!P0 BRA `(.L_x_2788) ;  /* 0xffffffc000d08947 */ /* 0x000fea000383ffff */
.L_x_2753:
        /* <DEDUP_REMOVED lines=19> */
.L_x_2790:
[----:B------:R-:W-:Y:S05]  /*40f0*/  BSYNC B0 ;  /* 0x0000000000007941 */ /* 0x000fea0003800000 */
.L_x_2789:
        /* <DEDUP_REMOVED lines=11> */
.L_x_2792:
[----:B------:R-:W4:Y:S04]  /*41b0*/  LDG.E.STRONG.GPU R5, desc[UR8][R2.64] ;  /* 0x0000000802057981 */ /* 0x000f28000c1ef900 */
[----:B----4-:R-:W-:Y:S01]  /*41c0*/  CCTL.IVALL ;  /* 0x00000000ff00798f */ /* 0x010fe20002000000 */
[----:B------:R-:W-:Y:S05]  /*41d0*/  YIELD ;  /* 0x0000000000007946 */ /* 0x000fea0003800000 */
[----:B------:R-:W-:-:S13]  /*41e0*/  ISETP.NE.AND P0, PT, R5, R0, PT ;  /* 0x000000000500720c */ /* 0x000fda0003f05270 */
[----:B------:R-:W-:Y:S05]  /*41f0*/  @P0 BRA `(.L_x_2792) ;  /* 0xfffffffc00ec0947 */ /* 0x000fea000383ffff */
.L_x_2791:
        /* <DEDUP_REMOVED lines=24> */
.L_x_2793:
        /* <DEDUP_REMOVED lines=25> */
.L_x_2794:
        /* <DEDUP_REMOVED lines=15> */
.L_x_5146:


//--------------------- .text._Z35group_norm_nhwc_bwd_one_pass_kernelI11Fp32IOFp16WLi128ELi96ELi768EEv26Group_norm_nhwc_bwd_params --------------------------
	.section	.text._Z35group_norm_nhwc_bwd_one_pass_kernelI11Fp32IOFp16WLi128ELi96ELi768EEv26Group_norm_nhwc_bwd_params,"ax",@progbits
	.align	128
        .global         _Z35group_norm_nhwc_bwd_one_pass_kernelI11Fp32IOFp16WLi128ELi96ELi768EEv26Group_norm_nhwc_bwd_params
        .type           _Z35group_norm_nhwc_bwd_one_pass_kernelI11Fp32IOFp16WLi128ELi96ELi768EEv26Group_norm_nhwc_bwd_params,@function
        .size           _Z35group_norm_nhwc_bwd_one_pass_kernelI11Fp32IOFp16WLi128ELi96ELi768EEv26Group_norm_nhwc_bwd_params,(.L_x_5147 - _Z35group_norm_nhwc_bwd_one_pass_kernelI11Fp32IOFp16WLi128ELi96ELi768EEv26Group_norm_nhwc_bwd_params)
        .other          _Z35group_norm_nhwc_bwd_one_pass_kernelI11Fp32IOFp16WLi128ELi96ELi768EEv26Group_norm_nhwc_bwd_params,@"STO_CUDA_ENTRY STV_DEFAULT"
_Z35group_norm_nhwc_bwd_one_pass_kernelI11Fp32IOFp16WLi128ELi96ELi768EEv26Group_norm_nhwc_bwd_params:
.text._Z35group_norm_nhwc_bwd_one_pass_kernelI11Fp32IOFp16WLi128ELi96ELi768EEv26Group_norm_nhwc_bwd_params:
        /* <DEDUP_REMOVED lines=53> */
.L_x_2846:
        /* <DEDUP_REMOVED lines=260> */
.L_x_2797:
[----:B------:R-:W-:Y:S05]  /*1390*/  BSYNC B0 ;  /* 0x0000000000007941 */ /* 0x000fea0003800000 */
.L_x_2796:
        /* <DEDUP_REMOVED lines=29> */
.L_x_2798:
        /* <DEDUP_REMOVED lines=26> */
.L_x_2799:
        /* <DEDUP_REMOVED lines=31> */
.L_x_2800:
        /* <DEDUP_REMOVED lines=31> */
.L_x_2801:
        /* <DEDUP_REMOVED lines=33> */
.L_x_2802:
        /* <DEDUP_REMOVED lines=37> */
.L_x_2803:
        /* <DEDUP_REMOVED lines=33> */
.L_x_2804:
        /* <DEDUP_REMOVED lines=31> */
.L_x_2805:
        /* <DEDUP_REMOVED lines=128> */
.L_x_2807:
[----:B------:R-:W-:Y:S05]  /*2b50*/  BSYNC B0 ;  /* 0x0000000000007941 */ /* 0x000fea0003800000 */
.L_x_2806:
        /* <DEDUP_REMOVED lines=78> */
.L_x_2809:
[----:B------:R-:W-:Y:S05]  /*3040*/  BSYNC B0 ;  /* 0x0000000000007941 */ /* 0x000fea0003800000 */
.L_x_2808:
        /* <DEDUP_REMOVED lines=20> */
.L_x_2811:
[----:B------:R-:W-:Y:S05]  /*3190*/  BSYNC B0 ;  /* 0x0000000000007941 */ /* 0x000fea0003800000 */
.L_x_2810:
        /* <DEDUP_REMOVED lines=34> */
.L_x_2814:
[----:B------:R-:W2:Y:S04]  /*33c0*/  LDG.E.STRONG.GPU R26, desc[UR14][R24.64] ;  /* 0x0000000e181a7981 */ /* 0x000ea8000c1ef900 */
[----:B--2---:R-:W-:Y:S01]  /*33d0*/  CCTL.IVALL ;  /* 0x00000000ff00798f */ /* 0x004fe20002000000 */
[----:B------:R-:W-:Y:S05]  /*33e0*/  YIELD ;  /* 0x0000000000007946 */ /* 0x000fea0003800000 */
[----:B------:R-:W-:-:S13]  /*33f0*/  ISETP.NE.AND P0, PT, R26, R29, PT ;  /* 0x0000001d1a00720c */ /* 0x000fda0003f05270 */
[----:B------:R-:W-:Y:S05]  /*3400*/  @P0 BRA `(.L_x_2814) ;  /* 0xfffffffc00ec0947 */ /* 0x000fea000383ffff */
.L_x_2813:
        /* <DEDUP_REMOVED lines=17> */
.L_x_2818:
        /* <DEDUP_REMOVED lines=115> */
.L_x_2817:
        /* <DEDUP_REMOVED lines=61> */
.L_x_2819:
[----:B------:R-:W-:-:S13]  /*4020*/  ISETP.NE.OR P0, PT, R35, RZ, P0 ;  /* 0x000000ff2300720c */ /* 0x000fda0000705670 */
[----:B------:R-:W-:Y:S05]  /*4030*/  @!P0 BRA `(.L_x_2815) ;  /* 0x00000000007c8947 */ /* 0x000fea0003800000 */
.L_x_2816:
        /* <DEDUP_REMOVED lines=31> */
.L_x_2815:
        /* <DEDUP_REMOVED lines=11> */
.L_x_2821:
[----:B------:R-:W-:Y:S05]  /*42e0*/  BSYNC B0 ;  /* 0x0000000000007941 */ /* 0x000fea0003800000 */
.L_x_2820:
        /* <DEDUP_REMOVED lines=16> */
.L_x_2812:
        /* <DEDUP_REMOVED lines=39> */
.L_x_2822:
        /* <DEDUP_REMOVED lines=19> */
.L_x_2824:
[----:B------:R-:W-:Y:S05]  /*4790*/  BSYNC B0 ;  /* 0x0000000000007941 */ /* 0x000fea0003800000 */
.L_x_2823:
        /* <DEDUP_REMOVED lines=19> */
.L_x_2825:
        /* <DEDUP_REMOVED lines=19> */
.L_x_2827:
[----:B------:R-:W-:Y:S05]  /*4a00*/  BSYNC B0 ;  /* 0x0000000000007941 */ /* 0x000fea0003800000 */
.L_x_2826:
        /* <DEDUP_REMOVED lines=19> */
.L_x_2828:
        /* <DEDUP_REMOVED lines=19> */
.L_x_2830:
[----:B------:R-:W-:Y:S05]  /*4c70*/  BSYNC B0 ;  /* 0x0000000000007941 */ /* 0x000fea0003800000 */
.L_x_2829:
        /* <DEDUP_REMOVED lines=37> */
.L_x_2831:
        /* <DEDUP_REMOVED lines=19> */
.L_x_2833:
[----:B------:R-:W-:Y:S05]  /*5000*/  BSYNC B0 ;  /* 0x0000000000007941 */ /* 0x000fea0003800000 */
.L_x_2832:
        /* <DEDUP_REMOVED lines=19> */
.L_x_2834:
        /* <DEDUP_REMOVED lines=19> */
.L_x_2836:
[----:B------:R-:W-:Y:S05]  /*5270*/  BSYNC B0 ;  /* 0x0000000000007941 */ /* 0x000fea0003800000 */
.L_x_2835:
        /* <DEDUP_REMOVED lines=19> */
.L_x_2837:
        /* <DEDUP_REMOVED lines=19> */
.L_x_2839:
[----:B------:R-:W-:Y:S05]  /*54e0*/  BSYNC B0 ;  /* 0x0000000000007941 */ /* 0x000fea0003800000 */
.L_x_2838:
        /* <DEDUP_REMOVED lines=19> */
.L_x_2840:
        /* <DEDUP_REMOVED lines=19> */
.L_x_2842:
[----:B------:R-:W-:Y:S05]  /*5750*/  BSYNC B0 ;  /* 0x0000000000007941 */ /* 0x000fea0003800000 */
.L_x_2841:
        /* <DEDUP_REMOVED lines=19> */
.L_x_2843:
        /* <DEDUP_REMOVED lines=18> */
.L_x_2845:
[----:B------:R-:W-:Y:S05]  /*59b0*/  BSYNC B0 ;  /* 0x0000000000007941 */ /* 0x000fea0003800000 */
.L_x_2844:
[----:B------:R-:W-:Y:S01]  /*59c0*/  ULDC UR11, c[0x0][0x10] ;  /* 0x00000400000b7ab9 */ /* 0x000fe20000000800 */
[----:B------:R-:W-:Y:S02]  /*59d0*/  UIADD3 UR4, UR4, 0x1, URZ ;  /* 0x0000000104047890 */ /* 0x000fe4000fffe03f */
[----:B------:R-:W-:-:S04]  /*59e0*/  UIADD3 UR6, UR11, UR6, URZ ;  /* 0x000000060b067290 */ /* 0x000fc8000fffe03f */
[----:B------:R-:W-:-:S06]  /*59f0*/  UISETP.GE.AND UP0, UPT, UR6, UR5, UPT ;  /* 0x000000050600728c */ /* 0x000fcc000bf06270 */
[----:B------:R-:W-:-:S13]  /*5a00*/  PLOP3.LUT P0, PT, PT, PT, UP0, 0x80, 0x0 ;  /* 0x000000000000781c */ /* 0x000fda0003f0f008 */
[----:B------:R-:W-:Y:S05]  /*5a10*/  @!P0 BRA `(.L_x_2846) ;  /* 0xffffffa8004c8947 */ /* 0x000fea000383ffff */
.L_x_2795:
        /* <DEDUP_REMOVED lines=19> */
.L_x_2848:
[----:B------:R-:W-:Y:S05]  /*5b50*/  BSYNC B0 ;  /* 0x0000000000007941 */ /* 0x000fea0003800000 */
.L_x_2847:
        /* <DEDUP_REMOVED lines=11> */
.L_x_2850:
[----:B------:R-:W3:Y:S04]  /*5c10*/  LDG.E.STRONG.GPU R5, desc[UR14][R2.64] ;  /* 0x0000000e02057981 */ /* 0x000ee8000c1ef900 */
[----:B---3--:R-:W-:Y:S01]  /*5c20*/  CCTL.IVALL ;  /* 0x00000000ff00798f */ /* 0x008fe20002000000 */
[----:B------:R-:W-:Y:S05]  /*5c30*/  YIELD ;  /* 0x0000000000007946 */ /* 0x000fea0003800000 */
[----:B------:R-:W-:-:S13]  /*5c40*/  ISETP.NE.AND P0, PT, R5, R0, PT ;  /* 0x000000000500720c */ /* 0x000fda0003f05270 */
[----:B------:R-:W-:Y:S05]  /*5c50*/  @P0 BRA `(.L_x_2850) ;  /* 0xfffffffc00ec0947 */ /* 0x000fea000383ffff */
.L_x_2849:
        /* <DEDUP_REMOVED lines=24> */
.L_x_2851:
        /* <DEDUP_REMOVED lines=17> */
[----:B--2---:R-:W-:Y:S02]  /*5ef0*/  F2FP.F16.F32.PACK_AB R19, R9, R0 ;  /* 0x000000000913723e */ /* 0x004fe400000000ff */
[----:B------:R-:W-:Y:S02]  /*5f00*/  SHF.R.S32.HI R0, RZ, 0x1f, R66 ;  /* 0x0000001fff007819 */ /* 0x000fe40000011442 */
[----:B----4-:R-:W-:Y:S01]  /*5f10*/  F2FP.F16.F32.PACK_AB R21, R13, R10 ;  /* 0x0000000a0d15723e */ /* 0x010fe200000000ff */
[----:B------:R4:W-:Y:S04]  /*5f20*/  STG.E desc[UR14][R2.64], R19 ;  /* 0x0000001302007986 */ /* 0x0009e8000c10190e */
[----:B------:R4:W-:Y:S01]  /*5f30*/  STG.E desc[UR14][R4.64], R21 ;  /* 0x0000001504007986 */ /* 0x0009e2000c10190e */
[----:B------:R-:W-:-:S13]  /*5f40*/  ISETP.GT.AND.EX P0, PT, R27, R0, PT, P0 ;  /* 0x000000001b00720c */ /* 0x000fda0003f04300 */
[----:B----4-:R-:W-:Y:S05]  /*5f50*/  @P0 BRA `(.L_x_2851) ;  /* 0xfffffffc00a00947 */ /* 0x010fea000383ffff */
[----:B------:R-:W-:Y:S05]  /*5f60*/  EXIT ;  /* 0x000000000000794d */ /* 0x000fea0003800000 */
.L_x_2852:
        /* <DEDUP_REMOVED lines=9> */
.L_x_5147:


//--------------------- .text._Z35group_norm_nhwc_bwd_one_pass_kernelI11Fp32IOFp16WLi256ELi96ELi768EEv26Group_norm_nhwc_bwd_params --------------------------
	.section	.text._Z35group_norm_nhwc_bwd_one_pass_kernelI11Fp32IOFp16WLi256ELi96ELi768EEv26Group_norm_nhwc_bwd_params,"ax",@progbits
	.align	128
        .global         _Z35group_norm_nhwc_bwd_one_pass_kernelI11Fp32IOFp16WLi256ELi96ELi768EEv26Group_norm_nhwc_bwd_params
        .type           _Z35group_norm_nhwc_bwd_one_pass_kernelI11Fp32IOFp16WLi256ELi96ELi768EEv26Group_norm_nhwc_bwd_params,@function
        .size           _Z35group_norm_nhwc_bwd_one_pass_kernelI11Fp32IOFp16WLi256ELi96ELi768EEv26Group_norm_nhwc_bwd_params,(.L_x_5148 - _Z35group_norm_nhwc_bwd_one_pass_kernelI11Fp32IOFp16WLi256ELi96ELi768EEv26Group_norm_nhwc_bwd_params)
        .other          _Z35group_norm_nhwc_bwd_one_pass_kernelI11Fp32IOFp16WLi256ELi96ELi768EEv26Group_norm_nhwc_bwd_params,@"STO_CUDA_ENTRY STV_DEFAULT"
_Z35group_norm_nhwc_bwd_one_pass_kernelI11Fp32IOFp16WLi256ELi96ELi768EEv26Group_norm_nhwc_bwd_params:
.text._Z35group_norm_nhwc_bwd_one_pass_kernelI11Fp32IOFp16WLi256ELi96ELi768EEv26Group_norm_nhwc_bwd_params:
        /* <DEDUP_REMOVED lines=53> */
.L_x_2936:
        /* <DEDUP_REMOVED lines=484> */
.L_x_2855:
[----:B------:R-:W-:Y:S05]  /*2190*/  BSYNC B0 ;  /* 0x0000000000007941 */ /* 0x000fea0003800000 */
.L_x_2854:
        /* <DEDUP_REMOVED lines=25> */
.L_x_2856:
        /* <DEDUP_REMOVED lines=38> */
.L_x_2857:
        /* <DEDUP_REMOVED lines=53> */
.L_x_2858:
        /* <DEDUP_REMOVED lines=48> */
.L_x_2859:
        /* <DEDUP_REMOVED lines=43> */
.L_x_2860:
        /* <DEDUP_REMOVED lines=36> */
.L_x_2861:
        /* <DEDUP_REMOVED lines=37> */
.L_x_2862:
        /* <DEDUP_REMOVED lines=36> */
.L_x_2863:
        /* <DEDUP_REMOVED lines=36> */
.L_x_2864:
        /* <DEDUP_REMOVED lines=35> */
.L_x_2865:
        /* <DEDUP_REMOVED lines=35> */
.L_x_2866:
        /* <DEDUP_REMOVED lines=35> */
.L_x_2867:
        /* <DEDUP_REMOVED lines=35> */
.L_x_2868:
        /* <DEDUP_REMOVED lines=33> */
.L_x_2869:
        /* <DEDUP_REMOVED lines=31> */
.L_x_2870:
        /* <DEDUP_REMOVED lines=31> */
.L_x_2871:
        /* <DEDUP_REMOVED lines=125> */
.L_x_2873:
[----:B------:R-:W-:Y:S05]  /*4e20*/  BSYNC B0 ;  /* 0x0000000000007941 */ /* 0x000fea0003800000 */
.L_x_2872:
        /* <DEDUP_REMOVED lines=78> */
.L_x_2875:
[----:B------:R-:W-:Y:S05]  /*5310*/  BSYNC B0 ;  /* 0x0000000000007941 */ /* 0x000fea0003800000 */
.L_x_2874:
        /* <DEDUP_REMOVED lines=20> */
.L_x_2877:
[----:B------:R-:W-:Y:S05]  /*5460*/  BSYNC B0 ;  /* 0x0000000000007941 */ /* 0x000fea0003800000 */
.L_x_2876:
        /* <DEDUP_REMOVED lines=40> */
.L_x_2880:
[----:B------:R-:W-:Y:S02]  /*56f0*/  MOV R28, UR18 ;  /* 0x00000012001c7c02 */ /* 0x000fe40008000f00 */
[----:B------:R-:W-:-:S05]  /*5700*/  MOV R29, UR19 ;  /* 0x00000013001d7c02 */ /* 0x000fca0008000f00 */
[----:B------:R-:W2:Y:S04]  /*5710*/  LDG.E.STRONG.GPU R28, desc[UR22][R28.64] ;  /* 0x000000161c1c7981 */ /* 0x000ea8000c1ef900 */
[----:B--2---:R-:W-:Y:S01]  /*5720*/  CCTL.IVALL ;  /* 0x00000000ff00798f */ /* 0x004fe20002000000 */
[----:B------:R-:W-:Y:S05]  /*5730*/  YIELD ;  /* 0x0000000000007946 */ /* 0x000fea0003800000 */
[----:B------:R-:W-:-:S13]  /*5740*/  ISETP.NE.AND P0, PT, R28, R7, PT ;  /* 0x000000071c00720c */ /* 0x000fda0003f05270 */
[----:B------:R-:W-:Y:S05]  /*5750*/  @P0 BRA `(.L_x_2880) ;  /* 0xfffffffc00e40947 */ /* 0x000fea000383ffff */
.L_x_2879:
        /* <DEDUP_REMOVED lines=19> */
.L_x_2884:
        /* <DEDUP_REMOVED lines=165> */
.L_x_2883:
        /* <DEDUP_REMOVED lines=87> */
.L_x_2885:
[----:B------:R-:W-:-:S13]  /*6850*/  ISETP.NE.OR P0, PT, RZ, UR16, P0 ;  /* 0x00000010ff007c0c */ /* 0x000fda0008705670 */
[----:B------:R-:W-:Y:S05]  /*6860*/  @!P0 BRA `(.L_x_2881) ;  /* 0x0000000000b08947 */ /* 0x000fea0003800000 */
.L_x_2882:
        /* <DEDUP_REMOVED lines=44> */
.L_x_2881:
        /* <DEDUP_REMOVED lines=14> */
.L_x_2887:
[----:B------:R-:W-:Y:S05]  /*6c10*/  BSYNC B0 ;  /* 0x0000000000007941 */ /* 0x000fea0003800000 */
.L_x_2886:
        /* <DEDUP_REMOVED lines=25> */
.L_x_2878:
        /* <DEDUP_REMOVED lines=32> */
.L_x_2888:
        /* <DEDUP_REMOVED lines=22> */
.L_x_2890:
[----:B------:R-:W-:Y:S05]  /*7110*/  BSYNC B0 ;  /* 0x0000000000007941 */ /* 0x000fea0003800000 */
.L_x_2889:
        /* <DEDUP_REMOVED lines=28> */
.L_x_2891:
        /* <DEDUP_REMOVED lines=21> */
.L_x_2893:
[----:B------:R-:W-:Y:S05]  /*7430*/  BSYNC B0 ;  /* 0x0000000000007941 */ /* 0x000fea0003800000 */
.L_x_2892:
        /* <DEDUP_REMOVED lines=47> */
.L_x_2894:
        /* <DEDUP_REMOVED lines=21> */
.L_x_2896:
[----:B------:R-:W-:Y:S05]  /*7880*/  BSYNC B0 ;  /* 0x0000000000007941 */ /* 0x000fea0003800000 */
.L_x_2895:
        /* <DEDUP_REMOVED lines=21> */
.L_x_2897:
        /* <DEDUP_REMOVED lines=23> */
.L_x_2899:
[----:B------:R-:W-:Y:S05]  /*7b50*/  BSYNC B0 ;  /* 0x0000000000007941 */ /* 0x000fea0003800000 */
.L_x_2898:
        /* <DEDUP_REMOVED lines=20> */
.L_x_2900:
        /* <DEDUP_REMOVED lines=22> */
.L_x_2902:
[----:B------:R-:W-:Y:S05]  /*7e00*/  BSYNC B0 ;  /* 0x0000000000007941 */ /* 0x000fea0003800000 */
.L_x_2901:
        /* <DEDUP_REMOVED lines=19> */
.L_x_2903:
        /* <DEDUP_REMOVED lines=21> */
.L_x_2905:
[----:B------:R-:W-:Y:S05]  /*8090*/  BSYNC B0 ;  /* 0x0000000000007941 */ /* 0x000fea0003800000 */
.L_x_2904:
        /* <DEDUP_REMOVED lines=46> */
.L_x_2906:
        /* <DEDUP_REMOVED lines=21> */
.L_x_2908:
[----:B------:R-:W-:Y:S05]  /*84d0*/  BSYNC B0 ;  /* 0x0000000000007941 */ /* 0x000fea0003800000 */
.L_x_2907:
        /* <DEDUP_REMOVED lines=20> */
.L_x_2909:
        /* <DEDUP_REMOVED lines=22> */
.L_x_2911:
[----:B------:R-:W-:Y:S05]  /*8780*/  BSYNC B0 ;  /* 0x0000000000007941 */ /* 0x000fea0003800000 */
.L_x_2910:
        /* <DEDUP_REMOVED lines=20> */
.L_x_2912:
        /* <DEDUP_REMOVED lines=22> */
.L_x_2914:
[----:B------:R-:W-:Y:S05]  /*8a30*/  BSYNC B0 ;  /* 0x0000000000007941 */ /* 0x000fea0003800000 */
.L_x_2913:
        /* <DEDUP_REMOVED lines=19> */
.L_x_2915:
        /* <DEDUP_REMOVED lines=21> */
.L_x_2917:
[----:B------:R-:W-:Y:S05]  /*8cc0*/  BSYNC B0 ;  /* 0x0000000000007941 */ /* 0x000fea0003800000 */
.L_x_2916:
        /* <DEDUP_REMOVED lines=19> */
.L_x_2918:
        /* <DEDUP_REMOVED lines=21> */
.L_x_2920:
[----:B------:R-:W-:Y:S05]  /*8f50*/  BSYNC B0 ;  /* 0x0000000000007941 */ /* 0x000fea0003800000 */
.L_x_2919:
        /* <DEDUP_REMOVED lines=46> */
.L_x_2921:
        /* <DEDUP_REMOVED lines=21> */
.L_x_2923:
[----:B------:R-:W-:Y:S05]  /*9390*/  BSYNC B0 ;  /* 0x0000000000007941 */ /* 0x000fea0003800000 */
.L_x_2922:
        /* <DEDUP_REMOVED lines=19> */
.L_x_2924:
        /* <DEDUP_REMOVED lines=21> */
.L_x_2926:
[----:B------:R-:W-:Y:S05]  /*9620*/  BSYNC B0 ;  /* 0x0000000000007941 */ /* 0x000fea0003800000 */
.L_x_2925:
        /* <DEDUP_REMOVED lines=19> */
.L_x_2927:
        /* <DEDUP_REMOVED lines=21> */
.L_x_2929:
[----:B------:R-:W-:Y:S05]  /*98b0*/  BSYNC B0 ;  /* 0x0000000000007941 */ /* 0x000fea0003800000 */
.L_x_2928:
        /* <DEDUP_REMOVED lines=19> */
.L_x_2930:
        /* <DEDUP_REMOVED lines=21> */
.L_x_2932:
[----:B------:R-:W-:Y:S05]  /*9b40*/  BSYNC B0 ;  /* 0x0000000000007941 */ /* 0x000fea0003800000 */
.L_x_2931:
        /* <DEDUP_REMOVED lines=19> */
.L_x_2933:
        /* <DEDUP_REMOVED lines=20> */
.L_x_2935:
[----:B------:R-:W-:Y:S05]  /*9dc0*/  BSYNC B0 ;  /* 0x0000000000007941 */ /* 0x000fea0003800000 */
.L_x_2934:
        /* <DEDUP_REMOVED lines=9> */
.L_x_2853:
        /* <DEDUP_REMOVED lines=19> */
.L_x_2938:
[----:B------:R-:W-:Y:S05]  /*9f90*/  BSYNC B0 ;  /* 0x0000000000007941 */ /* 0x000fea0003800000 */
.L_x_2937:
        /* <DEDUP_REMOVED lines=11> */
.L_x_2940:
[----:B------:R-:W2:Y:S04]  /*a050*/  LDG.E.STRONG.GPU R5, desc[UR22][R2.64] ;  /* 0x0000001602057981 */ /* 0x000ea8000c1ef900 */
[----:B--2---:R-:W-:Y:S01]  /*a060*/  CCTL.IVALL ;  /* 0x00000000ff00798f */ /* 0x004fe20002000000 */
[----:B------:R-:W-:Y:S05]  /*a070*/  YIELD ;  /* 0x0000000000007946 */ /* 0x000fea0003800000 */
[----:B------:R-:W-:-:S13]  /*a080*/  ISETP.NE.AND P0, PT, R5, R4, PT ;  /* 0x000000040500720c */ /* 0x000fda0003f05270 */
[----:B------:R-:W-:Y:S05]  /*a090*/  @P0 BRA `(.L_x_2940) ;  /* 0xfffffffc00ec0947 */ /* 0x000fea000383ffff */
.L_x_2939:
        /* <DEDUP_REMOVED lines=25> */
.L_x_2941:
        /* <DEDUP_REMOVED lines=25> */
.L_x_2942:
        /* <DEDUP_REMOVED lines=12> */
.L_x_5148:


//--------------------- .text._Z35group_norm_nhwc_bwd_one_pass_kernelI11Fp32IOFp16WLi512ELi96ELi768EEv26Group_norm_nhwc_bwd_params --------------------------
	.section	.text._Z35group_norm_nhwc_bwd_one_pass_kernelI11Fp32IOFp16WLi512ELi96ELi768EEv26Group_norm_nhwc_bwd_params,"ax",@progbits
	.align	128
        .global         _Z35group_norm_nhwc_bwd_one_pass_kernelI11Fp32IOFp16WLi512ELi96ELi768EEv26Group_norm_nhwc_bwd_params
        .type           _Z35group_norm_nhwc_bwd_one_pass_kernelI11Fp32IOFp16WLi512ELi96ELi768EEv26Group_norm_nhwc_bwd_params,@function
        .size           _Z35group_norm_nhwc_bwd_one_pass_kernelI11Fp32IOFp16WLi512ELi96ELi768EEv26Group_norm_nhwc_bwd_params,(.L_x_5149 - _Z35group_norm_nhwc_bwd_one_pass_kernelI11Fp32IOFp16WLi512ELi96ELi768EEv26Group_norm_nhwc_bwd_params)
        .other          _Z35group_norm_nhwc_bwd_one_pass_kernelI11Fp32IOFp16WLi512ELi96ELi768EEv26Group_norm_nhwc_bwd_params,@"STO_CUDA_ENTRY STV_DEFAULT"
_Z35group_norm_nhwc_bwd_one_pass_kernelI11Fp32IOFp16WLi512ELi96ELi768EEv26Group_norm_nhwc_bwd_params:
.text._Z35group_norm_nhwc_bwd_one_pass_kernelI11Fp32IOFp16WLi512ELi96ELi768EEv26Group_norm_nhwc_bwd_params:
        /* <DEDUP_REMOVED lines=59> */
.L_x_3090:
        /* <DEDUP_REMOVED lines=920> */
.L_x_2945:
[----:B------:R-:W-:Y:S05]  /*3d30*/  BSYNC B0 ;  /* 0x0000000000007941 */ /* 0x000fea0003800000 */
.L_x_2944:
        /* <DEDUP_REMOVED lines=25> */
.L_x_2946:
        /* <DEDUP_REMOVED lines=35> */
.L_x_2947:
        /* <DEDUP_REMOVED lines=48> */
.L_x_2948:
        /* <DEDUP_REMOVED lines=46> */
.L_x_2949:
        /* <DEDUP_REMOVED lines=39> */
.L_x_2950:
        /* <DEDUP_REMOVED lines=41> */
.L_x_2951:
        /* <DEDUP_REMOVED lines=41> */
.L_x_2952:
        /* <DEDUP_REMOVED lines=41> */
.L_x_2953:
        /* <DEDUP_REMOVED lines=39> */
.L_x_2954:
        /* <DEDUP_REMOVED lines=39> */
.L_x_2955:
        /* <DEDUP_REMOVED lines=39> */
.L_x_2956:
        /* <DEDUP_REMOVED lines=39> */
.L_x_2957:
        /* <DEDUP_REMOVED lines=41> */
.L_x_2958:
        /* <DEDUP_REMOVED lines=41> */
.L_x_2959:
        /* <DEDUP_REMOVED lines=41> */
.L_x_2960:
        /* <DEDUP_REMOVED lines=41> */
.L_x_2961:
        /* <DEDUP_REMOVED lines=41> */
.L_x_2962:
        /* <DEDUP_REMOVED lines=41> */
.L_x_2963:
        /* <DEDUP_REMOVED lines=41> */
.L_x_2964:
        /* <DEDUP_REMOVED lines=41> */
.L_x_2965:
        /* <DEDUP_REMOVED lines=41> */
.L_x_2966:
        /* <DEDUP_REMOVED lines=41> */
.L_x_2967:
        /* <DEDUP_REMOVED lines=41> */
.L_x_2968:
        /* <DEDUP_REMOVED lines=41> */
.L_x_2969:
        /* <DEDUP_REMOVED lines=41> */
.L_x_2970:
        /* <DEDUP_REMOVED lines=41> */
.L_x_2971:
        /* <DEDUP_REMOVED lines=41> */
.L_x_2972:
        /* <DEDUP_REMOVED lines=41> */
.L_x_2973:
        /* <DEDUP_REMOVED lines=43> */
.L_x_2974:
        /* <DEDUP_REMOVED lines=38> */
.L_x_2975:
        /* <DEDUP_REMOVED lines=39> */
.L_x_2976:
        /* <DEDUP_REMOVED lines=38> */
.L_x_2977:
        /* <DEDUP_REMOVED lines=142> */
.L_x_2979:
[----:B------:R-:W-:Y:S05]  /*9680*/  BSYNC B0 ;  /* 0x0000000000007941 */ /* 0x000fea0003800000 */
.L_x_2978:
        /* <DEDUP_REMOVED lines=78> */
.L_x_2981:
[----:B------:R-:W-:Y:S05]  /*9b70*/  BSYNC B0 ;  /* 0x0000000000007941 */ /* 0x000fea0003800000 */
.L_x_2980:
        /* <DEDUP_REMOVED lines=19> */
.L_x_2983:
[----:B------:R-:W-:Y:S05]  /*9cb0*/  BSYNC B0 ;  /* 0x0000000000007941 */ /* 0x000fea0003800000 */
.L_x_2982:
        /* <DEDUP_REMOVED lines=41> */
.L_x_2986:
[----:B------:R-:W-:Y:S02]  /*9f50*/  MOV R12, UR18 ;  /* 0x00000012000c7c02 */ /* 0x000fe40008000f00 */
[----:B------:R-:W-:-:S05]  /*9f60*/  MOV R13, UR19 ;  /* 0x00000013000d7c02 */ /* 0x000fca0008000f00 */
[----:B------:R-:W2:Y:S04]  /*9f70*/  LDG.E.STRONG.GPU R12, desc[UR22][R12.64] ;  /* 0x000000160c0c7981 */ /* 0x000ea8000c1ef900 */
[----:B--2---:R-:W-:Y:S01]  /*9f80*/  CCTL.IVALL ;  /* 0x00000000ff00798f */ /* 0x004fe20002000000 */
[----:B------:R-:W-:Y:S05]  /*9f90*/  YIELD ;  /* 0x0000000000007946 */ /* 0x000fea0003800000 */
[----:B------:R-:W-:-:S13]  /*9fa0*/  ISETP.NE.AND P0, PT, R12, R14, PT ;  /* 0x0000000e0c00720c */ /* 0x000fda0003f05270 */
[----:B------:R-:W-:Y:S05]  /*9fb0*/  @P0 BRA `(.L_x_2986) ;  /* 0xfffffffc00e40947 */ /* 0x000fea000383ffff */
.L_x_2985:
        /* <DEDUP_REMOVED lines=19> */
.L_x_2990:
        /* <DEDUP_REMOVED lines=165> */
.L_x_2989:
        /* <DEDUP_REMOVED lines=87> */
.L_x_2991:
[----:B------:R-:W-:-:S13]  /*b0b0*/  ISETP.NE.OR P0, PT, RZ, UR16, P0 ;  /* 0x00000010ff007c0c */ /* 0x000fda0008705670 */
[----:B------:R-:W-:Y:S05]  /*b0c0*/  @!P0 BRA `(.L_x_2987) ;  /* 0x0000000000b08947 */ /* 0x000fea0003800000 */
.L_x_2988:
        /* <DEDUP_REMOVED lines=44> */
.L_x_2987:
        /* <DEDUP_REMOVED lines=14> */
.L_x_2993:
[----:B------:R-:W-:Y:S05]  /*b470*/  BSYNC B0 ;  /* 0x0000000000007941 */ /* 0x000fea0003800000 */
.L_x_2992:
        /* <DEDUP_REMOVED lines=25> */
.L_x_2984:
        /* <DEDUP_REMOVED lines=32> */
.L_x_2994:
        /* <DEDUP_REMOVED lines=22> */
.L_x_2996:
[----:B------:R-:W-:Y:S05]  /*b970*/  BSYNC B0 ;  /* 0x0000000000007941 */ /* 0x000fea0003800000 */
.L_x_2995:
        /* <DEDUP_REMOVED lines=32> */
.L_x_2997:
        /* <DEDUP_REMOVED lines=21> */
.L_x_2999:
[----:B------:R-:W-:Y:S05]  /*bcd0*/  BSYNC B0 ;  /* 0x0000000000007941 */ /* 0x000fea0003800000 */
.L_x_2998:
        /* <DEDUP_REMOVED lines=41> */
.L_x_3000:
        /* <DEDUP_REMOVED lines=21> */
.L_x_3002:
[----:B------:R-:W-:Y:S05]  /*c0c0*/  BSYNC B0 ;  /* 0x0000000000007941 */ /* 0x000fea0003800000 */
.L_x_3001:
        /* <DEDUP_REMOVED lines=25> */
.L_x_3003:
        /* <DEDUP_REMOVED lines=25> */
.L_x_3005:
[----:B------:R-:W-:Y:S05]  /*c3f0*/  BSYNC B0 ;  /* 0x0000000000007941 */ /* 0x000fea0003800000 */
.L_x_3004:
        /* <DEDUP_REMOVED lines=43> */
.L_x_3006:
        /* <DEDUP_REMOVED lines=21> */
.L_x_3008:
[----:B------:R-:W-:Y:S05]  /*c800*/  BSYNC B0 ;  /* 0x0000000000007941 */ /* 0x000fea0003800000 */
.L_x_3007:
        /* <DEDUP_REMOVED lines=25> */
.L_x_3009:
        /* <DEDUP_REMOVED lines=25> */
.L_x_3011:
[----:B------:R-:W-:Y:S05]  /*cb30*/  BSYNC B0 ;  /* 0x0000000000007941 */ /* 0x000fea0003800000 */
.L_x_3010:
        /* <DEDUP_REMOVED lines=25> */
.L_x_3012:
        /* <DEDUP_REMOVED lines=25> */
.L_x_3014:
[----:B------:R-:W-:Y:S05]  /*ce60*/  BSYNC B0 ;  /* 0x0000000000007941 */ /* 0x000fea0003800000 */
.L_x_3013:
        /* <DEDUP_REMOVED lines=53> */
.L_x_3015:
        /* <DEDUP_REMOVED lines=23> */
.L_x_3017:
[----:B------:R-:W-:Y:S05]  /*d330*/  BSYNC B0 ;  /* 0x0000000000007941 */ /* 0x000fea0003800000 */
.L_x_3016:
        /* <DEDUP_REMOVED lines=21> */
.L_x_3018:
        /* <DEDUP_REMOVED lines=23> */
.L_x_3020:
[----:B------:R-:W-:Y:S05]  /*d600*/  BSYNC B0 ;  /* 0x0000000000007941 */ /* 0x000fea0003800000 */
.L_x_3019:
        /* <DEDUP_REMOVED lines=21> */
.L_x_3021:
        /* <DEDUP_REMOVED lines=23> */
.L_x_3023:
[----:B------:R-:W-:Y:S05]  /*d8d0*/  BSYNC B0 ;  /* 0x0000000000007941 */ /* 0x000fea0003800000 */
.L_x_3022:
        /* <DEDUP_REMOVED lines=21> */
.L_x_3024:
        /* <DEDUP_REMOVED lines=23> */
.L_x_3026:
[----:B------:R-:W-:Y:S05]  /*dba0*/  BSYNC B0 ;  /* 0x0000000000007941 */ /* 0x000fea0003800000 */
.L_x_3025:
        /* <DEDUP_REMOVED lines=21> */
.L_x_3027:
        /* <DEDUP_REMOVED lines=23> */
.L_x_3029:
[----:B------:R-:W-:Y:S05]  /*de70*/  BSYNC B0 ;  /* 0x0000000000007941 */ /* 0x000fea0003800000 */
.L_x_3028:
        /* <DEDUP_REMOVED lines=50> */
.L_x_3030:
        /* <DEDUP_REMOVED lines=21> */
.L_x_3032:
[----:B------:R-:W-:Y:S05]  /*e2f0*/  BSYNC B0 ;  /* 0x0000000000007941 */ /* 0x000fea0003800000 */
.L_x_3031:
        /* <DEDUP_REMOVED lines=25> */
.L_x_3033:
        /* <DEDUP_REMOVED lines=25> */
.L_x_3035:
[----:B------:R-:W-:Y:S05]  /*e620*/  BSYNC B0 ;  /* 0x0000000000007941 */ /* 0x000fea0003800000 */
.L_x_3034:
        /* <DEDUP_REMOVED lines=25> */
.L_x_3036:
        /* <DEDUP_REMOVED lines=25> */
.L_x_3038:
[----:B------:R-:W-:Y:S05]  /*e950*/  BSYNC B0 ;  /* 0x0000000000007941 */ /* 0x000fea0003800000 */
.L_x_3037:
        /* <DEDUP_REMOVED lines=25> */
.L_x_3039:
        /* <DEDUP_REMOVED lines=25> */
.L_x_3041:
[----:B------:R-:W-:Y:S05]  /*ec80*/  BSYNC B0 ;  /* 0x0000000000007941 */ /* 0x000fea0003800000 */
.L_x_3040:
        /* <DEDUP_REMOVED lines=25> */
.L_x_3042:
        /* <DEDUP_REMOVED lines=25> */
.L_x_3044:
[----:B------:R-:W-:Y:S05]  /*efb0*/  BSYNC B0 ;  /* 0x0000000000007941 */ /* 0x000fea0003800000 */
.L_x_3043:
        /* <DEDUP_REMOVED lines=50> */
.L_x_3045:
        /* <DEDUP_REMOVED lines=21> */
.L_x_3047:
[----:B------:R-:W-:Y:S05]  /*f430*/  BSYNC B0 ;  /* 0x0000000000007941 */ /* 0x000fea0003800000 */
.L_x_3046:
        /* <DEDUP_REMOVED lines=25> */
.L_x_3048:
        /* <DEDUP_REMOVED lines=25> */
.L_x_3050:
[----:B------:R-:W-:Y:S05]  /*f760*/  BSYNC B0 ;  /* 0x0000000000007941 */ /* 0x000fea0003800000 */
.L_x_3049:
        /* <DEDUP_REMOVED lines=25> */
.L_x_3051:
        /* <DEDUP_REMOVED lines=25> */
.L_x_3053:
[----:B------:R-:W-:Y:S05]  /*fa90*/  BSYNC B0 ;  /* 0x0000000000007941 */ /* 0x000fea0003800000 */
.L_x_3052:
        /* <DEDUP_REMOVED lines=25> */
.L_x_3054:
        /* <DEDUP_REMOVED lines=25> */
.L_x_3056:
[----:B------:R-:W-:Y:S05]  /*fdc0*/  BSYNC B0 ;  /* 0x0000000000007941 */ /* 0x000fea0003800000 */
.L_x_3055:
        /* <DEDUP_REMOVED lines=25> */
.L_x_3057:
        /* <DEDUP_REMOVED lines=25> */
.L_x_3059:
[----:B------:R-:W-:Y:S05]  /*100f0*/  BSYNC B0 ;  /* 0x0000000000007941 */ /* 0x000fea0003800000 */
.L_x_3058:
        /* <DEDUP_REMOVED lines=55> */
.L_x_3060:
        /* <DEDUP_REMOVED lines=21> */
.L_x_3062:
[----:B------:R-:W-:Y:S05]  /*105c0*/  BSYNC B0 ;  /* 0x0000000000007941 */ /* 0x000fea0003800000 */
.L_x_3061:
        /* <DEDUP_REMOVED lines=25> */
.L_x_3063:
        /* <DEDUP_REMOVED lines=25> */
.L_x_3065:
[----:B------:R-:W-:Y:S05]  /*108f0*/  BSYNC B0 ;  /* 0x0000000000007941 */ /* 0x000fea0003800000 */
.L_x_3064:
        /* <DEDUP_REMOVED lines=25> */
.L_x_3066:
        /* <DEDUP_REMOVED lines=25> */
.L_x_3068:
[----:B------:R-:W-:Y:S05]  /*10c20*/  BSYNC B0 ;  /* 0x0000000000007941 */ /* 0x000fea0003800000 */
.L_x_3067:
        /* <DEDUP_REMOVED lines=25> */
.L_x_3069:
        /* <DEDUP_REMOVED lines=25> */
.L_x_3071:
[----:B------:R-:W-:Y:S05]  /*10f50*/  BSYNC B0 ;  /* 0x0000000000007941 */ /* 0x000fea0003800000 */
.L_x_3070:
        /* <DEDUP_REMOVED lines=25> */
.L_x_3072:
        /* <DEDUP_REMOVED lines=25> */
.L_x_3074:
[----:B------:R-:W-:Y:S05]  /*11280*/  BSYNC B0 ;  /* 0x0000000000007941 */ /* 0x000fea0003800000 */
.L_x_3073:
        /* <DEDUP_REMOVED lines=53> */
.L_x_3075:
        /* <DEDUP_REMOVED lines=21> */
.L_x_3077:
[----:B------:R-:W-:Y:S05]  /*11730*/  BSYNC B0 ;  /* 0x0000000000007941 */ /* 0x000fea0003800000 */
.L_x_3076:
        /* <DEDUP_REMOVED lines=25> */
.L_x_3078:
        /* <DEDUP_REMOVED lines=25> */
.L_x_3080:
[----:B------:R-:W-:Y:S05]  /*11a60*/  BSYNC B0 ;  /* 0x0000000000007941 */ /* 0x000fea0003800000 */
.L_x_3079:
        /* <DEDUP_REMOVED lines=25> */
.L_x_3081:
        /* <DEDUP_REMOVED lines=25> */
.L_x_3083:
[----:B------:R-:W-:Y:S05]  /*11d90*/  BSYNC B0 ;  /* 0x0000000000007941 */ /* 0x000fea0003800000 */
.L_x_3082:
        /* <DEDUP_REMOVED lines=25> */
.L_x_3084:
        /* <DEDUP_REMOVED lines=25> */
.L_x_3086:
[----:B------:R-:W-:Y:S05]  /*120c0*/  BSYNC B0 ;  /* 0x0000000000007941 */ /* 0x000fea0003800000 */
.L_x_3085:
        /* <DEDUP_REMOVED lines=21> */
.L_x_3087:
        /* <DEDUP_REMOVED lines=22> */
.L_x_3089:
[----:B------:R-:W-:Y:S05]  /*12380*/  BSYNC B0 ;  /* 0x0000000000007941 */ /* 0x000fea0003800000 */
.L_x_3088:
        /* <DEDUP_REMOVED lines=9> */
.L_x_2943:
        /* <DEDUP_REMOVED lines=19> */
.L_x_3092:
[----:B------:R-:W-:Y:S05]  /*12550*/  BSYNC B0 ;  /* 0x0000000000007941 */ /* 0x000fea0003800000 */
.L_x_3091:
        /* <DEDUP_REMOVED lines=11> */
.L_x_3094:
[----:B------:R-:W2:Y:S04]  /*12610*/  LDG.E.STRONG.GPU R5, desc[UR22][R2.64] ;  /* 0x0000001602057981 */ /* 0x000ea8000c1ef900 */
[----:B--2---:R-:W-:Y:S01]  /*12620*/  CCTL.IVALL ;  /* 0x00000000ff00798f */ /* 0x004fe20002000000 */
[----:B------:R-:W-:Y:S05]  /*12630*/  YIELD ;  /* 0x0000000000007946 */ /* 0x000fea0003800000 */
[----:B------:R-:W-:-:S13]  /*12640*/  ISETP.NE.AND P0, PT, R5, R4, PT ;  /* 0x000000040500720c */ /* 0x000fda0003f05270 */
[----:B------:R-:W-:Y:S05]  /*12650*/  @P0 BRA `(.L_x_3094) ;  /* 0xfffffffc00ec0947 */ /* 0x000fea000383ffff */
.L_x_3093:
        /* <DEDUP_REMOVED lines=25> */
.L_x_3095:
        /* <DEDUP_REMOVED lines=25> */
.L_x_3096:
        /* <DEDUP_REMOVED lines=16> */
.L_x_5149:


//--------------------- .text._Z35group_norm_nhwc_fwd_one_pass_kernelI11Bf16IOFp32WLi64ELi96ELi768EEv26Group_norm_nhwc_fwd_params --------------------------
	.section	.text._Z35group_norm_nhwc_fwd_one_pass_kernelI11Bf16IOFp32WLi64ELi96ELi768EEv26Group_norm_nhwc_fwd_params,"ax",@progbits
	.align	128
        .global         _Z35group_norm_nhwc_fwd_one_pass_kernelI11Bf16IOFp32WLi64ELi96ELi768EEv26Group_norm_nhwc_fwd_params
        .type           _Z35group_norm_nhwc_fwd_one_pass_kernelI11Bf16IOFp32WLi64ELi96ELi768EEv26Group_norm_nhwc_fwd_params,@function
        .size           _Z35group_norm_nhwc_fwd_one_pass_kernelI11Bf16IOFp32WLi64ELi96ELi768EEv26Group_norm_nhwc_fwd_params,(.L_x_5150 - _Z35group_norm_nhwc_fwd_one_pass_kernelI11Bf16IOFp32WLi64ELi96ELi768EEv26Group_norm_nhwc_fwd_params)
        .other          _Z35group_norm_nhwc_fwd_one_pass_kernelI11Bf16IOFp32WLi64ELi96ELi768EEv26Group_norm_nhwc_fwd_params,@"STO_CUDA_ENTRY STV_DEFAULT"
_Z35group_norm_nhwc_fwd_one_pass_kernelI11Bf16IOFp32WLi64ELi96ELi768EEv26Group_norm_nhwc_fwd_params:
.text._Z35group_norm_nhwc_fwd_one_pass_kernelI11Bf16IOFp32WLi64ELi96ELi768EEv26Group_norm_nhwc_fwd_params:
[----:B------:R-:W-:Y:S01]  /*0000*/  LDC R1, c[0x0][0x28] ;  /* 0x00000a00ff017b82 */ /* 0x000fe20000000800 */
[----:B------:R-:W0:Y:S01]  /*0010*/  S2R R31, SR_CTAID.Y ;  /* 0x00000000001f7919 */ /* 0x000e220000002600 */
[----:B------:R-:W-:Y:S01]  /*0020*/  ULDC UR4, c[0x0][0x288] ;  /* 0x0000a20000047ab9 */ /* 0x000fe20000000800 */
[----:B------:R-:W-:Y:S02]  /*0030*/  ULDC UR5, c[0x0][0x258] ;  /* 0x0000960000057ab9 */ /* 0x000fe40000000800 */
[----:B------:R-:W-:-:S06]  /*0040*/  UIMAD UR4, UR4, UR5, URZ ;  /* 0x00000005040472a4 */ /* 0x000fcc000f8e023f */
[----:B0-----:R-:W-:-:S13]  /*0050*/  ISETP.GE.AND P0, PT, R31, UR4, PT ;  /* 0x000000041f007c0c */ /* 0x001fda000bf06270 */
[----:B------:R-:W-:Y:S05]  /*0060*/  @P0 EXIT ;  /* 0x000000000000094d */ /* 0x000fea0003800000 */
[----:B------:R-:W0:Y:S01]  /*0070*/  S2R R0, SR_TID.X ;  /* 0x0000000000007919 */ /* 0x000e220000002100 */
[----:B------:R-:W-:Y:S01]  /*0080*/  S2UR UR7, SR_CTAID.X ;  /* 0x00000000000779c3 */ /* 0x000fe20000002500 */
[----:B------:R-:W-:Y:S01]  /*0090*/  ULDC.64 UR8, c[0x0][0x278] ;  /* 0x00009e0000087ab9 */ /* 0x000fe20000000a00 */
[----:B------:R-:W-:Y:S01]  /*00a0*/  UMOV UR5, 0x400 ;  /* 0x0000040000057882 */ /* 0x000fe20000000000 */
[----:B------:R-:W-:Y:S01]  /*00b0*/  HFMA2.MMA R25, -RZ, RZ, 0, 0 ;  /* 0x00000000ff197435 */ /* 0x000fe200000001ff */
[----:B------:R-:W-:-:S04]  /*00c0*/  ULDC.U8 UR10, c[0x0][0x28c] ;  /* 0x0000a300000a7ab9 */ /* 0x000fc80000000000 */
[----:B------:R-:W1:Y:S08]  /*00d0*/  LDC R30, c[0x0][0x294] ;  /* 0x0000a500ff1e7b82 */ /* 0x000e700000000800 */
[----:B------:R-:W2:Y:S01]  /*00e0*/  S2UR UR6, SR_CgaCtaId ;  /* 0x00000000000679c3 */ /* 0x000ea20000008800 */
[----:B0-----:R-:W-:Y:S01]  /*00f0*/  IMAD.WIDE.U32 R2, R0, -0x55555555, RZ ;  /* 0xaaaaaaab00027825 */ /* 0x001fe200078e00ff */
[----:B------:R-:W-:-:S04]  /*0100*/  SHF.R.S32.HI R5, RZ, 0x1f, R0 ;  /* 0x0000001fff057819 */ /* 0x000fc80000011400 */
[----:B------:R-:W-:Y:S01]  /*0110*/  SHF.R.U32.HI R33, RZ, 0x5, R3 ;  /* 0x00000005ff217819 */ /* 0x000fe20000011603 */
[----:B------:R-:W0:Y:S01]  /*0120*/  S2R R2, SR_LANEID ;  /* 0x0000000000027919 */ /* 0x000e220000000000 */
[----:B------:R-:W-:Y:S01]  /*0130*/  LEA.HI R5, R5, R0, RZ, 0x5 ;  /* 0x0000000005057211 */ /* 0x000fe200078f28ff */
[----:B--2---:R-:W-:Y:S02]  /*0140*/  ULEA UR5, UR6, UR5, 0x18 ;  /* 0x0000000506057291 */ /* 0x004fe4000f8ec03f */
[----:B-1----:R-:W-:Y:S01]  /*0150*/  IMAD R30, R30, UR7, R33 ;  /* 0x000000071e1e7c24 */ /* 0x002fe2000f8e0221 */
[----:B------:R-:W-:Y:S01]  /*0160*/  SHF.R.S32.HI R5, RZ, 0x5, R5 ;  /* 0x00000005ff057819 */ /* 0x000fe20000011405 */
[----:B------:R-:W-:-:S03]  /*0170*/  IMAD R33, R33, -0x30, R0 ;  /* 0xffffffd021217824 */ /* 0x000fc600078e0200 */
[----:B------:R-:W-:Y:S02]  /*0180*/  ISETP.GE.U32.AND P0, PT, R30, UR8, PT ;  /* 0x000000081e007c0c */ /* 0x000fe4000bf06070 */
[----:B------:R-:W-:Y:S02]  /*0190*/  SHF.R.S32.HI R3, RZ, 0x1f, R30 ;  /* 0x0000001fff037819 */ /* 0x000fe4000001141e */
[----:B------:R-:W-:Y:S02]  /*01a0*/  SHF.L.U32 R33, R33, 0x1, RZ ;  /* 0x0000000121217819 */ /* 0x000fe400000006ff */
[----:B------:R-:W-:Y:S01]  /*01b0*/  ISETP.GE.AND.EX P0, PT, R3, UR9, PT, P0 ;  /* 0x0000000903007c0c */ /* 0x000fe2000bf06300 */
[----:B------:R-:W-:Y:S01]  /*01c0*/  ULDC.64 UR8, c[0x0][0x208] ;  /* 0x0000820000087ab9 */ /* 0x000fe20000000a00 */
[----:B------:R-:W-:Y:S02]  /*01d0*/  LEA R26, R5, UR5, 0x3 ;  /* 0x00000005051a7c11 */ /* 0x000fe4000f8e18ff */
[----:B------:R-:W-:-:S02]  /*01e0*/  ISETP.LT.U32.AND P0, PT, R0, 0x300, !P0 ;  /* 0x000003000000780c */ /* 0x000fc40004701070 */
[C---:B------:R-:W-:Y:S02]  /*01f0*/  IADD3 R29, R30.reuse, 0x10, RZ ;  /* 0x000000101e1d7810 */ /* 0x040fe40007ffe0ff */
[C---:B------:R-:W-:Y:S02]  /*0200*/  IADD3 R28, R30.reuse, 0x20, RZ ;  /* 0x000000201e1c7810 */ /* 0x040fe40007ffe0ff */
[----:B0-----:R-:W-:-:S07]  /*0210*/  IADD3 R27, R30, 0x30, RZ ;  /* 0x000000301e1b7810 */ /* 0x001fce0007ffe0ff */
.L_x_3118:
[----:B0-----:R-:W0:Y:S01]  /*0220*/  LDC R12, c[0x0][0x288] ;  /* 0x0000a200ff0c7b82 */ /* 0x001e220000000800 */
[----:B------:R-:W-:Y:S01]  /*0230*/  ULDC.64 UR14, c[0x0][0x278] ;  /* 0x00009e00000e7ab9 */ /* 0x000fe20000000a00 */
[----:B------:R-:W-:Y:S01]  /*0240*/  SHF.R.S32.HI R17, RZ, 0x1f, R29 ;  /* 0x0000001fff117819 */ /* 0x000fe2000001141d */
[----:B------:R-:W-:Y:S01]  /*0250*/  ULDC.64 UR12, c[0x0][0x280] ;  /* 0x0000a000000c7ab9 */ /* 0x000fe20000000a00 */
[----:B------:R-:W-:Y:S02]  /*0260*/  SHF.R.S32.HI R13, RZ, 0x1f, R33 ;  /* 0x0000001fff0d7819 */ /* 0x000fe40000011421 */
[----:B------:R-:W-:Y:S02]  /*0270*/  SHF.R.S32.HI R19, RZ, 0x1f, R27 ;  /* 0x0000001fff137819 */ /* 0x000fe4000001141b */
[----:B-12---:R-:W1:Y:S01]  /*0280*/  @P0 LDC.64 R10, c[0x0][0x270] ;  /* 0x00009c00ff0a0b82 */ /* 0x006e620000000a00 */
[----:B0-----:R-:W-:-:S04]  /*0290*/  IABS R7, R12 ;  /* 0x0000000c00077213 */ /* 0x001fc80000000000 */
[----:B------:R-:W0:Y:S01]  /*02a0*/  I2F.RP R6, R7 ;  /* 0x0000000700067306 */ /* 0x000e220000209400 */
[----:B-1----:R-:W-:-:S04]  /*02b0*/  @P0 IMAD R14, R3, R10, RZ ;  /* 0x0000000a030e0224 */ /* 0x002fc800078e02ff */
[----:B------:R-:W-:-:S03]  /*02c0*/  @P0 IMAD R21, R30, R11, R14 ;  /* 0x0000000b1e150224 */ /* 0x000fc600078e020e */
[----:B0-----:R-:W0:Y:S02]  /*02d0*/  MUFU.RCP R6, R6 ;  /* 0x0000000600067308 */ /* 0x001e240000001000 */
[----:B0-----:R-:W-:-:S06]  /*02e0*/  IADD3 R4, R6, 0xffffffe, RZ ;  /* 0x0ffffffe06047810 */ /* 0x001fcc0007ffe0ff */
[----:B------:R0:W1:Y:S02]  /*02f0*/  F2I.FTZ.U32.TRUNC.NTZ R5, R4 ;  /* 0x0000000400057305 */ /* 0x000064000021f000 */
[----:B0-----:R-:W-:Y:S02]  /*0300*/  MOV R4, RZ ;  /* 0x000000ff00047202 */ /* 0x001fe40000000f00 */
        /* <DEDUP_REMOVED lines=8> */
[----:B------:R-:W-:-:S05]  /*0390*/  IMAD R6, R7, R6, R8 ;  /* 0x0000000607067224 */ /* 0x000fca00078e0208 */
[----:B------:R-:W-:-:S13]  /*03a0*/  ISETP.GT.U32.AND P2, PT, R7, R6, PT ;  /* 0x000000060700720c */ /* 0x000fda0003f44070 */
[-C--:B------:R-:W-:Y:S02]  /*03b0*/  @!P2 IADD3 R6, R6, -R7.reuse, RZ ;  /* 0x800000070606a210 */ /* 0x080fe40007ffe0ff */
[----:B------:R-:W-:Y:S02]  /*03c0*/  @!P2 IADD3 R5, R5, 0x1, RZ ;  /* 0x000000010505a810 */ /* 0x000fe40007ffe0ff */
[----:B------:R-:W-:Y:S02]  /*03d0*/  ISETP.GE.U32.AND P1, PT, R6, R7, PT ;  /* 0x000000070600720c */ /* 0x000fe40003f26070 */
[----:B------:R-:W-:-:S11]  /*03e0*/  ISETP.NE.AND P2, PT, R12, RZ, PT ;  /* 0x000000ff0c00720c */ /* 0x000fd60003f45270 */
[----:B------:R-:W-:Y:S02]  /*03f0*/  @P1 IADD3 R5, R5, 0x1, RZ ;  /* 0x0000000105051810 */ /* 0x000fe40007ffe0ff */
[----:B------:R-:W-:Y:S02]  /*0400*/  ISETP.GE.U32.AND P1, PT, R29, UR14, PT ;  /* 0x0000000e1d007c0c */ /* 0x000fe4000bf26070 */
[----:B------:R-:W-:Y:S02]  /*0410*/  MOV R7, R5 ;  /* 0x0000000500077202 */ /* 0x000fe40000000f00 */
[----:B------:R-:W-:Y:S02]  /*0420*/  ISETP.GE.AND.EX P1, PT, R17, UR15, PT, P1 ;  /* 0x0000000f11007c0c */ /* 0x000fe4000bf26310 */
[----:B------:R-:W-:Y:S02]  /*0430*/  @!P3 IADD3 R7, -R7, RZ, RZ ;  /* 0x000000ff0707b210 */ /* 0x000fe40007ffe1ff */
[----:B------:R-:W-:-:S02]  /*0440*/  @!P2 LOP3.LUT R7, RZ, R12, RZ, 0x33, !PT ;  /* 0x0000000cff07a212 */ /* 0x000fc400078e33ff */
[----:B------:R-:W-:Y:S02]  /*0450*/  ISETP.GT.U32.OR P1, PT, R0, 0x2ff, P1 ;  /* 0x000002ff0000780c */ /* 0x000fe40000f24470 */
[----:B------:R-:W-:Y:S02]  /*0460*/  IADD3 R4, -R7, RZ, RZ ;  /* 0x000000ff07047210 */ /* 0x000fe40007ffe1ff */
[----:B------:R-:W-:Y:S02]  /*0470*/  ISETP.GE.U32.AND P3, PT, R27, UR14, PT ;  /* 0x0000000e1b007c0c */ /* 0x000fe4000bf66070 */
[----:B------:R-:W-:Y:S01]  /*0480*/  SHF.R.S32.HI R5, RZ, 0x1f, R28 ;  /* 0x0000001fff057819 */ /* 0x000fe2000001141c */
[----:B------:R-:W-:Y:S01]  /*0490*/  IMAD R4, R12, R4, R31 ;  /* 0x000000040c047224 */ /* 0x000fe200078e021f */
[----:B------:R-:W-:Y:S02]  /*04a0*/  ISETP.GE.U32.AND P2, PT, R28, UR14, PT ;  /* 0x0000000e1c007c0c */ /* 0x000fe4000bf46070 */
[----:B------:R-:W-:Y:S01]  /*04b0*/  SHF.R.S32.HI R6, RZ, 0x1f, R7 ;  /* 0x0000001fff067819 */ /* 0x000fe20000011407 */
[----:B------:R-:W-:Y:S01]  /*04c0*/  IMAD R4, R4, 0x60, RZ ;  /* 0x0000006004047824 */ /* 0x000fe200078e02ff */
[----:B------:R-:W-:Y:S01]  /*04d0*/  ISETP.GE.AND.EX P3, PT, R19, UR15, PT, P3 ;  /* 0x0000000f13007c0c */ /* 0x000fe2000bf66330 */
[----:B------:R-:W0:Y:S01]  /*04e0*/  @!P1 LDC.64 R8, c[0x0][0x270] ;  /* 0x00009c00ff089b82 */ /* 0x000e220000000a00 */
[----:B------:R-:W-:Y:S01]  /*04f0*/  ISETP.GE.AND.EX P2, PT, R5, UR15, PT, P2 ;  /* 0x0000000f05007c0c */ /* 0x000fe2000bf46320 */
[----:B------:R-:W-:Y:S01]  /*0500*/  IMAD R6, R6, UR12, RZ ;  /* 0x0000000c06067c24 */ /* 0x000fe2000f8e02ff */
[----:B------:R-:W-:-:S02]  /*0510*/  IADD3 R34, P4, R33, R4, RZ ;  /* 0x0000000421227210 */ /* 0x000fc40007f9e0ff */
[----:B------:R-:W-:Y:S01]  /*0520*/  ISETP.GT.U32.OR P3, PT, R0, 0x2ff, P3 ;  /* 0x000002ff0000780c */ /* 0x000fe20001f64470 */
[C---:B------:R-:W-:Y:S01]  /*0530*/  IMAD R37, R7.reuse, UR13, R6 ;  /* 0x0000000d07257c24 */ /* 0x040fe2000f8e0206 */
[----:B------:R-:W-:Y:S02]  /*0540*/  LEA.HI.X.SX32 R35, R4, R13, 0x1, P4 ;  /* 0x0000000d04237211 */ /* 0x000fe400020f0eff */
[----:B------:R-:W1:Y:S01]  /*0550*/  @P0 LDC.64 R12, c[0x0][0x220] ;  /* 0x00008800ff0c0b82 */ /* 0x000e620000000a00 */
[----:B------:R-:W-:Y:S01]  /*0560*/  ISETP.GT.U32.OR P2, PT, R0, 0x2ff, P2 ;  /* 0x000002ff0000780c */ /* 0x000fe20001744470 */
[----:B------:R-:W-:-:S05]  /*0570*/  IMAD.WIDE.U32 R34, R7, UR12, R34 ;  /* 0x0000000c07227c25 */ /* 0x000fca000f8e0022 */
[----:B------:R-:W-:Y:S01]  /*0580*/  IADD3 R37, R35, R37, RZ ;  /* 0x0000002523257210 */ /* 0x000fe20007ffe0ff */
[----:B------:R-:W2:Y:S01]  /*0590*/  @!P1 LDC.64 R6, c[0x0][0x220] ;  /* 0x00008800ff069b82 */ /* 0x000ea20000000a00 */
[-C--:B------:R-:W-:Y:S02]  /*05a0*/  @P0 MOV R36, R34.reuse ;  /* 0x0000002200240202 */ /* 0x080fe40000000f00 */
[----:B------:R-:W-:-:S03]  /*05b0*/  @!P1 MOV R20, R34 ;  /* 0x0000002200149202 */ /* 0x000fc60000000f00 */
[----:B------:R-:W-:Y:S02]  /*05c0*/  @P0 IMAD.WIDE.U32 R22, R30, R10, R36 ;  /* 0x0000000a1e160225 */ /* 0x000fe400078e0024 */
[----:B------:R-:W3:Y:S02]  /*05d0*/  @!P3 LDC.64 R10, c[0x0][0x270] ;  /* 0x00009c00ff0abb82 */ /* 0x000ee40000000a00 */
[----:B0-----:R-:W-:Y:S01]  /*05e0*/  @!P1 IMAD R16, R17, R8, RZ ;  /* 0x0000000811109224 */ /* 0x001fe200078e02ff */
[----:B------:R-:W-:Y:S02]  /*05f0*/  @P0 IADD3 R17, R23, R21, RZ ;  /* 0x0000001517110210 */ /* 0x000fe40007ffe0ff */
[----:B------:R-:W-:Y:S01]  /*0600*/  @!P1 MOV R21, R37 ;  /* 0x0000002500159202 */ /* 0x000fe20000000f00 */
[C---:B------:R-:W-:Y:S01]  /*0610*/  @!P1 IMAD R9, R29.reuse, R9, R16 ;  /* 0x000000091d099224 */ /* 0x040fe200078e0210 */
[----:B-1----:R-:W-:Y:S01]  /*0620*/  @P0 LEA R16, P4, R22, R12, 0x1 ;  /* 0x0000000c16100211 */ /* 0x002fe200078808ff */
[----:B------:R-:W0:Y:S01]  /*0630*/  @!P2 LDC.64 R14, c[0x0][0x270] ;  /* 0x00009c00ff0eab82 */ /* 0x000e220000000a00 */
[----:B------:R-:W-:-:S02]  /*0640*/  @!P1 IMAD.WIDE.U32 R20, R29, R8, R20 ;  /* 0x000000081d149225 */ /* 0x000fc400078e0014 */
[----:B------:R-:W-:-:S03]  /*0650*/  @P0 LEA.HI.X R17, R22, R13, R17, 0x1, P4 ;  /* 0x0000000d16110211 */ /* 0x000fc600020f0c11 */
[----:B------:R-:W-:Y:S02]  /*0660*/  @!P1 IADD3 R18, R21, R9, RZ ;  /* 0x0000000915129210 */ /* 0x000fe40007ffe0ff */
[----:B------:R-:W1:Y:S01]  /*0670*/  @!P2 LDC.64 R12, c[0x0][0x220] ;  /* 0x00008800ff0cab82 */ /* 0x000e620000000a00 */
[C---:B--2---:R-:W-:Y:S02]  /*0680*/  @!P1 LEA R22, P4, R20.reuse, R6, 0x1 ;  /* 0x0000000614169211 */ /* 0x044fe400078808ff */
[----:B------:R-:W-:Y:S02]  /*0690*/  MOV R6, RZ ;  /* 0x000000ff00067202 */ /* 0x000fe40000000f00 */
[----:B------:R-:W-:-:S03]  /*06a0*/  @!P1 LEA.HI.X R23, R20, R7, R18, 0x1, P4 ;  /* 0x0000000714179211 */ /* 0x000fc600020f0c12 */
[----:B------:R-:W2:Y:S01]  /*06b0*/  @!P3 LDC.64 R8, c[0x0][0x220] ;  /* 0x00008800ff08bb82 */ /* 0x000ea20000000a00 */
[----:B---3--:R-:W-:Y:S01]  /*06c0*/  @!P3 IMAD R20, R19, R10, RZ ;  /* 0x0000000a1314b224 */ /* 0x008fe200078e02ff */
[----:B------:R-:W-:Y:S01]  /*06d0*/  @!P2 MOV R18, R34 ;  /* 0x000000220012a202 */ /* 0x000fe20000000f00 */
[----:B------:R-:W3:Y:S01]  /*06e0*/  @!P1 LDG.E R6, desc[UR8][R22.64] ;  /* 0x0000000816069981 */ /* 0x000ee2000c1e1900 */
[----:B------:R-:W-:Y:S01]  /*06f0*/  @!P2 MOV R19, R37 ;  /* 0x000000250013a202 */ /* 0x000fe20000000f00 */
[----:B0-----:R-:W-:-:S04]  /*0700*/  @!P2 IMAD R5, R5, R14, RZ ;  /* 0x0000000e0505a224 */ /* 0x001fc800078e02ff */
[C---:B------:R-:W-:Y:S02]  /*0710*/  @!P2 IMAD R5, R28.reuse, R15, R5 ;  /* 0x0000000f1c05a224 */ /* 0x040fe400078e0205 */
[----:B------:R-:W-:Y:S01]  /*0720*/  @!P2 IMAD.WIDE.U32 R14, R28, R14, R18 ;  /* 0x0000000e1c0ea225 */ /* 0x000fe200078e0012 */
[----:B------:R-:W-:Y:S02]  /*0730*/  @!P3 MOV R18, R34 ;  /* 0x000000220012b202 */ /* 0x000fe40000000f00 */
[----:B------:R-:W-:Y:S01]  /*0740*/  @!P3 MOV R19, R37 ;  /* 0x000000250013b202 */ /* 0x000fe20000000f00 */
[----:B------:R-:W-:Y:S01]  /*0750*/  @!P3 IMAD R21, R27, R11, R20 ;  /* 0x0000000b1b15b224 */ /* 0x000fe200078e0214 */
[----:B------:R-:W-:Y:S02]  /*0760*/  MOV R24, RZ ;  /* 0x000000ff00187202 */ /* 0x000fe40000000f00 */
[----:B------:R-:W-:Y:S01]  /*0770*/  @!P2 IADD3 R7, R15, R5, RZ ;  /* 0x000000050f07a210 */ /* 0x000fe20007ffe0ff */
[----:B------:R-:W-:Y:S01]  /*0780*/  @!P3 IMAD.WIDE.U32 R10, R27, R10, R18 ;  /* 0x0000000a1b0ab225 */ /* 0x000fe200078e0012 */
[----:B-1----:R-:W-:-:S02]  /*0790*/  @!P2 LEA R12, P1, R14, R12, 0x1 ;  /* 0x0000000c0e0ca211 */ /* 0x002fc400078208ff */
[----:B------:R0:W4:Y:S02]  /*07a0*/  @P0 LDG.E R24, desc[UR8][R16.64] ;  /* 0x0000000810180981 */ /* 0x000124000c1e1900 */
[----:B------:R-:W-:Y:S02]  /*07b0*/  @!P3 IADD3 R5, R11, R21, RZ ;  /* 0x000000150b05b210 */ /* 0x000fe40007ffe0ff */
[----:B--2---:R-:W-:Y:S02]  /*07c0*/  @!P3 LEA R8, P4, R10, R8, 0x1 ;  /* 0x000000080a08b211 */ /* 0x004fe400078808ff */
[----:B------:R-:W-:Y:S02]  /*07d0*/  @!P2 LEA.HI.X R13, R14, R13, R7, 0x1, P1 ;  /* 0x0000000d0e0da211 */ /* 0x000fe400008f0c07 */
[----:B------:R-:W-:Y:S02]  /*07e0*/  MOV R7, RZ ;  /* 0x000000ff00077202 */ /* 0x000fe40000000f00 */
[----:B------:R-:W-:-:S02]  /*07f0*/  @!P3 LEA.HI.X R9, R10, R9, R5, 0x1, P4 ;  /* 0x000000090a09b211 */ /* 0x000fc400020f0c05 */
[----:B------:R-:W-:Y:S02]  /*0800*/  MOV R5, RZ ;  /* 0x000000ff00057202 */ /* 0x000fe40000000f00 */
[----:B------:R1:W2:Y:S04]  /*0810*/  @!P2 LDG.E R7, desc[UR8][R12.64] ;  /* 0x000000080c07a981 */ /* 0x0002a8000c1e1900 */
[----:B------:R5:W2:Y:S01]  /*0820*/  @!P3 LDG.E R5, desc[UR8][R8.64] ;  /* 0x000000080805b981 */ /* 0x000aa2000c1e1900 */
[C---:B------:R-:W-:Y:S02]  /*0830*/  ISETP.GT.AND P1, PT, R2.reuse, 0x1e, PT ;  /* 0x0000001e0200780c */ /* 0x040fe40003f24270 */
[----:B------:R-:W-:Y:S02]  /*0840*/  ISETP.NE.AND P3, PT, R2, RZ, PT ;  /* 0x000000ff0200720c */ /* 0x000fe40003f65270 */
[----:B------:R-:W-:Y:S01]  /*0850*/  ISETP.NE.AND P2, PT, R0, RZ, PT ;  /* 0x000000ff0000720c */ /* 0x000fe20003f45270 */
[----:B------:R-:W-:Y:S01]  /*0860*/  BSSY B0, `(.L_x_3097) ;  /* 0x000007b000007945 */ /* 0x000fe20003800000 */
[----:B---3--:R-:W-:-:S04]  /*0870*/  PRMT R10, R6, 0x7632, R10 ;  /* 0x00007632060a7816 */ /* 0x008fc8000000000a */
[----:B------:R-:W-:Y:S02]  /*0880*/  SHF.L.U32 R14, R10, 0x10, RZ ;  /* 0x000000100a0e7819 */ /* 0x000fe400000006ff */
[----:B------:R-:W-:-:S03]  /*0890*/  SHF.L.U32 R11, R6, 0x10, RZ ;  /* 0x00000010060b7819 */ /* 0x000fc600000006ff */
[----:B0-----:R-:W-:Y:S01]  /*08a0*/  FMUL.FTZ R16, R14, R14 ;  /* 0x0000000e0e107220 */ /* 0x001fe20000410000 */
[----:B----4-:R-:W-:-:S04]  /*08b0*/  PRMT R10, R24, 0x7632, R10 ;  /* 0x00007632180a7816 */ /* 0x010fc8000000000a */
[----:B------:R-:W-:Y:S01]  /*08c0*/  SHF.L.U32 R15, R10, 0x10, RZ ;  /* 0x000000100a0f7819 */ /* 0x000fe200000006ff */
[C---:B------:R-:W-:Y:S01]  /*08d0*/  FADD.FTZ R10, R11.reuse, R14 ;  /* 0x0000000e0b0a7221 */ /* 0x040fe20000010000 */
[----:B-1----:R-:W-:Y:S01]  /*08e0*/  SHF.L.U32 R12, R24, 0x10, RZ ;  /* 0x00000010180c7819 */ /* 0x002fe200000006ff */
[----:B------:R-:W-:Y:S02]  /*08f0*/  FFMA.FTZ R11, R11, R11, R16 ;  /* 0x0000000b0b0b7223 */ /* 0x000fe40000010010 */
[----:B-----5:R-:W-:Y:S01]  /*0900*/  FMUL.FTZ R9, R15, R15 ;  /* 0x0000000f0f097220 */ /* 0x020fe20000410000 */
[----:B--2---:R-:W-:Y:S01]  /*0910*/  PRMT R14, R7, 0x7632, R14 ;  /* 0x00007632070e7816 */ /* 0x004fe2000000000e */
[C---:B------:R-:W-:Y:S02]  /*0920*/  FADD.FTZ R15, R12.reuse, R15 ;  /* 0x0000000f0c0f7221 */ /* 0x040fe40000010000 */
[----:B------:R-:W-:Y:S01]  /*0930*/  FFMA.FTZ R9, R12, R12, R9 ;  /* 0x0000000c0c097223 */ /* 0x000fe20000010009 */
[----:B------:R-:W-:-:S02]  /*0940*/  PRMT R16, R5, 0x7632, R16 ;  /* 0x0000763205107816 */ /* 0x000fc40000000010 */
[----:B------:R-:W-:Y:S01]  /*0950*/  SHF.L.U32 R14, R14, 0x10, RZ ;  /* 0x000000100e0e7819 */ /* 0x000fe200000006ff */
[----:B------:R-:W-:Y:S01]  /*0960*/  FADD.FTZ R15, RZ, R15 ;  /* 0x0000000fff0f7221 */ /* 0x000fe20000010000 */
[----:B------:R-:W-:Y:S01]  /*0970*/  SHF.L.U32 R13, R7, 0x10, RZ ;  /* 0x00000010070d7819 */ /* 0x000fe200000006ff */
[----:B------:R-:W-:Y:S01]  /*0980*/  FADD.FTZ R12, RZ, R9 ;  /* 0x00000009ff0c7221 */ /* 0x000fe20000010000 */
[----:B------:R-:W-:Y:S01]  /*0990*/  SHF.L.U32 R19, R16, 0x10, RZ ;  /* 0x0000001010137819 */ /* 0x000fe200000006ff */
[----:B------:R-:W-:Y:S01]  /*09a0*/  FMUL.FTZ R16, R14, R14 ;  /* 0x0000000e0e107220 */ /* 0x000fe20000410000 */
[----:B------:R-:W-:Y:S01]  /*09b0*/  SHF.L.U32 R8, R5, 0x10, RZ ;  /* 0x0000001005087819 */ /* 0x000fe200000006ff */
[----:B------:R-:W-:Y:S01]  /*09c0*/  FADD.FTZ R17, R13, R14 ;  /* 0x0000000e0d117221 */ /* 0x000fe20000010000 */
[----:B------:R-:W-:Y:S01]  /*09d0*/  FADD.FTZ R10, R15, R10 ;  /* 0x0000000a0f0a7221 */ /* 0x000fe20000010000 */
[----:B------:R-:W-:Y:S01]  /*09e0*/  FFMA.FTZ R16, R13, R13, R16 ;  /* 0x0000000d0d107223 */ /* 0x000fe20000010010 */
[----:B------:R-:W-:Y:S01]  /*09f0*/  FMUL.FTZ R9, R19, R19 ;  /* 0x0000001313097220 */ /* 0x000fe20000410000 */
[----:B------:R-:W-:Y:S01]  /*0a00*/  FADD.FTZ R11, R12, R11 ;  /* 0x0000000b0c0b7221 */ /* 0x000fe20000010000 */
[----:B------:R-:W-:Y:S01]  /*0a10*/  FADD.FTZ R19, R8, R19 ;  /* 0x0000001308137221 */ /* 0x000fe20000010000 */
[----:B------:R-:W-:Y:S01]  /*0a20*/  FADD.FTZ R10, R10, R17 ;  /* 0x000000110a0a7221 */ /* 0x000fe20000010000 */
[----:B------:R-:W-:Y:S01]  /*0a30*/  FFMA.FTZ R8, R8, R8, R9 ;  /* 0x0000000808087223 */ /* 0x000fe20000010009 */
[----:B------:R-:W-:-:S02]  /*0a40*/  FADD.FTZ R11, R11, R16 ;  /* 0x000000100b0b7221 */ /* 0x000fc40000010000 */
[----:B------:R-:W-:Y:S02]  /*0a50*/  FADD.FTZ R10, R10, R19 ;  /* 0x000000130a0a7221 */ /* 0x000fe40000010000 */
[----:B------:R-:W-:-:S03]  /*0a60*/  FADD.FTZ R8, R11, R8 ;  /* 0x000000080b087221 */ /* 0x000fc60000010000 */
        /* <DEDUP_REMOVED lines=24> */
[----:B------:R-:W-:Y:S02]  /*0bf0*/  MOV R20, R10 ;  /* 0x0000000a00147202 */ /* 0x000fe40000000f00 */
[----:B------:R-:W-:-:S05]  /*0c00*/  MOV R21, R8 ;  /* 0x0000000800157202 */ /* 0x000fca0000000f00 */
[----:B------:R0:W-:Y:S01]  /*0c10*/  @!P3 STS.64 [R26+0x18], R20 ;  /* 0x000018141a00b388 */ /* 0x0001e20000000a00 */
[----:B------:R-:W-:Y:S06]  /*0c20*/  BAR.SYNC.DEFER_BLOCKING 0x0 ;  /* 0x0000000000007b1d */ /* 0x000fec0000010000 */
[----:B------:R-:W-:Y:S05]  /*0c30*/  @P2 BRA `(.L_x_3098) ;  /* 0x0000000000f42947 */ /* 0x000fea0003800000 */
[----:B------:R-:W1:Y:S01]  /*0c40*/  S2UR UR6, SR_CgaCtaId ;  /* 0x00000000000679c3 */ /* 0x000e620000008800 */
[----:B------:R-:W-:Y:S02]  /*0c50*/  UMOV UR5, 0x400 ;  /* 0x0000040000057882 */ /* 0x000fe40000000000 */
[----:B-1----:R-:W-:-:S09]  /*0c60*/  ULEA UR5, UR6, UR5, 0x18 ;  /* 0x0000000506057291 */ /* 0x002fd2000f8ec03f */
[----:B------:R-:W1:Y:S04]  /*0c70*/  LDS.128 R12, [UR5+0x20] ;  /* 0x00002005ff0c7984 */ /* 0x000e680008000c00 */
[----:B------:R-:W2:Y:S04]  /*0c80*/  LDS.128 R8, [UR5+0x30] ;  /* 0x00003005ff087984 */ /* 0x000ea80008000c00 */
[----:B------:R-:W3:Y:S01]  /*0c90*/  LDS.128 R16, [UR5+0x40] ;  /* 0x00004005ff107984 */ /* 0x000ee20008000c00 */
[----:B-1----:R-:W-:Y:S01]  /*0ca0*/  FADD.FTZ R23, R20, R12 ;  /* 0x0000000c14177221 */ /* 0x002fe20000010000 */
[----:B------:R-:W-:-:S03]  /*0cb0*/  FADD.FTZ R12, R21, R13 ;  /* 0x0000000d150c7221 */ /* 0x000fc60000010000 */
[----:B------:R-:W-:Y:S01]  /*0cc0*/  FADD.FTZ R13, R23, R14 ;  /* 0x0000000e170d7221 */ /* 0x000fe20000010000 */
[----:B------:R-:W-:Y:S01]  /*0cd0*/  FADD.FTZ R12, R12, R15 ;  /* 0x0000000f0c0c7221 */ /* 0x000fe20000010000 */
[----:B0-----:R-:W0:Y:S02]  /*0ce0*/  LDS.128 R20, [UR5+0x50] ;  /* 0x00005005ff147984 */ /* 0x001e240008000c00 */
        /* <DEDUP_REMOVED lines=36> */
[----:B------:R-:W-:Y:S01]  /*0f30*/  FADD.FTZ R18, R18, R13 ;  /* 0x0000000d12127221 */ /* 0x000fe20000010000 */
[----:B------:R-:W2:Y:S02]  /*0f40*/  LDS.64 R16, [UR5+0xd0] ;  /* 0x0000d005ff107984 */ /* 0x000ea40008000a00 */
        /* <DEDUP_REMOVED lines=12> */
.L_x_3098:
[----:B------:R-:W-:Y:S05]  /*1010*/  BSYNC B0 ;  /* 0x0000000000007941 */ /* 0x000fea0003800000 */
.L_x_3097:
[----:B------:R-:W1:Y:S01]  /*1020*/  LDC R18, c[0x0][0xc] ;  /* 0x00000300ff127b82 */ /* 0x000e620000000800 */
[----:B------:R-:W-:Y:S02]  /*1030*/  PRMT R16, R5, 0x7632, R16 ;  /* 0x0000763205107816 */ /* 0x000fe40000000010 */
[----:B-1----:R-:W-:-:S13]  /*1040*/  ISETP.GE.U32.AND P1, PT, R18, 0x2, PT ;  /* 0x000000021200780c */ /* 0x002fda0003f26070 */
[----:B------:R-:W-:Y:S05]  /*1050*/  @!P1 BRA `(.L_x_3099) ;  /* 0x0000000800709947 */ /* 0x000fea0003800000 */
[----:B------:R-:W-:Y:S05]  /*1060*/  @P2 BRA `(.L_x_3100) ;  /* 0x0000000000742947 */ /* 0x000fea0003800000 */
[----:B------:R-:W1:Y:S01]  /*1070*/  LDC R17, c[0x0][0x10] ;  /* 0x00000400ff117b82 */ /* 0x000e620000000800 */
[----:B------:R-:W2:Y:S01]  /*1080*/  S2R R14, SR_CTAID.Y ;  /* 0x00000000000e7919 */ /* 0x000ea20000002600 */
[C---:B------:R-:W-:Y:S02]  /*1090*/  LOP3.LUT R12, R25.reuse, 0x1, RZ, 0xc0, !PT ;  /* 0x00000001190c7812 */ /* 0x040fe400078ec0ff */
[----:B------:R-:W-:-:S04]  /*10a0*/  LOP3.LUT P1, RZ, R25, 0x2, RZ, 0xc0, !PT ;  /* 0x0000000219ff7812 */ /* 0x000fc8000782c0ff */
[----:B------:R-:W3:Y:S08]  /*10b0*/  LDC.64 R10, c[0x0][0x248] ;  /* 0x00009200ff0a7b82 */ /* 0x000ef00000000a00 */
[----:B------:R-:W4:Y:S01]  /*10c0*/  LDC.64 R8, c[0x0][0x240] ;  /* 0x00009000ff087b82 */ /* 0x000f220000000a00 */
[----:B-1----:R-:W-:-:S04]  /*10d0*/  IMAD R13, R12, R17, RZ ;  /* 0x000000110c0d7224 */ /* 0x002fc800078e02ff */
[----:B------:R-:W-:-:S05]  /*10e0*/  IMAD R12, R13, R18, RZ ;  /* 0x000000120d0c7224 */ /* 0x000fca00078e02ff */
[----:B------:R-:W-:Y:S01]  /*10f0*/  SHF.L.U32 R15, R12, 0x1, RZ ;  /* 0x000000010c0f7819 */ /* 0x000fe200000006ff */
[----:B--2---:R-:W-:Y:S01]  /*1100*/  IMAD R17, R17, UR7, R14 ;  /* 0x0000000711117c24 */ /* 0x004fe2000f8e020e */
[----:B------:R-:W-:-:S03]  /*1110*/  IADD3 R13, R13, R14, RZ ;  /* 0x0000000e0d0d7210 */ /* 0x000fc60007ffe0ff */
[----:B---3--:R-:W-:Y:S01]  /*1120*/  IMAD.WIDE R10, R15, 0x4, R10 ;  /* 0x000000040f0a7825 */ /* 0x008fe200078e020a */
[----:B------:R-:W-:-:S03]  /*1130*/  MOV R15, 0xffffffff ;  /* 0xffffffff000f7802 */ /* 0x000fc60000000f00 */
[----:B----4-:R-:W-:Y:S01]  /*1140*/  IMAD.WIDE.U32 R8, R13, 0x4, R8 ;  /* 0x000000040d087825 */ /* 0x010fe200078e0008 */
[----:B------:R-:W-:Y:S02]  /*1150*/  SEL R13, R18, RZ, !P1 ;  /* 0x000000ff120d7207 */ /* 0x000fe40004800000 */
[----:B------:R-:W-:Y:S01]  /*1160*/  SEL R15, R15, 0x1, P1 ;  /* 0x000000010f0f7807 */ /* 0x000fe20000800000 */
[----:B------:R-:W-:Y:S01]  /*1170*/  IMAD.WIDE.U32 R10, R17, 0x8, R10 ;  /* 0x00000008110a7825 */ /* 0x000fe200078e000a */
[----:B------:R-:W-:-:S04]  /*1180*/  ISETP.NE.AND P1, PT, R13, -0x1, PT ;  /* 0xffffffff0d00780c */ /* 0x000fc80003f25270 */
[----:B------:R1:W-:Y:S01]  /*1190*/  STG.E.64 desc[UR8][R10.64], R20 ;  /* 0x000000140a007986 */ /* 0x0003e2000c101b08 */
[----:B------:R-:W-:Y:S06]  /*11a0*/  MEMBAR.ALL.GPU ;  /* 0x0000000000007992 */ /* 0x000fec000000a000 */
[----:B------:R-:W-:-:S00]  /*11b0*/  ERRBAR ;  /* 0x00000000000079ab */ /* 0x000fc00000000000 */
[----:B------:R-:W-:Y:S06]  /*11c0*/  CGAERRBAR ;  /* 0x00000000000075ab */ /* 0x000fec0000000000 */
[----:B------:R1:W-:Y:S01]  /*11d0*/  REDG.E.ADD.S32.STRONG.GPU desc[UR8][R8.64], R15 ;  /* 0x0000000f0800798e */ /* 0x0003e2000c10e388 */
[----:B------:R-:W-:Y:S05]  /*11e0*/  @!P1 BRA `(.L_x_3100) ;  /* 0x0000000000149947 */ /* 0x000fea0003800000 */
.L_x_3101:
[----:B-1----:R-:W2:Y:S04]  /*11f0*/  LDG.E.STRONG.GPU R10, desc[UR8][R8.64] ;  /* 0x00000008080a7981 */ /* 0x002ea8000c1ef900 */
[----:B--2---:R-:W-:Y:S01]  /*1200*/  CCTL.IVALL ;  /* 0x00000000ff00798f */ /* 0x004fe20002000000 */
[----:B------:R-:W-:Y:S05]  /*1210*/  YIELD ;  /* 0x0000000000007946 */ /* 0x000fea0003800000 */
[----:B------:R-:W-:-:S13]  /*1220*/  ISETP.NE.AND P1, PT, R10, R13, PT ;  /* 0x0000000d0a00720c */ /* 0x000fda0003f25270 */
[----:B------:R-:W-:Y:S05]  /*1230*/  @P1 BRA `(.L_x_3101) ;  /* 0xfffffffc00ec1947 */ /* 0x000fea000383ffff */
.L_x_3100:
        /* <DEDUP_REMOVED lines=10> */
[----:B------:R-:W-:-:S07]  /*12e0*/  IADD3 R19, -R19, R18, RZ ;  /* 0x0000001213137210 */ /* 0x000fce0007ffe1ff */
.L_x_3103:
[----:B------:R-:W-:-:S13]  /*12f0*/  ISETP.EQ.OR P4, PT, R17, UR7, P2 ;  /* 0x0000000711007c0c */ /* 0x000fda0009782670 */
[----:B------:R-:W1:Y:S01]  /*1300*/  @!P4 LDC R10, c[0x0][0x10] ;  /* 0x00000400ff0acb82 */ /* 0x000e620000000800 */
[----:B------:R-:W2:Y:S01]  /*1310*/  @!P4 S2R R12, SR_CTAID.Y ;  /* 0x00000000000cc919 */ /* 0x000ea20000002600 */
[----:B------:R-:W-:-:S06]  /*1320*/  @!P4 LOP3.LUT R11, R25, 0x1, RZ, 0xc0, !PT ;  /* 0x00000001190bc812 */ /* 0x000fcc00078ec0ff */
[----:B------:R-:W3:Y:S01]  /*1330*/  @!P4 LDC.64 R8, c[0x0][0x248] ;  /* 0x00009200ff08cb82 */ /* 0x000ee20000000a00 */
[----:B-1----:R-:W-:-:S04]  /*1340*/  @!P4 IMAD R11, R11, R10, RZ ;  /* 0x0000000a0b0bc224 */ /* 0x002fc800078e02ff */
[----:B------:R-:W-:-:S05]  /*1350*/  @!P4 IMAD R11, R11, R18, RZ ;  /* 0x000000120b0bc224 */ /* 0x000fca00078e02ff */
[----:B------:R-:W-:-:S05]  /*1360*/  @!P4 SHF.L.U32 R11, R11, 0x1, RZ ;  /* 0x000000010b0bc819 */ /* 0x000fca00000006ff */
[----:B---3--:R-:W-:-:S04]  /*1370*/  @!P4 IMAD.WIDE R8, R11, 0x4, R8 ;  /* 0x000000040b08c825 */ /* 0x008fc800078e0208 */
[----:B--2---:R-:W-:-:S04]  /*1380*/  @!P4 IMAD R11, R10, R17, R12 ;  /* 0x000000110a0bc224 */ /* 0x004fc800078e020c */
[----:B------:R-:W-:-:S06]  /*1390*/  @!P4 IMAD.WIDE.U32 R8, R11, 0x8, R8 ;  /* 0x000000080b08c825 */ /* 0x000fcc00078e0008 */
[----:B------:R-:W0:Y:S01]  /*13a0*/  @!P4 LDG.E.64 R8, desc[UR8][R8.64] ;  /* 0x000000080808c981 */ /* 0x000e22000c1e1b00 */
[C---:B------:R-:W-:Y:S02]  /*13b0*/  IADD3 R10, R17.reuse, 0x1, RZ ;  /* 0x00000001110a7810 */ /* 0x040fe40007ffe0ff */
[----:B------:R-:W-:Y:S02]  /*13c0*/  IADD3 R13, R17, 0x2, RZ ;  /* 0x00000002110d7810 */ /* 0x000fe40007ffe0ff */
[----:B------:R-:W-:Y:S02]  /*13d0*/  ISETP.EQ.OR P5, PT, R10, UR7, P2 ;  /* 0x000000070a007c0c */ /* 0x000fe400097a2670 */
[----:B------:R-:W-:-:S11]  /*13e0*/  ISETP.EQ.OR P3, PT, R13, UR7, P2 ;  /* 0x000000070d007c0c */ /* 0x000fd60009762670 */
[----:B------:R-:W1:Y:S01]  /*13f0*/  @!P5 S2R R15, SR_CTAID.Y ;  /* 0x00000000000fd919 */ /* 0x000e620000002600 */
[----:B------:R-:W1:Y:S01]  /*1400*/  @!P5 LDC R23, c[0x0][0x10] ;  /* 0x00000400ff17db82 */ /* 0x000e620000000800 */
[----:B------:R-:W-:Y:S01]  /*1410*/  @!P5 LOP3.LUT R14, R25, 0x1, RZ, 0xc0, !PT ;  /* 0x00000001190ed812 */ /* 0x000fe200078ec0ff */
[----:B------:R-:W2:Y:S01]  /*1420*/  @!P3 S2R R12, SR_CTAID.Y ;  /* 0x00000000000cb919 */ /* 0x000ea20000002600 */
[----:B-1----:R-:W-:-:S05]  /*1430*/  @!P5 IMAD R15, R10, R23, R15 ;  /* 0x000000170a0fd224 */ /* 0x002fca00078e020f */
[----:B------:R-:W1:Y:S01]  /*1440*/  @!P5 LDC.64 R10, c[0x0][0x248] ;  /* 0x00009200ff0adb82 */ /* 0x000e620000000a00 */
[----:B------:R-:W-:-:S04]  /*1450*/  @!P5 IMAD R23, R14, R23, RZ ;  /* 0x000000170e17d224 */ /* 0x000fc800078e02ff */
[----:B------:R-:W-:-:S03]  /*1460*/  @!P5 IMAD R23, R23, R18, RZ ;  /* 0x000000121717d224 */ /* 0x000fc600078e02ff */
[----:B------:R-:W2:Y:S02]  /*1470*/  @!P3 LDC R14, c[0x0][0x10] ;  /* 0x00000400ff0ebb82 */ /* 0x000ea40000000800 */
[----:B------:R-:W-:-:S05]  /*1480*/  @!P5 SHF.L.U32 R23, R23, 0x1, RZ ;  /* 0x000000011717d819 */ /* 0x000fca00000006ff */
[----:B-1----:R-:W-:-:S04]  /*1490*/  @!P5 IMAD.WIDE R10, R23, 0x4, R10 ;  /* 0x00000004170ad825 */ /* 0x002fc800078e020a */
[----:B------:R-:W-:Y:S01]  /*14a0*/  @!P5 IMAD.WIDE.U32 R10, R15, 0x8, R10 ;  /* 0x000000080f0ad825 */ /* 0x000fe200078e000a */
[----:B------:R-:W-:-:S03]  /*14b0*/  @!P3 LOP3.LUT R15, R25, 0x1, RZ, 0xc0, !PT ;  /* 0x00000001190fb812 */ /* 0x000fc600078ec0ff */
[-C--:B--2---:R-:W-:Y:S02]  /*14c0*/  @!P3 IMAD R23, R13, R14.reuse, R12 ;  /* 0x0000000e0d17b224 */ /* 0x084fe400078e020c */
[----:B------:R-:W1:Y:S01]  /*14d0*/  @!P3 LDC.64 R12, c[0x0][0x248] ;  /* 0x00009200ff0cbb82 */ /* 0x000e620000000a00 */
[----:B------:R-:W-:Y:S01]  /*14e0*/  @!P3 IMAD R14, R15, R14, RZ ;  /* 0x0000000e0f0eb224 */ /* 0x000fe200078e02ff */
[----:B------:R-:W-:Y:S01]  /*14f0*/  IADD3 R15, R17, 0x3, RZ ;  /* 0x00000003110f7810 */ /* 0x000fe20007ffe0ff */
[----:B------:R-:W2:Y:S02]  /*1500*/  @!P5 LDG.E.64 R10, desc[UR8][R10.64] ;  /* 0x000000080a0ad981 */ /* 0x000ea4000c1e1b00 */
[----:B------:R-:W-:Y:S01]  /*1510*/  @!P3 IMAD R14, R14, R18, RZ ;  /* 0x000000120e0eb224 */ /* 0x000fe200078e02ff */
[----:B------:R-:W-:-:S04]  /*1520*/  ISETP.EQ.OR P1, PT, R15, UR7, P2 ;  /* 0x000000070f007c0c */ /* 0x000fc80009722670 */
[----:B------:R-:W-:-:S05]  /*1530*/  @!P3 SHF.L.U32 R14, R14, 0x1, RZ ;  /* 0x000000010e0eb819 */ /* 0x000fca00000006ff */
[----:B-1----:R-:W-:-:S04]  /*1540*/  @!P3 IMAD.WIDE R12, R14, 0x4, R12 ;  /* 0x000000040e0cb825 */ /* 0x002fc800078e020c */
[----:B------:R-:W1:Y:S01]  /*1550*/  @!P1 S2R R14, SR_CTAID.Y ;  /* 0x00000000000e9919 */ /* 0x000e620000002600 */
[----:B------:R-:W-:Y:S01]  /*1560*/  @!P3 IMAD.WIDE.U32 R22, R23, 0x8, R12 ;  /* 0x000000081716b825 */ /* 0x000fe200078e000c */
[----:B------:R-:W-:Y:S01]  /*1570*/  @!P1 LOP3.LUT R13, R25, 0x1, RZ, 0xc0, !PT ;  /* 0x00000001190d9812 */ /* 0x000fe200078ec0ff */
[----:B------:R-:W1:Y:S02]  /*1580*/  @!P1 LDC R12, c[0x0][0x10] ;  /* 0x00000400ff0c9b82 */ /* 0x000e640000000800 */
[-C--:B-1----:R-:W-:Y:S02]  /*1590*/  @!P1 IMAD R15, R15, R12.reuse, R14 ;  /* 0x0000000c0f0f9224 */ /* 0x082fe400078e020e */
[----:B0-----:R-:W-:Y:S01]  /*15a0*/  @!P4 FADD.FTZ R20, R20, R8 ;  /* 0x000000081414c221 */ /* 0x001fe20000010000 */
[----:B------:R-:W-:-:S03]  /*15b0*/  @!P1 IMAD R8, R13, R12, RZ ;  /* 0x0000000c0d089224 */ /* 0x000fc600078e02ff */
[----:B------:R-:W0:Y:S01]  /*15c0*/  @!P1 LDC.64 R12, c[0x0][0x248] ;  /* 0x00009200ff0c9b82 */ /* 0x000e220000000a00 */
[----:B------:R-:W-:-:S05]  /*15d0*/  @!P1 IMAD R8, R8, R18, RZ ;  /* 0x0000001208089224 */ /* 0x000fca00078e02ff */
[----:B------:R-:W-:-:S05]  /*15e0*/  @!P1 SHF.L.U32 R8, R8, 0x1, RZ ;  /* 0x0000000108089819 */ /* 0x000fca00000006ff */
[----:B0-----:R-:W-:-:S04]  /*15f0*/  @!P1 IMAD.WIDE R12, R8, 0x4, R12 ;  /* 0x00000004080c9825 */ /* 0x001fc800078e020c */
[----:B------:R-:W-:Y:S02]  /*1600*/  @!P1 IMAD.WIDE.U32 R14, R15, 0x8, R12 ;  /* 0x000000080f0e9825 */ /* 0x000fe400078e000c */
[----:B------:R-:W3:Y:S04]  /*1610*/  @!P3 LDG.E.64 R12, desc[UR8][R22.64] ;  /* 0x00000008160cb981 */ /* 0x000ee8000c1e1b00 */
[----:B------:R-:W4:Y:S01]  /*1620*/  @!P1 LDG.E.64 R14, desc[UR8][R14.64] ;  /* 0x000000080e0e9981 */ /* 0x000f22000c1e1b00 */
[----:B------:R-:W-:Y:S01]  /*1630*/  IADD3 R19, R19, -0x4, RZ ;  /* 0xfffffffc13137810 */ /* 0x000fe20007ffe0ff */
[----:B------:R-:W-:-:S03]  /*1640*/  @!P4 FADD.FTZ R21, R21, R9 ;  /* 0x000000091515c221 */ /* 0x000fc60000010000 */
        /* <DEDUP_REMOVED lines=9> */
.L_x_3102:
[----:B------:R-:W-:-:S13]  /*16e0*/  LOP3.LUT P1, R10, R18, 0x3, RZ, 0xc0, !PT ;  /* 0x00000003120a7812 */ /* 0x000fda000782c0ff */
[----:B------:R-:W-:Y:S05]  /*16f0*/  @!P1 BRA `(.L_x_3099) ;  /* 0x0000000000c89947 */ /* 0x000fea0003800000 */
[----:B------:R-:W-:Y:S01]  /*1700*/  ISETP.EQ.OR P1, PT, R17, UR7, P2 ;  /* 0x0000000711007c0c */ /* 0x000fe20009722670 */
[----:B------:R-:W-:Y:S01]  /*1710*/  BSSY B0, `(.L_x_3104) ;  /* 0x0000010000007945 */ /* 0x000fe20003800000 */
[----:B------:R-:W-:-:S11]  /*1720*/  ISETP.NE.AND P3, PT, R10, 0x1, PT ;  /* 0x000000010a00780c */ /* 0x000fd60003f65270 */
[----:B------:R-:W-:Y:S05]  /*1730*/  @P1 BRA `(.L_x_3105) ;  /* 0x0000000000341947 */ /* 0x000fea0003800000 */
[----:B------:R-:W1:Y:S01]  /*1740*/  S2R R12, SR_CTAID.Y ;  /* 0x00000000000c7919 */ /* 0x000e620000002600 */
[----:B------:R-:W2:Y:S01]  /*1750*/  LDC.64 R8, c[0x0][0x248] ;  /* 0x00009200ff087b82 */ /* 0x000ea20000000a00 */
[----:B------:R-:W-:Y:S01]  /*1760*/  LOP3.LUT R11, R25, 0x1, RZ, 0xc0, !PT ;  /* 0x00000001190b7812 */ /* 0x000fe200078ec0ff */
[----:B------:R-:W-:-:S04]  /*1770*/  ULDC UR5, c[0x0][0x10] ;  /* 0x0000040000057ab9 */ /* 0x000fc80000000800 */
[----:B------:R-:W-:-:S04]  /*1780*/  IMAD R11, R11, UR5, RZ ;  /* 0x000000050b0b7c24 */ /* 0x000fc8000f8e02ff */
[----:B------:R-:W-:-:S05]  /*1790*/  IMAD R11, R11, R18, RZ ;  /* 0x000000120b0b7224 */ /* 0x000fca00078e02ff */
[----:B------:R-:W-:-:S05]  /*17a0*/  SHF.L.U32 R11, R11, 0x1, RZ ;  /* 0x000000010b0b7819 */ /* 0x000fca00000006ff */
[----:B--2---:R-:W-:-:S04]  /*17b0*/  IMAD.WIDE R8, R11, 0x4, R8 ;  /* 0x000000040b087825 */ /* 0x004fc800078e0208 */
[----:B-1----:R-:W-:-:S04]  /*17c0*/  IMAD R11, R17, UR5, R12 ;  /* 0x00000005110b7c24 */ /* 0x002fc8000f8e020c */
[----:B------:R-:W-:-:S06]  /*17d0*/  IMAD.WIDE.U32 R8, R11, 0x8, R8 ;  /* 0x000000080b087825 */ /* 0x000fcc00078e0008 */
[----:B------:R-:W0:Y:S02]  /*17e0*/  LDG.E.64 R8, desc[UR8][R8.64] ;  /* 0x0000000808087981 */ /* 0x000e24000c1e1b00 */
[----:B0-----:R-:W-:Y:S01]  /*17f0*/  FADD.FTZ R20, R20, R8 ;  /* 0x0000000814147221 */ /* 0x001fe20000010000 */
[----:B------:R-:W-:-:S07]  /*1800*/  FADD.FTZ R21, R21, R9 ;  /* 0x0000000915157221 */ /* 0x000fce0000010000 */
.L_x_3105:
[----:B------:R-:W-:Y:S05]  /*1810*/  BSYNC B0 ;  /* 0x0000000000007941 */ /* 0x000fea0003800000 */
.L_x_3104:
[----:B------:R-:W-:Y:S05]  /*1820*/  @!P3 BRA `(.L_x_3099) ;  /* 0x00000000007cb947 */ /* 0x000fea0003800000 */
[C---:B------:R-:W-:Y:S02]  /*1830*/  IADD3 R8, R17.reuse, 0x1, RZ ;  /* 0x0000000111087810 */ /* 0x040fe40007ffe0ff */
[----:B------:R-:W-:Y:S02]  /*1840*/  IADD3 R17, R17, 0x2, RZ ;  /* 0x0000000211117810 */ /* 0x000fe40007ffe0ff */
[----:B------:R-:W-:Y:S02]  /*1850*/  ISETP.EQ.OR P3, PT, R8, UR7, P2 ;  /* 0x0000000708007c0c */ /* 0x000fe40009762670 */
[----:B------:R-:W-:-:S04]  /*1860*/  ISETP.EQ.OR P1, PT, R17, UR7, P2 ;  /* 0x0000000711007c0c */ /* 0x000fc80009722670 */
[----:B------:R-:W-:-:S07]  /*1870*/  ISETP.EQ.OR P1, PT, R10, 0x2, P1 ;  /* 0x000000020a00780c */ /* 0x000fce0000f22670 */
[----:B------:R-:W1:Y:S01]  /*1880*/  @!P3 S2R R15, SR_CTAID.Y ;  /* 0x00000000000fb919 */ /* 0x000e620000002600 */
[----:B------:R-:W1:Y:S01]  /*1890*/  @!P3 LDC R13, c[0x0][0x10] ;  /* 0x00000400ff0dbb82 */ /* 0x000e620000000800 */
[----:B------:R-:W-:-:S04]  /*18a0*/  @!P3 LOP3.LUT R12, R25, 0x1, RZ, 0xc0, !PT ;  /* 0x00000001190cb812 */ /* 0x000fc800078ec0ff */
[----:B------:R-:W2:Y:S03]  /*18b0*/  @!P1 S2R R14, SR_CTAID.Y ;  /* 0x00000000000e9919 */ /* 0x000ea60000002600 */
[----:B------:R-:W2:Y:S08]  /*18c0*/  @!P1 LDC R19, c[0x0][0x10] ;  /* 0x00000400ff139b82 */ /* 0x000eb00000000800 */
[----:B------:R-:W3:Y:S01]  /*18d0*/  @!P3 LDC.64 R10, c[0x0][0x248] ;  /* 0x00009200ff0abb82 */ /* 0x000ee20000000a00 */
[----:B-1----:R-:W-:-:S07]  /*18e0*/  @!P3 IMAD R15, R8, R13, R15 ;  /* 0x0000000d080fb224 */ /* 0x002fce00078e020f */
[----:B------:R-:W1:Y:S01]  /*18f0*/  @!P1 LDC.64 R8, c[0x0][0x248] ;  /* 0x00009200ff089b82 */ /* 0x000e620000000a00 */
[----:B------:R-:W-:Y:S01]  /*1900*/  @!P3 IMAD R13, R12, R13, RZ ;  /* 0x0000000d0c0db224 */ /* 0x000fe200078e02ff */
[----:B------:R-:W-:Y:S01]  /*1910*/  @!P1 LOP3.LUT R12, R25, 0x1, RZ, 0xc0, !PT ;  /* 0x00000001190c9812 */ /* 0x000fe200078ec0ff */
[-C--:B--2---:R-:W-:Y:S02]  /*1920*/  @!P1 IMAD R17, R17, R19.reuse, R14 ;  /* 0x0000001311119224 */ /* 0x084fe400078e020e */
[----:B------:R-:W-:Y:S02]  /*1930*/  @!P3 IMAD R13, R13, R18, RZ ;  /* 0x000000120d0db224 */ /* 0x000fe400078e02ff */
[----:B------:R-:W-:-:S03]  /*1940*/  @!P1 IMAD R23, R12, R19, RZ ;  /* 0x000000130c179224 */ /* 0x000fc600078e02ff */
[----:B------:R-:W-:Y:S01]  /*1950*/  @!P3 SHF.L.U32 R13, R13, 0x1, RZ ;  /* 0x000000010d0db819 */ /* 0x000fe200000006ff */
[----:B------:R-:W-:-:S04]  /*1960*/  @!P1 IMAD R23, R23, R18, RZ ;  /* 0x0000001217179224 */ /* 0x000fc800078e02ff */
[----:B---3--:R-:W-:Y:S01]  /*1970*/  @!P3 IMAD.WIDE R12, R13, 0x4, R10 ;  /* 0x000000040d0cb825 */ /* 0x008fe200078e020a */
[----:B------:R-:W-:-:S05]  /*1980*/  @!P1 SHF.L.U32 R23, R23, 0x1, RZ ;  /* 0x0000000117179819 */ /* 0x000fca00000006ff */
[----:B-1----:R-:W-:-:S04]  /*1990*/  @!P1 IMAD.WIDE R10, R23, 0x4, R8 ;  /* 0x00000004170a9825 */ /* 0x002fc800078e0208 */
        /* <DEDUP_REMOVED lines=8> */
.L_x_3099:
[----:B------:R-:W-:Y:S01]  /*1a20*/  ULDC.64 UR12, c[0x0][0x218] ;  /* 0x00008600000c7ab9 */ /* 0x000fe20000000a00 */
[----:B------:R-:W-:Y:S01]  /*1a30*/  LOP3.LUT P1, RZ, R0, UR7, RZ, 0xfc, !PT ;  /* 0x0000000700ff7c12 */ /* 0x000fe2000f82fcff */
[----:B------:R-:W2:Y:S01]  /*1a40*/  S2UR UR6, SR_CgaCtaId ;  /* 0x00000000000679c3 */ /* 0x000ea20000008800 */
[----:B------:R-:W-:Y:S01]  /*1a50*/  ISETP.EQ.U32.AND P3, PT, RZ, UR12, PT ;  /* 0x0000000cff007c0c */ /* 0x000fe2000bf62070 */
[----:B------:R-:W-:Y:S01]  /*1a60*/  UMOV UR5, 0x400 ;  /* 0x0000040000057882 */ /* 0x000fe20000000000 */
[----:B------:R-:W-:Y:S02]  /*1a70*/  IADD3 R17, R33, R4, RZ ;  /* 0x0000000421117210 */ /* 0x000fe40007ffe0ff */
[----:B------:R-:W-:Y:S01]  /*1a80*/  ISETP.EQ.OR.EX P1, PT, RZ, UR13, P1, P3 ;  /* 0x0000000dff007c0c */ /* 0x000fe20008f22730 */
[----:B------:R-:W-:Y:S02]  /*1a90*/  ULDC.64 UR12, c[0x0][0x278] ;  /* 0x00009e00000c7ab9 */ /* 0x000fe40000000a00 */
[----:B-1----:R-:W1:Y:S08]  /*1aa0*/  LDC.64 R10, c[0x0][0x228] ;  /* 0x00008a00ff0a7b82 */ /* 0x002e700000000a00 */
[----:B------:R-:W3:Y:S08]  /*1ab0*/  LDC.64 R8, c[0x0][0x230] ;  /* 0x00008c00ff087b82 */ /* 0x000ef00000000a00 */
[----:B------:R-:W4:Y:S01]  /*1ac0*/  @!P1 LDC.64 R12, c[0x0][0x218] ;  /* 0x00008600ff0c9b82 */ /* 0x000f220000000a00 */
[----:B--2---:R-:W-:-:S03]  /*1ad0*/  ULEA UR5, UR6, UR5, 0x18 ;  /* 0x0000000506057291 */ /* 0x004fc6000f8ec03f */
[----:B------:R-:W-:Y:S02]  /*1ae0*/  ULDC UR6, c[0x0][0x2a4] ;  /* 0x0000a90000067ab9 */ /* 0x000fe40000000800 */
[----:B------:R-:W-:Y:S01]  /*1af0*/  @!P1 FMUL.FTZ R15, R21, UR6 ;  /* 0x00000006150f9c20 */ /* 0x000fe20008410000 */
[----:B------:R-:W-:Y:S01]  /*1b00*/  @!P1 FMUL.FTZ R14, R20, UR6 ;  /* 0x00000006140e9c20 */ /* 0x000fe20008410000 */
[C---:B-1----:R-:W-:Y:S02]  /*1b10*/  IMAD.WIDE R22, R17.reuse, 0x4, R10 ;  /* 0x0000000411167825 */ /* 0x042fe400078e020a */
[----:B------:R-:W-:Y:S02]  /*1b20*/  @!P2 STS.64 [UR5+0xe0], R20 ;  /* 0x0000e014ff00a988 */ /* 0x000fe40008000a05 */
[----:B---3--:R-:W-:-:S04]  /*1b30*/  IMAD.WIDE R10, R17, 0x4, R8 ;  /* 0x00000004110a7825 */ /* 0x008fc800078e0208 */
[----:B----4-:R-:W-:-:S05]  /*1b40*/  @!P1 IMAD.WIDE R18, R31, 0x8, R12 ;  /* 0x000000081f129825 */ /* 0x010fca00078e020c */
[----:B------:R1:W-:Y:S01]  /*1b50*/  @!P1 STG.E.64 desc[UR8][R18.64], R14 ;  /* 0x0000000e12009986 */ /* 0x0003e2000c101b08 */
[----:B------:R-:W-:Y:S06]  /*1b60*/  BAR.SYNC.DEFER_BLOCKING 0x0 ;  /* 0x0000000000007b1d */ /* 0x000fec0000010000 */
[----:B------:R2:W3:Y:S04]  /*1b70*/  LDG.E.64 R8, desc[UR8][R22.64] ;  /* 0x0000000816087981 */ /* 0x0004e8000c1e1b00 */
[----:B------:R-:W3:Y:S01]  /*1b80*/  LDG.E.64 R10, desc[UR8][R10.64] ;  /* 0x000000080a0a7981 */ /* 0x000ee2000c1e1b00 */
[----:B-1----:R-:W-:-:S02]  /*1b90*/  PRMT R19, R6, 0x7632, R19 ;  /* 0x0000763206137816 */ /* 0x002fc40000000013 */
[C---:B------:R-:W-:Y:S01]  /*1ba0*/  PRMT R14, R7.reuse, 0x7632, R14 ;  /* 0x00007632070e7816 */ /* 0x040fe2000000000e */
[----:B------:R-:W1:Y:S01]  /*1bb0*/  LDS.64 R12, [UR5+0xe0] ;  /* 0x0000e005ff0c7984 */ /* 0x000e620008000a00 */
[C---:B0-----:R-:W-:Y:S02]  /*1bc0*/  SHF.L.U32 R21, R24.reuse, 0x10, RZ ;  /* 0x0000001018157819 */ /* 0x041fe400000006ff */
[----:B--2---:R-:W-:Y:S02]  /*1bd0*/  PRMT R23, R24, 0x7632, R23 ;  /* 0x0000763218177816 */ /* 0x004fe40000000017 */
[----:B------:R-:W-:Y:S02]  /*1be0*/  SHF.L.U32 R6, R6, 0x10, RZ ;  /* 0x0000001006067819 */ /* 0x000fe400000006ff */
[----:B------:R-:W-:Y:S02]  /*1bf0*/  SHF.L.U32 R15, R7, 0x10, RZ ;  /* 0x00000010070f7819 */ /* 0x000fe400000006ff */
[----:B------:R-:W-:-:S02]  /*1c00*/  SHF.L.U32 R17, R5, 0x10, RZ ;  /* 0x0000001005117819 */ /* 0x000fc400000006ff */
[----:B------:R-:W-:Y:S02]  /*1c10*/  SHF.L.U32 R23, R23, 0x10, RZ ;  /* 0x0000001017177819 */ /* 0x000fe400000006ff */
[----:B------:R-:W-:Y:S02]  /*1c20*/  SHF.L.U32 R19, R19, 0x10, RZ ;  /* 0x0000001013137819 */ /* 0x000fe400000006ff */
[----:B------:R-:W-:Y:S02]  /*1c30*/  ISETP.NE.AND P4, PT, RZ, UR10, PT ;  /* 0x0000000aff007c0c */ /* 0x000fe4000bf85270 */
[----:B------:R-:W-:Y:S02]  /*1c40*/  SHF.L.U32 R7, R16, 0x10, RZ ;  /* 0x0000001010077819 */ /* 0x000fe400000006ff */
[----:B------:R-:W-:Y:S02]  /*1c50*/  SHF.R.S32.HI R16, RZ, 0x1f, R29 ;  /* 0x0000001fff107819 */ /* 0x000fe4000001141d */
[----:B------:R-:W-:-:S02]  /*1c60*/  ISETP.GE.U32.AND P2, PT, R29, UR12, PT ;  /* 0x0000000c1d007c0c */ /* 0x000fc4000bf46070 */
[----:B------:R-:W-:Y:S02]  /*1c70*/  ISETP.GE.U32.AND P3, PT, R28, UR12, PT ;  /* 0x0000000c1c007c0c */ /* 0x000fe4000bf66070 */
[----:B------:R-:W-:-:S04]  /*1c80*/  ISETP.GE.AND.EX P2, PT, R16, UR13, PT, P2 ;  /* 0x0000000d10007c0c */ /* 0x000fc8000bf46320 */
[----:B------:R-:W-:Y:S01]  /*1c90*/  ISETP.GT.U32.OR P2, PT, R0, 0x2ff, P2 ;  /* 0x000002ff0000780c */ /* 0x000fe20001744470 */
[----:B-1----:R-:W-:-:S04]  /*1ca0*/  FMUL.FTZ R12, R12, UR6 ;  /* 0x000000060c0c7c20 */ /* 0x002fc80008410000 */
[C---:B------:R-:W-:Y:S01]  /*1cb0*/  FMUL.FTZ R4, R12.reuse, R12 ;  /* 0x0000000c0c047220 */ /* 0x040fe20000410000 */
[--C-:B------:R-:W-:Y:S01]  /*1cc0*/  FADD.FTZ R21, R21, -R12.reuse ;  /* 0x8000000c15157221 */ /* 0x100fe20000010000 */
[----:B------:R-:W-:Y:S01]  /*1cd0*/  FADD.FTZ R23, -R12, R23 ;  /* 0x000000170c177221 */ /* 0x000fe20000010100 */
[----:B------:R-:W-:Y:S01]  /*1ce0*/  FADD.FTZ R5, R6, -R12 ;  /* 0x8000000c06057221 */ /* 0x000fe20000010000 */
[----:B------:R-:W-:Y:S01]  /*1cf0*/  FFMA.FTZ R4, R13, UR6, -R4 ;  /* 0x000000060d047c23 */ /* 0x000fe20008010804 */
[----:B------:R-:W-:Y:S01]  /*1d00*/  FADD.FTZ R19, -R12, R19 ;  /* 0x000000130c137221 */ /* 0x000fe20000010100 */
[--C-:B------:R-:W-:Y:S01]  /*1d10*/  FADD.FTZ R15, R15, -R12.reuse ;  /* 0x8000000c0f0f7221 */ /* 0x100fe20000010000 */
[----:B------:R-:W-:Y:S01]  /*1d20*/  FADD.FTZ R17, R17, -R12 ;  /* 0x8000000c11117221 */ /* 0x000fe20000010000 */
[----:B------:R-:W-:Y:S02]  /*1d30*/  SHF.R.S32.HI R6, RZ, 0x1f, R27 ;  /* 0x0000001fff067819 */ /* 0x000fe4000001141b */
[----:B------:R-:W-:-:S13]  /*1d40*/  FSETP.GTU.FTZ.AND P1, PT, R4, RZ, PT ;  /* 0x000000ff0400720b */ /* 0x000fda0003f3c000 */
[----:B------:R-:W0:Y:S02]  /*1d50*/  @P1 LDC R13, c[0x0][0x238] ;  /* 0x00008e00ff0d1b82 */ /* 0x000e240000000800 */
[----:B0-----:R-:W-:Y:S01]  /*1d60*/  @P1 FADD.FTZ R13, R4, R13 ;  /* 0x0000000d040d1221 */ /* 0x001fe20000010000 */
[----:B------:R-:W-:-:S06]  /*1d70*/  MOV R4, 0x3f800000 ;  /* 0x3f80000000047802 */ /* 0x000fcc0000000f00 */
[----:B------:R0:W1:Y:S01]  /*1d80*/  @P1 MUFU.RSQ R4, R13 ;  /* 0x0000000d00041308 */ /* 0x0000620000001400 */
[----:B------:R-:W-:-:S04]  /*1d90*/  ISETP.GE.U32.AND P1, PT, R27, UR12, PT ;  /* 0x0000000c1b007c0c */ /* 0x000fc8000bf26070 */
[----:B------:R-:W-:Y:S02]  /*1da0*/  ISETP.GE.AND.EX P1, PT, R6, UR13, PT, P1 ;  /* 0x0000000d06007c0c */ /* 0x000fe4000bf26310 */
[----:B0-----:R-:W-:Y:S02]  /*1db0*/  SHF.L.U32 R13, R14, 0x10, RZ ;  /* 0x000000100e0d7819 */ /* 0x001fe400000006ff */
[----:B------:R-:W-:-:S03]  /*1dc0*/  ISETP.GT.U32.OR P1, PT, R0, 0x2ff, P1 ;  /* 0x000002ff0000780c */ /* 0x000fc60000f24470 */
[C---:B------:R-:W-:Y:S01]  /*1dd0*/  FADD.FTZ R13, -R12.reuse, R13 ;  /* 0x0000000d0c0d7221 */ /* 0x040fe20000010100 */
[----:B------:R-:W-:Y:S01]  /*1de0*/  FADD.FTZ R12, -R12, R7 ;  /* 0x000000070c0c7221 */ /* 0x000fe20000010100 */
[----:B------:R-:W-:Y:S01]  /*1df0*/  SHF.R.S32.HI R7, RZ, 0x1f, R28 ;  /* 0x0000001fff077819 */ /* 0x000fe2000001141c */
[-C--:B-1----:R-:W-:Y:S01]  /*1e00*/  FMUL.FTZ R15, R15, R4.reuse ;  /* 0x000000040f0f7220 */ /* 0x082fe20000410000 */
[-C--:B------:R-:W-:Y:S01]  /*1e10*/  FMUL.FTZ R20, R13, R4.reuse ;  /* 0x000000040d147220 */ /* 0x080fe20000410000 */
[-C--:B------:R-:W-:Y:S01]  /*1e20*/  FMUL.FTZ R13, R17, R4.reuse ;  /* 0x00000004110d7220 */ /* 0x080fe20000410000 */
[-C--:B------:R-:W-:Y:S01]  /*1e30*/  FMUL.FTZ R21, R21, R4.reuse ;  /* 0x0000000415157220 */ /* 0x080fe20000410000 */
[-C--:B------:R-:W-:Y:S01]  /*1e40*/  FMUL.FTZ R18, R23, R4.reuse ;  /* 0x0000000417127220 */ /* 0x080fe20000410000 */
[-C--:B------:R-:W-:Y:S01]  /*1e50*/  FMUL.FTZ R5, R5, R4.reuse ;  /* 0x0000000405057220 */ /* 0x080fe20000410000 */
[-C--:B------:R-:W-:Y:S01]  /*1e60*/  FMUL.FTZ R14, R19, R4.reuse ;  /* 0x00000004130e7220 */ /* 0x080fe20000410000 */
[----:B------:R-:W-:Y:S01]  /*1e70*/  FMUL.FTZ R22, R12, R4 ;  /* 0x000000040c167220 */ /* 0x000fe20000410000 */
[----:B------:R-:W-:-:S04]  /*1e80*/  ISETP.GE.AND.EX P3, PT, R7, UR13, PT, P3 ;  /* 0x0000000d07007c0c */ /* 0x000fc8000bf66330 */
[----:B------:R-:W-:Y:S01]  /*1e90*/  ISETP.GT.U32.OR P3, PT, R0, 0x2ff, P3 ;  /* 0x000002ff0000780c */ /* 0x000fe20001f64470 */
[C-C-:B---3--:R-:W-:Y:S01]  /*1ea0*/  FFMA.FTZ R4, R8.reuse, R15, R10.reuse ;  /* 0x0000000f08047223 */ /* 0x148fe2000001000a */
[C-C-:B------:R-:W-:Y:S01]  /*1eb0*/  FFMA.FTZ R12, R8.reuse, R13, R10.reuse ;  /* 0x0000000d080c7223 */ /* 0x140fe2000001000a */
[C-C-:B------:R-:W-:Y:S01]  /*1ec0*/  FFMA.FTZ R17, R8.reuse, R21, R10.reuse ;  /* 0x0000001508117223 */ /* 0x140fe2000001000a */
[----:B------:R-:W-:Y:S01]  /*1ed0*/  FFMA.FTZ R5, R8, R5, R10 ;  /* 0x0000000508057223 */ /* 0x000fe2000001000a */
[C-C-:B------:R-:W-:Y:S01]  /*1ee0*/  FFMA.FTZ R14, R9.reuse, R14, R11.reuse ;  /* 0x0000000e090e7223 */ /* 0x140fe2000001000b */
[C-C-:B------:R-:W-:Y:S01]  /*1ef0*/  FFMA.FTZ R15, R9.reuse, R20, R11.reuse ;  /* 0x00000014090f7223 */ /* 0x140fe2000001000b */
[C-C-:B------:R-:W-:Y:S01]  /*1f00*/  FFMA.FTZ R13, R9.reuse, R22, R11.reuse ;  /* 0x00000016090d7223 */ /* 0x140fe2000001000b */
[----:B------:R-:W-:Y:S01]  /*1f10*/  FFMA.FTZ R18, R9, R18, R11 ;  /* 0x0000001209127223 */ /* 0x000fe2000001000b */
[----:B------:R-:W-:Y:S06]  /*1f20*/  @!P4 BRA `(.L_x_3106) ;  /* 0x000000000028c947 */ /* 0x000fec0003800000 */
        /* <DEDUP_REMOVED lines=9> */
[----:B-1----:R-:W-:-:S07]  /*1fc0*/  FMUL.FTZ R17, R17, R10 ;  /* 0x0000000a11117220 */ /* 0x002fce0000410000 */
.L_x_3106:
[----:B------:R-:W-:Y:S04]  /*1fd0*/  BSSY B0, `(.L_x_3107) ;  /* 0x000000e000007945 */ /* 0x000fe80003800000 */
[----:B------:R-:W-:Y:S05]  /*1fe0*/  @!P0 BRA `(.L_x_3108) ;  /* 0x0000000000308947 */ /* 0x000fea0003800000 */
[----:B------:R-:W-:Y:S01]  /*1ff0*/  ULDC.64 UR12, c[0x0][0x270] ;  /* 0x00009c00000c7ab9 */ /* 0x000fe20000000a00 */
[----:B------:R-:W-:Y:S01]  /*2000*/  MOV R8, R34 ;  /* 0x0000002200087202 */ /* 0x000fe20000000f00 */
[----:B------:R-:W-:Y:S01]  /*2010*/  IMAD R11, R3, UR12, RZ ;  /* 0x0000000c030b7c24 */ /* 0x000fe2000f8e02ff */
[----:B------:R-:W-:Y:S02]  /*2020*/  MOV R9, R37 ;  /* 0x0000002500097202 */ /* 0x000fe40000000f00 */
[----:B------:R-:W-:Y:S01]  /*2030*/  F2FP.BF16.F32.PACK_AB R17, R18, R17 ;  /* 0x000000111211723e */ /* 0x000fe200000010ff */
[C---:B------:R-:W-:Y:S02]  /*2040*/  IMAD R11, R30.reuse, UR13, R11 ;  /* 0x0000000d1e0b7c24 */ /* 0x040fe4000f8e020b */
[----:B------:R-:W-:Y:S01]  /*2050*/  IMAD.WIDE.U32 R8, R30, UR12, R8 ;  /* 0x0000000c1e087c25 */ /* 0x000fe2000f8e0008 */
[----:B------:R-:W-:Y:S02]  /*2060*/  ULDC.64 UR12, c[0x0][0x210] ;  /* 0x00008400000c7ab9 */ /* 0x000fe40000000a00 */
[----:B------:R-:W-:-:S02]  /*2070*/  LEA R10, P5, R8, UR12, 0x1 ;  /* 0x0000000c080a7c11 */ /* 0x000fc4000f8a08ff */
[----:B------:R-:W-:-:S04]  /*2080*/  IADD3 R11, R9, R11, RZ ;  /* 0x0000000b090b7210 */ /* 0x000fc80007ffe0ff */
[----:B------:R-:W-:-:S05]  /*2090*/  LEA.HI.X R11, R8, UR13, R11, 0x1, P5 ;  /* 0x0000000d080b7c11 */ /* 0x000fca000a8f0c0b */
[----:B------:R0:W-:Y:S02]  /*20a0*/  STG.E desc[UR8][R10.64], R17 ;  /* 0x000000110a007986 */ /* 0x0001e4000c101908 */
.L_x_3108:
[----:B------:R-:W-:Y:S05]  /*20b0*/  BSYNC B0 ;  /* 0x0000000000007941 */ /* 0x000fea0003800000 */
.L_x_3107:
[----:B------:R-:W-:Y:S05]  /*20c0*/  @!P4 BRA `(.L_x_3109) ;  /* 0x000000000028c947 */ /* 0x000fea0003800000 */
        /* <DEDUP_REMOVED lines=10> */
.L_x_3109:
[----:B------:R-:W-:Y:S04]  /*2170*/  BSSY B0, `(.L_x_3110) ;  /* 0x000000e000007945 */ /* 0x000fe80003800000 */
[----:B------:R-:W-:Y:S05]  /*2180*/  @P2 BRA `(.L_x_3111) ;  /* 0x0000000000302947 */ /* 0x000fea0003800000 */
[----:B------:R-:W-:Y:S01]  /*2190*/  ULDC.64 UR12, c[0x0][0x270] ;  /* 0x00009c00000c7ab9 */ /* 0x000fe20000000a00 */
[----:B------:R-:W-:Y:S01]  /*21a0*/  MOV R8, R34 ;  /* 0x0000002200087202 */ /* 0x000fe20000000f00 */
[----:B------:R-:W-:Y:S01]  /*21b0*/  IMAD R16, R16, UR12, RZ ;  /* 0x0000000c10107c24 */ /* 0x000fe2000f8e02ff */
[----:B------:R-:W-:Y:S02]  /*21c0*/  MOV R9, R37 ;  /* 0x0000002500097202 */ /* 0x000fe40000000f00 */
[----:B------:R-:W-:Y:S01]  /*21d0*/  F2FP.BF16.F32.PACK_AB R5, R14, R5 ;  /* 0x000000050e05723e */ /* 0x000fe200000010ff */
[C---:B0-----:R-:W-:Y:S02]  /*21e0*/  IMAD R11, R29.reuse, UR13, R16 ;  /* 0x0000000d1d0b7c24 */ /* 0x041fe4000f8e0210 */
[----:B------:R-:W-:Y:S01]  /*21f0*/  IMAD.WIDE.U32 R8, R29, UR12, R8 ;  /* 0x0000000c1d087c25 */ /* 0x000fe2000f8e0008 */
[----:B------:R-:W-:Y:S02]  /*2200*/  ULDC.64 UR12, c[0x0][0x210] ;  /* 0x00008400000c7ab9 */ /* 0x000fe40000000a00 */
[----:B------:R-:W-:-:S02]  /*2210*/  LEA R10, P2, R8, UR12, 0x1 ;  /* 0x0000000c080a7c11 */ /* 0x000fc4000f8408ff */
[----:B------:R-:W-:-:S04]  /*2220*/  IADD3 R11, R9, R11, RZ ;  /* 0x0000000b090b7210 */ /* 0x000fc80007ffe0ff */
[----:B------:R-:W-:-:S05]  /*2230*/  LEA.HI.X R11, R8, UR13, R11, 0x1, P2 ;  /* 0x0000000d080b7c11 */ /* 0x000fca00090f0c0b */
[----:B------:R1:W-:Y:S02]  /*2240*/  STG.E desc[UR8][R10.64], R5 ;  /* 0x000000050a007986 */ /* 0x0003e4000c101908 */
.L_x_3111:
[----:B------:R-:W-:Y:S05]  /*2250*/  BSYNC B0 ;  /* 0x0000000000007941 */ /* 0x000fea0003800000 */
.L_x_3110:
[----:B------:R-:W-:Y:S05]  /*2260*/  @!P4 BRA `(.L_x_3112) ;  /* 0x000000000028c947 */ /* 0x000fea0003800000 */
        /* <DEDUP_REMOVED lines=10> */
.L_x_3112:
[----:B------:R-:W-:Y:S04]  /*2310*/  BSSY B0, `(.L_x_3113) ;  /* 0x000000e000007945 */ /* 0x000fe80003800000 */
[----:B------:R-:W-:Y:S05]  /*2320*/  @P3 BRA `(.L_x_3114) ;  /* 0x0000000000303947 */ /* 0x000fea0003800000 */
        /* <DEDUP_REMOVED lines=8> */
[----:B01----:R-:W-:-:S02]  /*23b0*/  LEA R10, P2, R8, UR12, 0x1 ;  /* 0x0000000c080a7c11 */ /* 0x003fc4000f8408ff */
[----:B------:R-:W-:-:S04]  /*23c0*/  IADD3 R7, R9, R7, RZ ;  /* 0x0000000709077210 */ /* 0x000fc80007ffe0ff */
[----:B------:R-:W-:-:S05]  /*23d0*/  LEA.HI.X R11, R8, UR13, R7, 0x1, P2 ;  /* 0x0000000d080b7c11 */ /* 0x000fca00090f0c07 */
[----:B------:R2:W-:Y:S02]  /*23e0*/  STG.E desc[UR8][R10.64], R15 ;  /* 0x0000000f0a007986 */ /* 0x0005e4000c101908 */
.L_x_3114:
[----:B------:R-:W-:Y:S05]  /*23f0*/  BSYNC B0 ;  /* 0x0000000000007941 */ /* 0x000fea0003800000 */
.L_x_3113:
[----:B------:R-:W-:Y:S05]  /*2400*/  @!P4 BRA `(.L_x_3115) ;  /* 0x000000000028c947 */ /* 0x000fea0003800000 */
[----:B------:R-:W-:Y:S01]  /*2410*/  FMUL.FTZ R4, R12, -1.4426950216293334961 ;  /* 0xbfb8aa3b0c047820 */ /* 0x000fe20000410000 */
[----:B------:R-:W-:-:S05]  /*2420*/  FMUL.FTZ R7, R13, -1.4426950216293334961 ;  /* 0xbfb8aa3b0d077820 */ /* 0x000fca0000410000 */
[----:B------:R-:W1:Y:S08]  /*2430*/  MUFU.EX2 R4, R4 ;  /* 0x0000000400047308 */ /* 0x000e700000000800 */
[----:B------:R-:W3:Y:S01]  /*2440*/  MUFU.EX2 R7, R7 ;  /* 0x0000000700077308 */ /* 0x000ee20000000800 */
[----:B-1----:R-:W-:-:S07]  /*2450*/  FADD.FTZ R5, R4, 1 ;  /* 0x3f80000004057421 */ /* 0x002fce0000010000 */
[----:B------:R-:W1:Y:S01]  /*2460*/  MUFU.RCP R5, R5 ;  /* 0x0000000500057308 */ /* 0x000e620000001000 */
[----:B---3--:R-:W-:-:S07]  /*2470*/  FADD.FTZ R8, R7, 1 ;  /* 0x3f80000007087421 */ /* 0x008fce0000010000 */
[----:B------:R-:W3:Y:S01]  /*2480*/  MUFU.RCP R8, R8 ;  /* 0x0000000800087308 */ /* 0x000ee20000001000 */
[----:B-1----:R-:W-:Y:S01]  /*2490*/  FMUL.FTZ R12, R12, R5 ;  /* 0x000000050c0c7220 */ /* 0x002fe20000410000 */
[----:B---3--:R-:W-:-:S07]  /*24a0*/  FMUL.FTZ R13, R13, R8 ;  /* 0x000000080d0d7220 */ /* 0x008fce0000410000 */
.L_x_3115:
[----:B------:R-:W-:Y:S04]  /*24b0*/  BSSY B0, `(.L_x_3116) ;  /* 0x000000d000007945 */ /* 0x000fe80003800000 */
[----:B------:R-:W-:Y:S05]  /*24c0*/  @P1 BRA `(.L_x_3117) ;  /* 0x00000000002c1947 */ /* 0x000fea0003800000 */
[----:B------:R-:W-:Y:S01]  /*24d0*/  ULDC.64 UR12, c[0x0][0x270] ;  /* 0x00009c00000c7ab9 */ /* 0x000fe20000000a00 */
[----:B------:R-:W-:Y:S01]  /*24e0*/  MOV R35, R37 ;  /* 0x0000002500237202 */ /* 0x000fe20000000f00 */
[----:B------:R-:W-:Y:S01]  /*24f0*/  IMAD R6, R6, UR12, RZ ;  /* 0x0000000c06067c24 */ /* 0x000fe2000f8e02ff */
[----:B------:R-:W-:Y:S01]  /*2500*/  F2FP.BF16.F32.PACK_AB R13, R13, R12 ;  /* 0x0000000c0d0d723e */ /* 0x000fe200000010ff */
[----:B------:R-:W-:-:S04]  /*2510*/  IMAD.WIDE.U32 R34, R27, UR12, R34 ;  /* 0x0000000c1b227c25 */ /* 0x000fc8000f8e0022 */
[----:B-1----:R-:W-:Y:S01]  /*2520*/  IMAD R5, R27, UR13, R6 ;  /* 0x0000000d1b057c24 */ /* 0x002fe2000f8e0206 */
[----:B------:R-:W-:Y:S02]  /*2530*/  ULDC.64 UR12, c[0x0][0x210] ;  /* 0x00008400000c7ab9 */ /* 0x000fe40000000a00 */
[----:B------:R-:W-:Y:S02]  /*2540*/  LEA R4, P1, R34, UR12, 0x1 ;  /* 0x0000000c22047c11 */ /* 0x000fe4000f8208ff */
[----:B------:R-:W-:-:S04]  /*2550*/  IADD3 R5, R35, R5, RZ ;  /* 0x0000000523057210 */ /* 0x000fc80007ffe0ff */
[----:B------:R-:W-:-:S05]  /*2560*/  LEA.HI.X R5, R34, UR13, R5, 0x1, P1 ;  /* 0x0000000d22057c11 */ /* 0x000fca00088f0c05 */
[----:B------:R3:W-:Y:S02]  /*2570*/  STG.E desc[UR8][R4.64], R13 ;  /* 0x0000000d04007986 */ /* 0x0007e4000c101908 */
.L_x_3117:
[----:B------:R-:W-:Y:S05]  /*2580*/  BSYNC B0 ;  /* 0x0000000000007941 */ /* 0x000fea0003800000 */
.L_x_3116:
[----:B---3--:R-:W3:Y:S01]  /*2590*/  LDC R4, c[0x0][0x10] ;  /* 0x00000400ff047b82 */ /* 0x008ee20000000800 */
[----:B------:R-:W-:Y:S02]  /*25a0*/  IADD3 R25, R25, 0x1, RZ ;  /* 0x0000000119197810 */ /* 0x000fe40007ffe0ff */
[----:B---3--:R-:W-:-:S04]  /*25b0*/  IADD3 R31, R4, R31, RZ ;  /* 0x0000001f041f7210 */ /* 0x008fc80007ffe0ff */
[----:B------:R-:W-:-:S13]  /*25c0*/  ISETP.GE.AND P1, PT, R31, UR4, PT ;  /* 0x000000041f007c0c */ /* 0x000fda000bf26270 */
[----:B------:R-:W-:Y:S05]  /*25d0*/  @!P1 BRA `(.L_x_3118) ;  /* 0xffffffdc00109947 */ /* 0x000fea000383ffff */
[----:B------:R-:W-:Y:S05]  /*25e0*/  EXIT ;  /* 0x000000000000794d */ /* 0x000fea0003800000 */
.L_x_3119:
        /* <DEDUP_REMOVED lines=9> */
.L_x_5150:


//--------------------- .text._Z35group_norm_nhwc_fwd_one_pass_kernelI11Bf16IOFp32WLi128ELi96ELi768EEv26Group_norm_nhwc_fwd_params --------------------------
	.section	.text._Z35group_norm_nhwc_fwd_one_pass_kernelI11Bf16IOFp32WLi128ELi96ELi768EEv26Group_norm_nhwc_fwd_params,"ax",@progbits
	.align	128
        .global         _Z35group_norm_nhwc_fwd_one_pass_kernelI11Bf16IOFp32WLi128ELi96ELi768EEv26Group_norm_nhwc_fwd_params
        .type           _Z35group_norm_nhwc_fwd_one_pass_kernelI11Bf16IOFp32WLi128ELi96ELi768EEv26Group_norm_nhwc_fwd_params,@function
        .size           _Z35group_norm_nhwc_fwd_one_pass_kernelI11Bf16IOFp32WLi128ELi96ELi768EEv26Group_norm_nhwc_fwd_params,(.L_x_5151 - _Z35group_norm_nhwc_fwd_one_pass_kernelI11Bf16IOFp32WLi128ELi96ELi768EEv26Group_norm_nhwc_fwd_params)
        .other          _Z35group_norm_nhwc_fwd_one_pass_kernelI11Bf16IOFp32WLi128ELi96ELi768EEv26Group_norm_nhwc_fwd_params,@"STO_CUDA_ENTRY STV_DEFAULT"
_Z35group_norm_nhwc_fwd_one_pass_kernelI11Bf16IOFp32WLi128ELi96ELi768EEv26Group_norm_nhwc_fwd_params:
.text._Z35group_norm_nhwc_fwd_one_pass_kernelI11Bf16IOFp32WLi128ELi96ELi768EEv26Group_norm_nhwc_fwd_params:
        /* <DEDUP_REMOVED lines=11> */
[----:B------:R-:W-:-:S05]  /*00b0*/  ULDC.U8 UR10, c[0x0][0x28c] ;  /* 0x0000a300000a7ab9 */ /* 0x000fca0000000000 */
[----:B------:R-:W1:Y:S08]  /*00c0*/  LDC R4, c[0x0][0x294] ;  /* 0x0000a500ff047b82 */ /* 0x000e700000000800 */
[----:B------:R-:W2:Y:S01]  /*00d0*/  S2UR UR6, SR_CgaCtaId ;  /* 0x00000000000679c3 */ /* 0x000ea20000008800 */
[----:B0-----:R-:W-:Y:S01]  /*00e0*/  IMAD.WIDE.U32 R2, R0, -0x55555555, RZ ;  /* 0xaaaaaaab00027825 */ /* 0x001fe200078e00ff */
[----:B------:R-:W-:-:S04]  /*00f0*/  SHF.R.S32.HI R7, RZ, 0x1f, R0 ;  /* 0x0000001fff077819 */ /* 0x000fc80000011400 */
[----:B------:R-:W-:Y:S01]  /*0100*/  SHF.R.U32.HI R9, RZ, 0x5, R3 ;  /* 0x00000005ff097819 */ /* 0x000fe20000011603 */
[----:B------:R-:W0:Y:S01]  /*0110*/  S2R R2, SR_LANEID ;  /* 0x0000000000027919 */ /* 0x000e220000000000 */
[----:B--2---:R-:W-:-:S03]  /*0120*/  ULEA UR5, UR6, UR5, 0x18 ;  /* 0x0000000506057291 */ /* 0x004fc6000f8ec03f */
[----:B-1----:R-:W-:Y:S01]  /*0130*/  IMAD R3, R4, UR7, R9 ;  /* 0x0000000704037c24 */ /* 0x002fe2000f8e0209 */
[----:B------:R-:W-:Y:S01]  /*0140*/  LEA.HI R4, R7, R0, RZ, 0x5 ;  /* 0x0000000007047211 */ /* 0x000fe200078f28ff */
[----:B------:R-:W-:-:S03]  /*0150*/  IMAD R7, R9, -0x30, R0 ;  /* 0xffffffd009077824 */ /* 0x000fc600078e0200 */
[----:B------:R-:W-:Y:S02]  /*0160*/  ISETP.GE.U32.AND P0, PT, R3, UR8, PT ;  /* 0x0000000803007c0c */ /* 0x000fe4000bf06070 */
[----:B------:R-:W-:Y:S02]  /*0170*/  SHF.R.S32.HI R5, RZ, 0x1f, R3 ;  /* 0x0000001fff057819 */ /* 0x000fe40000011403 */
[----:B------:R-:W-:Y:S02]  /*0180*/  SHF.R.S32.HI R8, RZ, 0x5, R4 ;  /* 0x00000005ff087819 */ /* 0x000fe40000011404 */
[----:B------:R-:W-:Y:S01]  /*0190*/  ISETP.GE.AND.EX P0, PT, R5, UR9, PT, P0 ;  /* 0x0000000905007c0c */ /* 0x000fe2000bf06300 */
[----:B------:R-:W-:Y:S01]  /*01a0*/  ULDC.64 UR8, c[0x0][0x208] ;  /* 0x0000820000087ab9 */ /* 0x000fe20000000a00 */
[----:B------:R-:W-:Y:S01]  /*01b0*/  MOV R4, R6 ;  /* 0x0000000600047202 */ /* 0x000fe20000000f00 */
[----:B------:R-:W-:Y:S01]  /*01c0*/  HFMA2.MMA R6, -RZ, RZ, 0, 0 ;  /* 0x00000000ff067435 */ /* 0x000fe200000001ff */
[----:B------:R-:W-:-:S02]  /*01d0*/  SHF.L.U32 R7, R7, 0x1, RZ ;  /* 0x0000000107077819 */ /* 0x000fc400000006ff */
[----:B------:R-:W-:Y:S02]  /*01e0*/  LEA R8, R8, UR5, 0x3 ;  /* 0x0000000508087c11 */ /* 0x000fe4000f8e18ff */
[C---:B------:R-:W-:Y:S02]  /*01f0*/  IADD3 R9, R3.reuse, 0x10, RZ ;  /* 0x0000001003097810 */ /* 0x040fe40007ffe0ff */
[----:B------:R-:W-:Y:S02]  /*0200*/  ISETP.LT.U32.AND P0, PT, R0, 0x300, !P0 ;  /* 0x000003000000780c */ /* 0x000fe40004701070 */
[C---:B------:R-:W-:Y:S02]  /*0210*/  IADD3 R10, R3.reuse, 0x20, RZ ;  /* 0x00000020030a7810 */ /* 0x040fe40007ffe0ff */
[C---:B------:R-:W-:Y:S02]  /*0220*/  IADD3 R11, R3.reuse, 0x30, RZ ;  /* 0x00000030030b7810 */ /* 0x040fe40007ffe0ff */
[----:B------:R-:W-:-:S02]  /*0230*/  IADD3 R12, R3, 0x40, RZ ;  /* 0x00000040030c7810 */ /* 0x000fc40007ffe0ff */
[C---:B------:R-:W-:Y:S02]  /*0240*/  IADD3 R13, R3.reuse, 0x50, RZ ;  /* 0x00000050030d7810 */ /* 0x040fe40007ffe0ff */
[C---:B------:R-:W-:Y:S02]  /*0250*/  IADD3 R14, R3.reuse, 0x60, RZ ;  /* 0x00000060030e7810 */ /* 0x040fe40007ffe0ff */
[----:B0-----:R-:W-:-:S07]  /*0260*/  IADD3 R15, R3, 0x70, RZ ;  /* 0x00000070030f7810 */ /* 0x001fce0007ffe0ff */
.L_x_3153:
[----:B------:R-:W0:Y:S01]  /*0270*/  LDC R23, c[0x0][0x288] ;  /* 0x0000a200ff177b82 */ /* 0x000e220000000800 */
[----:B------:R-:W-:Y:S01]  /*0280*/  ULDC.64 UR14, c[0x0][0x278] ;  /* 0x00009e00000e7ab9 */ /* 0x000fe20000000a00 */
[----:B------:R-:W-:Y:S01]  /*0290*/  SHF.R.S32.HI R33, RZ, 0x1f, R9 ;  /* 0x0000001fff217819 */ /* 0x000fe20000011409 */
[----:B------:R-:W-:Y:S01]  /*02a0*/  ULDC.64 UR12, c[0x0][0x280] ;  /* 0x0000a000000c7ab9 */ /* 0x000fe20000000a00 */
[----:B------:R-:W-:Y:S02]  /*02b0*/  ISETP.GE.U32.AND P4, PT, R9, UR14, PT ;  /* 0x0000000e09007c0c */ /* 0x000fe4000bf86070 */
[----:B------:R-:W-:Y:S02]  /*02c0*/  SHF.R.S32.HI R35, RZ, 0x1f, R10 ;  /* 0x0000001fff237819 */ /* 0x000fe4000001140a */
[----:B------:R-:W-:Y:S01]  /*02d0*/  ISETP.GE.AND.EX P4, PT, R33, UR15, PT, P4 ;  /* 0x0000000f21007c0c */ /* 0x000fe2000bf86340 */
[----:B-1----:R-:W1:Y:S01]  /*02e0*/  @P0 LDC.64 R24, c[0x0][0x270] ;  /* 0x00009c00ff180b82 */ /* 0x002e620000000a00 */
[----:B------:R-:W-:-:S02]  /*02f0*/  SHF.R.S32.HI R37, RZ, 0x1f, R11 ;  /* 0x0000001fff257819 */ /* 0x000fc4000001140b */
[----:B------:R-:W-:Y:S02]  /*0300*/  ISETP.GT.U32.OR P4, PT, R0, 0x2ff, P4 ;  /* 0x000002ff0000780c */ /* 0x000fe40002784470 */
[----:B------:R-:W-:Y:S02]  /*0310*/  SHF.R.S32.HI R39, RZ, 0x1f, R12 ;  /* 0x0000001fff277819 */ /* 0x000fe4000001140c */
[----:B------:R-:W-:Y:S01]  /*0320*/  SHF.R.S32.HI R41, RZ, 0x1f, R13 ;  /* 0x0000001fff297819 */ /* 0x000fe2000001140d */
[----:B--23--:R-:W2:Y:S01]  /*0330*/  @P0 LDC.64 R46, c[0x0][0x220] ;  /* 0x00008800ff2e0b82 */ /* 0x00cea20000000a00 */
[----:B------:R-:W-:Y:S02]  /*0340*/  MOV R34, RZ ;  /* 0x000000ff00227202 */ /* 0x000fe40000000f00 */
[----:B0-----:R-:W-:-:S04]  /*0350*/  IABS R19, R23 ;  /* 0x0000001700137213 */ /* 0x001fc80000000000 */
[----:B------:R-:W0:Y:S01]  /*0360*/  I2F.RP R18, R19 ;  /* 0x0000001300127306 */ /* 0x000e220000209400 */
[----:B-1----:R-:W-:-:S07]  /*0370*/  @P0 IMAD R22, R5, R24, RZ ;  /* 0x0000001805160224 */ /* 0x002fce00078e02ff */
[----:B0-----:R-:W0:Y:S02]  /*0380*/  MUFU.RCP R18, R18 ;  /* 0x0000001200127308 */ /* 0x001e240000001000 */
[----:B0-----:R-:W-:-:S06]  /*0390*/  IADD3 R16, R18, 0xffffffe, RZ ;  /* 0x0ffffffe12107810 */ /* 0x001fcc0007ffe0ff */
[----:B------:R0:W1:Y:S02]  /*03a0*/  F2I.FTZ.U32.TRUNC.NTZ R17, R16 ;  /* 0x0000001000117305 */ /* 0x000064000021f000 */
[----:B0-----:R-:W-:Y:S02]  /*03b0*/  MOV R16, RZ ;  /* 0x000000ff00107202 */ /* 0x001fe40000000f00 */
[----:B-1--4-:R-:W-:-:S05]  /*03c0*/  IADD3 R20, RZ, -R17, RZ ;  /* 0x80000011ff147210 */ /* 0x012fca0007ffe0ff */
[----:B------:R-:W-:Y:S01]  /*03d0*/  IMAD R21, R20, R19, RZ ;  /* 0x0000001314157224 */ /* 0x000fe200078e02ff */
[----:B------:R-:W-:-:S03]  /*03e0*/  IABS R20, R4 ;  /* 0x0000000400147213 */ /* 0x000fc60000000000 */
[----:B------:R-:W-:Y:S01]  /*03f0*/  IMAD.HI.U32 R17, R17, R21, R16 ;  /* 0x0000001511117227 */ /* 0x000fe200078e0010 */
[----:B------:R-:W-:Y:S02]  /*0400*/  LOP3.LUT R16, R4, R23, RZ, 0x3c, !PT ;  /* 0x0000001704107212 */ /* 0x000fe400078e3cff */
[----:B------:R-:W-:Y:S02]  /*0410*/  SHF.R.S32.HI R21, RZ, 0x1f, R7 ;  /* 0x0000001fff157819 */ /* 0x000fe40000011407 */
        /* <DEDUP_REMOVED lines=11> */
[----:B------:R-:W-:Y:S02]  /*04d0*/  @!P3 IADD3 R17, -R17, RZ, RZ ;  /* 0x000000ff1111b210 */ /* 0x000fe40007ffe1ff */
[----:B------:R-:W-:Y:S02]  /*04e0*/  @!P2 LOP3.LUT R17, RZ, R23, RZ, 0x33, !PT ;  /* 0x00000017ff11a212 */ /* 0x000fe400078e33ff */
[----:B------:R-:W-:Y:S02]  /*04f0*/  ISETP.GE.AND.EX P1, PT, R35, UR15, PT, P1 ;  /* 0x0000000f23007c0c */ /* 0x000fe4000bf26310 */
[----:B------:R-:W-:-:S02]  /*0500*/  IADD3 R19, -R17, RZ, RZ ;  /* 0x000000ff11137210 */ /* 0x000fc40007ffe1ff */
[----:B------:R-:W-:Y:S02]  /*0510*/  SHF.R.S32.HI R16, RZ, 0x1f, R17 ;  /* 0x0000001fff107819 */ /* 0x000fe40000011411 */
[----:B------:R-:W-:Y:S01]  /*0520*/  ISETP.GT.U32.OR P1, PT, R0, 0x2ff, P1 ;  /* 0x000002ff0000780c */ /* 0x000fe20000f24470 */
[----:B------:R-:W-:Y:S01]  /*0530*/  IMAD R32, R23, R19, R4 ;  /* 0x0000001317207224 */ /* 0x000fe200078e0204 */
[----:B------:R-:W-:Y:S01]  /*0540*/  ISETP.GE.U32.AND P3, PT, R11, UR14, PT ;  /* 0x0000000e0b007c0c */ /* 0x000fe2000bf66070 */
[----:B------:R-:W0:Y:S01]  /*0550*/  @!P4 LDC.64 R18, c[0x0][0x270] ;  /* 0x00009c00ff12cb82 */ /* 0x000e220000000a00 */
[----:B------:R-:W-:Y:S02]  /*0560*/  IMAD R16, R16, UR12, RZ ;  /* 0x0000000c10107c24 */ /* 0x000fe4000f8e02ff */
[----:B------:R-:W-:Y:S01]  /*0570*/  IMAD R32, R32, 0x60, RZ ;  /* 0x0000006020207824 */ /* 0x000fe200078e02ff */
[----:B------:R-:W-:Y:S01]  /*0580*/  ISETP.GE.AND.EX P3, PT, R37, UR15, PT, P3 ;  /* 0x0000000f25007c0c */ /* 0x000fe2000bf66330 */
[----:B------:R-:W-:-:S02]  /*0590*/  IMAD R51, R17, UR13, R16 ;  /* 0x0000000d11337c24 */ /* 0x000fc4000f8e0210 */
[----:B------:R-:W-:Y:S01]  /*05a0*/  @P0 IMAD R23, R3, R25, R22 ;  /* 0x0000001903170224 */ /* 0x000fe200078e0216 */
[----:B------:R-:W-:Y:S02]  /*05b0*/  IADD3 R48, P2, R7, R32, RZ ;  /* 0x0000002007307210 */ /* 0x000fe40007f5e0ff */
[----:B------:R-:W-:Y:S02]  /*05c0*/  ISETP.GT.U32.OR P3, PT, R0, 0x2ff, P3 ;  /* 0x000002ff0000780c */ /* 0x000fe40001f64470 */
[----:B------:R-:W-:Y:S02]  /*05d0*/  LEA.HI.X.SX32 R49, R32, R21, 0x1, P2 ;  /* 0x0000001520317211 */ /* 0x000fe400010f0eff */
[----:B------:R-:W1:Y:S01]  /*05e0*/  @!P4 LDC.64 R20, c[0x0][0x220] ;  /* 0x00008800ff14cb82 */ /* 0x000e620000000a00 */
[----:B------:R-:W-:-:S05]  /*05f0*/  IMAD.WIDE.U32 R48, R17, UR12, R48 ;  /* 0x0000000c11307c25 */ /* 0x000fca000f8e0030 */
[----:B------:R-:W-:Y:S02]  /*0600*/  IADD3 R51, R49, R51, RZ ;  /* 0x0000003331337210 */ /* 0x000fe40007ffe0ff */
[----:B------:R-:W3:Y:S01]  /*0610*/  @!P1 LDC.64 R16, c[0x0][0x270] ;  /* 0x00009c00ff109b82 */ /* 0x000ee20000000a00 */
[----:B------:R-:W-:Y:S01]  /*0620*/  @P0 MOV R50, R48 ;  /* 0x0000003000320202 */ /* 0x000fe20000000f00 */
[----:B0-----:R-:W-:Y:S01]  /*0630*/  @!P4 IMAD R22, R33, R18, RZ ;  /* 0x000000122116c224 */ /* 0x001fe200078e02ff */
[----:B------:R-:W-:Y:S02]  /*0640*/  @!P4 MOV R26, R48 ;  /* 0x00000030001ac202 */ /* 0x000fe40000000f00 */
[----:B------:R-:W-:Y:S01]  /*0650*/  @!P4 MOV R27, R51 ;  /* 0x00000033001bc202 */ /* 0x000fe20000000f00 */
[----:B------:R-:W-:Y:S02]  /*0660*/  @P0 IMAD.WIDE.U32 R24, R3, R24, R50 ;  /* 0x0000001803180225 */ /* 0x000fe400078e0032 */
[----:B------:R-:W0:Y:S02]  /*0670*/  @!P3 LDC.64 R30, c[0x0][0x220] ;  /* 0x00008800ff1ebb82 */ /* 0x000e240000000a00 */
[----:B------:R-:W-:Y:S01]  /*0680*/  @!P4 IMAD R29, R9, R19, R22 ;  /* 0x00000013091dc224 */ /* 0x000fe200078e0216 */
[----:B------:R-:W-:Y:S01]  /*0690*/  @P0 IADD3 R25, R25, R23, RZ ;  /* 0x0000001719190210 */ /* 0x000fe20007ffe0ff */
[----:B------:R-:W-:Y:S01]  /*06a0*/  @!P4 IMAD.WIDE.U32 R26, R9, R18, R26 ;  /* 0x00000012091ac225 */ /* 0x000fe200078e001a */
[----:B--2---:R-:W-:-:S03]  /*06b0*/  @P0 LEA R46, P2, R24, R46, 0x1 ;  /* 0x0000002e182e0211 */ /* 0x004fc600078408ff */
[----:B------:R-:W2:Y:S01]  /*06c0*/  @!P1 LDC.64 R18, c[0x0][0x220] ;  /* 0x00008800ff129b82 */ /* 0x000ea20000000a00 */
[----:B------:R-:W-:Y:S02]  /*06d0*/  @P0 LEA.HI.X R47, R24, R47, R25, 0x1, P2 ;  /* 0x0000002f182f0211 */ /* 0x000fe400010f0c19 */
[----:B------:R-:W-:Y:S02]  /*06e0*/  ISETP.GE.U32.AND P2, PT, R12, UR14, PT ;  /* 0x0000000e0c007c0c */ /* 0x000fe4000bf46070 */
[----:B------:R-:W-:Y:S02]  /*06f0*/  @!P4 IADD3 R23, R27, R29, RZ ;  /* 0x0000001d1b17c210 */ /* 0x000fe40007ffe0ff */
[----:B------:R-:W-:Y:S01]  /*0700*/  ISETP.GE.AND.EX P2, PT, R39, UR15, PT, P2 ;  /* 0x0000000f27007c0c */ /* 0x000fe2000bf46320 */
[----:B---3--:R-:W-:Y:S01]  /*0710*/  @!P1 IMAD R24, R35, R16, RZ ;  /* 0x0000001023189224 */ /* 0x008fe200078e02ff */
[----:B-1----:R-:W-:Y:S02]  /*0720*/  @!P4 LEA R22, P5, R26, R20, 0x1 ;  /* 0x000000141a16c211 */ /* 0x002fe400078a08ff */
[----:B------:R-:W-:Y:S01]  /*0730*/  ISETP.GT.U32.OR P2, PT, R0, 0x2ff, P2 ;  /* 0x000002ff0000780c */ /* 0x000fe20001744470 */
[----:B------:R-:W-:Y:S01]  /*0740*/  @!P1 IMAD R17, R10, R17, R24 ;  /* 0x000000110a119224 */ /* 0x000fe200078e0218 */
[----:B------:R-:W-:-:S02]  /*0750*/  @!P4 LEA.HI.X R23, R26, R21, R23, 0x1, P5 ;  /* 0x000000151a17c211 */ /* 0x000fc400028f0c17 */
[----:B------:R-:W-:Y:S01]  /*0760*/  @!P1 MOV R26, R48 ;  /* 0x00000030001a9202 */ /* 0x000fe20000000f00 */
[----:B------:R-:W1:Y:S01]  /*0770*/  @!P3 LDC.64 R20, c[0x0][0x270] ;  /* 0x00009c00ff14bb82 */ /* 0x000e620000000a00 */
[----:B------:R-:W-:Y:S01]  /*0780*/  @!P1 MOV R27, R51 ;  /* 0x00000033001b9202 */ /* 0x000fe20000000f00 */
[----:B------:R3:W4:Y:S01]  /*0790*/  @!P4 LDG.E R34, desc[UR8][R22.64] ;  /* 0x000000081622c981 */ /* 0x000722000c1e1900 */
[----:B------:R-:W-:Y:S01]  /*07a0*/  ISETP.GE.U32.AND P5, PT, R13, UR14, PT ;  /* 0x0000000e0d007c0c */ /* 0x000fe2000bfa6070 */
[----:B------:R-:W-:-:S03]  /*07b0*/  @!P1 IMAD.WIDE.U32 R26, R10, R16, R26 ;  /* 0x000000100a1a9225 */ /* 0x000fc600078e001a */
[----:B------:R-:W-:-:S04]  /*07c0*/  ISETP.GE.AND.EX P5, PT, R41, UR15, PT, P5 ;  /* 0x0000000f29007c0c */ /* 0x000fc8000bfa6350 */
[----:B------:R-:W-:Y:S02]  /*07d0*/  ISETP.GT.U32.OR P5, PT, R0, 0x2ff, P5 ;  /* 0x000002ff0000780c */ /* 0x000fe40002fa4470 */
[----:B------:R-:W-:Y:S02]  /*07e0*/  @!P1 IADD3 R25, R27, R17, RZ ;  /* 0x000000111b199210 */ /* 0x000fe40007ffe0ff */
[----:B------:R-:W5:Y:S01]  /*07f0*/  @!P2 LDC.64 R16, c[0x0][0x270] ;  /* 0x00009c00ff10ab82 */ /* 0x000f620000000a00 */
[----:B------:R-:W-:Y:S02]  /*0800*/  SHF.R.S32.HI R43, RZ, 0x1f, R14 ;  /* 0x0000001fff2b7819 */ /* 0x000fe4000001140e */
[----:B------:R-:W-:Y:S02]  /*0810*/  ISETP.GE.U32.AND P4, PT, R14, UR14, PT ;  /* 0x0000000e0e007c0c */ /* 0x000fe4000bf86070 */
[----:B--2---:R-:W-:Y:S02]  /*0820*/  @!P1 LEA R24, P6, R26, R18, 0x1 ;  /* 0x000000121a189211 */ /* 0x004fe400078c08ff */
[----:B------:R-:W-:-:S02]  /*0830*/  ISETP.GE.AND.EX P4, PT, R43, UR15, PT, P4 ;  /* 0x0000000f2b007c0c */ /* 0x000fc4000bf86340 */
[----:B------:R-:W-:Y:S01]  /*0840*/  @!P1 LEA.HI.X R25, R26, R19, R25, 0x1, P6 ;  /* 0x000000131a199211 */ /* 0x000fe200030f0c19 */
[----:B------:R-:W2:Y:S01]  /*0850*/  @!P5 LDC.64 R28, c[0x0][0x270] ;  /* 0x00009c00ff1cdb82 */ /* 0x000ea20000000a00 */
[----:B------:R-:W-:Y:S02]  /*0860*/  SHF.R.S32.HI R45, RZ, 0x1f, R15 ;  /* 0x0000001fff2d7819 */ /* 0x000fe4000001140f */
[----:B------:R-:W-:Y:S02]  /*0870*/  ISETP.GE.U32.AND P6, PT, R15, UR14, PT ;  /* 0x0000000e0f007c0c */ /* 0x000fe4000bfc6070 */
[----:B------:R-:W-:-:S03]  /*0880*/  ISETP.GT.U32.OR P4, PT, R0, 0x2ff, P4 ;  /* 0x000002ff0000780c */ /* 0x000fc60002784470 */
[----:B------:R-:W2:Y:S01]  /*0890*/  @!P2 LDC.64 R26, c[0x0][0x220] ;  /* 0x00008800ff1aab82 */ /* 0x000ea20000000a00 */
[----:B------:R-:W-:Y:S01]  /*08a0*/  ISETP.GE.AND.EX P6, PT, R45, UR15, PT, P6 ;  /* 0x0000000f2d007c0c */ /* 0x000fe2000bfc6360 */
[----:B-1----:R-:W-:Y:S01]  /*08b0*/  @!P3 IMAD R18, R37, R20, RZ ;  /* 0x000000142512b224 */ /* 0x002fe200078e02ff */
[----:B---3--:R-:W-:Y:S02]  /*08c0*/  @!P3 MOV R22, R48 ;  /* 0x000000300016b202 */ /* 0x008fe40000000f00 */
[----:B------:R-:W-:Y:S02]  /*08d0*/  @!P3 MOV R23, R51 ;  /* 0x000000330017b202 */ /* 0x000fe40000000f00 */
[----:B------:R-:W-:Y:S02]  /*08e0*/  MOV R36, RZ ;  /* 0x000000ff00247202 */ /* 0x000fe40000000f00 */
[----:B------:R-:W-:Y:S01]  /*08f0*/  ISETP.GT.U32.OR P6, PT, R0, 0x2ff, P6 ;  /* 0x000002ff0000780c */ /* 0x000fe200037c4470 */
[----:B------:R-:W-:-:S02]  /*0900*/  @!P3 IMAD R53, R11, R21, R18 ;  /* 0x000000150b35b224 */ /* 0x000fc400078e0212 */
[----:B------:R-:W-:Y:S01]  /*0910*/  @!P3 IMAD.WIDE.U32 R22, R11, R20, R22 ;  /* 0x000000140b16b225 */ /* 0x000fe200078e0016 */
[----:B------:R-:W1:Y:S01]  /*0920*/  @!P5 LDC.64 R18, c[0x0][0x220] ;  /* 0x00008800ff12db82 */ /* 0x000e620000000a00 */
[----:B------:R-:W-:Y:S01]  /*0930*/  MOV R38, RZ ;  /* 0x000000ff00267202 */ /* 0x000fe20000000f00 */
[----:B------:R3:W4:Y:S01]  /*0940*/  @!P1 LDG.E R36, desc[UR8][R24.64] ;  /* 0x0000000818249981 */ /* 0x000722000c1e1900 */
[----:B-----5:R-:W-:Y:S01]  /*0950*/  @!P2 IMAD R40, R39, R16, RZ ;  /* 0x000000102728a224 */ /* 0x020fe200078e02ff */
[----:B------:R-:W-:Y:S02]  /*0960*/  @!P3 IADD3 R23, R23, R53, RZ ;  /* 0x000000351717b210 */ /* 0x000fe40007ffe0ff */
[----:B0-----:R-:W-:Y:S02]  /*0970*/  @!P3 LEA R30, P1, R22, R30, 0x1 ;  /* 0x0000001e161eb211 */ /* 0x001fe400078208ff */
[----:B------:R-:W0:Y:S01]  /*0980*/  @!P4 LDC.64 R20, c[0x0][0x270] ;  /* 0x00009c00ff14cb82 */ /* 0x000e220000000a00 */
[----:B------:R-:W-:Y:S01]  /*0990*/  @!P2 IMAD R53, R12, R17, R40 ;  /* 0x000000110c35a224 */ /* 0x000fe200078e0228 */
[----:B------:R-:W5:Y:S01]  /*09a0*/  @P0 LDG.E R38, desc[UR8][R46.64] ;  /* 0x000000082e260981 */ /* 0x000f62000c1e1900 */
[----:B---3--:R-:W-:-:S02]  /*09b0*/  @!P2 MOV R24, R48 ;  /* 0x000000300018a202 */ /* 0x008fc40000000f00 */
[----:B------:R-:W-:Y:S02]  /*09c0*/  @!P2 MOV R25, R51 ;  /* 0x000000330019a202 */ /* 0x000fe40000000f00 */
[----:B------:R-:W-:Y:S02]  /*09d0*/  MOV R40, RZ ;  /* 0x000000ff00287202 */ /* 0x000fe40000000f00 */
[----:B------:R-:W-:Y:S01]  /*09e0*/  @!P3 LEA.HI.X R31, R22, R31, R23, 0x1, P1 ;  /* 0x0000001f161fb211 */ /* 0x000fe200008f0c17 */
[----:B------:R-:W-:Y:S01]  /*09f0*/  @!P2 IMAD.WIDE.U32 R16, R12, R16, R24 ;  /* 0x000000100c10a225 */ /* 0x000fe200078e0018 */
[----:B------:R-:W3:Y:S03]  /*0a00*/  @!P6 LDC.64 R22, c[0x0][0x270] ;  /* 0x00009c00ff16eb82 */ /* 0x000ee60000000a00 */
[----:B------:R2:W5:Y:S02]  /*0a10*/  @!P3 LDG.E R40, desc[UR8][R30.64] ;  /* 0x000000081e28b981 */ /* 0x000564000c1e1900 */
[----:B--2---:R-:W-:Y:S01]  /*0a20*/  @!P5 IMAD R42, R41, R28, RZ ;  /* 0x0000001c292ad224 */ /* 0x004fe200078e02ff */
[----:B------:R-:W-:-:S02]  /*0a30*/  @!P2 IADD3 R17, R17, R53, RZ ;  /* 0x000000351111a210 */ /* 0x000fc40007ffe0ff */
[C---:B------:R-:W-:Y:S01]  /*0a40*/  @!P2 LEA R26, P1, R16.reuse, R26, 0x1 ;  /* 0x0000001a101aa211 */ /* 0x040fe200078208ff */
[----:B------:R-:W2:Y:S01]  /*0a50*/  @!P4 LDC.64 R24, c[0x0][0x220] ;  /* 0x00008800ff18cb82 */ /* 0x000ea20000000a00 */
[C---:B------:R-:W-:Y:S01]  /*0a60*/  @!P5 IMAD R55, R13.reuse, R29, R42 ;  /* 0x0000001d0d37d224 */ /* 0x040fe200078e022a */
[----:B------:R-:W-:Y:S02]  /*0a70*/  @!P5 MOV R30, R48 ;  /* 0x00000030001ed202 */ /* 0x000fe40000000f00 */
[----:B------:R-:W-:Y:S02]  /*0a80*/  @!P5 MOV R31, R51 ;  /* 0x00000033001fd202 */ /* 0x000fe40000000f00 */
[----:B------:R-:W-:Y:S02]  /*0a90*/  @!P2 LEA.HI.X R27, R16, R27, R17, 0x1, P1 ;  /* 0x0000001b101ba211 */ /* 0x000fe400008f0c11 */
[----:B------:R-:W2:Y:S01]  /*0aa0*/  @!P6 LDC.64 R16, c[0x0][0x220] ;  /* 0x00008800ff10eb82 */ /* 0x000ea20000000a00 */
[----:B------:R-:W-:Y:S01]  /*0ab0*/  @!P5 IMAD.WIDE.U32 R28, R13, R28, R30 ;  /* 0x0000001c0d1cd225 */ /* 0x000fe200078e001e */
[----:B------:R-:W-:-:S04]  /*0ac0*/  MOV R42, RZ ;  /* 0x000000ff002a7202 */ /* 0x000fc80000000f00 */
[----:B------:R-:W-:Y:S02]  /*0ad0*/  @!P5 IADD3 R29, R29, R55, RZ ;  /* 0x000000371d1dd210 */ /* 0x000fe40007ffe0ff */
[C---:B-1----:R-:W-:Y:S01]  /*0ae0*/  @!P5 LEA R18, P1, R28.reuse, R18, 0x1 ;  /* 0x000000121c12d211 */ /* 0x042fe200078208ff */
[----:B------:R1:W5:Y:S01]  /*0af0*/  @!P2 LDG.E R42, desc[UR8][R26.64] ;  /* 0x000000081a2aa981 */ /* 0x000362000c1e1900 */
[----:B------:R-:W-:Y:S01]  /*0b00*/  MOV R44, RZ ;  /* 0x000000ff002c7202 */ /* 0x000fe20000000f00 */
[----:B0-----:R-:W-:Y:S01]  /*0b10*/  @!P4 IMAD R30, R43, R20, RZ ;  /* 0x000000142b1ec224 */ /* 0x001fe200078e02ff */
[----:B------:R-:W-:Y:S01]  /*0b20*/  @!P5 LEA.HI.X R19, R28, R19, R29, 0x1, P1 ;  /* 0x000000131c13d211 */ /* 0x000fe200008f0c1d */
[----:B---3--:R-:W-:Y:S02]  /*0b30*/  @!P6 IMAD R28, R45, R22, RZ ;  /* 0x000000162d1ce224 */ /* 0x008fe400078e02ff */
[----:B------:R-:W-:Y:S02]  /*0b40*/  @!P4 IMAD R29, R14, R21, R30 ;  /* 0x000000150e1dc224 */ /* 0x000fe400078e021e */
[----:B------:R0:W3:Y:S01]  /*0b50*/  @!P5 LDG.E R44, desc[UR8][R18.64] ;  /* 0x00000008122cd981 */ /* 0x0000e2000c1e1900 */
[----:B-1----:R-:W-:-:S02]  /*0b60*/  @!P4 MOV R26, R48 ;  /* 0x00000030001ac202 */ /* 0x002fc40000000f00 */
[----:B------:R-:W-:-:S03]  /*0b70*/  @!P4 MOV R27, R51 ;  /* 0x00000033001bc202 */ /* 0x000fc60000000f00 */
[----:B------:R-:W-:Y:S01]  /*0b80*/  @!P4 IMAD.WIDE.U32 R20, R14, R20, R26 ;  /* 0x000000140e14c225 */ /* 0x000fe200078e001a */
[----:B0-----:R-:W-:Y:S02]  /*0b90*/  @!P6 MOV R18, R48 ;  /* 0x000000300012e202 */ /* 0x001fe40000000f00 */
[----:B------:R-:W-:Y:S01]  /*0ba0*/  @!P6 MOV R19, R51 ;  /* 0x000000330013e202 */ /* 0x000fe20000000f00 */
[----:B------:R-:W-:Y:S01]  /*0bb0*/  @!P6 IMAD R31, R15, R23, R28 ;  /* 0x000000170f1fe224 */ /* 0x000fe200078e021c */
[----:B------:R-:W-:Y:S02]  /*0bc0*/  @!P4 IADD3 R21, R21, R29, RZ ;  /* 0x0000001d1515c210 */ /* 0x000fe40007ffe0ff */
[C---:B--2---:R-:W-:Y:S01]  /*0bd0*/  @!P4 LEA R24, P1, R20.reuse, R24, 0x1 ;  /* 0x000000181418c211 */ /* 0x044fe200078208ff */
[----:B------:R-:W-:Y:S01]  /*0be0*/  @!P6 IMAD.WIDE.U32 R22, R15, R22, R18 ;  /* 0x000000160f16e225 */ /* 0x000fe200078e0012 */
[----:B------:R-:W-:Y:S02]  /*0bf0*/  CS2R R46, SRZ ;  /* 0x00000000002e7805 */ /* 0x000fe4000001ff00 */
[----:B------:R-:W-:-:S02]  /*0c00*/  @!P4 LEA.HI.X R25, R20, R25, R21, 0x1, P1 ;  /* 0x000000191419c211 */ /* 0x000fc400008f0c15 */
[----:B------:R-:W-:Y:S02]  /*0c10*/  @!P6 IADD3 R20, R23, R31, RZ ;  /* 0x0000001f1714e210 */ /* 0x000fe40007ffe0ff */
[C---:B------:R-:W-:Y:S01]  /*0c20*/  @!P6 LEA R16, P1, R22.reuse, R16, 0x1 ;  /* 0x000000101610e211 */ /* 0x040fe200078208ff */
[----:B------:R0:W2:Y:S03]  /*0c30*/  @!P4 LDG.E R46, desc[UR8][R24.64] ;  /* 0x00000008182ec981 */ /* 0x0000a6000c1e1900 */
[----:B------:R-:W-:-:S05]  /*0c40*/  @!P6 LEA.HI.X R17, R22, R17, R20, 0x1, P1 ;  /* 0x000000111611e211 */ /* 0x000fca00008f0c14 */
[----:B------:R1:W2:Y:S01]  /*0c50*/  @!P6 LDG.E R47, desc[UR8][R16.64] ;  /* 0x00000008102fe981 */ /* 0x0002a2000c1e1900 */
[----:B------:R-:W-:Y:S02]  /*0c60*/  ISETP.GT.AND P1, PT, R2, 0x1e, PT ;  /* 0x0000001e0200780c */ /* 0x000fe40003f24270 */
[----:B----4-:R-:W-:-:S04]  /*0c70*/  PRMT R19, R34, 0x7632, R19 ;  /* 0x0000763222137816 */ /* 0x010fc80000000013 */
[----:B------:R-:W-:Y:S02]  /*0c80*/  SHF.L.U32 R23, R19, 0x10, RZ ;  /* 0x0000001013177819 */ /* 0x000fe400000006ff */
[----:B------:R-:W-:-:S03]  /*0c90*/  SHF.L.U32 R20, R34, 0x10, RZ ;  /* 0x0000001022147819 */ /* 0x000fc600000006ff */
[----:B0-----:R-:W-:Y:S02]  /*0ca0*/  FMUL.FTZ R25, R23, R23 ;  /* 0x0000001717197220 */ /* 0x001fe40000410000 */
[C---:B------:R-:W-:Y:S02]  /*0cb0*/  FADD.FTZ R22, R20.reuse, R23 ;  /* 0x0000001714167221 */ /* 0x040fe40000010000 */
[----:B------:R-:W-:Y:S01]  /*0cc0*/  FFMA.FTZ R20, R20, R20, R25 ;  /* 0x0000001414147223 */ /* 0x000fe20000010019 */
[----:B-----5:R-:W-:-:S04]  /*0cd0*/  PRMT R18, R38, 0x7632, R18 ;  /* 0x0000763226127816 */ /* 0x020fc80000000012 */
[----:B------:R-:W-:Y:S02]  /*0ce0*/  SHF.L.U32 R19, R18, 0x10, RZ ;  /* 0x0000001012137819 */ /* 0x000fe400000006ff */
[----:B------:R-:W-:Y:S02]  /*0cf0*/  SHF.L.U32 R18, R38, 0x10, RZ ;  /* 0x0000001026127819 */ /* 0x000fe400000006ff */
[----:B------:R-:W-:Y:S01]  /*0d00*/  PRMT R26, R36, 0x7632, R26 ;  /* 0x00007632241a7816 */ /* 0x000fe2000000001a */
[----:B------:R-:W-:-:S03]  /*0d10*/  FMUL.FTZ R21, R19, R19 ;  /* 0x0000001313157220 */ /* 0x000fc60000410000 */
[----:B-1----:R-:W-:Y:S01]  /*0d20*/  SHF.L.U32 R17, R26, 0x10, RZ ;  /* 0x000000101a117819 */ /* 0x002fe200000006ff */
[C---:B------:R-:W-:Y:S01]  /*0d30*/  FFMA.FTZ R21, R18.reuse, R18, R21 ;  /* 0x0000001212157223 */ /* 0x040fe20000010015 */
[----:B------:R-:W-:Y:S01]  /*0d40*/  FADD.FTZ R19, R18, R19 ;  /* 0x0000001312137221 */ /* 0x000fe20000010000 */
[----:B------:R-:W-:Y:S02]  /*0d50*/  SHF.L.U32 R16, R36, 0x10, RZ ;  /* 0x0000001024107819 */ /* 0x000fe400000006ff */
[----:B------:R-:W-:Y:S01]  /*0d60*/  FADD.FTZ R21, RZ, R21 ;  /* 0x00000015ff157221 */ /* 0x000fe20000010000 */
[----:B------:R-:W-:Y:S01]  /*0d70*/  PRMT R18, R40, 0x7632, R18 ;  /* 0x0000763228127816 */ /* 0x000fe20000000012 */
[----:B------:R-:W-:Y:S01]  /*0d80*/  FMUL.FTZ R23, R17, R17 ;  /* 0x0000001111177220 */ /* 0x000fe20000410000 */
[----:B------:R-:W-:Y:S01]  /*0d90*/  FADD.FTZ R19, RZ, R19 ;  /* 0x00000013ff137221 */ /* 0x000fe20000010000 */
[----:B------:R-:W-:Y:S01]  /*0da0*/  FADD.FTZ R20, R21, R20 ;  /* 0x0000001415147221 */ /* 0x000fe20000010000 */
[----:B------:R-:W-:Y:S01]  /*0db0*/  SHF.L.U32 R21, R18, 0x10, RZ ;  /* 0x0000001012157819 */ /* 0x000fe200000006ff */
[C---:B------:R-:W-:Y:S01]  /*0dc0*/  FADD.FTZ R18, R16.reuse, R17 ;  /* 0x0000001110127221 */ /* 0x040fe20000010000 */
[----:B------:R-:W-:Y:S01]  /*0dd0*/  FFMA.FTZ R23, R16, R16, R23 ;  /* 0x0000001010177223 */ /* 0x000fe20000010017 */
[----:B------:R-:W-:Y:S01]  /*0de0*/  FADD.FTZ R19, R19, R22 ;  /* 0x0000001613137221 */ /* 0x000fe20000010000 */
[----:B------:R-:W-:Y:S01]  /*0df0*/  SHF.L.U32 R16, R40, 0x10, RZ ;  /* 0x0000001028107819 */ /* 0x000fe200000006ff */
[----:B------:R-:W-:-:S02]  /*0e00*/  FMUL.FTZ R17, R21, R21 ;  /* 0x0000001515117220 */ /* 0x000fc40000410000 */
[----:B------:R-:W-:Y:S02]  /*0e10*/  FADD.FTZ R18, R19, R18 ;  /* 0x0000001213127221 */ /* 0x000fe40000010000 */
[C---:B------:R-:W-:Y:S01]  /*0e20*/  FADD.FTZ R21, R16.reuse, R21 ;  /* 0x0000001510157221 */ /* 0x040fe20000010000 */
[----:B------:R-:W-:Y:S01]  /*0e30*/  FFMA.FTZ R17, R16, R16, R17 ;  /* 0x0000001010117223 */ /* 0x000fe20000010011 */
[----:B------:R-:W-:-:S04]  /*0e40*/  PRMT R22, R42, 0x7632, R22 ;  /* 0x000076322a167816 */ /* 0x000fc80000000016 */
[----:B------:R-:W-:Y:S01]  /*0e50*/  SHF.L.U32 R19, R22, 0x10, RZ ;  /* 0x0000001016137819 */ /* 0x000fe200000006ff */
[----:B------:R-:W-:Y:S01]  /*0e60*/  FADD.FTZ R18, R18, R21 ;  /* 0x0000001512127221 */ /* 0x000fe20000010000 */
[----:B------:R-:W-:Y:S02]  /*0e70*/  SHF.L.U32 R16, R42, 0x10, RZ ;  /* 0x000000102a107819 */ /* 0x000fe400000006ff */
[----:B---3--:R-:W-:Y:S01]  /*0e80*/  PRMT R22, R44, 0x7632, R22 ;  /* 0x000076322c167816 */ /* 0x008fe20000000016 */
[----:B------:R-:W-:Y:S01]  /*0e90*/  FMUL.FTZ R21, R19, R19 ;  /* 0x0000001313157220 */ /* 0x000fe20000410000 */
[----:B------:R-:W-:Y:S01]  /*0ea0*/  FADD.FTZ R20, R20, R23 ;  /* 0x0000001714147221 */ /* 0x000fe20000010000 */
[----:B------:R-:W-:Y:S01]  /*0eb0*/  FADD.FTZ R19, R16, R19 ;  /* 0x0000001310137221 */ /* 0x000fe20000010000 */
[----:B------:R-:W-:Y:S01]  /*0ec0*/  SHF.L.U32 R23, R22, 0x10, RZ ;  /* 0x0000001016177819 */ /* 0x000fe200000006ff */
[----:B------:R-:W-:Y:S01]  /*0ed0*/  FFMA.FTZ R16, R16, R16, R21 ;  /* 0x0000001010107223 */ /* 0x000fe20000010015 */
[----:B------:R-:W-:Y:S01]  /*0ee0*/  FADD.FTZ R17, R20, R17 ;  /* 0x0000001114117221 */ /* 0x000fe20000010000 */
[----:B------:R-:W-:Y:S01]  /*0ef0*/  SHF.L.U32 R20, R44, 0x10, RZ ;  /* 0x000000102c147819 */ /* 0x000fe200000006ff */
[----:B------:R-:W-:Y:S01]  /*0f00*/  FADD.FTZ R18, R18, R19 ;  /* 0x0000001312127221 */ /* 0x000fe20000010000 */
[----:B------:R-:W-:Y:S01]  /*0f10*/  FMUL.FTZ R19, R23, R23 ;  /* 0x0000001717137220 */ /* 0x000fe20000410000 */
[----:B------:R-:W-:-:S02]  /*0f20*/  FADD.FTZ R16, R17, R16 ;  /* 0x0000001011107221 */ /* 0x000fc40000010000 */
[C---:B------:R-:W-:Y:S01]  /*0f30*/  FADD.FTZ R23, R20.reuse, R23 ;  /* 0x0000001714177221 */ /* 0x040fe20000010000 */
[----:B------:R-:W-:Y:S01]  /*0f40*/  FFMA.FTZ R19, R20, R20, R19 ;  /* 0x0000001414137223 */ /* 0x000fe20000010013 */
[----:B--2---:R-:W-:-:S04]  /*0f50*/  PRMT R21, R46, 0x7632, R21 ;  /* 0x000076322e157816 */ /* 0x004fc80000000015 */
[----:B------:R-:W-:Y:S02]  /*0f60*/  SHF.L.U32 R22, R21, 0x10, RZ ;  /* 0x0000001015167819 */ /* 0x000fe400000006ff */
[----:B------:R-:W-:Y:S02]  /*0f70*/  SHF.L.U32 R17, R46, 0x10, RZ ;  /* 0x000000102e117819 */ /* 0x000fe400000006ff */
[----:B------:R-:W-:Y:S01]  /*0f80*/  PRMT R21, R47, 0x7632, R21 ;  /* 0x000076322f157816 */ /* 0x000fe20000000015 */
[----:B------:R-:W-:Y:S01]  /*0f90*/  FMUL.FTZ R20, R22, R22 ;  /* 0x0000001616147220 */ /* 0x000fe20000410000 */
[----:B------:R-:W-:Y:S02]  /*0fa0*/  FADD.FTZ R16, R16, R19 ;  /* 0x0000001310107221 */ /* 0x000fe40000010000 */
[----:B------:R-:W-:Y:S01]  /*0fb0*/  SHF.L.U32 R21, R21, 0x10, RZ ;  /* 0x0000001015157819 */ /* 0x000fe200000006ff */
[C---:B------:R-:W-:Y:S01]  /*0fc0*/  FADD.FTZ R19, R17.reuse, R22 ;  /* 0x0000001611137221 */ /* 0x040fe20000010000 */
[----:B------:R-:W-:Y:S01]  /*0fd0*/  FFMA.FTZ R17, R17, R17, R20 ;  /* 0x0000001111117223 */ /* 0x000fe20000010014 */
[----:B------:R-:W-:Y:S01]  /*0fe0*/  FADD.FTZ R18, R18, R23 ;  /* 0x0000001712127221 */ /* 0x000fe20000010000 */
[----:B------:R-:W-:Y:S01]  /*0ff0*/  SHF.L.U32 R20, R47, 0x10, RZ ;  /* 0x000000102f147819 */ /* 0x000fe200000006ff */
[----:B------:R-:W-:Y:S01]  /*1000*/  FMUL.FTZ R23, R21, R21 ;  /* 0x0000001515177220 */ /* 0x000fe20000410000 */
[----:B------:R-:W-:Y:S01]  /*1010*/  FADD.FTZ R16, R16, R17 ;  /* 0x0000001110107221 */ /* 0x000fe20000010000 */
[----:B------:R-:W-:-:S02]  /*1020*/  FADD.FTZ R18, R18, R19 ;  /* 0x0000001312127221 */ /* 0x000fc40000010000 */
[C---:B------:R-:W-:Y:S01]  /*1030*/  FADD.FTZ R21, R20.reuse, R21 ;  /* 0x0000001514157221 */ /* 0x040fe20000010000 */
[----:B------:R-:W-:-:S03]  /*1040*/  FFMA.FTZ R23, R20, R20, R23 ;  /* 0x0000001414177223 */ /* 0x000fc60000010017 */
[----:B------:R-:W-:Y:S01]  /*1050*/  FADD.FTZ R18, R18, R21 ;  /* 0x0000001512127221 */ /* 0x000fe20000010000 */
        /* <DEDUP_REMOVED lines=22> */
[C---:B------:R-:W-:Y:S02]  /*11c0*/  ISETP.GT.AND P1, PT, R2.reuse, 0xf, PT ;  /* 0x0000000f0200780c */ /* 0x040fe40003f24270 */
[----:B------:R-:W-:Y:S02]  /*11d0*/  ISETP.NE.AND P2, PT, R2, RZ, PT ;  /* 0x000000ff0200720c */ /* 0x000fe40003f45270 */
[----:B------:R-:W-:Y:S01]  /*11e0*/  ISETP.NE.AND P3, PT, R0, RZ, PT ;  /* 0x000000ff0000720c */ /* 0x000fe20003f65270 */
[----:B------:R-:W-:Y:S08]  /*11f0*/  BSSY B0, `(.L_x_3120) ;  /* 0x0000045000007945 */ /* 0x000ff00003800000 */
        /* <DEDUP_REMOVED lines=14> */
[----:B------:R-:W-:-:S02]  /*12e0*/  FADD.FTZ R16, R21, R17 ;  /* 0x0000001115107221 */ /* 0x000fc40000010000 */
[----:B0-----:R-:W0:Y:S01]  /*12f0*/  LDS.128 R20, [UR5+0x50] ;  /* 0x00005005ff147984 */ /* 0x001e220008000c00 */
[----:B------:R-:W-:Y:S01]  /*1300*/  FADD.FTZ R53, R53, R18 ;  /* 0x0000001235357221 */ /* 0x000fe20000010000 */
[----:B------:R-:W-:-:S03]  /*1310*/  FADD.FTZ R16, R16, R19 ;  /* 0x0000001310107221 */ /* 0x000fc60000010000 */
[----:B--2---:R-:W-:Y:S01]  /*1320*/  FADD.FTZ R53, R53, R24 ;  /* 0x0000001835357221 */ /* 0x004fe20000010000 */
[----:B------:R-:W-:Y:S02]  /*1330*/  FADD.FTZ R24, R16, R25 ;  /* 0x0000001910187221 */ /* 0x000fe40000010000 */
[----:B------:R-:W1:Y:S01]  /*1340*/  LDS.128 R16, [UR5+0x60] ;  /* 0x00006005ff107984 */ /* 0x000e620008000c00 */
[----:B------:R-:W-:Y:S01]  /*1350*/  FADD.FTZ R53, R53, R26 ;  /* 0x0000001a35357221 */ /* 0x000fe20000010000 */
[----:B------:R-:W-:-:S03]  /*1360*/  FADD.FTZ R24, R24, R27 ;  /* 0x0000001b18187221 */ /* 0x000fc60000010000 */
[----:B---3--:R-:W-:Y:S01]  /*1370*/  FADD.FTZ R53, R53, R28 ;  /* 0x0000001c35357221 */ /* 0x008fe20000010000 */
[----:B------:R-:W-:-:S03]  /*1380*/  FADD.FTZ R24, R24, R29 ;  /* 0x0000001d18187221 */ /* 0x000fc60000010000 */
[----:B------:R-:W-:Y:S01]  /*1390*/  FADD.FTZ R53, R53, R30 ;  /* 0x0000001e35357221 */ /* 0x000fe20000010000 */
[----:B------:R-:W-:Y:S02]  /*13a0*/  FADD.FTZ R24, R24, R31 ;  /* 0x0000001f18187221 */ /* 0x000fe40000010000 */
[----:B------:R-:W2:Y:S01]  /*13b0*/  LDS.128 R28, [UR5+0x70] ;  /* 0x00007005ff1c7984 */ /* 0x000ea20008000c00 */
[----:B0-----:R-:W-:Y:S01]  /*13c0*/  FADD.FTZ R53, R53, R20 ;  /* 0x0000001435357221 */ /* 0x001fe20000010000 */
[----:B------:R-:W-:Y:S02]  /*13d0*/  FADD.FTZ R20, R24, R21 ;  /* 0x0000001518147221 */ /* 0x000fe40000010000 */
[----:B------:R-:W0:Y:S01]  /*13e0*/  LDS.128 R24, [UR5+0x80] ;  /* 0x00008005ff187984 */ /* 0x000e220008000c00 */
[----:B------:R-:W-:Y:S01]  /*13f0*/  FADD.FTZ R53, R53, R22 ;  /* 0x0000001635357221 */ /* 0x000fe20000010000 */
[----:B------:R-:W-:-:S03]  /*1400*/  FADD.FTZ R20, R20, R23 ;  /* 0x0000001714147221 */ /* 0x000fc60000010000 */
[----:B-1----:R-:W-:Y:S01]  /*1410*/  FADD.FTZ R53, R53, R16 ;  /* 0x0000001035357221 */ /* 0x002fe20000010000 */
[----:B------:R-:W-:Y:S02]  /*1420*/  FADD.FTZ R16, R20, R17 ;  /* 0x0000001114107221 */ /* 0x000fe40000010000 */
[----:B------:R-:W1:Y:S01]  /*1430*/  LDS.128 R20, [UR5+0x90] ;  /* 0x00009005ff147984 */ /* 0x000e620008000c00 */
[----:B------:R-:W-:Y:S01]  /*1440*/  FADD.FTZ R53, R53, R18 ;  /* 0x0000001235357221 */ /* 0x000fe20000010000 */
[----:B------:R-:W-:-:S04]  /*1450*/  FADD.FTZ R16, R16, R19 ;  /* 0x0000001310107221 */ /* 0x000fc80000010000 */
[----:B--2---:R-:W-:Y:S01]  /*1460*/  FADD.FTZ R16, R16, R29 ;  /* 0x0000001d10107221 */ /* 0x004fe20000010000 */
[----:B------:R-:W-:-:S03]  /*1470*/  FADD.FTZ R53, R53, R28 ;  /* 0x0000001c35357221 */ /* 0x000fc60000010000 */
[----:B------:R-:W-:Y:S01]  /*1480*/  FADD.FTZ R28, R16, R31 ;  /* 0x0000001f101c7221 */ /* 0x000fe20000010000 */
[----:B------:R-:W-:Y:S01]  /*1490*/  FADD.FTZ R53, R53, R30 ;  /* 0x0000001e35357221 */ /* 0x000fe20000010000 */
[----:B------:R-:W2:Y:S03]  /*14a0*/  LDS.128 R16, [UR5+0xa0] ;  /* 0x0000a005ff107984 */ /* 0x000ea60008000c00 */
[----:B0-----:R-:W-:Y:S01]  /*14b0*/  FADD.FTZ R53, R53, R24 ;  /* 0x0000001835357221 */ /* 0x001fe20000010000 */
[----:B------:R-:W-:-:S03]  /*14c0*/  FADD.FTZ R28, R28, R25 ;  /* 0x000000191c1c7221 */ /* 0x000fc60000010000 */
[----:B------:R-:W-:Y:S01]  /*14d0*/  FADD.FTZ R53, R53, R26 ;  /* 0x0000001a35357221 */ /* 0x000fe20000010000 */
[----:B------:R-:W-:Y:S02]  /*14e0*/  FADD.FTZ R28, R28, R27 ;  /* 0x0000001b1c1c7221 */ /* 0x000fe40000010000 */
[----:B------:R-:W0:Y:S01]  /*14f0*/  LDS.128 R24, [UR5+0xb0] ;  /* 0x0000b005ff187984 */ /* 0x000e220008000c00 */
[----:B-1----:R-:W-:Y:S01]  /*1500*/  FADD.FTZ R53, R53, R20 ;  /* 0x0000001435357221 */ /* 0x002fe20000010000 */
[----:B------:R-:W-:Y:S02]  /*1510*/  FADD.FTZ R20, R28, R21 ;  /* 0x000000151c147221 */ /* 0x000fe40000010000 */
[----:B------:R-:W1:Y:S01]  /*1520*/  LDS.128 R28, [UR5+0xc0] ;  /* 0x0000c005ff1c7984 */ /* 0x000e620008000c00 */
[----:B------:R-:W-:Y:S01]  /*1530*/  FADD.FTZ R53, R53, R22 ;  /* 0x0000001635357221 */ /* 0x000fe20000010000 */
[----:B------:R-:W-:Y:S02]  /*1540*/  FADD.FTZ R22, R20, R23 ;  /* 0x0000001714167221 */ /* 0x000fe40000010000 */
[----:B------:R-:W3:Y:S01]  /*1550*/  LDS.64 R20, [UR5+0xd0] ;  /* 0x0000d005ff147984 */ /* 0x000ee20008000a00 */
[----:B--2---:R-:W-:Y:S01]  /*1560*/  FADD.FTZ R53, R53, R16 ;  /* 0x0000001035357221 */ /* 0x004fe20000010000 */
        /* <DEDUP_REMOVED lines=11> */
[----:B---3--:R-:W-:Y:S01]  /*1620*/  FADD.FTZ R20, R53, R20 ;  /* 0x0000001435147221 */ /* 0x008fe20000010000 */
[----:B------:R-:W-:-:S07]  /*1630*/  FADD.FTZ R21, R22, R21 ;  /* 0x0000001516157221 */ /* 0x000fce0000010000 */
.L_x_3121:
[----:B------:R-:W-:Y:S05]  /*1640*/  BSYNC B0 ;  /* 0x0000000000007941 */ /* 0x000fea0003800000 */
.L_x_3120:
[----:B------:R-:W1:Y:S01]  /*1650*/  LDC R27, c[0x0][0xc] ;  /* 0x00000300ff1b7b82 */ /* 0x000e620000000800 */
        /* <DEDUP_REMOVED lines=8> */
[----:B-1----:R-:W-:-:S13]  /*16e0*/  ISETP.GE.U32.AND P1, PT, R27, 0x2, PT ;  /* 0x000000021b00780c */ /* 0x002fda0003f26070 */
[----:B------:R-:W-:Y:S05]  /*16f0*/  @!P1 BRA `(.L_x_3122) ;  /* 0x0000000800789947 */ /* 0x000fea0003800000 */
[----:B------:R-:W-:Y:S05]  /*1700*/  @P3 BRA `(.L_x_3123) ;  /* 0x00000000007c3947 */ /* 0x000fea0003800000 */
[----:B------:R-:W1:Y:S01]  /*1710*/  LDC R26, c[0x0][0x10] ;  /* 0x00000400ff1a7b82 */ /* 0x000e620000000800 */
[----:B------:R-:W2:Y:S01]  /*1720*/  S2R R61, SR_CTAID.Y ;  /* 0x00000000003d7919 */ /* 0x000ea20000002600 */
[C---:B------:R-:W-:Y:S02]  /*1730*/  LOP3.LUT R57, R6.reuse, 0x1, RZ, 0xc0, !PT ;  /* 0x0000000106397812 */ /* 0x040fe400078ec0ff */
[----:B------:R-:W-:Y:S02]  /*1740*/  LOP3.LUT P1, RZ, R6, 0x2, RZ, 0xc0, !PT ;  /* 0x0000000206ff7812 */ /* 0x000fe4000782c0ff */
[----:B------:R-:W-:Y:S02]  /*1750*/  MOV R55, 0x1 ;  /* 0x0000000100377802 */ /* 0x000fe40000000f00 */
[----:B------:R-:W3:Y:S01]  /*1760*/  LDC.64 R18, c[0x0][0x248] ;  /* 0x00009200ff127b82 */ /* 0x000ee20000000a00 */
[----:B-1----:R-:W-:Y:S02]  /*1770*/  IMAD R22, R57, R26, RZ ;  /* 0x0000001a39167224 */ /* 0x002fe400078e02ff */
[----:B--2---:R-:W-:Y:S01]  /*1780*/  IMAD R53, R26, UR7, R61 ;  /* 0x000000071a357c24 */ /* 0x004fe2000f8e023d */
[----:B------:R-:W-:Y:S01]  /*1790*/  SEL R59, R27, RZ, !P1 ;  /* 0x000000ff1b3b7207 */ /* 0x000fe20004800000 */
[----:B------:R-:W-:Y:S01]  /*17a0*/  IMAD R23, R22, R27, RZ ;  /* 0x0000001b16177224 */ /* 0x000fe200078e02ff */
[----:B------:R-:W-:-:S04]  /*17b0*/  SEL R55, R55, 0xffffffff, !P1 ;  /* 0xffffffff37377807 */ /* 0x000fc80004800000 */
[----:B------:R-:W-:-:S05]  /*17c0*/  SHF.L.U32 R23, R23, 0x1, RZ ;  /* 0x0000000117177819 */ /* 0x000fca00000006ff */
[----:B---3--:R-:W-:Y:S01]  /*17d0*/  IMAD.WIDE R18, R23, 0x4, R18 ;  /* 0x0000000417127825 */ /* 0x008fe200078e0212 */
[----:B------:R-:W-:Y:S02]  /*17e0*/  ISETP.NE.AND P1, PT, R59, -0x1, PT ;  /* 0xffffffff3b00780c */ /* 0x000fe40003f25270 */
[----:B------:R-:W-:Y:S01]  /*17f0*/  IADD3 R23, R22, R61, RZ ;  /* 0x0000003d16177210 */ /* 0x000fe20007ffe0ff */
[----:B------:R-:W-:Y:S02]  /*1800*/  IMAD.WIDE.U32 R52, R53, 0x8, R18 ;  /* 0x0000000835347825 */ /* 0x000fe400078e0012 */
[----:B------:R-:W1:Y:S03]  /*1810*/  LDC.64 R18, c[0x0][0x240] ;  /* 0x00009000ff127b82 */ /* 0x000e660000000a00 */
[----:B------:R2:W-:Y:S01]  /*1820*/  STG.E.64 desc[UR8][R52.64], R20 ;  /* 0x0000001434007986 */ /* 0x0005e2000c101b08 */
[----:B-1----:R-:W-:Y:S01]  /*1830*/  IMAD.WIDE.U32 R22, R23, 0x4, R18 ;  /* 0x0000000417167825 */ /* 0x002fe200078e0012 */
[----:B------:R-:W-:Y:S06]  /*1840*/  MEMBAR.ALL.GPU ;  /* 0x0000000000007992 */ /* 0x000fec000000a000 */
[----:B------:R-:W-:-:S00]  /*1850*/  ERRBAR ;  /* 0x00000000000079ab */ /* 0x000fc00000000000 */
[----:B------:R-:W-:Y:S06]  /*1860*/  CGAERRBAR ;  /* 0x00000000000075ab */ /* 0x000fec0000000000 */
[----:B------:R2:W-:Y:S01]  /*1870*/  REDG.E.ADD.S32.STRONG.GPU desc[UR8][R22.64], R55 ;  /* 0x000000371600798e */ /* 0x0005e2000c10e388 */
[----:B------:R-:W-:Y:S05]  /*1880*/  @!P1 BRA `(.L_x_3123) ;  /* 0x00000000001c9947 */ /* 0x000fea0003800000 */
[----:B--2---:R-:W-:-:S04]  /*1890*/  IMAD R23, R57, R26, R61 ;  /* 0x0000001a39177224 */ /* 0x004fc800078e023d */
[----:B------:R-:W-:-:S07]  /*18a0*/  IMAD.WIDE.U32 R18, R23, 0x4, R18 ;  /* 0x0000000417127825 */ /* 0x000fce00078e0012 */
.L_x_3124:
[----:B------:R-:W2:Y:S04]  /*18b0*/  LDG.E.STRONG.GPU R22, desc[UR8][R18.64] ;  /* 0x0000000812167981 */ /* 0x000ea8000c1ef900 */
[----:B--2---:R-:W-:Y:S01]  /*18c0*/  CCTL.IVALL ;  /* 0x00000000ff00798f */ /* 0x004fe20002000000 */
[----:B------:R-:W-:Y:S05]  /*18d0*/  YIELD ;  /* 0x0000000000007946 */ /* 0x000fea0003800000 */
[----:B------:R-:W-:-:S13]  /*18e0*/  ISETP.NE.AND P1, PT, R22, R59, PT ;  /* 0x0000003b1600720c */ /* 0x000fda0003f25270 */
[----:B------:R-:W-:Y:S05]  /*18f0*/  @P1 BRA `(.L_x_3124) ;  /* 0xfffffffc00ec1947 */ /* 0x000fea000383ffff */
.L_x_3123:
        /* <DEDUP_REMOVED lines=8> */
[----:B--2---:R-:W-:Y:S02]  /*1980*/  LOP3.LUT R52, R27, 0x3, RZ, 0xc0, !PT ;  /* 0x000000031b347812 */ /* 0x004fe400078ec0ff */
[----:B------:R-:W-:Y:S02]  /*1990*/  MOV R26, RZ ;  /* 0x000000ff001a7202 */ /* 0x000fe40000000f00 */
[----:B------:R-:W-:-:S07]  /*19a0*/  IADD3 R52, -R52, R27, RZ ;  /* 0x0000001b34347210 */ /* 0x000fce0007ffe1ff */
.L_x_3126:
[----:B------:R-:W-:-:S13]  /*19b0*/  ISETP.EQ.OR P1, PT, R26, UR7, P3 ;  /* 0x000000071a007c0c */ /* 0x000fda0009f22670 */
[----:B------:R-:W1:Y:S01]  /*19c0*/  @!P1 S2R R18, SR_CTAID.Y ;  /* 0x0000000000129919 */ /* 0x000e620000002600 */
[----:B------:R-:W2:Y:S01]  /*19d0*/  @!P1 LDC R53, c[0x0][0x10] ;  /* 0x00000400ff359b82 */ /* 0x000ea20000000800 */
[----:B------:R-:W-:-:S05]  /*19e0*/  @!P1 LOP3.LUT R22, R6, 0x1, RZ, 0xc0, !PT ;  /* 0x0000000106169812 */ /* 0x000fca00078ec0ff */
[----:B--2---:R-:W-:-:S04]  /*19f0*/  @!P1 IMAD R22, R53, R22, RZ ;  /* 0x0000001635169224 */ /* 0x004fc800078e02ff */
[----:B------:R-:W-:Y:S02]  /*1a00*/  @!P1 IMAD R22, R22, R27, RZ ;  /* 0x0000001b16169224 */ /* 0x000fe400078e02ff */
[----:B-1----:R-:W-:Y:S02]  /*1a10*/  @!P1 IMAD R53, R53, R26, R18 ;  /* 0x0000001a35359224 */ /* 0x002fe400078e0212 */
[----:B------:R-:W1:Y:S01]  /*1a20*/  @!P1 LDC.64 R18, c[0x0][0x248] ;  /* 0x00009200ff129b82 */ /* 0x000e620000000a00 */
[----:B------:R-:W-:-:S05]  /*1a30*/  @!P1 SHF.L.U32 R23, R22, 0x1, RZ ;  /* 0x0000000116179819 */ /* 0x000fca00000006ff */
[----:B-1----:R-:W-:-:S04]  /*1a40*/  @!P1 IMAD.WIDE R18, R23, 0x4, R18 ;  /* 0x0000000417129825 */ /* 0x002fc800078e0212 */
[----:B------:R-:W-:-:S05]  /*1a50*/  @!P1 IMAD.WIDE.U32 R22, R53, 0x8, R18 ;  /* 0x0000000835169825 */ /* 0x000fca00078e0012 */
[----:B------:R1:W0:Y:S01]  /*1a60*/  @!P1 LDG.E.64 R18, desc[UR8][R22.64] ;  /* 0x0000000816129981 */ /* 0x000222000c1e1b00 */
[----:B------:R-:W-:-:S04]  /*1a70*/  IADD3 R56, R26, 0x1, RZ ;  /* 0x000000011a387810 */ /* 0x000fc80007ffe0ff */
[----:B------:R-:W-:-:S13]  /*1a80*/  ISETP.EQ.OR P2, PT, R56, UR7, P3 ;  /* 0x0000000738007c0c */ /* 0x000fda0009f42670 */
[----:B------:R-:W2:Y:S01]  /*1a90*/  @!P2 LDC R53, c[0x0][0x10] ;  /* 0x00000400ff35ab82 */ /* 0x000ea20000000800 */
[----:B------:R-:W-:-:S05]  /*1aa0*/  @!P2 LOP3.LUT R54, R6, 0x1, RZ, 0xc0, !PT ;  /* 0x000000010636a812 */ /* 0x000fca00078ec0ff */
[----:B--2---:R-:W-:-:S04]  /*1ab0*/  @!P2 IMAD R54, R53, R54, RZ ;  /* 0x000000363536a224 */ /* 0x004fc800078e02ff */
[----:B------:R-:W-:-:S05]  /*1ac0*/  @!P2 IMAD R54, R54, R27, RZ ;  /* 0x0000001b3636a224 */ /* 0x000fca00078e02ff */
[----:B-1----:R-:W-:Y:S01]  /*1ad0*/  @!P2 SHF.L.U32 R23, R54, 0x1, RZ ;  /* 0x000000013617a819 */ /* 0x002fe200000006ff */
[----:B0-----:R-:W-:Y:S01]  /*1ae0*/  @!P1 FADD.FTZ R20, R20, R18 ;  /* 0x0000001214149221 */ /* 0x001fe20000010000 */
[----:B------:R-:W-:Y:S01]  /*1af0*/  @!P1 FADD.FTZ R21, R21, R19 ;  /* 0x0000001315159221 */ /* 0x000fe20000010000 */
[----:B------:R-:W0:Y:S02]  /*1b00*/  @!P2 S2R R18, SR_CTAID.Y ;  /* 0x000000000012a919 */ /* 0x000e240000002600 */
[----:B0-----:R-:W-:Y:S02]  /*1b10*/  @!P2 IMAD R53, R56, R53, R18 ;  /* 0x000000353835a224 */ /* 0x001fe400078e0212 */
[----:B------:R-:W0:Y:S02]  /*1b20*/  @!P2 LDC.64 R18, c[0x0][0x248] ;  /* 0x00009200ff12ab82 */ /* 0x000e240000000a00 */
[----:B0-----:R-:W-:-:S04]  /*1b30*/  @!P2 IMAD.WIDE R18, R23, 0x4, R18 ;  /* 0x000000041712a825 */ /* 0x001fc800078e0212 */
[----:B------:R-:W-:-:S05]  /*1b40*/  @!P2 IMAD.WIDE.U32 R22, R53, 0x8, R18 ;  /* 0x000000083516a825 */ /* 0x000fca00078e0012 */
[----:B------:R0:W2:Y:S01]  /*1b50*/  @!P2 LDG.E.64 R18, desc[UR8][R22.64] ;  /* 0x000000081612a981 */ /* 0x0000a2000c1e1b00 */
[----:B------:R-:W-:-:S04]  /*1b60*/  IADD3 R56, R26, 0x2, RZ ;  /* 0x000000021a387810 */ /* 0x000fc80007ffe0ff */
[----:B------:R-:W-:-:S13]  /*1b70*/  ISETP.EQ.OR P1, PT, R56, UR7, P3 ;  /* 0x0000000738007c0c */ /* 0x000fda0009f22670 */
[----:B------:R-:W1:Y:S01]  /*1b80*/  @!P1 LDC R53, c[0x0][0x10] ;  /* 0x00000400ff359b82 */ /* 0x000e620000000800 */
[----:B------:R-:W-:-:S05]  /*1b90*/  @!P1 LOP3.LUT R54, R6, 0x1, RZ, 0xc0, !PT ;  /* 0x0000000106369812 */ /* 0x000fca00078ec0ff */
[----:B-1----:R-:W-:-:S04]  /*1ba0*/  @!P1 IMAD R54, R53, R54, RZ ;  /* 0x0000003635369224 */ /* 0x002fc800078e02ff */
[----:B------:R-:W-:-:S05]  /*1bb0*/  @!P1 IMAD R54, R54, R27, RZ ;  /* 0x0000001b36369224 */ /* 0x000fca00078e02ff */
[----:B0-----:R-:W-:Y:S01]  /*1bc0*/  @!P1 SHF.L.U32 R23, R54, 0x1, RZ ;  /* 0x0000000136179819 */ /* 0x001fe200000006ff */
[----:B--2---:R-:W-:Y:S01]  /*1bd0*/  @!P2 FADD.FTZ R20, R20, R18 ;  /* 0x000000121414a221 */ /* 0x004fe20000010000 */
        /* <DEDUP_REMOVED lines=20> */
[----:B------:R-:W-:-:S06]  /*1d20*/  @!P2 IMAD.WIDE.U32 R18, R53, 0x8, R18 ;  /* 0x000000083512a825 */ /* 0x000fcc00078e0012 */
[----:B------:R-:W2:Y:S01]  /*1d30*/  @!P2 LDG.E.64 R18, desc[UR8][R18.64] ;  /* 0x000000081212a981 */ /* 0x000ea2000c1e1b00 */
[----:B------:R-:W-:Y:S02]  /*1d40*/  IADD3 R52, R52, -0x4, RZ ;  /* 0xfffffffc34347810 */ /* 0x000fe40007ffe0ff */
[----:B------:R-:W-:Y:S02]  /*1d50*/  IADD3 R26, R26, 0x4, RZ ;  /* 0x000000041a1a7810 */ /* 0x000fe40007ffe0ff */
[----:B------:R-:W-:Y:S01]  /*1d60*/  ISETP.NE.AND P1, PT, R52, RZ, PT ;  /* 0x000000ff3400720c */ /* 0x000fe20003f25270 */
[----:B--2---:R-:W-:Y:S01]  /*1d70*/  @!P2 FADD.FTZ R20, R20, R18 ;  /* 0x000000121414a221 */ /* 0x004fe20000010000 */
[----:B------:R-:W-:-:S11]  /*1d80*/  @!P2 FADD.FTZ R21, R21, R19 ;  /* 0x000000131515a221 */ /* 0x000fd60000010000 */
[----:B------:R-:W-:Y:S05]  /*1d90*/  @P1 BRA `(.L_x_3126) ;  /* 0xfffffffc00041947 */ /* 0x000fea000383ffff */
.L_x_3125:
[----:B------:R-:W-:-:S13]  /*1da0*/  LOP3.LUT P1, R54, R27, 0x3, RZ, 0xc0, !PT ;  /* 0x000000031b367812 */ /* 0x000fda000782c0ff */
[----:B------:R-:W-:Y:S05]  /*1db0*/  @!P1 BRA `(.L_x_3122) ;  /* 0x0000000000c89947 */ /* 0x000fea0003800000 */
[----:B------:R-:W-:Y:S01]  /*1dc0*/  ISETP.EQ.OR P1, PT, R26, UR7, P3 ;  /* 0x000000071a007c0c */ /* 0x000fe20009f22670 */
[----:B------:R-:W-:Y:S01]  /*1dd0*/  BSSY B0, `(.L_x_3127) ;  /* 0x0000010000007945 */ /* 0x000fe20003800000 */
[----:B------:R-:W-:-:S11]  /*1de0*/  ISETP.NE.AND P2, PT, R54, 0x1, PT ;  /* 0x000000013600780c */ /* 0x000fd60003f45270 */
[----:B------:R-:W-:Y:S05]  /*1df0*/  @P1 BRA `(.L_x_3128) ;  /* 0x0000000000341947 */ /* 0x000fea0003800000 */
[----:B------:R-:W1:Y:S01]  /*1e00*/  LDC.64 R18, c[0x0][0x248] ;  /* 0x00009200ff127b82 */ /* 0x000e620000000a00 */
[----:B--2---:R-:W-:Y:S01]  /*1e10*/  LOP3.LUT R22, R6, 0x1, RZ, 0xc0, !PT ;  /* 0x0000000106167812 */ /* 0x004fe200078ec0ff */
[----:B------:R-:W-:-:S04]  /*1e20*/  ULDC UR5, c[0x0][0x10] ;  /* 0x0000040000057ab9 */ /* 0x000fc80000000800 */
[----:B------:R-:W-:-:S04]  /*1e30*/  IMAD R22, R22, UR5, RZ ;  /* 0x0000000516167c24 */ /* 0x000fc8000f8e02ff */
[----:B------:R-:W-:-:S05]  /*1e40*/  IMAD R22, R22, R27, RZ ;  /* 0x0000001b16167224 */ /* 0x000fca00078e02ff */
[----:B------:R-:W-:-:S05]  /*1e50*/  SHF.L.U32 R23, R22, 0x1, RZ ;  /* 0x0000000116177819 */ /* 0x000fca00000006ff */
[----:B-1----:R-:W-:Y:S02]  /*1e60*/  IMAD.WIDE R18, R23, 0x4, R18 ;  /* 0x0000000417127825 */ /* 0x002fe400078e0212 */
[----:B------:R-:W1:Y:S02]  /*1e70*/  S2R R23, SR_CTAID.Y ;  /* 0x0000000000177919 */ /* 0x000e640000002600 */
[----:B-1----:R-:W-:-:S04]  /*1e80*/  IMAD R23, R26, UR5, R23 ;  /* 0x000000051a177c24 */ /* 0x002fc8000f8e0217 */
[----:B------:R-:W-:-:S06]  /*1e90*/  IMAD.WIDE.U32 R18, R23, 0x8, R18 ;  /* 0x0000000817127825 */ /* 0x000fcc00078e0012 */
[----:B------:R-:W0:Y:S02]  /*1ea0*/  LDG.E.64 R18, desc[UR8][R18.64] ;  /* 0x0000000812127981 */ /* 0x000e24000c1e1b00 */
[----:B0-----:R-:W-:Y:S01]  /*1eb0*/  FADD.FTZ R20, R20, R18 ;  /* 0x0000001214147221 */ /* 0x001fe20000010000 */
[----:B------:R-:W-:-:S07]  /*1ec0*/  FADD.FTZ R21, R21, R19 ;  /* 0x0000001315157221 */ /* 0x000fce0000010000 */
.L_x_3128:
[----:B------:R-:W-:Y:S05]  /*1ed0*/  BSYNC B0 ;  /* 0x0000000000007941 */ /* 0x000fea0003800000 */
.L_x_3127:
[----:B------:R-:W-:Y:S05]  /*1ee0*/  @!P2 BRA `(.L_x_3122) ;  /* 0x00000000007ca947 */ /* 0x000fea0003800000 */
[C---:B--2---:R-:W-:Y:S02]  /*1ef0*/  IADD3 R53, R26.reuse, 0x1, RZ ;  /* 0x000000011a357810 */ /* 0x044fe40007ffe0ff */
[----:B------:R-:W-:Y:S02]  /*1f00*/  IADD3 R52, R26, 0x2, RZ ;  /* 0x000000021a347810 */ /* 0x000fe40007ffe0ff */
[----:B------:R-:W-:Y:S02]  /*1f10*/  ISETP.EQ.OR P2, PT, R53, UR7, P3 ;  /* 0x0000000735007c0c */ /* 0x000fe40009f42670 */
[----:B------:R-:W-:-:S04]  /*1f20*/  ISETP.EQ.OR P1, PT, R52, UR7, P3 ;  /* 0x0000000734007c0c */ /* 0x000fc80009f22670 */
[----:B------:R-:W-:-:S07]  /*1f30*/  ISETP.EQ.OR P1, PT, R54, 0x2, P1 ;  /* 0x000000023600780c */ /* 0x000fce0000f22670 */
[----:B------:R-:W1:Y:S01]  /*1f40*/  @!P2 S2R R19, SR_CTAID.Y ;  /* 0x000000000013a919 */ /* 0x000e620000002600 */
[----:B------:R-:W1:Y:S05]  /*1f50*/  @!P2 LDC R18, c[0x0][0x10] ;  /* 0x00000400ff12ab82 */ /* 0x000e6a0000000800 */
[----:B------:R-:W-:-:S03]  /*1f60*/  @!P1 LOP3.LUT R26, R6, 0x1, RZ, 0xc0, !PT ;  /* 0x00000001061a9812 */ /* 0x000fc600078ec0ff */
[----:B------:R-:W2:Y:S01]  /*1f70*/  @!P1 LDC R55, c[0x0][0x10] ;  /* 0x00000400ff379b82 */ /* 0x000ea20000000800 */
[----:B-1----:R-:W-:Y:S01]  /*1f80*/  @!P2 IMAD R53, R53, R18, R19 ;  /* 0x000000123535a224 */ /* 0x002fe200078e0213 */
[----:B------:R-:W-:Y:S01]  /*1f90*/  @!P2 LOP3.LUT R19, R6, 0x1, RZ, 0xc0, !PT ;  /* 0x000000010613a812 */ /* 0x000fe200078ec0ff */
[----:B--2---:R-:W-:-:S04]  /*1fa0*/  @!P1 IMAD R26, R55, R26, RZ ;  /* 0x0000001a371a9224 */ /* 0x004fc800078e02ff */
[----:B------:R-:W-:Y:S02]  /*1fb0*/  @!P2 IMAD R18, R18, R19, RZ ;  /* 0x000000131212a224 */ /* 0x000fe400078e02ff */
[-C--:B------:R-:W-:Y:S02]  /*1fc0*/  @!P1 IMAD R26, R26, R27.reuse, RZ ;  /* 0x0000001b1a1a9224 */ /* 0x080fe400078e02ff */
[----:B------:R-:W-:Y:S02]  /*1fd0*/  @!P2 IMAD R22, R18, R27, RZ ;  /* 0x0000001b1216a224 */ /* 0x000fe400078e02ff */
[----:B------:R-:W1:Y:S01]  /*1fe0*/  @!P1 S2R R18, SR_CTAID.Y ;  /* 0x0000000000129919 */ /* 0x000e620000002600 */
[----:B------:R-:W-:Y:S02]  /*1ff0*/  @!P1 SHF.L.U32 R27, R26, 0x1, RZ ;  /* 0x000000011a1b9819 */ /* 0x000fe400000006ff */
[----:B------:R-:W-:Y:S01]  /*2000*/  @!P2 SHF.L.U32 R23, R22, 0x1, RZ ;  /* 0x000000011617a819 */ /* 0x000fe200000006ff */
[----:B-1----:R-:W-:-:S02]  /*2010*/  @!P1 IMAD R55, R52, R55, R18 ;  /* 0x0000003734379224 */ /* 0x002fc400078e0212 */
[----:B------:R-:W1:Y:S02]  /*2020*/  @!P2 LDC.64 R18, c[0x0][0x248] ;  /* 0x00009200ff12ab82 */ /* 0x000e640000000a00 */
[----:B-1----:R-:W-:-:S06]  /*2030*/  @!P2 IMAD.WIDE R18, R23, 0x4, R18 ;  /* 0x000000041712a825 */ /* 0x002fcc00078e0212 */
[----:B------:R-:W1:Y:S01]  /*2040*/  @!P1 LDC.64 R22, c[0x0][0x248] ;  /* 0x00009200ff169b82 */ /* 0x000e620000000a00 */
[----:B------:R-:W-:-:S06]  /*2050*/  @!P2 IMAD.WIDE.U32 R18, R53, 0x8, R18 ;  /* 0x000000083512a825 */ /* 0x000fcc00078e0012 */
[----:B------:R-:W0:Y:S01]  /*2060*/  @!P2 LDG.E.64 R18, desc[UR8][R18.64] ;  /* 0x000000081212a981 */ /* 0x000e22000c1e1b00 */
[----:B-1----:R-:W-:-:S04]  /*2070*/  @!P1 IMAD.WIDE R22, R27, 0x4, R22 ;  /* 0x000000041b169825 */ /* 0x002fc800078e0216 */
[----:B------:R-:W-:-:S06]  /*2080*/  @!P1 IMAD.WIDE.U32 R22, R55, 0x8, R22 ;  /* 0x0000000837169825 */ /* 0x000fcc00078e0016 */
[----:B------:R-:W2:Y:S01]  /*2090*/  @!P1 LDG.E.64 R22, desc[UR8][R22.64] ;  /* 0x0000000816169981 */ /* 0x000ea2000c1e1b00 */
[----:B0-----:R-:W-:Y:S01]  /*20a0*/  @!P2 FADD.FTZ R20, R20, R18 ;  /* 0x000000121414a221 */ /* 0x001fe20000010000 */
[----:B------:R-:W-:-:S03]  /*20b0*/  @!P2 FADD.FTZ R21, R21, R19 ;  /* 0x000000131515a221 */ /* 0x000fc60000010000 */
[----:B--2---:R-:W-:Y:S01]  /*20c0*/  @!P1 FADD.FTZ R20, R20, R22 ;  /* 0x0000001614149221 */ /* 0x004fe20000010000 */
[----:B------:R-:W-:-:S07]  /*20d0*/  @!P1 FADD.FTZ R21, R21, R23 ;  /* 0x0000001715159221 */ /* 0x000fce0000010000 */
.L_x_3122:
[----:B------:R-:W-:Y:S01]  /*20e0*/  ULDC.64 UR12, c[0x0][0x218] ;  /* 0x00008600000c7ab9 */ /* 0x000fe20000000a00 */
[----:B------:R-:W-:Y:S01]  /*20f0*/  LOP3.LUT P1, RZ, R0, UR7, RZ, 0xfc, !PT ;  /* 0x0000000700ff7c12 */ /* 0x000fe2000f82fcff */
[----:B------:R-:W1:Y:S01]  /*2100*/  S2UR UR6, SR_CgaCtaId ;  /* 0x00000000000679c3 */ /* 0x000e620000008800 */
[----:B------:R-:W-:Y:S01]  /*2110*/  ISETP.EQ.U32.AND P2, PT, RZ, UR12, PT ;  /* 0x0000000cff007c0c */ /* 0x000fe2000bf42070 */
[----:B------:R-:W-:Y:S01]  /*2120*/  UMOV UR5, 0x400 ;  /* 0x0000040000057882 */ /* 0x000fe20000000000 */
[----:B------:R-:W-:Y:S01]  /*2130*/  ULDC UR11, c[0x0][0x2a4] ;  /* 0x0000a900000b7ab9 */ /* 0x000fe20000000800 */
[----:B--2---:R-:W-:Y:S01]  /*2140*/  IADD3 R53, R7, R32, RZ ;  /* 0x0000002007357210 */ /* 0x004fe20007ffe0ff */
[----:B------:R-:W-:Y:S01]  /*2150*/  ULDC.64 UR14, c[0x0][0x278] ;  /* 0x00009e00000e7ab9 */ /* 0x000fe20000000a00 */
[----:B------:R-:W-:Y:S02]  /*2160*/  ISETP.EQ.OR.EX P1, PT, RZ, UR13, P1, P2 ;  /* 0x0000000dff007c0c */ /* 0x000fe40008f22720 */
[----:B------:R-:W2:Y:S08]  /*2170*/  LDC.64 R26, c[0x0][0x228] ;  /* 0x00008a00ff1a7b82 */ /* 0x000eb00000000a00 */
[----:B------:R-:W3:Y:S03]  /*2180*/  LDC.64 R22, c[0x0][0x230] ;  /* 0x00008c00ff167b82 */ /* 0x000ee60000000a00 */
[----:B------:R-:W-:Y:S01]  /*2190*/  @!P1 FMUL.FTZ R19, R21, UR11 ;  /* 0x0000000b15139c20 */ /* 0x000fe20008410000 */
[----:B------:R-:W-:-:S04]  /*21a0*/  @!P1 FMUL.FTZ R18, R20, UR11 ;  /* 0x0000000b14129c20 */ /* 0x000fc80008410000 */
[----:B------:R-:W4:Y:S01]  /*21b0*/  @!P1 LDC.64 R56, c[0x0][0x218] ;  /* 0x00008600ff389b82 */ /* 0x000f220000000a00 */
[----:B-1----:R-:W-:Y:S01]  /*21c0*/  ULEA UR5, UR6, UR5, 0x18 ;  /* 0x0000000506057291 */ /* 0x002fe2000f8ec03f */
[----:B--2---:R-:W-:-:S08]  /*21d0*/  IMAD.WIDE R54, R53, 0x4, R26 ;  /* 0x0000000435367825 */ /* 0x004fd000078e021a */
[----:B------:R-:W-:Y:S01]  /*21e0*/  @!P3 STS.64 [UR5+0xe0], R20 ;  /* 0x0000e014ff00b988 */ /* 0x000fe20008000a05 */
[----:B---3--:R-:W-:-:S04]  /*21f0*/  IMAD.WIDE R52, R53, 0x4, R22 ;  /* 0x0000000435347825 */ /* 0x008fc800078e0216 */
[----:B----4-:R-:W-:-:S05]  /*2200*/  @!P1 IMAD.WIDE R56, R4, 0x8, R56 ;  /* 0x0000000804389825 */ /* 0x010fca00078e0238 */
[----:B------:R1:W-:Y:S01]  /*2210*/  @!P1 STG.E.64 desc[UR8][R56.64], R18 ;  /* 0x0000001238009986 */ /* 0x0003e2000c101b08 */
[----:B------:R-:W-:Y:S06]  /*2220*/  BAR.SYNC.DEFER_BLOCKING 0x0 ;  /* 0x0000000000007b1d */ /* 0x000fec0000010000 */
[----:B------:R-:W2:Y:S04]  /*2230*/  LDG.E.64 R22, desc[UR8][R54.64] ;  /* 0x0000000836167981 */ /* 0x000ea8000c1e1b00 */
[----:B-1----:R1:W2:Y:S01]  /*2240*/  LDG.E.64 R18, desc[UR8][R52.64] ;  /* 0x0000000834127981 */ /* 0x0022a2000c1e1b00 */
[----:B0-----:R-:W-:-:S02]  /*2250*/  MOV R20, 0x3f800000 ;  /* 0x3f80000000147802 */ /* 0x001fc40000000f00 */
[----:B------:R-:W-:Y:S01]  /*2260*/  ISETP.NE.AND P6, PT, RZ, UR10, PT ;  /* 0x0000000aff007c0c */ /* 0x000fe2000bfc5270 */
[----:B------:R-:W0:Y:S01]  /*2270*/  LDS.64 R26, [UR5+0xe0] ;  /* 0x0000e005ff1a7984 */ /* 0x000e220008000a00 */
[----:B------:R-:W-:Y:S02]  /*2280*/  SHF.L.U32 R21, R38, 0x10, RZ ;  /* 0x0000001026157819 */ /* 0x000fe400000006ff */
[----:B------:R-:W-:Y:S02]  /*2290*/  SHF.L.U32 R17, R17, 0x10, RZ ;  /* 0x0000001011117819 */ /* 0x000fe400000006ff */
[----:B------:R-:W-:Y:S02]  /*22a0*/  SHF.L.U32 R63, R36, 0x10, RZ ;  /* 0x00000010243f7819 */ /* 0x000fe400000006ff */
[----:B-1----:R-:W-:Y:S02]  /*22b0*/  SHF.L.U32 R53, R16, 0x10, RZ ;  /* 0x0000001010357819 */ /* 0x002fe400000006ff */
[----:B------:R-:W-:-:S02]  /*22c0*/  SHF.L.U32 R57, R24, 0x10, RZ ;  /* 0x0000001018397819 */ /* 0x000fc400000006ff */
[----:B------:R-:W-:Y:S02]  /*22d0*/  SHF.L.U32 R67, R40, 0x10, RZ ;  /* 0x0000001028437819 */ /* 0x000fe400000006ff */
[----:B------:R-:W-:Y:S02]  /*22e0*/  SHF.L.U32 R71, R42, 0x10, RZ ;  /* 0x000000102a477819 */ /* 0x000fe400000006ff */
[----:B------:R-:W-:Y:S02]  /*22f0*/  SHF.L.U32 R55, R34, 0x10, RZ ;  /* 0x0000001022377819 */ /* 0x000fe400000006ff */
[----:B------:R-:W-:Y:S02]  /*2300*/  SHF.L.U32 R59, R25, 0x10, RZ ;  /* 0x00000010193b7819 */ /* 0x000fe400000006ff */
[----:B------:R-:W-:Y:S02]  /*2310*/  SHF.L.U32 R61, R28, 0x10, RZ ;  /* 0x000000101c3d7819 */ /* 0x000fe400000006ff */
[----:B------:R-:W-:-:S02]  /*2320*/  SHF.L.U32 R29, R29, 0x10, RZ ;  /* 0x000000101d1d7819 */ /* 0x000fc400000006ff */
[----:B------:R-:W-:Y:S02]  /*2330*/  SHF.L.U32 R73, R46, 0x10, RZ ;  /* 0x000000102e497819 */ /* 0x000fe400000006ff */
[----:B------:R-:W-:Y:S02]  /*2340*/  SHF.L.U32 R65, R30, 0x10, RZ ;  /* 0x000000101e417819 */ /* 0x000fe400000006ff */
[----:B------:R-:W-:Y:S02]  /*2350*/  SHF.L.U32 R75, R47, 0x10, RZ ;  /* 0x000000102f4b7819 */ /* 0x000fe400000006ff */
[----:B------:R-:W-:Y:S02]  /*2360*/  SHF.L.U32 R69, R31, 0x10, RZ ;  /* 0x000000101f457819 */ /* 0x000fe400000006ff */
[----:B------:R-:W-:-:S04]  /*2370*/  ISETP.GE.U32.AND P2, PT, R10, UR14, PT ;  /* 0x0000000e0a007c0c */ /* 0x000fc8000bf46070 */
[----:B------:R-:W-:-:S04]  /*2380*/  ISETP.GE.AND.EX P2, PT, R35, UR15, PT, P2 ;  /* 0x0000000f23007c0c */ /* 0x000fc8000bf46320 */
[----:B------:R-:W-:Y:S01]  /*2390*/  ISETP.GT.U32.OR P2, PT, R0, 0x2ff, P2 ;  /* 0x000002ff0000780c */ /* 0x000fe20001744470 */
[----:B0-----:R-:W-:-:S04]  /*23a0*/  FMUL.FTZ R26, R26, UR11 ;  /* 0x0000000b1a1a7c20 */ /* 0x001fc80008410000 */
[C---:B------:R-:W-:Y:S01]  /*23b0*/  FMUL.FTZ R32, R26.reuse, R26 ;  /* 0x0000001a1a207220 */ /* 0x040fe20000410000 */
[----:B------:R-:W-:Y:S01]  /*23c0*/  FADD.FTZ R21, R21, -R26 ;  /* 0x8000001a15157221 */ /* 0x000fe20000010000 */
[C---:B------:R-:W-:Y:S01]  /*23d0*/  FADD.FTZ R17, -R26.reuse, R17 ;  /* 0x000000111a117221 */ /* 0x040fe20000010100 */
[C---:B------:R-:W-:Y:S01]  /*23e0*/  FADD.FTZ R53, -R26.reuse, R53 ;  /* 0x000000351a357221 */ /* 0x040fe20000010100 */
[----:B------:R-:W-:Y:S01]  /*23f0*/  FFMA.FTZ R27, R27, UR11, -R32 ;  /* 0x0000000b1b1b7c23 */ /* 0x000fe20008010820 */
[--C-:B------:R-:W-:Y:S01]  /*2400*/  FADD.FTZ R25, R63, -R26.reuse ;  /* 0x8000001a3f197221 */ /* 0x100fe20000010000 */
[C---:B------:R-:W-:Y:S01]  /*2410*/  FADD.FTZ R57, -R26.reuse, R57 ;  /* 0x000000391a397221 */ /* 0x040fe20000010100 */
[--C-:B------:R-:W-:Y:S01]  /*2420*/  FADD.FTZ R31, R67, -R26.reuse ;  /* 0x8000001a431f7221 */ /* 0x100fe20000010000 */
[--C-:B------:R-:W-:Y:S01]  /*2430*/  FADD.FTZ R47, R71, -R26.reuse ;  /* 0x8000001a472f7221 */ /* 0x100fe20000010000 */
[----:B------:R-:W-:Y:S01]  /*2440*/  FSETP.GTU.FTZ.AND P1, PT, R27, RZ, PT ;  /* 0x000000ff1b00720b */ /* 0x000fe20003f3c000 */
[--C-:B------:R-:W-:Y:S01]  /*2450*/  FADD.FTZ R55, R55, -R26.reuse ;  /* 0x8000001a37377221 */ /* 0x100fe20000010000 */
[C---:B------:R-:W-:Y:S01]  /*2460*/  FADD.FTZ R59, -R26.reuse, R59 ;  /* 0x0000003b1a3b7221 */ /* 0x040fe20000010100 */
[C---:B------:R-:W-:Y:S01]  /*2470*/  FADD.FTZ R61, -R26.reuse, R61 ;  /* 0x0000003d1a3d7221 */ /* 0x040fe20000010100 */
[C---:B------:R-:W-:Y:S01]  /*2480*/  FADD.FTZ R63, -R26.reuse, R29 ;  /* 0x0000001d1a3f7221 */ /* 0x040fe20000010100 */
[--C-:B------:R-:W-:Y:S01]  /*2490*/  FADD.FTZ R67, R73, -R26.reuse ;  /* 0x8000001a49437221 */ /* 0x100fe20000010000 */
[C---:B------:R-:W-:Y:S01]  /*24a0*/  FADD.FTZ R65, -R26.reuse, R65 ;  /* 0x000000411a417221 */ /* 0x040fe20000010100 */
[----:B------:R-:W-:Y:S01]  /*24b0*/  FADD.FTZ R71, R75, -R26 ;  /* 0x8000001a4b477221 */ /* 0x000fe20000010000 */
[----:B------:R-:W-:-:S05]  /*24c0*/  FADD.FTZ R69, -R26, R69 ;  /* 0x000000451a457221 */ /* 0x000fca0000010100 */
[----:B------:R-:W0:Y:S02]  /*24d0*/  @P1 LDC R32, c[0x0][0x238] ;  /* 0x00008e00ff201b82 */ /* 0x000e240000000800 */
[----:B0-----:R-:W-:-:S04]  /*24e0*/  @P1 FADD.FTZ R27, R27, R32 ;  /* 0x000000201b1b1221 */ /* 0x001fc80000010000 */
[----:B------:R0:W1:Y:S01]  /*24f0*/  @P1 MUFU.RSQ R20, R27 ;  /* 0x0000001b00141308 */ /* 0x0000620000001400 */
[----:B------:R-:W-:-:S04]  /*2500*/  ISETP.GE.U32.AND P1, PT, R9, UR14, PT ;  /* 0x0000000e09007c0c */ /* 0x000fc8000bf26070 */
[----:B------:R-:W-:Y:S02]  /*2510*/  ISETP.GE.AND.EX P1, PT, R33, UR15, PT, P1 ;  /* 0x0000000f21007c0c */ /* 0x000fe4000bf26310 */
[----:B0-----:R-:W-:Y:S02]  /*2520*/  SHF.L.U32 R27, R44, 0x10, RZ ;  /* 0x000000102c1b7819 */ /* 0x001fe400000006ff */
[----:B------:R-:W-:-:S03]  /*2530*/  ISETP.GT.U32.OR P1, PT, R0, 0x2ff, P1 ;  /* 0x000002ff0000780c */ /* 0x000fc60000f24470 */
[----:B------:R-:W-:Y:S01]  /*2540*/  FADD.FTZ R27, R27, -R26 ;  /* 0x8000001a1b1b7221 */ /* 0x000fe20000010000 */
[-C--:B-1----:R-:W-:Y:S01]  /*2550*/  FMUL.FTZ R21, R21, R20.reuse ;  /* 0x0000001415157220 */ /* 0x082fe20000410000 */
[-C--:B------:R-:W-:Y:S01]  /*2560*/  FMUL.FTZ R16, R17, R20.reuse ;  /* 0x0000001411107220 */ /* 0x080fe20000410000 */
        /* <DEDUP_REMOVED lines=13> */
[----:B------:R-:W-:Y:S01]  /*2640*/  FMUL.FTZ R28, R69, R20 ;  /* 0x00000014451c7220 */ /* 0x000fe20000410000 */
[----:B--2---:R-:W-:Y:S01]  /*2650*/  FFMA.FTZ R38, R22, R21, R18 ;  /* 0x0000001516267223 */ /* 0x004fe20000010012 */
        /* <DEDUP_REMOVED lines=12> */
.L_x_3129:
        /* <DEDUP_REMOVED lines=9> */
[----:B------:R-:W-:-:S04]  /*27b0*/  ULDC.64 UR12, c[0x0][0x210] ;  /* 0x00008400000c7ab9 */ /* 0x000fc80000000a00 */
[----:B------:R-:W-:Y:S02]  /*27c0*/  IADD3 R21, R17, R21, RZ ;  /* 0x0000001511157210 */ /* 0x000fe40007ffe0ff */
[----:B------:R-:W-:-:S04]  /*27d0*/  LEA R20, P3, R16, UR12, 0x1 ;  /* 0x0000000c10147c11 */ /* 0x000fc8000f8608ff */
[----:B------:R-:W-:-:S05]  /*27e0*/  LEA.HI.X R21, R16, UR13, R21, 0x1, P3 ;  /* 0x0000000d10157c11 */ /* 0x000fca00098f0c15 */
[----:B------:R0:W-:Y:S04]  /*27f0*/  STG.E desc[UR8][R20.64], R57 ;  /* 0x0000003914007986 */ /* 0x0001e8000c101908 */
.L_x_3131:
[----:B------:R-:W-:Y:S05]  /*2800*/  BSYNC B0 ;  /* 0x0000000000007941 */ /* 0x000fea0003800000 */
.L_x_3130:
[----:B------:R-:W-:Y:S01]  /*2810*/  FFMA.FTZ R55, R22, R55, R18 ;  /* 0x0000003716377223 */ /* 0x000fe20000010012 */
[----:B------:R-:W-:Y:S01]  /*2820*/  FFMA.FTZ R36, R23, R36, R19 ;  /* 0x0000002417247223 */ /* 0x000fe20000010013 */
[----:B------:R-:W-:Y:S06]  /*2830*/  @!P6 BRA `(.L_x_3132) ;  /* 0x000000000028e947 */ /* 0x000fec0003800000 */
        /* <DEDUP_REMOVED lines=10> */
.L_x_3132:
[----:B------:R-:W-:Y:S04]  /*28e0*/  BSSY B0, `(.L_x_3133) ;  /* 0x000000e000007945 */ /* 0x000fe80003800000 */
[----:B------:R-:W-:Y:S05]  /*28f0*/  @P1 BRA `(.L_x_3134) ;  /* 0x0000000000301947 */ /* 0x000fea0003800000 */
[----:B------:R-:W-:Y:S01]  /*2900*/  ULDC.64 UR12, c[0x0][0x270] ;  /* 0x00009c00000c7ab9 */ /* 0x000fe20000000a00 */
[----:B------:R-:W-:Y:S01]  /*2910*/  MOV R16, R48 ;  /* 0x0000003000107202 */ /* 0x000fe20000000f00 */
[----:B0-----:R-:W-:Y:S01]  /*2920*/  IMAD R20, R33, UR12, RZ ;  /* 0x0000000c21147c24 */ /* 0x001fe2000f8e02ff */
        /* <DEDUP_REMOVED lines=9> */
.L_x_3134:
[----:B------:R-:W-:Y:S05]  /*29c0*/  BSYNC B0 ;  /* 0x0000000000007941 */ /* 0x000fea0003800000 */
.L_x_3133:
[----:B------:R-:W-:Y:S01]  /*29d0*/  FFMA.FTZ R53, R22, R53, R18 ;  /* 0x0000003516357223 */ /* 0x000fe20000010012 */
[----:B------:R-:W-:Y:S01]  /*29e0*/  FFMA.FTZ R34, R23, R34, R19 ;  /* 0x0000002217227223 */ /* 0x000fe20000010013 */
[----:B------:R-:W-:Y:S06]  /*29f0*/  @!P6 BRA `(.L_x_3135) ;  /* 0x000000000028e947 */ /* 0x000fec0003800000 */
        /* <DEDUP_REMOVED lines=10> */
.L_x_3135:
[----:B------:R-:W-:Y:S04]  /*2aa0*/  BSSY B0, `(.L_x_3136) ;  /* 0x000000e000007945 */ /* 0x000fe80003800000 */
[----:B------:R-:W-:Y:S05]  /*2ab0*/  @P2 BRA `(.L_x_3137) ;  /* 0x0000000000302947 */ /* 0x000fea0003800000 */
[----:B------:R-:W-:Y:S01]  /*2ac0*/  ULDC.64 UR12, c[0x0][0x270] ;  /* 0x00009c00000c7ab9 */ /* 0x000fe20000000a00 */
[----:B01----:R-:W-:Y:S01]  /*2ad0*/  MOV R20, R48 ;  /* 0x0000003000147202 */ /* 0x003fe20000000f00 */
        /* <DEDUP_REMOVED lines=10> */
.L_x_3137:
[----:B------:R-:W-:Y:S05]  /*2b80*/  BSYNC B0 ;  /* 0x0000000000007941 */ /* 0x000fea0003800000 */
.L_x_3136:
[----:B------:R-:W-:Y:S01]  /*2b90*/  ISETP.GE.U32.AND P5, PT, R11, UR14, PT ;  /* 0x0000000e0b007c0c */ /* 0x000fe2000bfa6070 */
[--C-:B------:R-:W-:Y:S01]  /*2ba0*/  FFMA.FTZ R31, R22, R31, R18.reuse ;  /* 0x0000001f161f7223 */ /* 0x100fe20000010012 */
[----:B------:R-:W-:Y:S01]  /*2bb0*/  ISETP.GE.U32.AND P1, PT, R12, UR14, PT ;  /* 0x0000000e0c007c0c */ /* 0x000fe2000bf26070 */
[C-C-:B------:R-:W-:Y:S01]  /*2bc0*/  FFMA.FTZ R47, R22.reuse, R47, R18.reuse ;  /* 0x0000002f162f7223 */ /* 0x140fe20000010012 */
[----:B------:R-:W-:Y:S01]  /*2bd0*/  ISETP.GE.U32.AND P2, PT, R13, UR14, PT ;  /* 0x0000000e0d007c0c */ /* 0x000fe2000bf46070 */
[--C-:B------:R-:W-:Y:S01]  /*2be0*/  FFMA.FTZ R29, R22, R29, R18.reuse ;  /* 0x0000001d161d7223 */ /* 0x100fe20000010012 */
[----:B------:R-:W-:Y:S01]  /*2bf0*/  ISETP.GE.U32.AND P3, PT, R14, UR14, PT ;  /* 0x0000000e0e007c0c */ /* 0x000fe2000bf66070 */
[C-C-:B------:R-:W-:Y:S01]  /*2c00*/  FFMA.FTZ R27, R22.reuse, R27, R18.reuse ;  /* 0x0000001b161b7223 */ /* 0x140fe20000010012 */
[----:B------:R-:W-:Y:S01]  /*2c10*/  ISETP.GE.U32.AND P4, PT, R15, UR14, PT ;  /* 0x0000000e0f007c0c */ /* 0x000fe2000bf86070 */
[----:B------:R-:W-:Y:S01]  /*2c20*/  FFMA.FTZ R18, R22, R25, R18 ;  /* 0x0000001916127223 */ /* 0x000fe20000010012 */
[----:B------:R-:W-:Y:S01]  /*2c30*/  ISETP.GE.AND.EX P5, PT, R37, UR15, PT, P5 ;  /* 0x0000000f25007c0c */ /* 0x000fe2000bfa6350 */
[--C-:B------:R-:W-:Y:S01]  /*2c40*/  FFMA.FTZ R30, R23, R30, R19.reuse ;  /* 0x0000001e171e7223 */ /* 0x100fe20000010013 */
[----:B------:R-:W-:Y:S01]  /*2c50*/  ISETP.GE.AND.EX P1, PT, R39, UR15, PT, P1 ;  /* 0x0000000f27007c0c */ /* 0x000fe2000bf26310 */
[--C-:B------:R-:W-:Y:S01]  /*2c60*/  FFMA.FTZ R32, R23, R32, R19.reuse ;  /* 0x0000002017207223 */ /* 0x100fe20000010013 */
[----:B------:R-:W-:Y:S01]  /*2c70*/  ISETP.GE.AND.EX P2, PT, R41, UR15, PT, P2 ;  /* 0x0000000f29007c0c */ /* 0x000fe2000bf46320 */
[--C-:B------:R-:W-:Y:S01]  /*2c80*/  FFMA.FTZ R26, R23, R26, R19.reuse ;  /* 0x0000001a171a7223 */ /* 0x100fe20000010013 */
[----:B------:R-:W-:Y:S01]  /*2c90*/  ISETP.GE.AND.EX P3, PT, R43, UR15, PT, P3 ;  /* 0x0000000f2b007c0c */ /* 0x000fe2000bf66330 */
[--C-:B--2---:R-:W-:Y:S01]  /*2ca0*/  FFMA.FTZ R17, R23, R28, R19.reuse ;  /* 0x0000001c17117223 */ /* 0x104fe20000010013 */
[----:B------:R-:W-:Y:S01]  /*2cb0*/  ISETP.GE.AND.EX P4, PT, R45, UR15, PT, P4 ;  /* 0x0000000f2d007c0c */ /* 0x000fe2000bf86340 */
[----:B------:R-:W-:Y:S01]  /*2cc0*/  FFMA.FTZ R24, R23, R24, R19 ;  /* 0x0000001817187223 */ /* 0x000fe20000010013 */
[----:B------:R-:W-:-:S02]  /*2cd0*/  ISETP.GT.U32.OR P5, PT, R0, 0x2ff, P5 ;  /* 0x000002ff0000780c */ /* 0x000fc40002fa4470 */
[C---:B------:R-:W-:Y:S02]  /*2ce0*/  ISETP.GT.U32.OR P1, PT, R0.reuse, 0x2ff, P1 ;  /* 0x000002ff0000780c */ /* 0x040fe40000f24470 */
[C---:B------:R-:W-:Y:S02]  /*2cf0*/  ISETP.GT.U32.OR P2, PT, R0.reuse, 0x2ff, P2 ;  /* 0x000002ff0000780c */ /* 0x040fe40001744470 */
[C---:B------:R-:W-:Y:S02]  /*2d00*/  ISETP.GT.U32.OR P3, PT, R0.reuse, 0x2ff, P3 ;  /* 0x000002ff0000780c */ /* 0x040fe40001f64470 */
[----:B------:R-:W-:Y:S01]  /*2d10*/  ISETP.GT.U32.OR P4, PT, R0, 0x2ff, P4 ;  /* 0x000002ff0000780c */ /* 0x000fe20002784470 */
[----:B------:R-:W-:-:S12]  /*2d20*/  @!P6 BRA `(.L_x_3138) ;  /* 0x000000000028e947 */ /* 0x000fd80003800000 */
[----:B------:R-:W-:Y:S01]  /*2d30*/  FMUL.FTZ R16, R31, -1.4426950216293334961 ;  /* 0xbfb8aa3b1f107820 */ /* 0x000fe20000410000 */
[----:B01----:R-:W-:-:S05]  /*2d40*/  FMUL.FTZ R21, R24, -1.4426950216293334961 ;  /* 0xbfb8aa3b18157820 */ /* 0x003fca0000410000 */
        /* <DEDUP_REMOVED lines=8> */
.L_x_3138:
        /* <DEDUP_REMOVED lines=14> */
.L_x_3140:
[----:B------:R-:W-:Y:S05]  /*2eb0*/  BSYNC B0 ;  /* 0x0000000000007941 */ /* 0x000fea0003800000 */
.L_x_3139:
[----:B------:R-:W-:Y:S05]  /*2ec0*/  @!P6 BRA `(.L_x_3141) ;  /* 0x000000000028e947 */ /* 0x000fea0003800000 */
[----:B------:R-:W-:Y:S01]  /*2ed0*/  FMUL.FTZ R16, R47, -1.4426950216293334961 ;  /* 0xbfb8aa3b2f107820 */ /* 0x000fe20000410000 */
[----:B012---:R-:W-:-:S05]  /*2ee0*/  FMUL.FTZ R21, R30, -1.4426950216293334961 ;  /* 0xbfb8aa3b1e157820 */ /* 0x007fca0000410000 */
        /* <DEDUP_REMOVED lines=8> */
.L_x_3141:
[----:B------:R-:W-:Y:S04]  /*2f70*/  BSSY B0, `(.L_x_3142) ;  /* 0x000000e000007945 */ /* 0x000fe80003800000 */
[----:B------:R-:W-:Y:S05]  /*2f80*/  @P1 BRA `(.L_x_3143) ;  /* 0x0000000000301947 */ /* 0x000fea0003800000 */
[----:B------:R-:W-:Y:S01]  /*2f90*/  ULDC.64 UR12, c[0x0][0x270] ;  /* 0x00009c00000c7ab9 */ /* 0x000fe20000000a00 */
[----:B012---:R-:W-:Y:S01]  /*2fa0*/  MOV R20, R48 ;  /* 0x0000003000147202 */ /* 0x007fe20000000f00 */
        /* <DEDUP_REMOVED lines=10> */
.L_x_3143:
[----:B------:R-:W-:Y:S05]  /*3050*/  BSYNC B0 ;  /* 0x0000000000007941 */ /* 0x000fea0003800000 */
.L_x_3142:
[----:B------:R-:W-:Y:S05]  /*3060*/  @!P6 BRA `(.L_x_3144) ;  /* 0x000000000028e947 */ /* 0x000fea0003800000 */
[----:B------:R-:W-:Y:S01]  /*3070*/  FMUL.FTZ R16, R29, -1.4426950216293334961 ;  /* 0xbfb8aa3b1d107820 */ /* 0x000fe20000410000 */
[----:B0123--:R-:W-:-:S05]  /*3080*/  FMUL.FTZ R21, R32, -1.4426950216293334961 ;  /* 0xbfb8aa3b20157820 */ /* 0x00ffca0000410000 */
        /* <DEDUP_REMOVED lines=8> */
.L_x_3144:
[----:B------:R-:W-:Y:S04]  /*3110*/  BSSY B0, `(.L_x_3145) ;  /* 0x000000e000007945 */ /* 0x000fe80003800000 */
[----:B------:R-:W-:Y:S05]  /*3120*/  @P2 BRA `(.L_x_3146) ;  /* 0x0000000000302947 */ /* 0x000fea0003800000 */
[----:B------:R-:W-:Y:S01]  /*3130*/  ULDC.64 UR12, c[0x0][0x270] ;  /* 0x00009c00000c7ab9 */ /* 0x000fe20000000a00 */
[----:B0123--:R-:W-:Y:S01]  /*3140*/  MOV R20, R48 ;  /* 0x0000003000147202 */ /* 0x00ffe20000000f00 */
        /* <DEDUP_REMOVED lines=10> */
.L_x_3146:
[----:B------:R-:W-:Y:S05]  /*31f0*/  BSYNC B0 ;  /* 0x0000000000007941 */ /* 0x000fea0003800000 */
.L_x_3145:
[----:B------:R-:W-:Y:S05]  /*3200*/  @!P6 BRA `(.L_x_3147) ;  /* 0x000000000028e947 */ /* 0x000fea0003800000 */
[----:B------:R-:W-:Y:S01]  /*3210*/  FMUL.FTZ R16, R27, -1.4426950216293334961 ;  /* 0xbfb8aa3b1b107820 */ /* 0x000fe20000410000 */
[----:B01234-:R-:W-:-:S05]  /*3220*/  FMUL.FTZ R21, R26, -1.4426950216293334961 ;  /* 0xbfb8aa3b1a157820 */ /* 0x01ffca0000410000 */
        /* <DEDUP_REMOVED lines=8> */
.L_x_3147:
[----:B------:R-:W-:Y:S04]  /*32b0*/  BSSY B0, `(.L_x_3148) ;  /* 0x000000e000007945 */ /* 0x000fe80003800000 */
[----:B------:R-:W-:Y:S05]  /*32c0*/  @P3 BRA `(.L_x_3149) ;  /* 0x0000000000303947 */ /* 0x000fea0003800000 */
[----:B------:R-:W-:Y:S01]  /*32d0*/  ULDC.64 UR12, c[0x0][0x270] ;  /* 0x00009c00000c7ab9 */ /* 0x000fe20000000a00 */
[----:B01234-:R-:W-:Y:S01]  /*32e0*/  MOV R20, R48 ;  /* 0x0000003000147202 */ /* 0x01ffe20000000f00 */
        /* <DEDUP_REMOVED lines=10> */
.L_x_3149:
[----:B------:R-:W-:Y:S05]  /*3390*/  BSYNC B0 ;  /* 0x0000000000007941 */ /* 0x000fea0003800000 */
.L_x_3148:
        /* <DEDUP_REMOVED lines=11> */
.L_x_3150:
[----:B------:R-:W-:Y:S04]  /*3450*/  BSSY B0, `(.L_x_3151) ;  /* 0x000000d000007945 */ /* 0x000fe80003800000 */
[----:B------:R-:W-:Y:S05]  /*3460*/  @P4 BRA `(.L_x_3152) ;  /* 0x00000000002c4947 */ /* 0x000fea0003800000 */
[----:B------:R-:W-:Y:S01]  /*3470*/  ULDC.64 UR12, c[0x0][0x270] ;  /* 0x00009c00000c7ab9 */ /* 0x000fe20000000a00 */
[----:B------:R-:W-:Y:S01]  /*3480*/  MOV R49, R51 ;  /* 0x0000003300317202 */ /* 0x000fe20000000f00 */
[----:B------:R-:W-:Y:S01]  /*3490*/  IMAD R16, R45, UR12, RZ ;  /* 0x0000000c2d107c24 */ /* 0x000fe2000f8e02ff */
[----:B------:R-:W-:Y:S01]  /*34a0*/  F2FP.BF16.F32.PACK_AB R17, R17, R18 ;  /* 0x000000121111723e */ /* 0x000fe200000010ff */
[----:B------:R-:W-:-:S04]  /*34b0*/  IMAD.WIDE.U32 R48, R15, UR12, R48 ;  /* 0x0000000c0f307c25 */ /* 0x000fc8000f8e0030 */
[----:B------:R-:W-:Y:S01]  /*34c0*/  IMAD R19, R15, UR13, R16 ;  /* 0x0000000d0f137c24 */ /* 0x000fe2000f8e0210 */
[----:B------:R-:W-:Y:S02]  /*34d0*/  ULDC.64 UR12, c[0x0][0x210] ;  /* 0x00008400000c7ab9 */ /* 0x000fe40000000a00 */
[----:B01234-:R-:W-:Y:S02]  /*34e0*/  LEA R20, P1, R48, UR12, 0x1 ;  /* 0x0000000c30147c11 */ /* 0x01ffe4000f8208ff */
[----:B------:R-:W-:-:S04]  /*34f0*/  IADD3 R19, R49, R19, RZ ;  /* 0x0000001331137210 */ /* 0x000fc80007ffe0ff */
[----:B------:R-:W-:-:S05]  /*3500*/  LEA.HI.X R21, R48, UR13, R19, 0x1, P1 ;  /* 0x0000000d30157c11 */ /* 0x000fca00088f0c13 */
[----:B------:R0:W-:Y:S02]  /*3510*/  STG.E desc[UR8][R20.64], R17 ;  /* 0x0000001114007986 */ /* 0x0001e4000c101908 */
.L_x_3152:
[----:B------:R-:W-:Y:S05]  /*3520*/  BSYNC B0 ;  /* 0x0000000000007941 */ /* 0x000fea0003800000 */
.L_x_3151:
[----:B0-----:R-:W0:Y:S01]  /*3530*/  LDC R17, c[0x0][0x10] ;  /* 0x00000400ff117b82 */ /* 0x001e220000000800 */
[----:B------:R-:W-:Y:S02]  /*3540*/  IADD3 R6, R6, 0x1, RZ ;  /* 0x0000000106067810 */ /* 0x000fe40007ffe0ff */
[----:B0-----:R-:W-:-:S04]  /*3550*/  IADD3 R4, R17, R4, RZ ;  /* 0x0000000411047210 */ /* 0x001fc80007ffe0ff */
[----:B------:R-:W-:-:S13]  /*3560*/  ISETP.GE.AND P1, PT, R4, UR4, PT ;  /* 0x0000000404007c0c */ /* 0x000fda000bf26270 */
[----:B------:R-:W-:Y:S05]  /*3570*/  @!P1 BRA `(.L_x_3153) ;  /* 0xffffffcc003c9947 */ /* 0x000fea000383ffff */
[----:B------:R-:W-:Y:S05]  /*3580*/  EXIT ;  /* 0x000000000000794d */ /* 0x000fea0003800000 */
.L_x_3154:
        /* <DEDUP_REMOVED lines=15> */
.L_x_5151:


//--------------------- .text._Z35group_norm_nhwc_fwd_one_pass_kernelI11Bf16IOFp32WLi256ELi96ELi768EEv26Group_norm_nhwc_fwd_params --------------------------
	.section	.text._Z35group_norm_nhwc_fwd_one_pass_kernelI11Bf16IOFp32WLi256ELi96ELi768EEv26Group_norm_nhwc_fwd_params,"ax",@progbits
	.align	128
        .global         _Z35group_norm_nhwc_fwd_one_pass_kernelI11Bf16IOFp32WLi256ELi96ELi768EEv26Group_norm_nhwc_fwd_params
        .type           _Z35group_norm_nhwc_fwd_one_pass_kernelI11Bf16IOFp32WLi256ELi96ELi768EEv26Group_norm_nhwc_fwd_params,@function
        .size           _Z35group_norm_nhwc_fwd_one_pass_kernelI11Bf16IOFp32WLi256ELi96ELi768EEv26Group_norm_nhwc_fwd_params,(.L_x_5152 - _Z35group_norm_nhwc_fwd_one_pass_kernelI11Bf16IOFp32WLi256ELi96ELi768EEv26Group_norm_nhwc_fwd_params)
        .other          _Z35group_norm_nhwc_fwd_one_pass_kernelI11Bf16IOFp32WLi256ELi96ELi768EEv26Group_norm_nhwc_fwd_params,@"STO_CUDA_ENTRY STV_DEFAULT"
_Z35group_norm_nhwc_fwd_one_pass_kernelI11Bf16IOFp32WLi256ELi96ELi768EEv26Group_norm_nhwc_fwd_params:
.text._Z35group_norm_nhwc_fwd_one_pass_kernelI11Bf16IOFp32WLi256ELi96ELi768EEv26Group_norm_nhwc_fwd_params:
[----:B------:R-:W-:Y:S08]  /*0000*/  LDC R1, c[0x0][0x28] ;  /* 0x00000a00ff017b82 */ /* 0x000ff00000000800 */
[----:B------:R-:W0:Y:S01]  /*0010*/  S2UR UR7, SR_CTAID.Y ;  /* 0x00000000000779c3 */ /* 0x000e220000002600 */
[----:B------:R-:W-:Y:S01]  /*0020*/  ULDC UR5, c[0x0][0x288] ;  /* 0x0000a20000057ab9 */ /* 0x000fe20000000800 */
[----:B------:R-:W-:-:S02]  /*0030*/  ULDC UR4, c[0x0][0x258] ;  /* 0x0000960000047ab9 */ /* 0x000fc40000000800 */
[----:B------:R-:W-:-:S04]  /*0040*/  UIMAD UR5, UR5, UR4, URZ ;  /* 0x00000004050572a4 */ /* 0x000fc8000f8e023f */
[----:B0-----:R-:W-:-:S06]  /*0050*/  UISETP.GE.AND UP0, UPT, UR7, UR5, UPT ;  /* 0x000000050700728c */ /* 0x001fcc000bf06270 */
[----:B------:R-:W-:-:S13]  /*0060*/  PLOP3.LUT P0, PT, PT, PT, UP0, 0x80, 0x0 ;  /* 0x000000000000781c */ /* 0x000fda0003f0f008 */
        /* <DEDUP_REMOVED lines=16> */
[----:B------:R-:W-:Y:S01]  /*0170*/  IMAD R59, R59, -0x30, R4 ;  /* 0xffffffd03b3b7824 */ /* 0x000fe200078e0204 */
[----:B------:R-:W-:Y:S02]  /*0180*/  UMOV UR6, UR7 ;  /* 0x0000000700067c82 */ /* 0x000fe40008000000 */
[----:B------:R-:W-:-:S02]  /*0190*/  ISETP.GE.U32.AND P0, PT, R58, UR10, PT ;  /* 0x0000000a3a007c0c */ /* 0x000fc4000bf06070 */
[----:B------:R-:W-:Y:S02]  /*01a0*/  SHF.R.S32.HI R3, RZ, 0x1f, R58 ;  /* 0x0000001fff037819 */ /* 0x000fe4000001143a */
[----:B------:R-:W-:Y:S02]  /*01b0*/  SHF.L.U32 R59, R59, 0x1, RZ ;  /* 0x000000013b3b7819 */ /* 0x000fe400000006ff */
[----:B------:R-:W-:Y:S01]  /*01c0*/  ISETP.GE.AND.EX P0, PT, R3, UR11, PT, P0 ;  /* 0x0000000b03007c0c */ /* 0x000fe2000bf06300 */
[----:B------:R-:W-:Y:S01]  /*01d0*/  ULDC.64 UR10, c[0x0][0x208] ;  /* 0x00008200000a7ab9 */ /* 0x000fe20000000a00 */
        /* <DEDUP_REMOVED lines=9> */
[----:B------:R-:W-:Y:S02]  /*0270*/  ISETP.LT.U32.AND P0, PT, R4, 0x300, !P0 ;  /* 0x000003000400780c */ /* 0x000fe40004701070 */
[C---:B------:R-:W-:Y:S02]  /*0280*/  IADD3 R10, R58.reuse, 0xa0, RZ ;  /* 0x000000a03a0a7810 */ /* 0x040fe40007ffe0ff */
[C---:B------:R-:W-:Y:S02]  /*0290*/  IADD3 R11, R58.reuse, 0xb0, RZ ;  /* 0x000000b03a0b7810 */ /* 0x040fe40007ffe0ff */
[C---:B------:R-:W-:Y:S02]  /*02a0*/  IADD3 R12, R58.reuse, 0xc0, RZ ;  /* 0x000000c03a0c7810 */ /* 0x040fe40007ffe0ff */
[C---:B------:R-:W-:Y:S02]  /*02b0*/  IADD3 R13, R58.reuse, 0xd0, RZ ;  /* 0x000000d03a0d7810 */ /* 0x040fe40007ffe0ff */
[----:B------:R-:W-:-:S02]  /*02c0*/  IADD3 R14, R58, 0xe0, RZ ;  /* 0x000000e03a0e7810 */ /* 0x000fc40007ffe0ff */
[----:B------:R-:W-:Y:S02]  /*02d0*/  IADD3 R15, R58, 0xf0, RZ ;  /* 0x000000f03a0f7810 */ /* 0x000fe40007ffe0ff */
[----:B------:R-:W-:Y:S01]  /*02e0*/  LEA R0, R0, UR4, 0x3 ;  /* 0x0000000400007c11 */ /* 0x000fe2000f8e18ff */
[----:B0-----:R-:W-:-:S06]  /*02f0*/  UMOV UR4, URZ ;  /* 0x0000003f00047c82 */ /* 0x001fcc0008000000 */
.L_x_3212:
[----:B01----:R-:W0:Y:S01]  /*0300*/  LDC R25, c[0x0][0x288] ;  /* 0x0000a200ff197b82 */ /* 0x003e220000000800 */
[----:B------:R-:W-:Y:S01]  /*0310*/  ULDC.64 UR16, c[0x0][0x278] ;  /* 0x00009e0000107ab9 */ /* 0x000fe20000000a00 */
[----:B------:R-:W-:Y:S01]  /*0320*/  SHF.R.S32.HI R31, RZ, 0x1f, R54 ;  /* 0x0000001fff1f7819 */ /* 0x000fe20000011436 */
[----:B------:R-:W-:Y:S01]  /*0330*/  ULDC.64 UR14, c[0x0][0x280] ;  /* 0x0000a000000e7ab9 */ /* 0x000fe20000000a00 */
[----:B------:R-:W-:Y:S01]  /*0340*/  ISETP.GE.U32.AND P4, PT, R54, UR16, PT ;  /* 0x0000001036007c0c */ /* 0x000fe2000bf86070 */
[----:B------:R-:W-:Y:S01]  /*0350*/  HFMA2.MMA R40, -RZ, RZ, 0, 0 ;  /* 0x00000000ff287435 */ /* 0x000fe200000001ff */
[----:B------:R-:W-:Y:S02]  /*0360*/  SHF.R.S32.HI R33, RZ, 0x1f, R5 ;  /* 0x0000001fff217819 */ /* 0x000fe40000011405 */
[----:B------:R-:W-:Y:S01]  /*0370*/  ISETP.GE.U32.AND P5, PT, R5, UR16, PT ;  /* 0x0000001005007c0c */ /* 0x000fe2000bfa6070 */
[----:B--2---:R-:W1:Y:S01]  /*0380*/  @P0 LDC.64 R28, c[0x0][0x220] ;  /* 0x00008800ff1c0b82 */ /* 0x004e620000000a00 */
[----:B------:R-:W-:-:S02]  /*0390*/  ISETP.GE.AND.EX P4, PT, R31, UR17, PT, P4 ;  /* 0x000000111f007c0c */ /* 0x000fc4000bf86340 */
[----:B------:R-:W-:Y:S02]  /*03a0*/  ISETP.GE.AND.EX P5, PT, R33, UR17, PT, P5 ;  /* 0x0000001121007c0c */ /* 0x000fe4000bfa6350 */
[C---:B------:R-:W-:Y:S02]  /*03b0*/  ISETP.GT.U32.OR P4, PT, R4.reuse, 0x2ff, P4 ;  /* 0x000002ff0400780c */ /* 0x040fe40002784470 */
[----:B------:R-:W-:Y:S02]  /*03c0*/  ISETP.GT.U32.OR P5, PT, R4, 0x2ff, P5 ;  /* 0x000002ff0400780c */ /* 0x000fe40002fa4470 */
[----:B------:R-:W-:Y:S02]  /*03d0*/  SHF.R.S32.HI R39, RZ, 0x1f, R6 ;  /* 0x0000001fff277819 */ /* 0x000fe40000011406 */
[----:B------:R-:W-:Y:S02]  /*03e0*/  SHF.R.S32.HI R37, RZ, 0x1f, R7 ;  /* 0x0000001fff257819 */ /* 0x000fe40000011407 */
[----:B0--34-:R-:W-:-:S04]  /*03f0*/  IABS R19, R25 ;  /* 0x0000001900137213 */ /* 0x019fc80000000000 */
[----:B------:R-:W0:Y:S08]  /*0400*/  I2F.RP R18, R19 ;  /* 0x0000001300127306 */ /* 0x000e300000209400 */
[----:B0-----:R-:W0:Y:S02]  /*0410*/  MUFU.RCP R18, R18 ;  /* 0x0000001200127308 */ /* 0x001e240000001000 */
[----:B0-----:R-:W-:-:S06]  /*0420*/  IADD3 R16, R18, 0xffffffe, RZ ;  /* 0x0ffffffe12107810 */ /* 0x001fcc0007ffe0ff */
[----:B------:R0:W2:Y:S02]  /*0430*/  F2I.FTZ.U32.TRUNC.NTZ R17, R16 ;  /* 0x0000001000117305 */ /* 0x0000a4000021f000 */
[----:B0-----:R-:W-:Y:S01]  /*0440*/  HFMA2.MMA R16, -RZ, RZ, 0, 0 ;  /* 0x00000000ff107435 */ /* 0x001fe200000001ff */
[----:B--2---:R-:W-:-:S05]  /*0450*/  IADD3 R20, RZ, -R17, RZ ;  /* 0x80000011ff147210 */ /* 0x004fca0007ffe0ff */
[----:B------:R-:W-:Y:S01]  /*0460*/  IMAD R21, R20, R19, RZ ;  /* 0x0000001314157224 */ /* 0x000fe200078e02ff */
[----:B------:R-:W-:-:S03]  /*0470*/  IABS R20, UR6 ;  /* 0x0000000600147c13 */ /* 0x000fc60008000000 */
[----:B------:R-:W-:Y:S01]  /*0480*/  IMAD.HI.U32 R17, R17, R21, R16 ;  /* 0x0000001511117227 */ /* 0x000fe200078e0010 */
[----:B------:R-:W-:-:S04]  /*0490*/  LOP3.LUT R16, R25, UR6, RZ, 0x3c, !PT ;  /* 0x0000000619107c12 */ /* 0x000fc8000f8e3cff */
[----:B------:R-:W-:Y:S01]  /*04a0*/  ISETP.GE.AND P3, PT, R16, RZ, PT ;  /* 0x000000ff1000720c */ /* 0x000fe20003f66270 */
[----:B------:R-:W-:-:S05]  /*04b0*/  IMAD.HI.U32 R17, R17, R20, RZ ;  /* 0x0000001411117227 */ /* 0x000fca00078e00ff */
[----:B------:R-:W-:-:S05]  /*04c0*/  IADD3 R18, -R17, RZ, RZ ;  /* 0x000000ff11127210 */ /* 0x000fca0007ffe1ff */
[C---:B------:R-:W-:Y:S02]  /*04d0*/  IMAD R18, R19.reuse, R18, R20 ;  /* 0x0000001213127224 */ /* 0x040fe400078e0214 */
[----:B------:R-:W0:Y:S03]  /*04e0*/  @P0 LDC.64 R20, c[0x0][0x270] ;  /* 0x00009c00ff140b82 */ /* 0x000e260000000a00 */
[----:B------:R-:W-:-:S13]  /*04f0*/  ISETP.GT.U32.AND P2, PT, R19, R18, PT ;  /* 0x000000121300720c */ /* 0x000fda0003f44070 */
[-C--:B------:R-:W-:Y:S01]  /*0500*/  @!P2 IADD3 R18, R18, -R19.reuse, RZ ;  /* 0x800000131212a210 */ /* 0x080fe20007ffe0ff */
[----:B------:R-:W-:Y:S01]  /*0510*/  @!P2 VIADD R17, R17, 0x1 ;  /* 0x000000011111a836 */ /* 0x000fe20000000000 */
[----:B------:R-:W-:Y:S02]  /*0520*/  ISETP.NE.AND P2, PT, R25, RZ, PT ;  /* 0x000000ff1900720c */ /* 0x000fe40003f45270 */
[----:B------:R-:W-:Y:S02]  /*0530*/  ISETP.GE.U32.AND P1, PT, R18, R19, PT ;  /* 0x000000131200720c */ /* 0x000fe40003f26070 */
[----:B------:R-:W2:Y:S11]  /*0540*/  @!P5 LDC.64 R18, c[0x0][0x270] ;  /* 0x00009c00ff12db82 */ /* 0x000eb60000000a00 */
[----:B------:R-:W-:-:S02]  /*0550*/  @P1 IADD3 R17, R17, 0x1, RZ ;  /* 0x0000000111111810 */ /* 0x000fc40007ffe0ff */
[----:B------:R-:W-:Y:S02]  /*0560*/  ISETP.GE.U32.AND P1, PT, R6, UR16, PT ;  /* 0x0000001006007c0c */ /* 0x000fe4000bf26070 */
[----:B------:R-:W-:Y:S02]  /*0570*/  MOV R23, R17 ;  /* 0x0000001100177202 */ /* 0x000fe40000000f00 */
[----:B------:R-:W-:Y:S02]  /*0580*/  SHF.R.S32.HI R17, RZ, 0x1f, R59 ;  /* 0x0000001fff117819 */ /* 0x000fe4000001143b */
[----:B------:R-:W-:Y:S02]  /*0590*/  @!P3 IADD3 R23, -R23, RZ, RZ ;  /* 0x000000ff1717b210 */ /* 0x000fe40007ffe1ff */
[----:B------:R-:W-:Y:S02]  /*05a0*/  @!P2 LOP3.LUT R23, RZ, R25, RZ, 0x33, !PT ;  /* 0x00000019ff17a212 */ /* 0x000fe400078e33ff */
[----:B------:R-:W-:Y:S01]  /*05b0*/  ISETP.GE.AND.EX P1, PT, R39, UR17, PT, P1 ;  /* 0x0000001127007c0c */ /* 0x000fe2000bf26310 */
[----:B--2---:R-:W-:Y:S01]  /*05c0*/  @!P5 IMAD R30, R33, R18, RZ ;  /* 0x00000012211ed224 */ /* 0x004fe200078e02ff */
[----:B------:R-:W-:-:S02]  /*05d0*/  IADD3 R62, -R23, RZ, RZ ;  /* 0x000000ff173e7210 */ /* 0x000fc40007ffe1ff */
[----:B------:R-:W-:Y:S01]  /*05e0*/  SHF.R.S32.HI R16, RZ, 0x1f, R23 ;  /* 0x0000001fff107819 */ /* 0x000fe20000011417 */
[----:B------:R-:W-:Y:S01]  /*05f0*/  @!P5 IMAD R41, R5, R19, R30 ;  /* 0x000000130529d224 */ /* 0x000fe200078e021e */
[----:B------:R-:W-:Y:S01]  /*0600*/  ISETP.GT.U32.OR P1, PT, R4, 0x2ff, P1 ;  /* 0x000002ff0400780c */ /* 0x000fe20000f24470 */
[----:B------:R-:W-:Y:S01]  /*0610*/  IMAD R62, R25, R62, UR6 ;  /* 0x00000006193e7e24 */ /* 0x000fe2000f8e023e */
[----:B------:R-:W-:Y:S01]  /*0620*/  ISETP.GE.U32.AND P3, PT, R7, UR16, PT ;  /* 0x0000001007007c0c */ /* 0x000fe2000bf66070 */
[----:B------:R-:W-:Y:S01]  /*0630*/  IMAD R22, R16, UR14, RZ ;  /* 0x0000000e10167c24 */ /* 0x000fe2000f8e02ff */
[----:B------:R-:W2:Y:S01]  /*0640*/  @!P5 LDC.64 R24, c[0x0][0x220] ;  /* 0x00008800ff18db82 */ /* 0x000ea20000000a00 */
[----:B------:R-:W-:Y:S01]  /*0650*/  IMAD R62, R62, 0x60, RZ ;  /* 0x000000603e3e7824 */ /* 0x000fe200078e02ff */
[----:B------:R-:W-:Y:S01]  /*0660*/  ISETP.GE.AND.EX P3, PT, R37, UR17, PT, P3 ;  /* 0x0000001125007c0c */ /* 0x000fe2000bf66330 */
[----:B------:R-:W-:Y:S02]  /*0670*/  IMAD R69, R23, UR15, R22 ;  /* 0x0000000f17457c24 */ /* 0x000fe4000f8e0216 */
[----:B0-----:R-:W-:Y:S01]  /*0680*/  @P0 IMAD R22, R3, R20, RZ ;  /* 0x0000001403160224 */ /* 0x001fe200078e02ff */
[----:B------:R-:W-:-:S02]  /*0690*/  IADD3 R66, P2, R59, R62, RZ ;  /* 0x0000003e3b427210 */ /* 0x000fc40007f5e0ff */
[----:B------:R-:W-:Y:S01]  /*06a0*/  ISETP.GT.U32.OR P3, PT, R4, 0x2ff, P3 ;  /* 0x000002ff0400780c */ /* 0x000fe20001f64470 */
[----:B------:R-:W-:Y:S01]  /*06b0*/  @P0 IMAD R35, R58, R21, R22 ;  /* 0x000000153a230224 */ /* 0x000fe200078e0216 */
[----:B------:R-:W-:Y:S02]  /*06c0*/  LEA.HI.X.SX32 R67, R62, R17, 0x1, P2 ;  /* 0x000000113e437211 */ /* 0x000fe400010f0eff */
[----:B------:R-:W0:Y:S01]  /*06d0*/  @!P4 LDC.64 R16, c[0x0][0x270] ;  /* 0x00009c00ff10cb82 */ /* 0x000e220000000a00 */
[----:B------:R-:W-:-:S05]  /*06e0*/  IMAD.WIDE.U32 R66, R23, UR14, R66 ;  /* 0x0000000e17427c25 */ /* 0x000fca000f8e0042 */
[----:B------:R-:W-:Y:S02]  /*06f0*/  IADD3 R69, R67, R69, RZ ;  /* 0x0000004543457210 */ /* 0x000fe40007ffe0ff */
[----:B------:R-:W3:Y:S01]  /*0700*/  @!P4 LDC.64 R22, c[0x0][0x220] ;  /* 0x00008800ff16cb82 */ /* 0x000ee20000000a00 */
[-C--:B------:R-:W-:Y:S02]  /*0710*/  @P0 MOV R68, R66.reuse ;  /* 0x0000004200440202 */ /* 0x080fe40000000f00 */
[----:B------:R-:W-:Y:S02]  /*0720*/  @!P5 MOV R32, R66 ;  /* 0x000000420020d202 */ /* 0x000fe40000000f00 */
[----:B------:R-:W-:Y:S01]  /*0730*/  @!P5 MOV R33, R69 ;  /* 0x000000450021d202 */ /* 0x000fe20000000f00 */
[----:B------:R-:W-:Y:S02]  /*0740*/  @P0 IMAD.WIDE.U32 R26, R58, R20, R68 ;  /* 0x000000143a1a0225 */ /* 0x000fe400078e0044 */
[----:B------:R-:W4:Y:S02]  /*0750*/  @!P1 LDC.64 R20, c[0x0][0x270] ;  /* 0x00009c00ff149b82 */ /* 0x000f240000000a00 */
[----:B------:R-:W-:Y:S01]  /*0760*/  @!P5 IMAD.WIDE.U32 R32, R5, R18, R32 ;  /* 0x000000120520d225 */ /* 0x000fe200078e0020 */
[----:B------:R-:W-:-:S02]  /*0770*/  @P0 IADD3 R27, R27, R35, RZ ;  /* 0x000000231b1b0210 */ /* 0x000fc40007ffe0ff */
[C---:B-1----:R-:W-:Y:S01]  /*0780*/  @P0 LEA R28, P2, R26.reuse, R28, 0x1 ;  /* 0x0000001c1a1c0211 */ /* 0x042fe200078408ff */
[----:B0-----:R-:W-:Y:S01]  /*0790*/  @!P4 IMAD R31, R31, R16, RZ ;  /* 0x000000101f1fc224 */ /* 0x001fe200078e02ff */
[----:B------:R-:W-:Y:S01]  /*07a0*/  SHF.R.S32.HI R35, RZ, 0x1f, R8 ;  /* 0x0000001fff237819 */ /* 0x000fe20000011408 */
[----:B------:R-:W0:Y:S01]  /*07b0*/  @!P1 LDC.64 R18, c[0x0][0x220] ;  /* 0x00008800ff129b82 */ /* 0x000e220000000a00 */
[----:B------:R-:W-:Y:S01]  /*07c0*/  @P0 LEA.HI.X R29, R26, R29, R27, 0x1, P2 ;  /* 0x0000001d1a1d0211 */ /* 0x000fe200010f0c1b */
[----:B------:R-:W-:Y:S01]  /*07d0*/  @!P4 IMAD R31, R54, R17, R31 ;  /* 0x00000011361fc224 */ /* 0x000fe200078e021f */
[----:B------:R-:W-:Y:S02]  /*07e0*/  @!P4 MOV R26, R66 ;  /* 0x00000042001ac202 */ /* 0x000fe40000000f00 */
[----:B------:R-:W-:Y:S02]  /*07f0*/  @!P4 MOV R27, R69 ;  /* 0x00000045001bc202 */ /* 0x000fe40000000f00 */
[----:B------:R-:W-:Y:S01]  /*0800*/  ISETP.GE.U32.AND P2, PT, R8, UR16, PT ;  /* 0x0000001008007c0c */ /* 0x000fe2000bf46070 */
[----:B------:R-:W-:-:S03]  /*0810*/  @!P4 IMAD.WIDE.U32 R26, R54, R16, R26 ;  /* 0x00000010361ac225 */ /* 0x000fc600078e001a */
[----:B------:R-:W-:Y:S01]  /*0820*/  ISETP.GE.AND.EX P2, PT, R35, UR17, PT, P2 ;  /* 0x0000001123007c0c */ /* 0x000fe2000bf46320 */
[----:B------:R-:W1:Y:S01]  /*0830*/  @!P3 LDC.64 R16, c[0x0][0x270] ;  /* 0x00009c00ff10bb82 */ /* 0x000e620000000a00 */
[----:B------:R-:W-:Y:S01]  /*0840*/  @!P4 IADD3 R27, R27, R31, RZ ;  /* 0x0000001f1b1bc210 */ /* 0x000fe20007ffe0ff */
[----:B----4-:R-:W-:Y:S01]  /*0850*/  @!P1 IMAD R39, R39, R20, RZ ;  /* 0x0000001427279224 */ /* 0x010fe200078e02ff */
[----:B---3--:R-:W-:Y:S02]  /*0860*/  @!P4 LEA R30, P6, R26, R22, 0x1 ;  /* 0x000000161a1ec211 */ /* 0x008fe400078c08ff */
[----:B------:R-:W-:Y:S02]  /*0870*/  ISETP.GT.U32.OR P2, PT, R4, 0x2ff, P2 ;  /* 0x000002ff0400780c */ /* 0x000fe40001744470 */
[----:B------:R-:W-:Y:S02]  /*0880*/  @!P4 LEA.HI.X R31, R26, R23, R27, 0x1, P6 ;  /* 0x000000171a1fc211 */ /* 0x000fe400030f0c1b */
[----:B------:R-:W-:Y:S01]  /*0890*/  @!P5 IADD3 R27, R33, R41, RZ ;  /* 0x00000029211bd210 */ /* 0x000fe20007ffe0ff */
[----:B------:R-:W3:Y:S01]  /*08a0*/  @!P3 LDC.64 R22, c[0x0][0x220] ;  /* 0x00008800ff16bb82 */ /* 0x000ee20000000a00 */
[----:B--2---:R-:W-:Y:S01]  /*08b0*/  @!P5 LEA R26, P6, R32, R24, 0x1 ;  /* 0x00000018201ad211 */ /* 0x004fe200078c08ff */
[----:B------:R1:W2:Y:S01]  /*08c0*/  @!P4 LDG.E R40, desc[UR10][R30.64] ;  /* 0x0000000a1e28c981 */ /* 0x0002a2000c1e1900 */
[----:B------:R-:W-:-:S02]  /*08d0*/  @!P1 MOV R33, R69 ;  /* 0x0000004500219202 */ /* 0x000fc40000000f00 */
[----:B------:R-:W-:Y:S01]  /*08e0*/  @!P5 LEA.HI.X R27, R32, R25, R27, 0x1, P6 ;  /* 0x00000019201bd211 */ /* 0x000fe200030f0c1b */
[C---:B------:R-:W-:Y:S01]  /*08f0*/  @!P1 IMAD R25, R6.reuse, R21, R39 ;  /* 0x0000001506199224 */ /* 0x040fe200078e0227 */
[----:B------:R-:W-:Y:S02]  /*0900*/  @!P1 MOV R32, R66 ;  /* 0x0000004200209202 */ /* 0x000fe40000000f00 */
[----:B------:R-:W-:Y:S02]  /*0910*/  SHF.R.S32.HI R39, RZ, 0x1f, R9 ;  /* 0x0000001fff277819 */ /* 0x000fe40000011409 */
[----:B------:R-:W-:Y:S01]  /*0920*/  ISETP.GE.U32.AND P6, PT, R9, UR16, PT ;  /* 0x0000001009007c0c */ /* 0x000fe2000bfc6070 */
[----:B------:R-:W-:Y:S01]  /*0930*/  @!P1 IMAD.WIDE.U32 R32, R6, R20, R32 ;  /* 0x0000001406209225 */ /* 0x000fe200078e0020 */
[----:B------:R-:W-:Y:S01]  /*0940*/  MOV R41, RZ ;  /* 0x000000ff00297202 */ /* 0x000fe20000000f00 */
[----:B------:R-:W4:Y:S01]  /*0950*/  @!P2 LDC.64 R20, c[0x0][0x270] ;  /* 0x00009c00ff14ab82 */ /* 0x000f220000000a00 */
[----:B------:R-:W-:Y:S01]  /*0960*/  ISETP.GE.AND.EX P6, PT, R39, UR17, PT, P6 ;  /* 0x0000001127007c0c */ /* 0x000fe2000bfc6360 */
[----:B-1----:R-:W-:Y:S01]  /*0970*/  @!P3 IMAD R30, R37, R16, RZ ;  /* 0x00000010251eb224 */ /* 0x002fe200078e02ff */
[----:B------:R-:W-:-:S02]  /*0980*/  @!P1 IADD3 R25, R33, R25, RZ ;  /* 0x0000001921199210 */ /* 0x000fc40007ffe0ff */
[----:B------:R-:W-:Y:S01]  /*0990*/  ISETP.GT.U32.OR P6, PT, R4, 0x2ff, P6 ;  /* 0x000002ff0400780c */ /* 0x000fe200037c4470 */
[C---:B------:R-:W-:Y:S01]  /*09a0*/  @!P3 IMAD R17, R7.reuse, R17, R30 ;  /* 0x000000110711b224 */ /* 0x040fe200078e021e */
[C---:B0-----:R-:W-:Y:S01]  /*09b0*/  @!P1 LEA R24, P4, R32.reuse, R18, 0x1 ;  /* 0x0000001220189211 */ /* 0x041fe200078808ff */
[----:B------:R-:W-:Y:S01]  /*09c0*/  @!P3 IMAD.MOV.U32 R31, RZ, RZ, R69 ;  /* 0x000000ffff1fb224 */ /* 0x000fe200078e0045 */
[----:B------:R-:W-:Y:S01]  /*09d0*/  @!P3 MOV R30, R66 ;  /* 0x00000042001eb202 */ /* 0x000fe20000000f00 */
[----:B------:R0:W5:Y:S01]  /*09e0*/  @!P5 LDG.E R41, desc[UR10][R26.64] ;  /* 0x0000000a1a29d981 */ /* 0x000162000c1e1900 */
[----:B------:R-:W-:Y:S02]  /*09f0*/  @!P1 LEA.HI.X R25, R32, R19, R25, 0x1, P4 ;  /* 0x0000001320199211 */ /* 0x000fe400020f0c19 */
[----:B------:R-:W-:Y:S02]  /*0a00*/  CS2R R42, SRZ ;  /* 0x00000000002a7805 */ /* 0x000fe4000001ff00 */
[----:B------:R-:W-:Y:S01]  /*0a10*/  SHF.R.S32.HI R37, RZ, 0x1f, R10 ;  /* 0x0000001fff257819 */ /* 0x000fe2000001140a */
[----:B------:R-:W-:Y:S01]  /*0a20*/  @!P3 IMAD.WIDE.U32 R30, R7, R16, R30 ;  /* 0x00000010071eb225 */ /* 0x000fe200078e001e */
[----:B------:R-:W-:Y:S01]  /*0a30*/  ISETP.GE.U32.AND P4, PT, R10, UR16, PT ;  /* 0x000000100a007c0c */ /* 0x000fe2000bf86070 */
[----:B------:R-:W1:Y:S01]  /*0a40*/  @!P2 LDC.64 R18, c[0x0][0x220] ;  /* 0x00008800ff12ab82 */ /* 0x000e620000000a00 */
[----:B------:R-:W-:Y:S01]  /*0a50*/  SHF.R.S32.HI R45, RZ, 0x1f, R57 ;  /* 0x0000001fff2d7819 */ /* 0x000fe20000011439 */
[----:B------:R-:W5:Y:S01]  /*0a60*/  @!P1 LDG.E R42, desc[UR10][R24.64] ;  /* 0x0000000a182a9981 */ /* 0x000f62000c1e1900 */
[----:B------:R-:W-:-:S02]  /*0a70*/  ISETP.GE.AND.EX P4, PT, R37, UR17, PT, P4 ;  /* 0x0000001125007c0c */ /* 0x000fc4000bf86340 */
[----:B0-----:R-:W-:Y:S02]  /*0a80*/  @!P3 IADD3 R26, R31, R17, RZ ;  /* 0x000000111f1ab210 */ /* 0x001fe40007ffe0ff */
[----:B---3--:R-:W-:Y:S01]  /*0a90*/  @!P3 LEA R22, P5, R30, R22, 0x1 ;  /* 0x000000161e16b211 */ /* 0x008fe200078a08ff */
[----:B------:R-:W0:Y:S01]  /*0aa0*/  @!P6 LDC.64 R16, c[0x0][0x270] ;  /* 0x00009c00ff10eb82 */ /* 0x000e220000000a00 */
[----:B------:R-:W-:Y:S01]  /*0ab0*/  ISETP.GT.U32.OR P4, PT, R4, 0x2ff, P4 ;  /* 0x000002ff0400780c */ /* 0x000fe20002784470 */
[----:B----4-:R-:W-:Y:S01]  /*0ac0*/  @!P2 IMAD R35, R35, R20, RZ ;  /* 0x000000142323a224 */ /* 0x010fe200078e02ff */
[----:B------:R-:W-:-:S03]  /*0ad0*/  @!P3 LEA.HI.X R23, R30, R23, R26, 0x1, P5 ;  /* 0x000000171e17b211 */ /* 0x000fc600028f0c1a */
[----:B------:R-:W-:Y:S02]  /*0ae0*/  @!P2 IMAD R27, R8, R21, R35 ;  /* 0x00000015081ba224 */ /* 0x000fe400078e0223 */
[----:B------:R3:W4:Y:S01]  /*0af0*/  @!P3 LDG.E R43, desc[UR10][R22.64] ;  /* 0x0000000a162bb981 */ /* 0x000722000c1e1900 */
[----:B------:R-:W-:Y:S01]  /*0b00*/  ISETP.GE.U32.AND P3, PT, R57, UR16, PT ;  /* 0x0000001039007c0c */ /* 0x000fe2000bf66070 */
[----:B------:R-:W0:Y:S01]  /*0b10*/  @!P6 LDC.64 R34, c[0x0][0x220] ;  /* 0x00008800ff22eb82 */ /* 0x000e220000000a00 */
[----:B------:R-:W-:Y:S02]  /*0b20*/  SHF.R.S32.HI R31, RZ, 0x1f, R11 ;  /* 0x0000001fff1f7819 */ /* 0x000fe4000001140b */
[----:B------:R-:W-:Y:S02]  /*0b30*/  ISETP.GE.U32.AND P1, PT, R11, UR16, PT ;  /* 0x000000100b007c0c */ /* 0x000fe4000bf26070 */
[----:B---3--:R-:W-:-:S03]  /*0b40*/  @!P2 MOV R22, R66 ;  /* 0x000000420016a202 */ /* 0x008fc60000000f00 */
[----:B------:R-:W3:Y:S01]  /*0b50*/  @!P4 LDC.64 R32, c[0x0][0x270] ;  /* 0x00009c00ff20cb82 */ /* 0x000ee20000000a00 */
[----:B------:R-:W-:Y:S02]  /*0b60*/  @!P2 MOV R23, R69 ;  /* 0x000000450017a202 */ /* 0x000fe40000000f00 */
[----:B------:R-:W-:Y:S01]  /*0b70*/  ISETP.GE.AND.EX P3, PT, R45, UR17, PT, P3 ;  /* 0x000000112d007c0c */ /* 0x000fe2000bf66330 */
[----:B------:R-:W-:Y:S01]  /*0b80*/  @!P2 IMAD.WIDE.U32 R20, R8, R20, R22 ;  /* 0x000000140814a225 */ /* 0x000fe200078e0016 */
[----:B------:R-:W-:Y:S02]  /*0b90*/  ISETP.GE.AND.EX P1, PT, R31, UR17, PT, P1 ;  /* 0x000000111f007c0c */ /* 0x000fe4000bf26310 */
[----:B------:R-:W-:Y:S02]  /*0ba0*/  ISETP.GT.U32.OR P3, PT, R4, 0x2ff, P3 ;  /* 0x000002ff0400780c */ /* 0x000fe40001f64470 */
[----:B------:R-:W-:Y:S02]  /*0bb0*/  @!P2 IADD3 R21, R21, R27, RZ ;  /* 0x0000001b1515a210 */ /* 0x000fe40007ffe0ff */
[----:B-1----:R-:W-:-:S02]  /*0bc0*/  @!P2 LEA R18, P5, R20, R18, 0x1 ;  /* 0x000000121412a211 */ /* 0x002fc400078a08ff */
[----:B------:R-:W-:Y:S01]  /*0bd0*/  ISETP.GT.U32.OR P1, PT, R4, 0x2ff, P1 ;  /* 0x000002ff0400780c */ /* 0x000fe20000f24470 */
[----:B------:R-:W-:Y:S01]  /*0be0*/  HFMA2.MMA R44, -RZ, RZ, 0, 0 ;  /* 0x00000000ff2c7435 */ /* 0x000fe200000001ff */
[----:B------:R-:W-:Y:S01]  /*0bf0*/  @!P2 LEA.HI.X R19, R20, R19, R21, 0x1, P5 ;  /* 0x000000131413a211 */ /* 0x000fe200028f0c15 */
[----:B0-----:R-:W-:Y:S01]  /*0c00*/  @!P6 IMAD R22, R39, R16, RZ ;  /* 0x000000102716e224 */ /* 0x001fe200078e02ff */
[----:B------:R-:W-:Y:S02]  /*0c10*/  @!P6 MOV R20, R66 ;  /* 0x000000420014e202 */ /* 0x000fe40000000f00 */
[----:B------:R-:W-:Y:S02]  /*0c20*/  @!P6 MOV R21, R69 ;  /* 0x000000450015e202 */ /* 0x000fe40000000f00 */
[----:B------:R-:W-:Y:S02]  /*0c30*/  SHF.R.S32.HI R47, RZ, 0x1f, R56 ;  /* 0x0000001fff2f7819 */ /* 0x000fe40000011438 */
[----:B------:R-:W-:Y:S01]  /*0c40*/  ISETP.GE.U32.AND P5, PT, R56, UR16, PT ;  /* 0x0000001038007c0c */ /* 0x000fe2000bfa6070 */
[C---:B------:R-:W-:Y:S01]  /*0c50*/  @!P6 IMAD R25, R9.reuse, R17, R22 ;  /* 0x000000110919e224 */ /* 0x040fe200078e0216 */
[----:B------:R0:W4:Y:S01]  /*0c60*/  @!P2 LDG.E R44, desc[UR10][R18.64] ;  /* 0x0000000a122ca981 */ /* 0x000122000c1e1900 */
[----:B------:R-:W-:Y:S01]  /*0c70*/  @!P6 IMAD.WIDE.U32 R16, R9, R16, R20 ;  /* 0x000000100910e225 */ /* 0x000fe200078e0014 */
[----:B------:R-:W-:Y:S01]  /*0c80*/  ISETP.GE.AND.EX P5, PT, R47, UR17, PT, P5 ;  /* 0x000000112f007c0c */ /* 0x000fe2000bfa6350 */
[----:B------:R-:W1:Y:S03]  /*0c90*/  @!P4 LDC.64 R22, c[0x0][0x220] ;  /* 0x00008800ff16cb82 */ /* 0x000e660000000a00 */
[----:B------:R-:W-:-:S02]  /*0ca0*/  ISETP.GT.U32.OR P2, PT, R4, 0x2ff, P5 ;  /* 0x000002ff0400780c */ /* 0x000fc40002f44470 */
[----:B------:R-:W-:-:S03]  /*0cb0*/  @!P6 IADD3 R17, R17, R25, RZ ;  /* 0x000000191111e210 */ /* 0x000fc60007ffe0ff */
[----:B------:R-:W1:Y:S01]  /*0cc0*/  @!P3 LDC.64 R20, c[0x0][0x270] ;  /* 0x00009c00ff14bb82 */ /* 0x000e620000000a00 */
[----:B------:R-:W-:Y:S01]  /*0cd0*/  @!P6 LEA R34, P5, R16, R34, 0x1 ;  /* 0x000000221022e211 */ /* 0x000fe200078a08ff */
[----:B---3--:R-:W-:-:S06]  /*0ce0*/  @!P4 IMAD R37, R37, R32, RZ ;  /* 0x000000202525c224 */ /* 0x008fcc00078e02ff */
[----:B------:R-:W3:Y:S01]  /*0cf0*/  @!P1 LDC.64 R26, c[0x0][0x270] ;  /* 0x00009c00ff1a9b82 */ /* 0x000ee20000000a00 */
[----:B------:R-:W-:Y:S02]  /*0d00*/  @!P6 LEA.HI.X R35, R16, R35, R17, 0x1, P5 ;  /* 0x000000231023e211 */ /* 0x000fe400028f0c11 */
[----:B------:R-:W-:Y:S02]  /*0d10*/  @!P4 MOV R16, R66 ;  /* 0x000000420010c202 */ /* 0x000fe40000000f00 */
[----:B------:R-:W-:Y:S02]  /*0d20*/  @!P4 MOV R17, R69 ;  /* 0x000000450011c202 */ /* 0x000fe40000000f00 */
[----:B------:R-:W-:Y:S01]  /*0d30*/  SHF.R.S32.HI R49, RZ, 0x1f, R55 ;  /* 0x0000001fff317819 */ /* 0x000fe20000011437 */
[----:B------:R-:W-:Y:S01]  /*0d40*/  HFMA2.MMA R46, -RZ, RZ, 0, 0 ;  /* 0x00000000ff2e7435 */ /* 0x000fe200000001ff */
[----:B------:R-:W-:Y:S01]  /*0d50*/  ISETP.GE.U32.AND P5, PT, R55, UR16, PT ;  /* 0x0000001037007c0c */ /* 0x000fe2000bfa6070 */
[C---:B------:R-:W-:Y:S01]  /*0d60*/  @!P4 IMAD R37, R10.reuse, R33, R37 ;  /* 0x000000210a25c224 */ /* 0x040fe200078e0225 */
[----:B------:R-:W3:Y:S01]  /*0d70*/  @!P3 LDC.64 R24, c[0x0][0x220] ;  /* 0x00008800ff18bb82 */ /* 0x000ee20000000a00 */
[----:B------:R-:W-:Y:S01]  /*0d80*/  @!P4 IMAD.WIDE.U32 R32, R10, R32, R16 ;  /* 0x000000200a20c225 */ /* 0x000fe200078e0010 */
[----:B------:R-:W-:-:S05]  /*0d90*/  ISETP.GE.AND.EX P5, PT, R49, UR17, PT, P5 ;  /* 0x0000001131007c0c */ /* 0x000fca000bfa6350 */
[----:B------:R1:W4:Y:S01]  /*0da0*/  @!P6 LDG.E R46, desc[UR10][R34.64] ;  /* 0x0000000a222ee981 */ /* 0x000322000c1e1900 */
[----:B------:R-:W3:Y:S01]  /*0db0*/  @!P1 LDC.64 R16, c[0x0][0x220] ;  /* 0x00008800ff109b82 */ /* 0x000ee20000000a00 */
[----:B------:R-:W-:-:S07]  /*0dc0*/  ISETP.GT.U32.OR P5, PT, R4, 0x2ff, P5 ;  /* 0x000002ff0400780c */ /* 0x000fce0002fa4470 */
[----:B0-----:R-:W0:Y:S01]  /*0dd0*/  @!P2 LDC.64 R18, c[0x0][0x270] ;  /* 0x00009c00ff12ab82 */ /* 0x001e220000000a00 */
[----:B------:R-:W-:Y:S02]  /*0de0*/  @!P4 IADD3 R33, R33, R37, RZ ;  /* 0x000000252121c210 */ /* 0x000fe40007ffe0ff */
[C---:B-1----:R-:W-:Y:S01]  /*0df0*/  @!P4 LEA R30, P6, R32.reuse, R22, 0x1 ;  /* 0x00000016201ec211 */ /* 0x042fe200078c08ff */
[----:B------:R-:W-:Y:S01]  /*0e00*/  @!P3 IMAD R22, R45, R20, RZ ;  /* 0x000000142d16b224 */ /* 0x000fe200078e02ff */
[----:B------:R-:W-:Y:S02]  /*0e10*/  @!P3 MOV R34, R66 ;  /* 0x000000420022b202 */ /* 0x000fe40000000f00 */
[----:B------:R-:W-:Y:S01]  /*0e20*/  @!P3 MOV R35, R69 ;  /* 0x000000450023b202 */ /* 0x000fe20000000f00 */
[----:B---3--:R-:W-:Y:S01]  /*0e30*/  @!P1 IMAD R36, R31, R26, RZ ;  /* 0x0000001a1f249224 */ /* 0x008fe200078e02ff */
[----:B------:R-:W-:Y:S01]  /*0e40*/  @!P4 LEA.HI.X R31, R32, R23, R33, 0x1, P6 ;  /* 0x00000017201fc211 */ /* 0x000fe200030f0c21 */
[C---:B------:R-:W-:Y:S01]  /*0e50*/  @!P3 IMAD R37, R57.reuse, R21, R22 ;  /* 0x000000153925b224 */ /* 0x040fe200078e0216 */
[----:B------:R-:W-:Y:S01]  /*0e60*/  @!P1 MOV R32, R66 ;  /* 0x0000004200209202 */ /* 0x000fe20000000f00 */
[----:B------:R-:W-:Y:S01]  /*0e70*/  HFMA2.MMA R48, -RZ, RZ, 0, 0 ;  /* 0x00000000ff307435 */ /* 0x000fe200000001ff */
[----:B------:R-:W-:Y:S01]  /*0e80*/  @!P1 MOV R33, R69 ;  /* 0x0000004500219202 */ /* 0x000fe20000000f00 */
[----:B------:R-:W-:Y:S01]  /*0e90*/  @!P3 IMAD.WIDE.U32 R34, R57, R20, R34 ;  /* 0x000000143922b225 */ /* 0x000fe200078e0022 */
[----:B------:R-:W1:Y:S03]  /*0ea0*/  @!P5 LDC.64 R22, c[0x0][0x270] ;  /* 0x00009c00ff16db82 */ /* 0x000e660000000a00 */
[----:B------:R-:W-:-:S04]  /*0eb0*/  @!P1 IMAD R27, R11, R27, R36 ;  /* 0x0000001b0b1b9224 */ /* 0x000fc800078e0224 */
[----:B------:R3:W4:Y:S01]  /*0ec0*/  @!P4 LDG.E R48, desc[UR10][R30.64] ;  /* 0x0000000a1e30c981 */ /* 0x000722000c1e1900 */
[----:B------:R-:W1:Y:S01]  /*0ed0*/  @!P2 LDC.64 R20, c[0x0][0x220] ;  /* 0x00008800ff14ab82 */ /* 0x000e620000000a00 */
[----:B------:R-:W-:Y:S01]  /*0ee0*/  @!P1 IMAD.WIDE.U32 R32, R11, R26, R32 ;  /* 0x0000001a0b209225 */ /* 0x000fe200078e0020 */
[----:B------:R-:W-:-:S04]  /*0ef0*/  @!P3 LEA R24, P4, R34, R24, 0x1 ;  /* 0x000000182218b211 */ /* 0x000fc800078808ff */
[----:B------:R-:W-:Y:S01]  /*0f00*/  @!P1 IADD3 R27, R33, R27, RZ ;  /* 0x0000001b211b9210 */ /* 0x000fe20007ffe0ff */
[----:B0-----:R-:W-:Y:S01]  /*0f10*/  @!P2 IMAD R33, R47, R18, RZ ;  /* 0x000000122f21a224 */ /* 0x001fe200078e02ff */
[----:B------:R-:W-:Y:S02]  /*0f20*/  @!P1 LEA R26, P6, R32, R16, 0x1 ;  /* 0x00000010201a9211 */ /* 0x000fe400078c08ff */
[----:B------:R-:W-:Y:S01]  /*0f30*/  @!P3 IADD3 R16, R35, R37, RZ ;  /* 0x000000252310b210 */ /* 0x000fe20007ffe0ff */
[----:B------:R-:W-:Y:S01]  /*0f40*/  @!P2 IMAD R19, R56, R19, R33 ;  /* 0x000000133813a224 */ /* 0x000fe200078e0221 */
[----:B---3--:R-:W-:Y:S01]  /*0f50*/  @!P2 MOV R31, R69 ;  /* 0x00000045001fa202 */ /* 0x008fe20000000f00 */
[----:B------:R-:W-:Y:S01]  /*0f60*/  @!P2 IMAD.MOV.U32 R30, RZ, RZ, R66 ;  /* 0x000000ffff1ea224 */ /* 0x000fe200078e0042 */
[----:B------:R-:W-:Y:S02]  /*0f70*/  @!P3 LEA.HI.X R25, R34, R25, R16, 0x1, P4 ;  /* 0x000000192219b211 */ /* 0x000fe400020f0c10 */
[----:B------:R-:W-:-:S02]  /*0f80*/  @!P1 LEA.HI.X R27, R32, R17, R27, 0x1, P6 ;  /* 0x00000011201b9211 */ /* 0x000fc400030f0c1b */
[----:B------:R-:W-:Y:S01]  /*0f90*/  SHF.R.S32.HI R33, RZ, 0x1f, R12 ;  /* 0x0000001fff217819 */ /* 0x000fe2000001140c */
[----:B------:R-:W0:Y:S01]  /*0fa0*/  @!P5 LDC.64 R16, c[0x0][0x220] ;  /* 0x00008800ff10db82 */ /* 0x000e220000000a00 */
[----:B------:R-:W-:Y:S02]  /*0fb0*/  ISETP.GE.U32.AND P4, PT, R12, UR16, PT ;  /* 0x000000100c007c0c */ /* 0x000fe4000bf86070 */
[----:B------:R-:W-:Y:S01]  /*0fc0*/  CS2R R50, SRZ ;  /* 0x0000000000327805 */ /* 0x000fe2000001ff00 */
[----:B------:R-:W-:Y:S01]  /*0fd0*/  @!P2 IMAD.WIDE.U32 R30, R56, R18, R30 ;  /* 0x00000012381ea225 */ /* 0x000fe200078e001e */
[----:B------:R-:W-:Y:S02]  /*0fe0*/  ISETP.GE.AND.EX P4, PT, R33, UR17, PT, P4 ;  /* 0x0000001121007c0c */ /* 0x000fe4000bf86340 */
[----:B------:R-:W-:Y:S02]  /*0ff0*/  SHF.R.S32.HI R39, RZ, 0x1f, R13 ;  /* 0x0000001fff277819 */ /* 0x000fe4000001140d */
[----:B------:R3:W4:Y:S01]  /*1000*/  @!P3 LDG.E R50, desc[UR10][R24.64] ;  /* 0x0000000a1832b981 */ /* 0x000722000c1e1900 */
[----:B------:R-:W-:-:S02]  /*1010*/  ISETP.GT.U32.OR P4, PT, R4, 0x2ff, P4 ;  /* 0x000002ff0400780c */ /* 0x000fc40002784470 */
[C---:B-1----:R-:W-:Y:S01]  /*1020*/  @!P2 LEA R18, P6, R30.reuse, R20, 0x1 ;  /* 0x000000141e12a211 */ /* 0x042fe200078c08ff */
[----:B------:R-:W-:Y:S01]  /*1030*/  @!P5 IMAD R20, R49, R22, RZ ;  /* 0x000000163114d224 */ /* 0x000fe200078e02ff */
[----:B------:R-:W-:Y:S02]  /*1040*/  @!P2 IADD3 R19, R31, R19, RZ ;  /* 0x000000131f13a210 */ /* 0x000fe40007ffe0ff */
[----:B------:R-:W-:Y:S01]  /*1050*/  ISETP.GE.U32.AND P3, PT, R13, UR16, PT ;  /* 0x000000100d007c0c */ /* 0x000fe2000bf66070 */
[----:B------:R-:W-:Y:S01]  /*1060*/  @!P5 IMAD R31, R55, R23, R20 ;  /* 0x00000017371fd224 */ /* 0x000fe200078e0214 */
[----:B------:R-:W-:Y:S02]  /*1070*/  @!P2 LEA.HI.X R19, R30, R21, R19, 0x1, P6 ;  /* 0x000000151e13a211 */ /* 0x000fe400030f0c13 */
[----:B------:R-:W-:Y:S02]  /*1080*/  ISETP.GE.AND.EX P3, PT, R39, UR17, PT, P3 ;  /* 0x0000001127007c0c */ /* 0x000fe4000bf66330 */
[----:B------:R-:W-:-:S02]  /*1090*/  @!P5 MOV R20, R66 ;  /* 0x000000420014d202 */ /* 0x000fc40000000f00 */
[----:B------:R-:W-:Y:S02]  /*10a0*/  CS2R R52, SRZ ;  /* 0x0000000000347805 */ /* 0x000fe4000001ff00 */
[----:B------:R-:W-:Y:S01]  /*10b0*/  @!P5 MOV R21, R69 ;  /* 0x000000450015d202 */ /* 0x000fe20000000f00 */
[----:B------:R1:W4:Y:S01]  /*10c0*/  @!P2 LDG.E R51, desc[UR10][R18.64] ;  /* 0x0000000a1233a981 */ /* 0x000322000c1e1900 */
[----:B------:R-:W-:Y:S01]  /*10d0*/  ISETP.GT.U32.OR P3, PT, R4, 0x2ff, P3 ;  /* 0x000002ff0400780c */ /* 0x000fe20001f64470 */
[----:B------:R-:W-:Y:S01]  /*10e0*/  @!P5 IMAD.WIDE.U32 R22, R55, R22, R20 ;  /* 0x000000163716d225 */ /* 0x000fe200078e0014 */
[----:B------:R-:W-:Y:S02]  /*10f0*/  SHF.R.S32.HI R35, RZ, 0x1f, R14 ;  /* 0x0000001fff237819 */ /* 0x000fe4000001140e */
[----:B------:R-:W2:Y:S01]  /*1100*/  @!P4 LDC.64 R20, c[0x0][0x270] ;  /* 0x00009c00ff14cb82 */ /* 0x000ea20000000a00 */
[----:B------:R2:W4:Y:S01]  /*1110*/  @P0 LDG.E R52, desc[UR10][R28.64] ;  /* 0x0000000a1c340981 */ /* 0x000522000c1e1900 */
[----:B------:R-:W-:-:S02]  /*1120*/  @!P5 IADD3 R23, R23, R31, RZ ;  /* 0x0000001f1717d210 */ /* 0x000fc40007ffe0ff */
[----:B0-----:R-:W-:-:S05]  /*1130*/  @!P5 LEA R30, P6, R22, R16, 0x1 ;  /* 0x00000010161ed211 */ /* 0x001fca00078c08ff */
[----:B---3--:R-:W0:Y:S01]  /*1140*/  @!P3 LDC.64 R24, c[0x0][0x270] ;  /* 0x00009c00ff18bb82 */ /* 0x008e220000000a00 */
[----:B------:R-:W-:Y:S02]  /*1150*/  @!P5 LEA.HI.X R31, R22, R17, R23, 0x1, P6 ;  /* 0x00000011161fd211 */ /* 0x000fe400030f0c17 */
[----:B------:R-:W-:Y:S02]  /*1160*/  ISETP.GE.U32.AND P6, PT, R14, UR16, PT ;  /* 0x000000100e007c0c */ /* 0x000fe4000bfc6070 */
[----:B------:R-:W-:Y:S01]  /*1170*/  SHF.R.S32.HI R37, RZ, 0x1f, R15 ;  /* 0x0000001fff257819 */ /* 0x000fe2000001140f */
[----:B------:R3:W4:Y:S01]  /*1180*/  @!P5 LDG.E R53, desc[UR10][R30.64] ;  /* 0x0000000a1e35d981 */ /* 0x000722000c1e1900 */
[----:B------:R-:W-:Y:S01]  /*1190*/  ISETP.GE.AND.EX P6, PT, R35, UR17, PT, P6 ;  /* 0x0000001123007c0c */ /* 0x000fe2000bfc6360 */
[----:B------:R-:W3:Y:S01]  /*11a0*/  @!P4 LDC.64 R16, c[0x0][0x220] ;  /* 0x00008800ff10cb82 */ /* 0x000ee20000000a00 */
[----:B------:R-:W-:Y:S02]  /*11b0*/  ISETP.GE.U32.AND P2, PT, R15, UR16, PT ;  /* 0x000000100f007c0c */ /* 0x000fe4000bf46070 */
[----:B------:R-:W-:-:S02]  /*11c0*/  ISETP.GT.U32.OR P6, PT, R4, 0x2ff, P6 ;  /* 0x000002ff0400780c */ /* 0x000fc400037c4470 */
[----:B------:R-:W-:-:S03]  /*11d0*/  ISETP.GE.AND.EX P2, PT, R37, UR17, PT, P2 ;  /* 0x0000001125007c0c */ /* 0x000fc6000bf46320 */
[----:B-1----:R-:W1:Y:S01]  /*11e0*/  @!P3 LDC.64 R18, c[0x0][0x220] ;  /* 0x00008800ff12bb82 */ /* 0x002e620000000a00 */
[----:B------:R-:W-:Y:S01]  /*11f0*/  ISETP.GT.U32.OR P2, PT, R4, 0x2ff, P2 ;  /* 0x000002ff0400780c */ /* 0x000fe20001744470 */
[----:B--2---:R-:W-:Y:S01]  /*1200*/  @!P4 IMAD R33, R33, R20, RZ ;  /* 0x000000142121c224 */ /* 0x004fe200078e02ff */
[----:B------:R-:W-:-:S03]  /*1210*/  @!P4 MOV R32, R66 ;  /* 0x000000420020c202 */ /* 0x000fc60000000f00 */
[C---:B------:R-:W-:Y:S01]  /*1220*/  @!P4 IMAD R29, R12.reuse, R21, R33 ;  /* 0x000000150c1dc224 */ /* 0x040fe200078e0221 */
[-C--:B------:R-:W-:Y:S01]  /*1230*/  @!P4 MOV R33, R69.reuse ;  /* 0x000000450021c202 */ /* 0x080fe20000000f00 */
[----:B------:R-:W2:Y:S01]  /*1240*/  @!P6 LDC.64 R22, c[0x0][0x270] ;  /* 0x00009c00ff16eb82 */ /* 0x000ea20000000a00 */
[----:B------:R-:W-:Y:S01]  /*1250*/  CS2R R60, SRZ ;  /* 0x00000000003c7805 */ /* 0x000fe2000001ff00 */
[----:B0-----:R-:W-:Y:S01]  /*1260*/  @!P3 IMAD R28, R39, R24, RZ ;  /* 0x00000018271cb224 */ /* 0x001fe200078e02ff */
[----:B---3--:R-:W-:Y:S01]  /*1270*/  @!P3 MOV R30, R66 ;  /* 0x00000042001eb202 */ /* 0x008fe20000000f00 */
[----:B------:R-:W-:Y:S01]  /*1280*/  @!P4 IMAD.WIDE.U32 R32, R12, R20, R32 ;  /* 0x000000140c20c225 */ /* 0x000fe200078e0020 */
[----:B------:R-:W-:Y:S02]  /*1290*/  @!P3 MOV R31, R69 ;  /* 0x00000045001fb202 */ /* 0x000fe40000000f00 */
[----:B------:R0:W3:Y:S01]  /*12a0*/  @!P1 LDG.E R60, desc[UR10][R26.64] ;  /* 0x0000000a1a3c9981 */ /* 0x0000e2000c1e1900 */
[----:B------:R-:W0:Y:S01]  /*12b0*/  @!P2 LDC.64 R20, c[0x0][0x270] ;  /* 0x00009c00ff14ab82 */ /* 0x000e220000000a00 */
[----:B------:R-:W-:Y:S01]  /*12c0*/  @!P3 IMAD R39, R13, R25, R28 ;  /* 0x000000190d27b224 */ /* 0x000fe200078e021c */
[----:B------:R-:W-:Y:S01]  /*12d0*/  @!P4 IADD3 R29, R33, R29, RZ ;  /* 0x0000001d211dc210 */ /* 0x000fe20007ffe0ff */
[----:B------:R-:W-:Y:S01]  /*12e0*/  @!P3 IMAD.WIDE.U32 R30, R13, R24, R30 ;  /* 0x000000180d1eb225 */ /* 0x000fe200078e001e */
[----:B------:R-:W-:Y:S01]  /*12f0*/  @!P4 LEA R28, P1, R32, R16, 0x1 ;  /* 0x00000010201cc211 */ /* 0x000fe200078208ff */
[----:B------:R-:W-:-:S03]  /*1300*/  HFMA2.MMA R63, -RZ, RZ, 0, 0 ;  /* 0x00000000ff3f7435 */ /* 0x000fc600000001ff */
[----:B------:R-:W5:Y:S01]  /*1310*/  @!P6 LDC.64 R24, c[0x0][0x220] ;  /* 0x00008800ff18eb82 */ /* 0x000f620000000a00 */
[----:B------:R-:W-:Y:S02]  /*1320*/  @!P4 LEA.HI.X R29, R32, R17, R29, 0x1, P1 ;  /* 0x00000011201dc211 */ /* 0x000fe400008f0c1d */
[----:B------:R-:W-:Y:S02]  /*1330*/  @!P3 IADD3 R31, R31, R39, RZ ;  /* 0x000000271f1fb210 */ /* 0x000fe40007ffe0ff */
[C---:B-1----:R-:W-:Y:S01]  /*1340*/  @!P3 LEA R18, P1, R30.reuse, R18, 0x1 ;  /* 0x000000121e12b211 */ /* 0x042fe200078208ff */
[----:B------:R-:W3:Y:S02]  /*1350*/  @!P4 LDG.E R61, desc[UR10][R28.64] ;  /* 0x0000000a1c3dc981 */ /* 0x000ee4000c1e1900 */
[----:B------:R-:W1:Y:S01]  /*1360*/  @!P2 LDC.64 R16, c[0x0][0x220] ;  /* 0x00008800ff10ab82 */ /* 0x000e620000000a00 */
[----:B------:R-:W-:Y:S01]  /*1370*/  @!P3 LEA.HI.X R19, R30, R19, R31, 0x1, P1 ;  /* 0x000000131e13b211 */ /* 0x000fe200008f0c1f */
[----:B--2---:R-:W-:-:S04]  /*1380*/  @!P6 IMAD R35, R35, R22, RZ ;  /* 0x000000162323e224 */ /* 0x004fc800078e02ff */
[----:B------:R2:W3:Y:S01]  /*1390*/  @!P3 LDG.E R63, desc[UR10][R18.64] ;  /* 0x0000000a123fb981 */ /* 0x0004e2000c1e1900 */
[----:B------:R-:W-:Y:S02]  /*13a0*/  @!P6 IMAD R35, R14, R23, R35 ;  /* 0x000000170e23e224 */ /* 0x000fe400078e0223 */
[----:B0-----:R-:W-:Y:S01]  /*13b0*/  @!P2 IMAD R26, R37, R20, RZ ;  /* 0x00000014251aa224 */ /* 0x001fe200078e02ff */
[----:B--2---:R-:W-:Y:S02]  /*13c0*/  @!P6 MOV R18, R66 ;  /* 0x000000420012e202 */ /* 0x004fe40000000f00 */
[----:B------:R-:W-:-:S03]  /*13d0*/  @!P6 MOV R19, R69 ;  /* 0x000000450013e202 */ /* 0x000fc60000000f00 */
[----:B------:R-:W-:Y:S01]  /*13e0*/  @!P6 IMAD.WIDE.U32 R22, R14, R22, R18 ;  /* 0x000000160e16e225 */ /* 0x000fe200078e0012 */
[----:B------:R-:W-:Y:S02]  /*13f0*/  @!P2 MOV R18, R66 ;  /* 0x000000420012a202 */ /* 0x000fe40000000f00 */
[----:B------:R-:W-:Y:S01]  /*1400*/  @!P2 MOV R19, R69 ;  /* 0x000000450013a202 */ /* 0x000fe20000000f00 */
[----:B------:R-:W-:Y:S01]  /*1410*/  @!P2 IMAD R27, R15, R21, R26 ;  /* 0x000000150f1ba224 */ /* 0x000fe200078e021a */
[----:B------:R-:W-:Y:S02]  /*1420*/  @!P6 IADD3 R23, R23, R35, RZ ;  /* 0x000000231717e210 */ /* 0x000fe40007ffe0ff */
[C---:B-----5:R-:W-:Y:S01]  /*1430*/  @!P6 LEA R24, P1, R22.reuse, R24, 0x1 ;  /* 0x000000181618e211 */ /* 0x060fe200078208ff */
[----:B------:R-:W-:Y:S01]  /*1440*/  @!P2 IMAD.WIDE.U32 R20, R15, R20, R18 ;  /* 0x000000140f14a225 */ /* 0x000fe200078e0012 */
[----:B------:R-:W-:Y:S02]  /*1450*/  CS2R R64, SRZ ;  /* 0x0000000000407805 */ /* 0x000fe4000001ff00 */
[----:B------:R-:W-:-:S02]  /*1460*/  @!P6 LEA.HI.X R25, R22, R25, R23, 0x1, P1 ;  /* 0x000000191619e211 */ /* 0x000fc400008f0c17 */
[----:B------:R-:W-:Y:S02]  /*1470*/  @!P2 IADD3 R21, R21, R27, RZ ;  /* 0x0000001b1515a210 */ /* 0x000fe40007ffe0ff */
[C---:B-1----:R-:W-:Y:S01]  /*1480*/  @!P2 LEA R16, P3, R20.reuse, R16, 0x1 ;  /* 0x000000101410a211 */ /* 0x042fe200078608ff */
[----:B------:R0:W2:Y:S03]  /*1490*/  @!P6 LDG.E R64, desc[UR10][R24.64] ;  /* 0x0000000a1840e981 */ /* 0x0000a6000c1e1900 */
[----:B------:R-:W-:-:S05]  /*14a0*/  @!P2 LEA.HI.X R17, R20, R17, R21, 0x1, P3 ;  /* 0x000000111411a211 */ /* 0x000fca00018f0c15 */
[----:B------:R1:W5:Y:S01]  /*14b0*/  @!P2 LDG.E R65, desc[UR10][R16.64] ;  /* 0x0000000a1041a981 */ /* 0x000362000c1e1900 */
[----:B------:R-:W-:-:S04]  /*14c0*/  PRMT R18, R40, 0x7632, R18 ;  /* 0x0000763228127816 */ /* 0x000fc80000000012 */
[----:B------:R-:W-:Y:S01]  /*14d0*/  SHF.L.U32 R19, R18, 0x10, RZ ;  /* 0x0000001012137819 */ /* 0x000fe200000006ff */
[----:B------:R-:W-:-:S04]  /*14e0*/  IMAD.U32 R18, R40, 0x10000, RZ ;  /* 0x0001000028127824 */ /* 0x000fc800078e00ff */
[----:B------:R-:W-:Y:S01]  /*14f0*/  FMUL.FTZ R21, R19, R19 ;  /* 0x0000001313157220 */ /* 0x000fe20000410000 */
[----:B------:R-:W-:-:S04]  /*1500*/  PRMT R20, R41, 0x7632, R20 ;  /* 0x0000763229147816 */ /* 0x000fc80000000014 */
[----:B------:R-:W-:Y:S01]  /*1510*/  SHF.L.U32 R23, R20, 0x10, RZ ;  /* 0x0000001014177819 */ /* 0x000fe200000006ff */
[----:B0-----:R-:W-:Y:S01]  /*1520*/  FFMA.FTZ R24, R18, R18, R21 ;  /* 0x0000001212187223 */ /* 0x001fe20000010015 */
[----:B------:R-:W-:Y:S02]  /*1530*/  SHF.L.U32 R22, R41, 0x10, RZ ;  /* 0x0000001029167819 */ /* 0x000fe400000006ff */
[----:B------:R-:W-:Y:S01]  /*1540*/  PRMT R20, R42, 0x7632, R20 ;  /* 0x000076322a147816 */ /* 0x000fe20000000014 */
[----:B-1----:R-:W-:Y:S01]  /*1550*/  FMUL.FTZ R17, R23, R23 ;  /* 0x0000001717117220 */ /* 0x002fe20000410000 */
[----:B------:R-:W-:Y:S02]  /*1560*/  FADD.FTZ R26, R18, R19 ;  /* 0x00000013121a7221 */ /* 0x000fe40000010000 */
[----:B------:R-:W-:Y:S01]  /*1570*/  SHF.L.U32 R21, R20, 0x10, RZ ;  /* 0x0000001014157819 */ /* 0x000fe200000006ff */
[----:B------:R-:W-:Y:S01]  /*1580*/  FADD.FTZ R23, R22, R23 ;  /* 0x0000001716177221 */ /* 0x000fe20000010000 */
[----:B------:R-:W-:Y:S01]  /*1590*/  SHF.L.U32 R20, R42, 0x10, RZ ;  /* 0x000000102a147819 */ /* 0x000fe200000006ff */
[----:B------:R-:W-:-:S02]  /*15a0*/  FFMA.FTZ R22, R22, R22, R17 ;  /* 0x0000001616167223 */ /* 0x000fc40000010011 */
[----:B------:R-:W-:Y:S01]  /*15b0*/  FMUL.FTZ R17, R21, R21 ;  /* 0x0000001515117220 */ /* 0x000fe20000410000 */
[----:B----4-:R-:W-:Y:S01]  /*15c0*/  PRMT R16, R43, 0x7632, R16 ;  /* 0x000076322b107816 */ /* 0x010fe20000000010 */
[----:B------:R-:W-:-:S03]  /*15d0*/  FADD.FTZ R21, R20, R21 ;  /* 0x0000001514157221 */ /* 0x000fc60000010000 */
[----:B------:R-:W-:Y:S01]  /*15e0*/  SHF.L.U32 R16, R16, 0x10, RZ ;  /* 0x0000001010107819 */ /* 0x000fe200000006ff */
[----:B------:R-:W-:Y:S01]  /*15f0*/  FFMA.FTZ R20, R20, R20, R17 ;  /* 0x0000001414147223 */ /* 0x000fe20000010011 */
[----:B------:R-:W-:Y:S02]  /*1600*/  SHF.L.U32 R19, R43, 0x10, RZ ;  /* 0x000000102b137819 */ /* 0x000fe400000006ff */
[----:B------:R-:W-:-:S04]  /*1610*/  PRMT R18, R44, 0x7632, R18 ;  /* 0x000076322c127816 */ /* 0x000fc80000000012 */
[----:B------:R-:W-:Y:S01]  /*1620*/  SHF.L.U32 R28, R18, 0x10, RZ ;  /* 0x00000010121c7819 */ /* 0x000fe200000006ff */
[----:B------:R-:W-:Y:S01]  /*1630*/  FMUL.FTZ R18, R16, R16 ;  /* 0x0000001010127220 */ /* 0x000fe20000410000 */
[----:B------:R-:W-:Y:S01]  /*1640*/  SHF.L.U32 R17, R44, 0x10, RZ ;  /* 0x000000102c117819 */ /* 0x000fe200000006ff */
[C---:B------:R-:W-:Y:S02]  /*1650*/  FADD.FTZ R16, R19.reuse, R16 ;  /* 0x0000001013107221 */ /* 0x040fe40000010000 */
[----:B------:R-:W-:Y:S01]  /*1660*/  FMUL.FTZ R30, R28, R28 ;  /* 0x0000001c1c1e7220 */ /* 0x000fe20000410000 */
[----:B------:R-:W-:Y:S01]  /*1670*/  FFMA.FTZ R19, R19, R19, R18 ;  /* 0x0000001313137223 */ /* 0x000fe20000010012 */
[C---:B------:R-:W-:Y:S02]  /*1680*/  FADD.FTZ R18, R17.reuse, R28 ;  /* 0x0000001c11127221 */ /* 0x040fe40000010000 */
[----:B------:R-:W-:Y:S01]  /*1690*/  FFMA.FTZ R17, R17, R17, R30 ;  /* 0x0000001111117223 */ /* 0x000fe2000001001e */
[----:B------:R-:W-:-:S04]  /*16a0*/  PRMT R33, R46, 0x7632, R33 ;  /* 0x000076322e217816 */ /* 0x000fc80000000021 */
[----:B------:R-:W-:-:S05]  /*16b0*/  SHF.L.U32 R33, R33, 0x10, RZ ;  /* 0x0000001021217819 */ /* 0x000fca00000006ff */
[----:B------:R-:W-:Y:S01]  /*16c0*/  FMUL.FTZ R35, R33, R33 ;  /* 0x0000002121237220 */ /* 0x000fe20000410000 */
[----:B------:R-:W-:-:S04]  /*16d0*/  PRMT R27, R50, 0x7632, R27 ;  /* 0x00007632321b7816 */ /* 0x000fc8000000001b */
[----:B------:R-:W-:Y:S02]  /*16e0*/  SHF.L.U32 R30, R27, 0x10, RZ ;  /* 0x000000101b1e7819 */ /* 0x000fe400000006ff */
[----:B------:R-:W-:-:S03]  /*16f0*/  SHF.L.U32 R27, R50, 0x10, RZ ;  /* 0x00000010321b7819 */ /* 0x000fc600000006ff */
[----:B------:R-:W-:Y:S01]  /*1700*/  FMUL.FTZ R32, R30, R30 ;  /* 0x0000001e1e207220 */ /* 0x000fe20000410000 */
[----:B------:R-:W-:Y:S02]  /*1710*/  PRMT R29, R51, 0x7632, R29 ;  /* 0x00007632331d7816 */ /* 0x000fe4000000001d */
[C---:B------:R-:W-:Y:S02]  /*1720*/  PRMT R25, R52.reuse, 0x7632, R25 ;  /* 0x0000763234197816 */ /* 0x040fe40000000019 */
[----:B------:R-:W-:Y:S02]  /*1730*/  SHF.L.U32 R34, R29, 0x10, RZ ;  /* 0x000000101d227819 */ /* 0x000fe400000006ff */
[----:B------:R-:W-:Y:S02]  /*1740*/  SHF.L.U32 R28, R25, 0x10, RZ ;  /* 0x00000010191c7819 */ /* 0x000fe400000006ff */
[----:B------:R-:W-:Y:S01]  /*1750*/  SHF.L.U32 R25, R52, 0x10, RZ ;  /* 0x0000001034197819 */ /* 0x000fe200000006ff */
[----:B------:R-:W-:Y:S01]  /*1760*/  FADD.FTZ R29, R27, R30 ;  /* 0x0000001e1b1d7221 */ /* 0x000fe20000010000 */
[----:B------:R-:W-:Y:S01]  /*1770*/  SHF.L.U32 R31, R51, 0x10, RZ ;  /* 0x00000010331f7819 */ /* 0x000fe200000006ff */
[----:B------:R-:W-:Y:S01]  /*1780*/  FMUL.FTZ R30, R28, R28 ;  /* 0x0000001c1c1e7220 */ /* 0x000fe20000410000 */
[----:B------:R-:W-:Y:S01]  /*1790*/  FFMA.FTZ R27, R27, R27, R32 ;  /* 0x0000001b1b1b7223 */ /* 0x000fe20000010020 */
[----:B------:R-:W-:Y:S01]  /*17a0*/  FMUL.FTZ R32, R34, R34 ;  /* 0x0000002222207220 */ /* 0x000fe20000410000 */
[C---:B------:R-:W-:Y:S01]  /*17b0*/  FADD.FTZ R28, R25.reuse, R28 ;  /* 0x0000001c191c7221 */ /* 0x040fe20000010000 */
[----:B------:R-:W-:Y:S01]  /*17c0*/  FFMA.FTZ R30, R25, R25, R30 ;  /* 0x00000019191e7223 */ /* 0x000fe2000001001e */
[C---:B------:R-:W-:Y:S01]  /*17d0*/  FADD.FTZ R25, R31.reuse, R34 ;  /* 0x000000221f197221 */ /* 0x040fe20000010000 */
[----:B------:R-:W-:Y:S01]  /*17e0*/  FFMA.FTZ R32, R31, R31, R32 ;  /* 0x0000001f1f207223 */ /* 0x000fe20000010020 */
[----:B------:R-:W-:Y:S01]  /*17f0*/  PRMT R31, R53, 0x7632, R31 ;  /* 0x00007632351f7816 */ /* 0x000fe2000000001f */
[----:B------:R-:W-:Y:S01]  /*1800*/  FADD.FTZ R28, RZ, R28 ;  /* 0x0000001cff1c7221 */ /* 0x000fe20000010000 */
[----:B------:R-:W-:-:S02]  /*1810*/  FADD.FTZ R30, RZ, R30 ;  /* 0x0000001eff1e7221 */ /* 0x000fc40000010000 */
[----:B------:R-:W-:Y:S01]  /*1820*/  SHF.L.U32 R34, R31, 0x10, RZ ;  /* 0x000000101f227819 */ /* 0x000fe200000006ff */
[----:B------:R-:W-:Y:S01]  /*1830*/  FADD.FTZ R28, R28, R29 ;  /* 0x0000001d1c1c7221 */ /* 0x000fe20000010000 */
[----:B------:R-:W-:Y:S01]  /*1840*/  SHF.L.U32 R29, R53, 0x10, RZ ;  /* 0x00000010351d7819 */ /* 0x000fe200000006ff */
[----:B------:R-:W-:Y:S02]  /*1850*/  FADD.FTZ R27, R30, R27 ;  /* 0x0000001b1e1b7221 */ /* 0x000fe40000010000 */
[----:B------:R-:W-:Y:S01]  /*1860*/  FMUL.FTZ R30, R34, R34 ;  /* 0x00000022221e7220 */ /* 0x000fe20000410000 */
[----:B------:R-:W-:Y:S01]  /*1870*/  FADD.FTZ R25, R28, R25 ;  /* 0x000000191c197221 */ /* 0x000fe20000010000 */
[----:B------:R-:W-:Y:S01]  /*1880*/  SHF.L.U32 R28, R46, 0x10, RZ ;  /* 0x000000102e1c7819 */ /* 0x000fe200000006ff */
[C---:B------:R-:W-:Y:S01]  /*1890*/  FADD.FTZ R34, R29.reuse, R34 ;  /* 0x000000221d227221 */ /* 0x040fe20000010000 */
[----:B------:R-:W-:Y:S01]  /*18a0*/  FFMA.FTZ R31, R29, R29, R30 ;  /* 0x0000001d1d1f7223 */ /* 0x000fe2000001001e */
[----:B------:R-:W-:-:S02]  /*18b0*/  FADD.FTZ R32, R27, R32 ;  /* 0x000000201b207221 */ /* 0x000fc40000010000 */
[----:B------:R-:W-:Y:S01]  /*18c0*/  FADD.FTZ R29, R25, R34 ;  /* 0x00000022191d7221 */ /* 0x000fe20000010000 */
[C---:B------:R-:W-:Y:S01]  /*18d0*/  FADD.FTZ R25, R28.reuse, R33 ;  /* 0x000000211c197221 */ /* 0x040fe20000010000 */
[----:B------:R-:W-:Y:S01]  /*18e0*/  FFMA.FTZ R27, R28, R28, R35 ;  /* 0x0000001c1c1b7223 */ /* 0x000fe20000010023 */
[----:B------:R-:W-:Y:S01]  /*18f0*/  PRMT R28, R48, 0x7632, R28 ;  /* 0x00007632301c7816 */ /* 0x000fe2000000001c */
[----:B------:R-:W-:Y:S01]  /*1900*/  FADD.FTZ R31, R32, R31 ;  /* 0x0000001f201f7221 */ /* 0x000fe20000010000 */
[----:B------:R-:W-:Y:S02]  /*1910*/  FADD.FTZ R26, R29, R26 ;  /* 0x0000001a1d1a7221 */ /* 0x000fe40000010000 */
[----:B------:R-:W-:Y:S01]  /*1920*/  SHF.L.U32 R28, R28, 0x10, RZ ;  /* 0x000000101c1c7819 */ /* 0x000fe200000006ff */
[----:B------:R-:W-:Y:S01]  /*1930*/  FADD.FTZ R31, R31, R24 ;  /* 0x000000181f1f7221 */ /* 0x000fe20000010000 */
[----:B------:R-:W-:Y:S01]  /*1940*/  FADD.FTZ R26, R26, R23 ;  /* 0x000000171a1a7221 */ /* 0x000fe20000010000 */
[----:B------:R-:W-:Y:S01]  /*1950*/  IMAD.U32 R23, R48, 0x10000, RZ ;  /* 0x0001000030177824 */ /* 0x000fe200078e00ff */
[----:B---3--:R-:W-:Y:S01]  /*1960*/  PRMT R29, R60, 0x7632, R29 ;  /* 0x000076323c1d7816 */ /* 0x008fe2000000001d */
[----:B------:R-:W-:Y:S01]  /*1970*/  FMUL.FTZ R24, R28, R28 ;  /* 0x0000001c1c187220 */ /* 0x000fe20000410000 */
[----:B------:R-:W-:Y:S01]  /*1980*/  FADD.FTZ R31, R31, R22 ;  /* 0x000000161f1f7221 */ /* 0x000fe20000010000 */
[----:B------:R-:W-:Y:S01]  /*1990*/  FADD.FTZ R22, R23, R28 ;  /* 0x0000001c17167221 */ /* 0x000fe20000010000 */
[----:B------:R-:W-:Y:S01]  /*19a0*/  SHF.L.U32 R33, R29, 0x10, RZ ;  /* 0x000000101d217819 */ /* 0x000fe200000006ff */
[----:B------:R-:W-:Y:S01]  /*19b0*/  FFMA.FTZ R23, R23, R23, R24 ;  /* 0x0000001717177223 */ /* 0x000fe20000010018 */
[----:B------:R-:W-:Y:S01]  /*19c0*/  FADD.FTZ R29, R26, R21 ;  /* 0x000000151a1d7221 */ /* 0x000fe20000010000 */
[----:B------:R-:W-:Y:S01]  /*19d0*/  FADD.FTZ R24, R31, R20 ;  /* 0x000000141f187221 */ /* 0x000fe20000010000 */
[----:B------:R-:W-:-:S03]  /*19e0*/  PRMT R26, R61, 0x7632, R26 ;  /* 0x000076323d1a7816 */ /* 0x000fc6000000001a */
[----:B------:R-:W-:Y:S01]  /*19f0*/  FADD.FTZ R24, R24, R19 ;  /* 0x0000001318187221 */ /* 0x000fe20000010000 */
[----:B------:R-:W-:Y:S01]  /*1a00*/  FADD.FTZ R29, R29, R16 ;  /* 0x000000101d1d7221 */ /* 0x000fe20000010000 */
[----:B------:R-:W-:Y:S02]  /*1a10*/  SHF.L.U32 R19, R26, 0x10, RZ ;  /* 0x000000101a137819 */ /* 0x000fe400000006ff */
[----:B------:R-:W-:Y:S01]  /*1a20*/  FADD.FTZ R24, R24, R17 ;  /* 0x0000001118187221 */ /* 0x000fe20000010000 */
[----:B------:R-:W-:Y:S02]  /*1a30*/  SHF.L.U32 R16, R61, 0x10, RZ ;  /* 0x000000103d107819 */ /* 0x000fe400000006ff */
[----:B------:R-:W-:Y:S01]  /*1a40*/  PRMT R28, R63, 0x7632, R28 ;  /* 0x000076323f1c7816 */ /* 0x000fe2000000001c */
[----:B------:R-:W-:Y:S01]  /*1a50*/  FADD.FTZ R18, R29, R18 ;  /* 0x000000121d127221 */ /* 0x000fe20000010000 */
[----:B------:R-:W-:Y:S02]  /*1a60*/  FMUL.FTZ R17, R19, R19 ;  /* 0x0000001313117220 */ /* 0x000fe40000410000 */
[----:B------:R-:W-:Y:S01]  /*1a70*/  SHF.L.U32 R29, R28, 0x10, RZ ;  /* 0x000000101c1d7819 */ /* 0x000fe200000006ff */
[----:B------:R-:W-:Y:S01]  /*1a80*/  FADD.FTZ R25, R18, R25 ;  /* 0x0000001912197221 */ /* 0x000fe20000010000 */
[----:B------:R-:W-:Y:S01]  /*1a90*/  FADD.FTZ R19, R16, R19 ;  /* 0x0000001310137221 */ /* 0x000fe20000010000 */
[----:B------:R-:W-:Y:S01]  /*1aa0*/  SHF.L.U32 R30, R60, 0x10, RZ ;  /* 0x000000103c1e7819 */ /* 0x000fe200000006ff */
[----:B------:R-:W-:Y:S01]  /*1ab0*/  FFMA.FTZ R16, R16, R16, R17 ;  /* 0x0000001010107223 */ /* 0x000fe20000010011 */
[----:B------:R-:W-:Y:S01]  /*1ac0*/  SHF.L.U32 R18, R63, 0x10, RZ ;  /* 0x000000103f127819 */ /* 0x000fe200000006ff */
[----:B------:R-:W-:Y:S01]  /*1ad0*/  FMUL.FTZ R17, R29, R29 ;  /* 0x0000001d1d117220 */ /* 0x000fe20000410000 */
[----:B------:R-:W-:Y:S01]  /*1ae0*/  FMUL.FTZ R35, R33, R33 ;  /* 0x0000002121237220 */ /* 0x000fe20000410000 */
[----:B------:R-:W-:Y:S01]  /*1af0*/  FADD.FTZ R24, R24, R27 ;  /* 0x0000001b18187221 */ /* 0x000fe20000010000 */
[----:B------:R-:W-:Y:S01]  /*1b00*/  FADD.FTZ R25, R25, R22 ;  /* 0x0000001619197221 */ /* 0x000fe20000010000 */
[----:B------:R-:W-:Y:S01]  /*1b10*/  FADD.FTZ R20, R30, R33 ;  /* 0x000000211e147221 */ /* 0x000fe20000010000 */
[C---:B------:R-:W-:Y:S01]  /*1b20*/  FADD.FTZ R22, R18.reuse, R29 ;  /* 0x0000001d12167221 */ /* 0x040fe20000010000 */
[----:B------:R-:W-:Y:S01]  /*1b30*/  FFMA.FTZ R17, R18, R18, R17 ;  /* 0x0000001212117223 */ /* 0x000fe20000010011 */
[----:B------:R-:W-:Y:S01]  /*1b40*/  FFMA.FTZ R21, R30, R30, R35 ;  /* 0x0000001e1e157223 */ /* 0x000fe20000010023 */
[----:B------:R-:W-:Y:S01]  /*1b50*/  FADD.FTZ R24, R24, R23 ;  /* 0x0000001718187221 */ /* 0x000fe20000010000 */
[----:B------:R-:W-:-:S03]  /*1b60*/  FADD.FTZ R20, R25, R20 ;  /* 0x0000001419147221 */ /* 0x000fc60000010000 */
[----:B------:R-:W-:Y:S01]  /*1b70*/  FADD.FTZ R21, R24, R21 ;  /* 0x0000001518157221 */ /* 0x000fe20000010000 */
[----:B--2---:R-:W-:-:S04]  /*1b80*/  PRMT R18, R64, 0x7632, R18 ;  /* 0x0000763240127816 */ /* 0x004fc80000000012 */
[----:B------:R-:W-:Y:S02]  /*1b90*/  SHF.L.U32 R23, R18, 0x10, RZ ;  /* 0x0000001012177819 */ /* 0x000fe400000006ff */
[----:B-----5:R-:W-:Y:S02]  /*1ba0*/  PRMT R25, R65, 0x7632, R25 ;  /* 0x0000763241197816 */ /* 0x020fe40000000019 */
[----:B------:R-:W-:Y:S02]  /*1bb0*/  SHF.L.U32 R18, R64, 0x10, RZ ;  /* 0x0000001040127819 */ /* 0x000fe400000006ff */
[----:B------:R-:W-:Y:S01]  /*1bc0*/  SHF.L.U32 R24, R25, 0x10, RZ ;  /* 0x0000001019187819 */ /* 0x000fe200000006ff */
[----:B------:R-:W-:Y:S01]  /*1bd0*/  FMUL.FTZ R25, R23, R23 ;  /* 0x0000001717197220 */ /* 0x000fe20000410000 */
[----:B------:R-:W-:Y:S01]  /*1be0*/  FADD.FTZ R16, R21, R16 ;  /* 0x0000001015107221 */ /* 0x000fe20000010000 */
[----:B------:R-:W-:Y:S01]  /*1bf0*/  FADD.FTZ R19, R20, R19 ;  /* 0x0000001314137221 */ /* 0x000fe20000010000 */
[----:B------:R-:W-:Y:S01]  /*1c00*/  SHF.L.U32 R21, R65, 0x10, RZ ;  /* 0x0000001041157819 */ /* 0x000fe200000006ff */
[C---:B------:R-:W-:Y:S01]  /*1c10*/  FADD.FTZ R20, R18.reuse, R23 ;  /* 0x0000001712147221 */ /* 0x040fe20000010000 */
[----:B------:R-:W-:Y:S01]  /*1c20*/  FFMA.FTZ R25, R18, R18, R25 ;  /* 0x0000001212197223 */ /* 0x000fe20000010019 */
[----:B------:R-:W-:Y:S01]  /*1c30*/  FMUL.FTZ R18, R24, R24 ;  /* 0x0000001818127220 */ /* 0x000fe20000410000 */
[----:B------:R-:W-:Y:S01]  /*1c40*/  FADD.FTZ R16, R16, R17 ;  /* 0x0000001110107221 */ /* 0x000fe20000010000 */
[----:B------:R-:W-:Y:S01]  /*1c50*/  FADD.FTZ R19, R19, R22 ;  /* 0x0000001613137221 */ /* 0x000fe20000010000 */
[C---:B------:R-:W-:Y:S01]  /*1c60*/  FADD.FTZ R24, R21.reuse, R24 ;  /* 0x0000001815187221 */ /* 0x040fe20000010000 */
[----:B------:R-:W-:Y:S01]  /*1c70*/  FFMA.FTZ R21, R21, R21, R18 ;  /* 0x0000001515157223 */ /* 0x000fe20000010012 */
[----:B------:R-:W-:Y:S01]  /*1c80*/  FADD.FTZ R16, R16, R25 ;  /* 0x0000001910107221 */ /* 0x000fe20000010000 */
[----:B------:R-:W-:-:S03]  /*1c90*/  FADD.FTZ R19, R19, R20 ;  /* 0x0000001413137221 */ /* 0x000fc60000010000 */
[----:B------:R-:W-:Y:S01]  /*1ca0*/  FADD.FTZ R16, R16, R21 ;  /* 0x0000001510107221 */ /* 0x000fe20000010000 */
[----:B------:R-:W-:-:S04]  /*1cb0*/  FADD.FTZ R24, R19, R24 ;  /* 0x0000001813187221 */ /* 0x000fc80000010000 */
        /* <DEDUP_REMOVED lines=37> */
[----:B------:R-:W3:Y:S04]  /*1f10*/  LDS.128 R36, [UR7+0x40] ;  /* 0x00004007ff247984 */ /* 0x000ee80008000c00 */
[----:B------:R-:W4:Y:S04]  /*1f20*/  LDS.128 R16, [UR7+0x50] ;  /* 0x00005007ff107984 */ /* 0x000f280008000c00 */
[----:B------:R-:W5:Y:S01]  /*1f30*/  LDS.128 R32, [UR7+0x60] ;  /* 0x00006007ff207984 */ /* 0x000f620008000c00 */
        /* <DEDUP_REMOVED lines=11> */
[----:B------:R-:W-:Y:S02]  /*1ff0*/  FADD.FTZ R36, R28, R37 ;  /* 0x000000251c247221 */ /* 0x000fe40000010000 */
[----:B------:R-:W2:Y:S01]  /*2000*/  LDS.128 R28, [UR7+0x90] ;  /* 0x00009007ff1c7984 */ /* 0x000ea20008000c00 */
[----:B------:R-:W-:Y:S01]  /*2010*/  FADD.FTZ R71, R71, R38 ;  /* 0x0000002647477221 */ /* 0x000fe20000010000 */
[----:B------:R-:W-:-:S03]  /*2020*/  FADD.FTZ R36, R36, R39 ;  /* 0x0000002724247221 */ /* 0x000fc60000010000 */
[----:B----4-:R-:W-:Y:S01]  /*2030*/  FADD.FTZ R71, R71, R16 ;  /* 0x0000001047477221 */ /* 0x010fe20000010000 */
[----:B------:R-:W-:Y:S02]  /*2040*/  FADD.FTZ R16, R36, R17 ;  /* 0x0000001124107221 */ /* 0x000fe40000010000 */
[----:B------:R-:W3:Y:S01]  /*2050*/  LDS.128 R36, [UR7+0xa0] ;  /* 0x0000a007ff247984 */ /* 0x000ee20008000c00 */
[----:B------:R-:W-:Y:S01]  /*2060*/  FADD.FTZ R71, R71, R18 ;  /* 0x0000001247477221 */ /* 0x000fe20000010000 */
[----:B------:R-:W-:-:S03]  /*2070*/  FADD.FTZ R16, R16, R19 ;  /* 0x0000001310107221 */ /* 0x000fc60000010000 */
[----:B-----5:R-:W-:Y:S01]  /*2080*/  FADD.FTZ R71, R71, R32 ;  /* 0x0000002047477221 */ /* 0x020fe20000010000 */
[----:B------:R-:W-:Y:S02]  /*2090*/  FADD.FTZ R32, R16, R33 ;  /* 0x0000002110207221 */ /* 0x000fe40000010000 */
[----:B------:R-:W4:Y:S01]  /*20a0*/  LDS.128 R16, [UR7+0xb0] ;  /* 0x0000b007ff107984 */ /* 0x000f220008000c00 */
[----:B------:R-:W-:Y:S01]  /*20b0*/  FADD.FTZ R71, R71, R34 ;  /* 0x0000002247477221 */ /* 0x000fe20000010000 */
[----:B------:R-:W-:-:S03]  /*20c0*/  FADD.FTZ R32, R32, R35 ;  /* 0x0000002320207221 */ /* 0x000fc60000010000 */
[----:B0-----:R-:W-:Y:S01]  /*20d0*/  FADD.FTZ R71, R71, R24 ;  /* 0x0000001847477221 */ /* 0x001fe20000010000 */
[----:B------:R-:W-:Y:S02]  /*20e0*/  FADD.FTZ R24, R32, R25 ;  /* 0x0000001920187221 */ /* 0x000fe40000010000 */
[----:B------:R-:W0:Y:S01]  /*20f0*/  LDS.128 R32, [UR7+0xc0] ;  /* 0x0000c007ff207984 */ /* 0x000e220008000c00 */
[----:B------:R-:W-:Y:S01]  /*2100*/  FADD.FTZ R71, R71, R26 ;  /* 0x0000001a47477221 */ /* 0x000fe20000010000 */
[----:B------:R-:W-:Y:S02]  /*2110*/  FADD.FTZ R26, R24, R27 ;  /* 0x0000001b181a7221 */ /* 0x000fe40000010000 */
[----:B------:R-:W5:Y:S01]  /*2120*/  LDS.64 R24, [UR7+0xd0] ;  /* 0x0000d007ff187984 */ /* 0x000f620008000a00 */
[----:B-1----:R-:W-:Y:S01]  /*2130*/  FADD.FTZ R71, R71, R20 ;  /* 0x0000001447477221 */ /* 0x002fe20000010000 */
[----:B------:R-:W-:-:S03]  /*2140*/  FADD.FTZ R26, R26, R21 ;  /* 0x000000151a1a7221 */ /* 0x000fc60000010000 */
[----:B------:R-:W-:Y:S01]  /*2150*/  FADD.FTZ R71, R71, R22 ;  /* 0x0000001647477221 */ /* 0x000fe20000010000 */
[----:B------:R-:W-:-:S03]  /*2160*/  FADD.FTZ R26, R26, R23 ;  /* 0x000000171a1a7221 */ /* 0x000fc60000010000 */
[----:B--2---:R-:W-:Y:S01]  /*2170*/  FADD.FTZ R71, R71, R28 ;  /* 0x0000001c47477221 */ /* 0x004fe20000010000 */
[----:B------:R-:W-:-:S03]  /*2180*/  FADD.FTZ R26, R26, R29 ;  /* 0x0000001d1a1a7221 */ /* 0x000fc60000010000 */
[----:B------:R-:W-:Y:S01]  /*2190*/  FADD.FTZ R71, R71, R30 ;  /* 0x0000001e47477221 */ /* 0x000fe20000010000 */
[----:B------:R-:W-:-:S03]  /*21a0*/  FADD.FTZ R26, R26, R31 ;  /* 0x0000001f1a1a7221 */ /* 0x000fc60000010000 */
        /* <DEDUP_REMOVED lines=12> */
[----:B-----5:R-:W-:Y:S01]  /*2270*/  FADD.FTZ R24, R71, R24 ;  /* 0x0000001847187221 */ /* 0x020fe20000010000 */
[----:B------:R-:W-:-:S07]  /*2280*/  FADD.FTZ R25, R26, R25 ;  /* 0x000000191a197221 */ /* 0x000fce0000010000 */
.L_x_3156:
[----:B------:R-:W-:Y:S05]  /*2290*/  BSYNC B0 ;  /* 0x0000000000007941 */ /* 0x000fea0003800000 */
.L_x_3155:
        /* <DEDUP_REMOVED lines=11> */
[----:B------:R-:W-:Y:S02]  /*2350*/  PRMT R39, R50, 0x7632, R39 ;  /* 0x0000763232277816 */ /* 0x000fe40000000027 */
[----:B------:R-:W-:-:S02]  /*2360*/  PRMT R38, R51, 0x7632, R38 ;  /* 0x0000763233267816 */ /* 0x000fc40000000026 */
[----:B-1----:R-:W-:Y:S02]  /*2370*/  ISETP.GE.U32.AND P1, PT, R71, 0x2, PT ;  /* 0x000000024700780c */ /* 0x002fe40003f26070 */
[----:B------:R-:W-:Y:S02]  /*2380*/  PRMT R37, R53, 0x7632, R37 ;  /* 0x0000763235257816 */ /* 0x000fe40000000025 */
[----:B------:R-:W-:Y:S02]  /*2390*/  PRMT R33, R65, 0x7632, R33 ;  /* 0x0000763241217816 */ /* 0x000fe40000000021 */
[----:B------:R-:W-:-:S07]  /*23a0*/  PRMT R70, R52, 0x7632, R70 ;  /* 0x0000763234467816 */ /* 0x000fce0000000046 */
[----:B------:R-:W-:Y:S05]  /*23b0*/  @!P1 BRA `(.L_x_3157) ;  /* 0x0000000800909947 */ /* 0x000fea0003800000 */
[----:B------:R-:W-:Y:S05]  /*23c0*/  @P3 BRA `(.L_x_3158) ;  /* 0x00000000007c3947 */ /* 0x000fea0003800000 */
[----:B------:R-:W1:Y:S01]  /*23d0*/  LDC R23, c[0x0][0x10] ;  /* 0x00000400ff177b82 */ /* 0x000e620000000800 */
[----:B------:R-:W2:Y:S01]  /*23e0*/  S2R R22, SR_CTAID.Y ;  /* 0x0000000000167919 */ /* 0x000ea20000002600 */
[----:B------:R-:W-:Y:S02]  /*23f0*/  ULOP3.LUT UR7, UR4, 0x1, URZ, 0xc0, !UPT ;  /* 0x0000000104077892 */ /* 0x000fe4000f8ec03f */
[----:B------:R-:W-:-:S04]  /*2400*/  ULOP3.LUT UP0, URZ, UR4, 0x2, URZ, 0xc0, !UPT ;  /* 0x00000002043f7892 */ /* 0x000fc8000f80c03f */
[----:B------:R-:W3:Y:S08]  /*2410*/  LDC.64 R18, c[0x0][0x248] ;  /* 0x00009200ff127b82 */ /* 0x000ef00000000a00 */
[----:B------:R-:W4:Y:S01]  /*2420*/  LDC.64 R16, c[0x0][0x240] ;  /* 0x00009000ff107b82 */ /* 0x000f220000000a00 */
[----:B-1----:R-:W-:Y:S01]  /*2430*/  IMAD R20, R23, UR7, RZ ;  /* 0x0000000717147c24 */ /* 0x002fe2000f8e02ff */
[----:B------:R-:W-:Y:S01]  /*2440*/  PLOP3.LUT P1, PT, PT, PT, UP0, 0x80, 0x0 ;  /* 0x000000000000781c */ /* 0x000fe20003f2f008 */
[----:B------:R-:W-:-:S02]  /*2450*/  UMOV UR7, 0xffffffff ;  /* 0xffffffff00077882 */ /* 0x000fc40000000000 */
[----:B------:R-:W-:Y:S01]  /*2460*/  IMAD R21, R20, R71, RZ ;  /* 0x0000004714157224 */ /* 0x000fe200078e02ff */
[----:B------:R-:W-:-:S04]  /*2470*/  USEL UR7, UR7, 0x1, UP0 ;  /* 0x0000000107077887 */ /* 0x000fc80008000000 */
[----:B------:R-:W-:Y:S01]  /*2480*/  SHF.L.U32 R21, R21, 0x1, RZ ;  /* 0x0000000115157819 */ /* 0x000fe200000006ff */
[----:B--2---:R-:W-:-:S04]  /*2490*/  IMAD R23, R23, UR9, R22 ;  /* 0x0000000917177c24 */ /* 0x004fc8000f8e0216 */
[----:B---3--:R-:W-:Y:S01]  /*24a0*/  IMAD.WIDE R18, R21, 0x4, R18 ;  /* 0x0000000415127825 */ /* 0x008fe200078e0212 */
[----:B------:R-:W-:-:S05]  /*24b0*/  IADD3 R21, R20, R22, RZ ;  /* 0x0000001614157210 */ /* 0x000fca0007ffe0ff */
[----:B----4-:R-:W-:Y:S01]  /*24c0*/  IMAD.WIDE.U32 R16, R21, 0x4, R16 ;  /* 0x0000000415107825 */ /* 0x010fe200078e0010 */
[----:B------:R-:W-:-:S03]  /*24d0*/  SEL R21, R71, RZ, !P1 ;  /* 0x000000ff47157207 */ /* 0x000fc60004800000 */
[----:B------:R-:W-:Y:S01]  /*24e0*/  IMAD.WIDE.U32 R18, R23, 0x8, R18 ;  /* 0x0000000817127825 */ /* 0x000fe200078e0012 */
[----:B------:R-:W-:Y:S02]  /*24f0*/  ISETP.NE.AND P1, PT, R21, -0x1, PT ;  /* 0xffffffff1500780c */ /* 0x000fe40003f25270 */
[----:B------:R-:W-:Y:S02]  /*2500*/  MOV R23, UR7 ;  /* 0x0000000700177c02 */ /* 0x000fe40008000f00 */
[----:B------:R1:W-:Y:S01]  /*2510*/  STG.E.64 desc[UR10][R18.64], R24 ;  /* 0x0000001812007986 */ /* 0x0003e2000c101b0a */
[----:B------:R-:W-:Y:S06]  /*2520*/  MEMBAR.ALL.GPU ;  /* 0x0000000000007992 */ /* 0x000fec000000a000 */
[----:B------:R-:W-:-:S00]  /*2530*/  ERRBAR ;  /* 0x00000000000079ab */ /* 0x000fc00000000000 */
[----:B------:R-:W-:Y:S06]  /*2540*/  CGAERRBAR ;  /* 0x00000000000075ab */ /* 0x000fec0000000000 */
[----:B------:R1:W-:Y:S01]  /*2550*/  REDG.E.ADD.S32.STRONG.GPU desc[UR10][R16.64], R23 ;  /* 0x000000171000798e */ /* 0x0003e2000c10e38a */
[----:B------:R-:W-:Y:S05]  /*2560*/  @!P1 BRA `(.L_x_3158) ;  /* 0x0000000000149947 */ /* 0x000fea0003800000 */
.L_x_3159:
[----:B-1----:R-:W2:Y:S04]  /*2570*/  LDG.E.STRONG.GPU R18, desc[UR10][R16.64] ;  /* 0x0000000a10127981 */ /* 0x002ea8000c1ef900 */
[----:B--2---:R-:W-:Y:S01]  /*2580*/  CCTL.IVALL ;  /* 0x00000000ff00798f */ /* 0x004fe20002000000 */
[----:B------:R-:W-:Y:S05]  /*2590*/  YIELD ;  /* 0x0000000000007946 */ /* 0x000fea0003800000 */
[----:B------:R-:W-:-:S13]  /*25a0*/  ISETP.NE.AND P1, PT, R18, R21, PT ;  /* 0x000000151200720c */ /* 0x000fda0003f25270 */
[----:B------:R-:W-:Y:S05]  /*25b0*/  @P1 BRA `(.L_x_3159) ;  /* 0xfffffffc00ec1947 */ /* 0x000fea000383ffff */
.L_x_3158:
        /* <DEDUP_REMOVED lines=11> */
.L_x_3161:
[----:B------:R-:W-:Y:S02]  /*2670*/  ISETP.EQ.OR P1, PT, R72, UR9, P3 ;  /* 0x0000000948007c0c */ /* 0x000fe40009f22670 */
[----:B------:R-:W-:-:S11]  /*2680*/  MOV R18, UR4 ;  /* 0x0000000400127c02 */ /* 0x000fd60008000f00 */
[----:B------:R-:W1:Y:S01]  /*2690*/  @!P1 LDC R21, c[0x0][0x10] ;  /* 0x00000400ff159b82 */ /* 0x000e620000000800 */
[----:B------:R-:W2:Y:S01]  /*26a0*/  @!P1 S2R R20, SR_CTAID.Y ;  /* 0x0000000000149919 */ /* 0x000ea20000002600 */
[----:B------:R-:W-:-:S06]  /*26b0*/  @!P1 LOP3.LUT R18, R18, 0x1, RZ, 0xc0, !PT ;  /* 0x0000000112129812 */ /* 0x000fcc00078ec0ff */
[----:B------:R-:W3:Y:S01]  /*26c0*/  @!P1 LDC.64 R16, c[0x0][0x248] ;  /* 0x00009200ff109b82 */ /* 0x000ee20000000a00 */
[----:B-1----:R-:W-:-:S04]  /*26d0*/  @!P1 IMAD R18, R18, R21, RZ ;  /* 0x0000001512129224 */ /* 0x002fc800078e02ff */
[----:B------:R-:W-:-:S04]  /*26e0*/  @!P1 IMAD R18, R18, R71, RZ ;  /* 0x0000004712129224 */ /* 0x000fc800078e02ff */
[----:B------:R-:W-:-:S04]  /*26f0*/  @!P1 IMAD.SHL.U32 R19, R18, 0x2, RZ ;  /* 0x0000000212139824 */ /* 0x000fc800078e00ff */
[----:B---3--:R-:W-:-:S04]  /*2700*/  @!P1 IMAD.WIDE R16, R19, 0x4, R16 ;  /* 0x0000000413109825 */ /* 0x008fc800078e0210 */
[----:B--2---:R-:W-:-:S04]  /*2710*/  @!P1 IMAD R19, R21, R72, R20 ;  /* 0x0000004815139224 */ /* 0x004fc800078e0214 */
[----:B------:R-:W-:-:S06]  /*2720*/  @!P1 IMAD.WIDE.U32 R16, R19, 0x8, R16 ;  /* 0x0000000813109825 */ /* 0x000fcc00078e0010 */
[----:B------:R-:W0:Y:S01]  /*2730*/  @!P1 LDG.E.64 R16, desc[UR10][R16.64] ;  /* 0x0000000a10109981 */ /* 0x000e22000c1e1b00 */
[C---:B------:R-:W-:Y:S02]  /*2740*/  IADD3 R75, R72.reuse, 0x1, RZ ;  /* 0x00000001484b7810 */ /* 0x040fe40007ffe0ff */
[----:B------:R-:W-:Y:S02]  /*2750*/  IADD3 R23, R72, 0x2, RZ ;  /* 0x0000000248177810 */ /* 0x000fe40007ffe0ff */
[----:B------:R-:W-:Y:S02]  /*2760*/  ISETP.EQ.OR P2, PT, R75, UR9, P3 ;  /* 0x000000094b007c0c */ /* 0x000fe40009f42670 */
[----:B------:R-:W-:Y:S02]  /*2770*/  ISETP.EQ.OR P4, PT, R23, UR9, P3 ;  /* 0x0000000917007c0c */ /* 0x000fe40009f82670 */
[----:B------:R-:W-:-:S09]  /*2780*/  MOV R77, UR4 ;  /* 0x00000004004d7c02 */ /* 0x000fd20008000f00 */
[----:B------:R-:W1:Y:S01]  /*2790*/  @!P2 S2R R18, SR_CTAID.Y ;  /* 0x000000000012a919 */ /* 0x000e620000002600 */
[----:B------:R-:W1:Y:S01]  /*27a0*/  @!P2 LDC R22, c[0x0][0x10] ;  /* 0x00000400ff16ab82 */ /* 0x000e620000000800 */
[----:B------:R-:W-:Y:S01]  /*27b0*/  @!P2 LOP3.LUT R77, R77, 0x1, RZ, 0xc0, !PT ;  /* 0x000000014d4da812 */ /* 0x000fe200078ec0ff */
[----:B------:R-:W2:Y:S06]  /*27c0*/  @!P4 S2R R21, SR_CTAID.Y ;  /* 0x000000000015c919 */ /* 0x000eac0000002600 */
[----:B------:R-:W2:Y:S01]  /*27d0*/  @!P4 LDC R20, c[0x0][0x10] ;  /* 0x00000400ff14cb82 */ /* 0x000ea20000000800 */
[----:B-1----:R-:W-:-:S07]  /*27e0*/  @!P2 IMAD R75, R75, R22, R18 ;  /* 0x000000164b4ba224 */ /* 0x002fce00078e0212 */
[----:B------:R-:W1:Y:S01]  /*27f0*/  @!P2 LDC.64 R18, c[0x0][0x248] ;  /* 0x00009200ff12ab82 */ /* 0x000e620000000a00 */
[----:B------:R-:W-:Y:S02]  /*2800*/  @!P2 IMAD R22, R77, R22, RZ ;  /* 0x000000164d16a224 */ /* 0x000fe400078e02ff */
[----:B--2---:R-:W-:Y:S02]  /*2810*/  @!P4 IMAD R23, R23, R20, R21 ;  /* 0x000000141717c224 */ /* 0x004fe400078e0215 */
[----:B------:R-:W-:-:S05]  /*2820*/  @!P2 IMAD R22, R22, R71, RZ ;  /* 0x000000471616a224 */ /* 0x000fca00078e02ff */
[----:B------:R-:W-:Y:S02]  /*2830*/  @!P2 SHF.L.U32 R77, R22, 0x1, RZ ;  /* 0x00000001164da819 */ /* 0x000fe400000006ff */
[----:B------:R-:W-:-:S04]  /*2840*/  IADD3 R22, R72, 0x3, RZ ;  /* 0x0000000348167810 */ /* 0x000fc80007ffe0ff */
[----:B------:R-:W-:Y:S01]  /*2850*/  ISETP.EQ.OR P5, PT, R22, UR9, P3 ;  /* 0x0000000916007c0c */ /* 0x000fe20009fa2670 */
[----:B-1----:R-:W-:Y:S01]  /*2860*/  @!P2 IMAD.WIDE R18, R77, 0x4, R18 ;  /* 0x000000044d12a825 */ /* 0x002fe200078e0212 */
[----:B------:R-:W-:-:S04]  /*2870*/  MOV R77, UR4 ;  /* 0x00000004004d7c02 */ /* 0x000fc80008000f00 */
[----:B------:R-:W-:Y:S01]  /*2880*/  @!P4 LOP3.LUT R77, R77, 0x1, RZ, 0xc0, !PT ;  /* 0x000000014d4dc812 */ /* 0x000fe200078ec0ff */
[----:B------:R-:W-:-:S04]  /*2890*/  @!P2 IMAD.WIDE.U32 R18, R75, 0x8, R18 ;  /* 0x000000084b12a825 */ /* 0x000fc800078e0012 */
[----:B------:R-:W-:Y:S02]  /*28a0*/  @!P4 IMAD R74, R77, R20, RZ ;  /* 0x000000144d4ac224 */ /* 0x000fe400078e02ff */
[----:B------:R-:W1:Y:S01]  /*28b0*/  @!P4 LDC.64 R20, c[0x0][0x248] ;  /* 0x00009200ff14cb82 */ /* 0x000e620000000a00 */
[----:B------:R-:W2:Y:S01]  /*28c0*/  @!P2 LDG.E.64 R18, desc[UR10][R18.64] ;  /* 0x0000000a1212a981 */ /* 0x000ea2000c1e1b00 */
[----:B------:R-:W-:-:S05]  /*28d0*/  @!P4 IMAD R74, R74, R71, RZ ;  /* 0x000000474a4ac224 */ /* 0x000fca00078e02ff */
[----:B------:R-:W-:-:S05]  /*28e0*/  @!P4 SHF.L.U32 R75, R74, 0x1, RZ ;  /* 0x000000014a4bc819 */ /* 0x000fca00000006ff */
[----:B-1----:R-:W-:Y:S02]  /*28f0*/  @!P4 IMAD.WIDE R20, R75, 0x4, R20 ;  /* 0x000000044b14c825 */ /* 0x002fe400078e0214 */
[----:B------:R-:W1:Y:S02]  /*2900*/  @!P5 S2R R75, SR_CTAID.Y ;  /* 0x00000000004bd919 */ /* 0x000e640000002600 */
[----:B------:R-:W-:Y:S02]  /*2910*/  @!P4 IMAD.WIDE.U32 R20, R23, 0x8, R20 ;  /* 0x000000081714c825 */ /* 0x000fe400078e0014 */
[----:B------:R-:W1:Y:S04]  /*2920*/  @!P5 LDC R23, c[0x0][0x10] ;  /* 0x00000400ff17db82 */ /* 0x000e680000000800 */
[----:B------:R-:W3:Y:S01]  /*2930*/  @!P4 LDG.E.64 R20, desc[UR10][R20.64] ;  /* 0x0000000a1414c981 */ /* 0x000ee2000c1e1b00 */
[----:B-1----:R-:W-:-:S02]  /*2940*/  @!P5 IMAD R75, R22, R23, R75 ;  /* 0x00000017164bd224 */ /* 0x002fc400078e024b */
[----:B0-----:R-:W-:Y:S01]  /*2950*/  @!P1 FADD.FTZ R24, R24, R16 ;  /* 0x0000001018189221 */ /* 0x001fe20000010000 */
[----:B------:R-:W-:-:S04]  /*2960*/  MOV R16, UR4 ;  /* 0x0000000400107c02 */ /* 0x000fc80008000f00 */
[----:B------:R-:W-:-:S05]  /*2970*/  @!P5 LOP3.LUT R16, R16, 0x1, RZ, 0xc0, !PT ;  /* 0x000000011010d812 */ /* 0x000fca00078ec0ff */
[----:B------:R-:W-:Y:S02]  /*2980*/  @!P5 IMAD R16, R16, R23, RZ ;  /* 0x000000171010d224 */ /* 0x000fe400078e02ff */
[----:B------:R-:W0:Y:S02]  /*2990*/  @!P5 LDC.64 R22, c[0x0][0x248] ;  /* 0x00009200ff16db82 */ /* 0x000e240000000a00 */
[----:B------:R-:W-:-:S05]  /*29a0*/  @!P5 IMAD R16, R16, R71, RZ ;  /* 0x000000471010d224 */ /* 0x000fca00078e02ff */
[----:B------:R-:W-:-:S05]  /*29b0*/  @!P5 SHF.L.U32 R77, R16, 0x1, RZ ;  /* 0x00000001104dd819 */ /* 0x000fca00000006ff */
[----:B0-----:R-:W-:-:S04]  /*29c0*/  @!P5 IMAD.WIDE R22, R77, 0x4, R22 ;  /* 0x000000044d16d825 */ /* 0x001fc800078e0216 */
[----:B------:R-:W-:-:S06]  /*29d0*/  @!P5 IMAD.WIDE.U32 R22, R75, 0x8, R22 ;  /* 0x000000084b16d825 */ /* 0x000fcc00078e0016 */
        /* <DEDUP_REMOVED lines=12> */
.L_x_3160:
        /* <DEDUP_REMOVED lines=8> */
[----:B------:R-:W-:Y:S01]  /*2b20*/  ULOP3.LUT UR7, UR4, 0x1, URZ, 0xc0, !UPT ;  /* 0x0000000104077892 */ /* 0x000fe2000f8ec03f */
[----:B------:R-:W-:-:S03]  /*2b30*/  ULDC UR8, c[0x0][0x10] ;  /* 0x0000040000087ab9 */ /* 0x000fc60000000800 */
[----:B------:R-:W-:-:S06]  /*2b40*/  UIMAD UR7, UR7, UR8, URZ ;  /* 0x00000008070772a4 */ /* 0x000fcc000f8e023f */
[----:B------:R-:W-:-:S05]  /*2b50*/  IMAD R18, R71, UR7, RZ ;  /* 0x0000000747127c24 */ /* 0x000fca000f8e02ff */
[----:B------:R-:W-:-:S05]  /*2b60*/  SHF.L.U32 R19, R18, 0x1, RZ ;  /* 0x0000000112137819 */ /* 0x000fca00000006ff */
[----:B--2---:R-:W-:-:S04]  /*2b70*/  IMAD.WIDE R16, R19, 0x4, R16 ;  /* 0x0000000413107825 */ /* 0x004fc800078e0210 */
[----:B-1----:R-:W-:-:S04]  /*2b80*/  IMAD R19, R72, UR8, R21 ;  /* 0x0000000848137c24 */ /* 0x002fc8000f8e0215 */
[----:B------:R-:W-:-:S06]  /*2b90*/  IMAD.WIDE.U32 R16, R19, 0x8, R16 ;  /* 0x0000000813107825 */ /* 0x000fcc00078e0010 */
[----:B------:R-:W0:Y:S02]  /*2ba0*/  LDG.E.64 R16, desc[UR10][R16.64] ;  /* 0x0000000a10107981 */ /* 0x000e24000c1e1b00 */
[----:B0-----:R-:W-:Y:S01]  /*2bb0*/  FADD.FTZ R24, R24, R16 ;  /* 0x0000001018187221 */ /* 0x001fe20000010000 */
[----:B------:R-:W-:-:S07]  /*2bc0*/  FADD.FTZ R25, R25, R17 ;  /* 0x0000001119197221 */ /* 0x000fce0000010000 */
.L_x_3163:
[----:B------:R-:W-:Y:S05]  /*2bd0*/  BSYNC B0 ;  /* 0x0000000000007941 */ /* 0x000fea0003800000 */
.L_x_3162:
[----:B------:R-:W-:Y:S05]  /*2be0*/  @!P2 BRA `(.L_x_3157) ;  /* 0x000000000084a947 */ /* 0x000fea0003800000 */
[C---:B------:R-:W-:Y:S02]  /*2bf0*/  IADD3 R23, R72.reuse, 0x1, RZ ;  /* 0x0000000148177810 */ /* 0x040fe40007ffe0ff */
[----:B------:R-:W-:Y:S02]  /*2c00*/  IADD3 R73, R72, 0x2, RZ ;  /* 0x0000000248497810 */ /* 0x000fe40007ffe0ff */
[----:B------:R-:W-:Y:S02]  /*2c10*/  ISETP.EQ.OR P2, PT, R23, UR9, P3 ;  /* 0x0000000917007c0c */ /* 0x000fe40009f42670 */
[----:B------:R-:W-:Y:S02]  /*2c20*/  ISETP.EQ.OR P1, PT, R73, UR9, P3 ;  /* 0x0000000949007c0c */ /* 0x000fe40009f22670 */
[----:B------:R-:W-:Y:S02]  /*2c30*/  MOV R17, UR4 ;  /* 0x0000000400117c02 */ /* 0x000fe40008000f00 */
[----:B------:R-:W-:-:S02]  /*2c40*/  ISETP.EQ.OR P1, PT, R20, 0x2, P1 ;  /* 0x000000021400780c */ /* 0x000fc40000f22670 */
[----:B------:R-:W-:-:S05]  /*2c50*/  MOV R21, UR4 ;  /* 0x0000000400157c02 */ /* 0x000fca0008000f00 */
[----:B------:R-:W1:Y:S01]  /*2c60*/  @!P2 S2R R18, SR_CTAID.Y ;  /* 0x000000000012a919 */ /* 0x000e620000002600 */
[----:B------:R-:W2:Y:S01]  /*2c70*/  @!P2 LDC R16, c[0x0][0x10] ;  /* 0x00000400ff10ab82 */ /* 0x000ea20000000800 */
[----:B------:R-:W-:-:S04]  /*2c80*/  @!P2 LOP3.LUT R17, R17, 0x1, RZ, 0xc0, !PT ;  /* 0x000000011111a812 */ /* 0x000fc800078ec0ff */
[----:B------:R-:W3:Y:S01]  /*2c90*/  @!P1 S2R R22, SR_CTAID.Y ;  /* 0x0000000000169919 */ /* 0x000ee20000002600 */
[----:B------:R-:W-:Y:S02]  /*2ca0*/  @!P1 LOP3.LUT R21, R21, 0x1, RZ, 0xc0, !PT ;  /* 0x0000000115159812 */ /* 0x000fe400078ec0ff */
[----:B------:R-:W4:Y:S01]  /*2cb0*/  @!P1 LDC R72, c[0x0][0x10] ;  /* 0x00000400ff489b82 */ /* 0x000f220000000800 */
[----:B--2---:R-:W-:-:S04]  /*2cc0*/  @!P2 IMAD R20, R17, R16, RZ ;  /* 0x000000101114a224 */ /* 0x004fc800078e02ff */
[-C--:B------:R-:W-:Y:S02]  /*2cd0*/  @!P2 IMAD R20, R20, R71.reuse, RZ ;  /* 0x000000471414a224 */ /* 0x080fe400078e02ff */
[----:B-1----:R-:W-:Y:S02]  /*2ce0*/  @!P2 IMAD R23, R23, R16, R18 ;  /* 0x000000101717a224 */ /* 0x002fe400078e0212 */
[----:B------:R-:W1:Y:S01]  /*2cf0*/  @!P2 LDC.64 R18, c[0x0][0x248] ;  /* 0x00009200ff12ab82 */ /* 0x000e620000000a00 */
[-C--:B----4-:R-:W-:Y:S01]  /*2d00*/  @!P1 IMAD R74, R21, R72.reuse, RZ ;  /* 0x00000048154a9224 */ /* 0x090fe200078e02ff */
[----:B------:R-:W-:Y:S01]  /*2d10*/  @!P2 SHF.L.U32 R21, R20, 0x1, RZ ;  /* 0x000000011415a819 */ /* 0x000fe200000006ff */
[----:B---3--:R-:W-:Y:S02]  /*2d20*/  @!P1 IMAD R73, R73, R72, R22 ;  /* 0x0000004849499224 */ /* 0x008fe400078e0216 */
[----:B------:R-:W-:-:S03]  /*2d30*/  @!P1 IMAD R74, R74, R71, RZ ;  /* 0x000000474a4a9224 */ /* 0x000fc600078e02ff */
[----:B------:R-:W2:Y:S01]  /*2d40*/  @!P1 LDC.64 R16, c[0x0][0x248] ;  /* 0x00009200ff109b82 */ /* 0x000ea20000000a00 */
[----:B-1----:R-:W-:Y:S01]  /*2d50*/  @!P2 IMAD.WIDE R20, R21, 0x4, R18 ;  /* 0x000000041514a825 */ /* 0x002fe200078e0212 */
[----:B------:R-:W-:-:S05]  /*2d60*/  @!P1 SHF.L.U32 R19, R74, 0x1, RZ ;  /* 0x000000014a139819 */ /* 0x000fca00000006ff */
[----:B--2---:R-:W-:-:S04]  /*2d70*/  @!P1 IMAD.WIDE R18, R19, 0x4, R16 ;  /* 0x0000000413129825 */ /* 0x004fc800078e0210 */
        /* <DEDUP_REMOVED lines=8> */
.L_x_3157:
[----:B------:R-:W-:Y:S01]  /*2e00*/  ULDC.64 UR14, c[0x0][0x218] ;  /* 0x00008600000e7ab9 */ /* 0x000fe20000000a00 */
[----:B------:R-:W-:Y:S01]  /*2e10*/  LOP3.LUT P1, RZ, R4, UR9, RZ, 0xfc, !PT ;  /* 0x0000000904ff7c12 */ /* 0x000fe2000f82fcff */
[----:B------:R-:W2:Y:S01]  /*2e20*/  S2UR UR8, SR_CgaCtaId ;  /* 0x00000000000879c3 */ /* 0x000ea20000008800 */
[----:B------:R-:W-:Y:S01]  /*2e30*/  ISETP.EQ.U32.AND P2, PT, RZ, UR14, PT ;  /* 0x0000000eff007c0c */ /* 0x000fe2000bf42070 */
[----:B------:R-:W-:Y:S01]  /*2e40*/  UMOV UR7, 0x400 ;  /* 0x0000040000077882 */ /* 0x000fe20000000000 */
[----:B-1----:R-:W-:Y:S01]  /*2e50*/  MOV R23, UR6 ;  /* 0x0000000600177c02 */ /* 0x002fe20008000f00 */
[----:B------:R-:W-:Y:S01]  /*2e60*/  IMAD.IADD R21, R59, 0x1, R62 ;  /* 0x000000013b157824 */ /* 0x000fe200078e023e */
[----:B------:R-:W-:Y:S01]  /*2e70*/  ISETP.EQ.OR.EX P1, PT, RZ, UR15, P1, P2 ;  /* 0x0000000fff007c0c */ /* 0x000fe20008f22720 */
[----:B------:R-:W-:Y:S02]  /*2e80*/  ULDC.64 UR14, c[0x0][0x278] ;  /* 0x00009e00000e7ab9 */ /* 0x000fe40000000a00 */
[----:B------:R-:W1:Y:S08]  /*2e90*/  LDC.64 R18, c[0x0][0x228] ;  /* 0x00008a00ff127b82 */ /* 0x000e700000000a00 */
[----:B------:R-:W3:Y:S08]  /*2ea0*/  LDC.64 R16, c[0x0][0x230] ;  /* 0x00008c00ff107b82 */ /* 0x000ef00000000a00 */
[----:B------:R-:W4:Y:S01]  /*2eb0*/  @!P1 LDC.64 R72, c[0x0][0x218] ;  /* 0x00008600ff489b82 */ /* 0x000f220000000a00 */
[----:B--2---:R-:W-:-:S03]  /*2ec0*/  ULEA UR7, UR8, UR7, 0x18 ;  /* 0x0000000708077291 */ /* 0x004fc6000f8ec03f */
[----:B------:R-:W-:Y:S02]  /*2ed0*/  ULDC UR8, c[0x0][0x2a4] ;  /* 0x0000a90000087ab9 */ /* 0x000fe40000000800 */
[----:B------:R-:W-:Y:S01]  /*2ee0*/  @!P1 FMUL.FTZ R22, R24, UR8 ;  /* 0x0000000818169c20 */ /* 0x000fe20008410000 */
[----:B-1----:R-:W-:-:S03]  /*2ef0*/  IMAD.WIDE R74, R21, 0x4, R18 ;  /* 0x00000004154a7825 */ /* 0x002fc600078e0212 */
[----:B------:R0:W-:Y:S01]  /*2f00*/  @!P3 STS.64 [UR7+0xe0], R24 ;  /* 0x0000e018ff00b988 */ /* 0x0001e20008000a07 */
[----:B---3--:R-:W-:-:S04]  /*2f10*/  IMAD.WIDE R18, R21, 0x4, R16 ;  /* 0x0000000415127825 */ /* 0x008fc800078e0210 */
[----:B----4-:R-:W-:-:S04]  /*2f20*/  @!P1 IMAD.WIDE R72, R23, 0x8, R72 ;  /* 0x0000000817489825 */ /* 0x010fc800078e0248 */
[----:B------:R-:W-:-:S05]  /*2f30*/  @!P1 FMUL.FTZ R23, R25, UR8 ;  /* 0x0000000819179c20 */ /* 0x000fca0008410000 */
[----:B------:R-:W-:Y:S01]  /*2f40*/  @!P1 STG.E.64 desc[UR10][R72.64], R22 ;  /* 0x0000001648009986 */ /* 0x000fe2000c101b0a */
[----:B------:R-:W-:Y:S06]  /*2f50*/  BAR.SYNC.DEFER_BLOCKING 0x0 ;  /* 0x0000000000007b1d */ /* 0x000fec0000010000 */
[----:B------:R-:W2:Y:S04]  /*2f60*/  LDG.E.64 R16, desc[UR10][R74.64] ;  /* 0x0000000a4a107981 */ /* 0x000ea8000c1e1b00 */
[----:B------:R-:W2:Y:S01]  /*2f70*/  LDG.E.64 R18, desc[UR10][R18.64] ;  /* 0x0000000a12127981 */ /* 0x000ea2000c1e1b00 */
[----:B------:R-:W-:-:S02]  /*2f80*/  ISETP.NE.AND P5, PT, RZ, UR12, PT ;  /* 0x0000000cff007c0c */ /* 0x000fc4000bfa5270 */
[----:B------:R-:W-:Y:S01]  /*2f90*/  SHF.L.U32 R52, R52, 0x10, RZ ;  /* 0x0000001034347819 */ /* 0x000fe200000006ff */
[----:B------:R-:W1:Y:S01]  /*2fa0*/  LDS.64 R20, [UR7+0xe0] ;  /* 0x0000e007ff147984 */ /* 0x000e620008000a00 */
[----:B------:R-:W-:Y:S02]  /*2fb0*/  SHF.L.U32 R70, R70, 0x10, RZ ;  /* 0x0000001046467819 */ /* 0x000fe400000006ff */
[----:B------:R-:W-:Y:S02]  /*2fc0*/  ISETP.GE.U32.AND P2, PT, R56, UR14, PT ;  /* 0x0000000e38007c0c */ /* 0x000fe4000bf46070 */
[----:B0-----:R-:W-:Y:S02]  /*2fd0*/  SHF.L.U32 R24, R50, 0x10, RZ ;  /* 0x0000001032187819 */ /* 0x001fe400000006ff */
[----:B------:R-:W-:Y:S02]  /*2fe0*/  SHF.L.U32 R25, R39, 0x10, RZ ;  /* 0x0000001027197819 */ /* 0x000fe400000006ff */
[----:B------:R-:W-:-:S02]  /*2ff0*/  ISETP.GE.AND.EX P2, PT, R47, UR15, PT, P2 ;  /* 0x0000000f2f007c0c */ /* 0x000fc4000bf46320 */
[----:B------:R-:W-:Y:S02]  /*3000*/  SHF.L.U32 R51, R51, 0x10, RZ ;  /* 0x0000001033337819 */ /* 0x000fe400000006ff */
[----:B------:R-:W-:Y:S02]  /*3010*/  ISETP.GT.U32.OR P2, PT, R4, 0x2ff, P2 ;  /* 0x000002ff0400780c */ /* 0x000fe40001744470 */
[----:B------:R-:W-:Y:S01]  /*3020*/  SHF.L.U32 R38, R38, 0x10, RZ ;  /* 0x0000001026267819 */ /* 0x000fe200000006ff */
[----:B-1----:R-:W-:-:S05]  /*3030*/  FMUL.FTZ R20, R20, UR8 ;  /* 0x0000000814147c20 */ /* 0x002fca0008410000 */
[----:B------:R-:W-:-:S13]  /*3040*/  R2UR UR7, R20 ;  /* 0x00000000140772ca */ /* 0x000fda00000e0000 */
[----:B------:R-:W-:Y:S01]  /*3050*/  MOV R20, UR7 ;  /* 0x0000000700147c02 */ /* 0x000fe20008000f00 */
[----:B------:R-:W-:Y:S01]  /*3060*/  FADD.FTZ R70, R70, -UR7 ;  /* 0x8000000746467e21 */ /* 0x000fe20008010000 */
[----:B------:R-:W-:Y:S01]  /*3070*/  FADD.FTZ R24, R24, -UR7 ;  /* 0x8000000718187e21 */ /* 0x000fe20008010000 */
[----:B------:R-:W-:Y:S02]  /*3080*/  FADD.FTZ R25, R25, -UR7 ;  /* 0x8000000719197e21 */ /* 0x000fe40008010000 */
[----:B------:R-:W-:-:S04]  /*3090*/  FMUL.FTZ R20, R20, UR7 ;  /* 0x0000000714147c20 */ /* 0x000fc80008410000 */
[----:B------:R-:W-:-:S05]  /*30a0*/  FFMA.FTZ R20, R21, UR8, -R20 ;  /* 0x0000000815147c23 */ /* 0x000fca0008010814 */
[----:B------:R-:W-:-:S13]  /*30b0*/  FSETP.GTU.FTZ.AND P1, PT, R20, RZ, PT ;  /* 0x000000ff1400720b */ /* 0x000fda0003f3c000 */
[----:B------:R-:W-:Y:S01]  /*30c0*/  VOTEU.ANY UP0, P1 ;  /* 0x00000000003f7886 */ /* 0x000fe20000800100 */
[----:B------:R-:W-:-:S04]  /*30d0*/  PLOP3.LUT P1, PT, PT, PT, UP0, 0x80, 0x0 ;  /* 0x000000000000781c */ /* 0x000fc80003f2f008 */
[----:B------:R-:W-:-:S09]  /*30e0*/  @UP0 ULDC UR8, c[0x0][0x238] ;  /* 0x00008e0000080ab9 */ /* 0x000fd20000000800 */
[----:B------:R-:W-:Y:S01]  /*30f0*/  @P1 FADD.FTZ R20, R20, UR8 ;  /* 0x0000000814141e21 */ /* 0x000fe20008010000 */
[----:B------:R-:W-:-:S05]  /*3100*/  UMOV UR8, 0x3f800000 ;  /* 0x3f80000000087882 */ /* 0x000fca0000000000 */
[----:B------:R-:W0:Y:S02]  /*3110*/  @P1 MUFU.RSQ R20, R20 ;  /* 0x0000001400141308 */ /* 0x000e240000001400 */
[----:B0-----:R-:W-:Y:S01]  /*3120*/  @P1 R2UR UR13, R20 ;  /* 0x00000000140d12ca */ /* 0x001fe200000e0000 */
[----:B------:R-:W-:Y:S01]  /*3130*/  FADD.FTZ R20, R52, -UR7 ;  /* 0x8000000734147e21 */ /* 0x000fe20008010000 */
[----:B------:R-:W-:-:S04]  /*3140*/  ISETP.GE.U32.AND P1, PT, R57, UR14, PT ;  /* 0x0000000e39007c0c */ /* 0x000fc8000bf26070 */
[----:B------:R-:W-:-:S04]  /*3150*/  ISETP.GE.AND.EX P1, PT, R45, UR15, PT, P1 ;  /* 0x0000000f2d007c0c */ /* 0x000fc8000bf26310 */
[----:B------:R-:W-:-:S03]  /*3160*/  ISETP.GT.U32.OR P1, PT, R4, 0x2ff, P1 ;  /* 0x000002ff0400780c */ /* 0x000fc60000f24470 */
[----:B------:R-:W-:Y:S02]  /*3170*/  @UP0 UMOV UR8, UR13 ;  /* 0x0000000d00080c82 */ /* 0x000fe40008000000 */
[----:B------:R-:W-:Y:S01]  /*3180*/  FMUL.FTZ R39, R20, UR8 ;  /* 0x0000000814277c20 */ /* 0x000fe20008410000 */
[----:B------:R-:W-:-:S03]  /*3190*/  FMUL.FTZ R70, R70, UR8 ;  /* 0x0000000846467c20 */ /* 0x000fc60008410000 */
        /* <DEDUP_REMOVED lines=13> */
.L_x_3164:
        /* <DEDUP_REMOVED lines=14> */
.L_x_3166:
[----:B------:R-:W-:Y:S05]  /*3350*/  BSYNC B0 ;  /* 0x0000000000007941 */ /* 0x000fea0003800000 */
.L_x_3165:
[----:B------:R-:W-:Y:S01]  /*3360*/  FMUL.FTZ R21, R24, UR8 ;  /* 0x0000000818157c20 */ /* 0x000fe20008410000 */
[----:B------:R-:W-:Y:S01]  /*3370*/  FMUL.FTZ R20, R25, UR8 ;  /* 0x0000000819147c20 */ /* 0x000fe20008410000 */
[----:B------:R-:W-:Y:S01]  /*3380*/  FADD.FTZ R51, R51, -UR7 ;  /* 0x8000000733337e21 */ /* 0x000fe20008010000 */
[----:B------:R-:W-:Y:S01]  /*3390*/  FADD.FTZ R38, R38, -UR7 ;  /* 0x8000000726267e21 */ /* 0x000fe20008010000 */
        /* <DEDUP_REMOVED lines=13> */
.L_x_3167:
        /* <DEDUP_REMOVED lines=14> */
.L_x_3169:
[----:B------:R-:W-:Y:S05]  /*3550*/  BSYNC B0 ;  /* 0x0000000000007941 */ /* 0x000fea0003800000 */
.L_x_3168:
[----:B------:R-:W-:Y:S01]  /*3560*/  FMUL.FTZ R51, R51, UR8 ;  /* 0x0000000833337c20 */ /* 0x000fe20008410000 */
[----:B------:R-:W-:Y:S01]  /*3570*/  FMUL.FTZ R38, R38, UR8 ;  /* 0x0000000826267c20 */ /* 0x000fe20008410000 */
[----:B------:R-:W-:Y:S02]  /*3580*/  SHF.L.U32 R53, R53, 0x10, RZ ;  /* 0x0000001035357819 */ /* 0x000fe400000006ff */
[----:B------:R-:W-:Y:S01]  /*3590*/  SHF.L.U32 R37, R37, 0x10, RZ ;  /* 0x0000001025257819 */ /* 0x000fe200000006ff */
[----:B------:R-:W-:Y:S01]  /*35a0*/  FFMA.FTZ R51, R16, R51, R18 ;  /* 0x0000003310337223 */ /* 0x000fe20000010012 */
[----:B------:R-:W-:Y:S01]  /*35b0*/  FFMA.FTZ R38, R17, R38, R19 ;  /* 0x0000002611267223 */ /* 0x000fe20000010013 */
[----:B------:R-:W-:Y:S06]  /*35c0*/  @!P5 BRA `(.L_x_3170) ;  /* 0x000000000028d947 */ /* 0x000fec0003800000 */
        /* <DEDUP_REMOVED lines=10> */
.L_x_3170:
        /* <DEDUP_REMOVED lines=14> */
.L_x_3172:
[----:B------:R-:W-:Y:S05]  /*3750*/  BSYNC B0 ;  /* 0x0000000000007941 */ /* 0x000fea0003800000 */
.L_x_3171:
[----:B------:R-:W-:Y:S01]  /*3760*/  PRMT R38, R40, 0x7632, R38 ;  /* 0x0000763228267816 */ /* 0x000fe20000000026 */
[----:B------:R-:W-:Y:S01]  /*3770*/  FADD.FTZ R53, R53, -UR7 ;  /* 0x8000000735357e21 */ /* 0x000fe20008010000 */
[----:B-1----:R-:W-:Y:S01]  /*3780*/  SHF.R.S32.HI R25, RZ, 0x1f, R54 ;  /* 0x0000001fff197819 */ /* 0x002fe20000011436 */
[----:B------:R-:W-:Y:S01]  /*3790*/  FADD.FTZ R37, R37, -UR7 ;  /* 0x8000000725257e21 */ /* 0x000fe20008010000 */
[----:B------:R-:W-:Y:S01]  /*37a0*/  ISETP.GE.U32.AND P1, PT, R55, UR14, PT ;  /* 0x0000000e37007c0c */ /* 0x000fe2000bf26070 */
[----:B------:R-:W-:Y:S01]  /*37b0*/  FMUL.FTZ R53, R53, UR8 ;  /* 0x0000000835357c20 */ /* 0x000fe20008410000 */
[----:B------:R-:W-:Y:S01]  /*37c0*/  ISETP.GE.U32.AND P2, PT, R54, UR14, PT ;  /* 0x0000000e36007c0c */ /* 0x000fe2000bf46070 */
[----:B------:R-:W-:Y:S01]  /*37d0*/  FMUL.FTZ R20, R37, UR8 ;  /* 0x0000000825147c20 */ /* 0x000fe20008410000 */
[----:B------:R-:W-:Y:S01]  /*37e0*/  SHF.R.S32.HI R24, RZ, 0x1f, R5 ;  /* 0x0000001fff187819 */ /* 0x000fe20000011405 */
[----:B------:R-:W-:Y:S01]  /*37f0*/  IMAD.U32 R41, R41, 0x10000, RZ ;  /* 0x0001000029297824 */ /* 0x000fe200078e00ff */
[----:B------:R-:W-:Y:S01]  /*3800*/  ISETP.GE.U32.AND P3, PT, R5, UR14, PT ;  /* 0x0000000e05007c0c */ /* 0x000fe2000bf66070 */
[----:B------:R-:W-:Y:S01]  /*3810*/  FFMA.FTZ R53, R16, R53, R18 ;  /* 0x0000003510357223 */ /* 0x000fe20000010012 */
[----:B------:R-:W-:-:S02]  /*3820*/  SHF.L.U32 R40, R40, 0x10, RZ ;  /* 0x0000001028287819 */ /* 0x000fc400000006ff */
[----:B------:R-:W-:Y:S02]  /*3830*/  SHF.L.U32 R38, R38, 0x10, RZ ;  /* 0x0000001026267819 */ /* 0x000fe400000006ff */
[----:B------:R-:W-:Y:S01]  /*3840*/  ISETP.GE.AND.EX P1, PT, R49, UR15, PT, P1 ;  /* 0x0000000f31007c0c */ /* 0x000fe2000bf26310 */
[----:B------:R-:W-:Y:S01]  /*3850*/  FADD.FTZ R37, R40, -UR7 ;  /* 0x8000000728257e21 */ /* 0x000fe20008010000 */
[----:B------:R-:W-:Y:S01]  /*3860*/  ISETP.GE.AND.EX P2, PT, R25, UR15, PT, P2 ;  /* 0x0000000f19007c0c */ /* 0x000fe2000bf46320 */
[----:B------:R-:W-:Y:S01]  /*3870*/  FADD.FTZ R38, R38, -UR7 ;  /* 0x8000000726267e21 */ /* 0x000fe20008010000 */
[----:B------:R-:W-:Y:S01]  /*3880*/  ISETP.GE.AND.EX P3, PT, R24, UR15, PT, P3 ;  /* 0x0000000f18007c0c */ /* 0x000fe2000bf66330 */
[----:B------:R-:W-:Y:S01]  /*3890*/  FFMA.FTZ R40, R17, R20, R19 ;  /* 0x0000001411287223 */ /* 0x000fe20000010013 */
[C---:B------:R-:W-:Y:S02]  /*38a0*/  ISETP.GT.U32.OR P1, PT, R4.reuse, 0x2ff, P1 ;  /* 0x000002ff0400780c */ /* 0x040fe40000f24470 */
[----:B------:R-:W-:-:S02]  /*38b0*/  ISETP.GT.U32.OR P2, PT, R4, 0x2ff, P2 ;  /* 0x000002ff0400780c */ /* 0x000fc40001744470 */
[----:B------:R-:W-:Y:S02]  /*38c0*/  ISETP.GT.U32.OR P3, PT, R4, 0x2ff, P3 ;  /* 0x000002ff0400780c */ /* 0x000fe40001f64470 */
[----:B------:R-:W-:Y:S01]  /*38d0*/  SHF.L.U32 R36, R36, 0x10, RZ ;  /* 0x0000001024247819 */ /* 0x000fe200000006ff */
[----:B------:R-:W-:Y:S10]  /*38e0*/  @!P5 BRA `(.L_x_3173) ;  /* 0x000000000028d947 */ /* 0x000ff40003800000 */
[----:B0-2---:R-:W-:Y:S01]  /*38f0*/  FMUL.FTZ R23, R40, -1.4426950216293334961 ;  /* 0xbfb8aa3b28177820 */ /* 0x005fe20000410000 */
        /* <DEDUP_REMOVED lines=9> */
.L_x_3173:
[----:B------:R-:W-:Y:S04]  /*3990*/  BSSY B0, `(.L_x_3174) ;  /* 0x000000e000007945 */ /* 0x000fe80003800000 */
[----:B------:R-:W-:Y:S05]  /*39a0*/  @P1 BRA `(.L_x_3175) ;  /* 0x0000000000301947 */ /* 0x000fea0003800000 */
[----:B------:R-:W-:Y:S01]  /*39b0*/  ULDC.64 UR16, c[0x0][0x270] ;  /* 0x00009c0000107ab9 */ /* 0x000fe20000000a00 */
[----:B------:R-:W-:Y:S01]  /*39c0*/  MOV R20, R66 ;  /* 0x0000004200147202 */ /* 0x000fe20000000f00 */
[----:B0-2---:R-:W-:Y:S01]  /*39d0*/  IMAD R22, R49, UR16, RZ ;  /* 0x0000001031167c24 */ /* 0x005fe2000f8e02ff */
        /* <DEDUP_REMOVED lines=9> */
.L_x_3175:
[----:B------:R-:W-:Y:S05]  /*3a70*/  BSYNC B0 ;  /* 0x0000000000007941 */ /* 0x000fea0003800000 */
.L_x_3174:
        /* <DEDUP_REMOVED lines=17> */
.L_x_3176:
        /* <DEDUP_REMOVED lines=10> */
[----:B012---:R-:W-:-:S02]  /*3c30*/  LEA R22, P1, R20, UR16, 0x1 ;  /* 0x0000001014167c11 */ /* 0x007fc4000f8208ff */
[----:B------:R-:W-:-:S04]  /*3c40*/  IADD3 R25, R21, R25, RZ ;  /* 0x0000001915197210 */ /* 0x000fc80007ffe0ff */
[----:B------:R-:W-:-:S05]  /*3c50*/  LEA.HI.X R23, R20, UR17, R25, 0x1, P1 ;  /* 0x0000001114177c11 */ /* 0x000fca00088f0c19 */
[----:B------:R3:W-:Y:S02]  /*3c60*/  STG.E desc[UR10][R22.64], R37 ;  /* 0x0000002516007986 */ /* 0x0007e4000c10190a */
.L_x_3178:
[----:B------:R-:W-:Y:S05]  /*3c70*/  BSYNC B0 ;  /* 0x0000000000007941 */ /* 0x000fea0003800000 */
.L_x_3177:
        /* <DEDUP_REMOVED lines=17> */
.L_x_3179:
[----:B------:R-:W-:Y:S04]  /*3d90*/  BSSY B0, `(.L_x_3180) ;  /* 0x000000e000007945 */ /* 0x000fe80003800000 */
[----:B------:R-:W-:Y:S05]  /*3da0*/  @P3 BRA `(.L_x_3181) ;  /* 0x0000000000303947 */ /* 0x000fea0003800000 */
[----:B------:R-:W-:Y:S01]  /*3db0*/  ULDC.64 UR16, c[0x0][0x270] ;  /* 0x00009c0000107ab9 */ /* 0x000fe20000000a00 */
[----:B------:R-:W-:Y:S01]  /*3dc0*/  MOV R20, R66 ;  /* 0x0000004200147202 */ /* 0x000fe20000000f00 */
[----:B------:R-:W-:Y:S01]  /*3dd0*/  IMAD R24, R24, UR16, RZ ;  /* 0x0000001018187c24 */ /* 0x000fe2000f8e02ff */
[----:B------:R-:W-:Y:S02]  /*3de0*/  MOV R21, R69 ;  /* 0x0000004500157202 */ /* 0x000fe40000000f00 */
[----:B------:R-:W-:Y:S01]  /*3df0*/  F2FP.BF16.F32.PACK_AB R41, R40, R41 ;  /* 0x000000292829723e */ /* 0x000fe200000010ff */
[C---:B0123--:R-:W-:Y:S02]  /*3e00*/  IMAD R23, R5.reuse, UR17, R24 ;  /* 0x0000001105177c24 */ /* 0x04ffe4000f8e0218 */
[----:B------:R-:W-:Y:S01]  /*3e10*/  IMAD.WIDE.U32 R20, R5, UR16, R20 ;  /* 0x0000001005147c25 */ /* 0x000fe2000f8e0014 */
[----:B------:R-:W-:Y:S02]  /*3e20*/  ULDC.64 UR16, c[0x0][0x210] ;  /* 0x0000840000107ab9 */ /* 0x000fe40000000a00 */
[----:B------:R-:W-:-:S02]  /*3e30*/  LEA R22, P1, R20, UR16, 0x1 ;  /* 0x0000001014167c11 */ /* 0x000fc4000f8208ff */
[----:B------:R-:W-:-:S04]  /*3e40*/  IADD3 R23, R21, R23, RZ ;  /* 0x0000001715177210 */ /* 0x000fc80007ffe0ff */
[----:B------:R-:W-:-:S05]  /*3e50*/  LEA.HI.X R23, R20, UR17, R23, 0x1, P1 ;  /* 0x0000001114177c11 */ /* 0x000fca00088f0c17 */
[----:B------:R4:W-:Y:S02]  /*3e60*/  STG.E desc[UR10][R22.64], R41 ;  /* 0x0000002916007986 */ /* 0x0009e4000c10190a */
.L_x_3181:
[----:B------:R-:W-:Y:S05]  /*3e70*/  BSYNC B0 ;  /* 0x0000000000007941 */ /* 0x000fea0003800000 */
.L_x_3180:
[----:B01234-:R-:W-:Y:S01]  /*3e80*/  SHF.L.U32 R23, R43, 0x10, RZ ;  /* 0x000000102b177819 */ /* 0x01ffe200000006ff */
[----:B------:R-:W-:Y:S01]  /*3e90*/  IMAD.U32 R40, R61, 0x10000, RZ ;  /* 0x000100003d287824 */ /* 0x000fe200078e00ff */
[----:B------:R-:W-:Y:S01]  /*3ea0*/  SHF.L.U32 R21, R34, 0x10, RZ ;  /* 0x0000001022157819 */ /* 0x000fe200000006ff */
[----:B------:R-:W-:Y:S01]  /*3eb0*/  FADD.FTZ R25, R25, -UR7 ;  /* 0x8000000719197e21 */ /* 0x000fe20008010000 */
        /* <DEDUP_REMOVED lines=14> */
[----:B------:R-:W-:Y:S01]  /*3fa0*/  SHF.R.S32.HI R20, RZ, 0x1f, R6 ;  /* 0x0000001fff147819 */ /* 0x000fe20000011406 */
[----:B------:R-:W-:Y:S01]  /*3fb0*/  FADD.FTZ R44, R44, -UR7 ;  /* 0x800000072c2c7e21 */ /* 0x000fe20008010000 */
[----:B------:R-:W-:Y:S01]  /*3fc0*/  SHF.R.S32.HI R42, RZ, 0x1f, R7 ;  /* 0x0000001fff2a7819 */ /* 0x000fe20000011407 */
[----:B------:R-:W-:Y:S01]  /*3fd0*/  FADD.FTZ R22, R35, -UR7 ;  /* 0x8000000723167e21 */ /* 0x000fe20008010000 */
[----:B------:R-:W-:Y:S01]  /*3fe0*/  SHF.R.S32.HI R41, RZ, 0x1f, R8 ;  /* 0x0000001fff297819 */ /* 0x000fe20000011408 */
[----:B------:R-:W-:Y:S01]  /*3ff0*/  FADD.FTZ R46, R46, -UR7 ;  /* 0x800000072e2e7e21 */ /* 0x000fe20008010000 */
[----:B------:R-:W-:Y:S01]  /*4000*/  SHF.R.S32.HI R39, RZ, 0x1f, R9 ;  /* 0x0000001fff277819 */ /* 0x000fe20000011409 */
[----:B------:R-:W-:Y:S01]  /*4010*/  FMUL.FTZ R25, R25, UR8 ;  /* 0x0000000819197c20 */ /* 0x000fe20008410000 */
[----:B------:R-:W-:Y:S01]  /*4020*/  SHF.R.S32.HI R37, RZ, 0x1f, R10 ;  /* 0x0000001fff257819 */ /* 0x000fe2000001140a */
[----:B------:R-:W-:Y:S01]  /*4030*/  FMUL.FTZ R35, R24, UR8 ;  /* 0x0000000818237c20 */ /* 0x000fe20008410000 */
[----:B------:R-:W-:Y:S01]  /*4040*/  ISETP.GE.U32.AND P6, PT, R6, UR14, PT ;  /* 0x0000000e06007c0c */ /* 0x000fe2000bfc6070 */
        /* <DEDUP_REMOVED lines=9> */
[----:B------:R-:W-:Y:S01]  /*40e0*/  FMUL.FTZ R53, R43, UR8 ;  /* 0x000000082b357c20 */ /* 0x000fe20008410000 */
[----:B------:R-:W-:Y:S01]  /*40f0*/  FMUL.FTZ R61, R44, UR8 ;  /* 0x000000082c3d7c20 */ /* 0x000fe20008410000 */
[----:B------:R-:W-:Y:S01]  /*4100*/  ISETP.GE.AND.EX P6, PT, R20, UR15, PT, P6 ;  /* 0x0000000f14007c0c */ /* 0x000fe2000bfc6360 */
[----:B------:R-:W-:Y:S01]  /*4110*/  FMUL.FTZ R63, R46, UR8 ;  /* 0x000000082e3f7c20 */ /* 0x000fe20008410000 */
[----:B------:R-:W-:Y:S01]  /*4120*/  ISETP.GE.AND.EX P1, PT, R42, UR15, PT, P1 ;  /* 0x0000000f2a007c0c */ /* 0x000fe2000bf26310 */
[----:B------:R-:W-:Y:S01]  /*4130*/  FMUL.FTZ R22, R22, UR8 ;  /* 0x0000000816167c20 */ /* 0x000fe20008410000 */
[----:B------:R-:W-:Y:S01]  /*4140*/  ISETP.GE.AND.EX P2, PT, R41, UR15, PT, P2 ;  /* 0x0000000f29007c0c */ /* 0x000fe2000bf46320 */
[C-C-:B------:R-:W-:Y:S01]  /*4150*/  FFMA.FTZ R44, R16.reuse, R25, R18.reuse ;  /* 0x00000019102c7223 */ /* 0x140fe20000010012 */
[----:B------:R-:W-:Y:S01]  /*4160*/  ISETP.GE.AND.EX P3, PT, R39, UR15, PT, P3 ;  /* 0x0000000f27007c0c */ /* 0x000fe2000bf66330 */
[C-C-:B------:R-:W-:Y:S01]  /*4170*/  FFMA.FTZ R40, R16.reuse, R35, R18.reuse ;  /* 0x0000002310287223 */ /* 0x140fe20000010012 */
[----:B------:R-:W-:Y:S01]  /*4180*/  ISETP.GE.AND.EX P4, PT, R37, UR15, PT, P4 ;  /* 0x0000000f25007c0c */ /* 0x000fe2000bf86340 */
[C-C-:B------:R-:W-:Y:S01]  /*4190*/  FFMA.FTZ R36, R16.reuse, R47, R18.reuse ;  /* 0x0000002f10247223 */ /* 0x140fe20000010012 */
[C-C-:B------:R-:W-:Y:S01]  /*41a0*/  FFMA.FTZ R43, R16.reuse, R23, R18.reuse ;  /* 0x00000017102b7223 */ /* 0x140fe20000010012 */
[C-C-:B------:R-:W-:Y:S01]  /*41b0*/  FFMA.FTZ R38, R16.reuse, R45, R18.reuse ;  /* 0x0000002d10267223 */ /* 0x140fe20000010012 */
[C-C-:B------:R-:W-:Y:S01]  /*41c0*/  FFMA.FTZ R24, R16.reuse, R49, R18.reuse ;  /* 0x0000003110187223 */ /* 0x140fe20000010012 */
[C-C-:B------:R-:W-:Y:S01]  /*41d0*/  FFMA.FTZ R25, R16.reuse, R51, R18.reuse ;  /* 0x0000003310197223 */ /* 0x140fe20000010012 */
[C-C-:B------:R-:W-:Y:S01]  /*41e0*/  FFMA.FTZ R34, R16.reuse, R53, R18.reuse ;  /* 0x0000003510227223 */ /* 0x140fe20000010012 */
[C-C-:B------:R-:W-:Y:S01]  /*41f0*/  FFMA.FTZ R35, R16.reuse, R61, R18.reuse ;  /* 0x0000003d10237223 */ /* 0x140fe20000010012 */
[----:B------:R-:W-:Y:S01]  /*4200*/  SHF.L.U32 R47, R27, 0x10, RZ ;  /* 0x000000101b2f7819 */ /* 0x000fe200000006ff */
[----:B------:R-:W-:Y:S01]  /*4210*/  FFMA.FTZ R16, R16, R63, R18 ;  /* 0x0000003f10107223 */ /* 0x000fe20000010012 */
[C---:B------:R-:W-:Y:S01]  /*4220*/  ISETP.GT.U32.OR P6, PT, R4.reuse, 0x2ff, P6 ;  /* 0x000002ff0400780c */ /* 0x040fe200037c4470 */
[----:B------:R-:W-:Y:S01]  /*4230*/  FADD.FTZ R45, R21, -UR7 ;  /* 0x80000007152d7e21 */ /* 0x000fe20008010000 */
[C---:B------:R-:W-:Y:S01]  /*4240*/  ISETP.GT.U32.OR P1, PT, R4.reuse, 0x2ff, P1 ;  /* 0x000002ff0400780c */ /* 0x040fe20000f24470 */
[----:B------:R-:W-:Y:S01]  /*4250*/  FFMA.FTZ R27, R17, R22, R19 ;  /* 0x00000016111b7223 */ /* 0x000fe20000010013 */
[----:B------:R-:W-:-:S02]  /*4260*/  ISETP.GT.U32.OR P2, PT, R4, 0x2ff, P2 ;  /* 0x000002ff0400780c */ /* 0x000fc40001744470 */
[C---:B------:R-:W-:Y:S02]  /*4270*/  ISETP.GT.U32.OR P3, PT, R4.reuse, 0x2ff, P3 ;  /* 0x000002ff0400780c */ /* 0x040fe40001f64470 */
[----:B------:R-:W-:Y:S02]  /*4280*/  ISETP.GT.U32.OR P4, PT, R4, 0x2ff, P4 ;  /* 0x000002ff0400780c */ /* 0x000fe40002784470 */
[----:B------:R-:W-:Y:S01]  /*4290*/  SHF.L.U32 R46, R26, 0x10, RZ ;  /* 0x000000101a2e7819 */ /* 0x000fe200000006ff */
[----:B------:R-:W-:Y:S10]  /*42a0*/  @!P5 BRA `(.L_x_3182) ;  /* 0x000000000028d947 */ /* 0x000ff40003800000 */
        /* <DEDUP_REMOVED lines=10> */
.L_x_3182:
        /* <DEDUP_REMOVED lines=14> */
.L_x_3184:
[----:B------:R-:W-:Y:S05]  /*4430*/  BSYNC B0 ;  /* 0x0000000000007941 */ /* 0x000fea0003800000 */
.L_x_3183:
[----:B------:R-:W-:Y:S01]  /*4440*/  FADD.FTZ R46, R46, -UR7 ;  /* 0x800000072e2e7e21 */ /* 0x000fe20008010000 */
[----:B------:R-:W-:Y:S01]  /*4450*/  FMUL.FTZ R18, R45, UR8 ;  /* 0x000000082d127c20 */ /* 0x000fe20008410000 */
[----:B------:R-:W-:Y:S01]  /*4460*/  SHF.L.U32 R28, R28, 0x10, RZ ;  /* 0x000000101c1c7819 */ /* 0x000fe200000006ff */
[----:B------:R-:W-:Y:S01]  /*4470*/  FADD.FTZ R47, R47, -UR7 ;  /* 0x800000072f2f7e21 */ /* 0x000fe20008010000 */
[----:B------:R-:W-:Y:S01]  /*4480*/  FMUL.FTZ R46, R46, UR8 ;  /* 0x000000082e2e7c20 */ /* 0x000fe20008410000 */
        /* <DEDUP_REMOVED lines=12> */
.L_x_3185:
        /* <DEDUP_REMOVED lines=14> */
.L_x_3187:
[----:B------:R-:W-:Y:S05]  /*4630*/  BSYNC B0 ;  /* 0x0000000000007941 */ /* 0x000fea0003800000 */
.L_x_3186:
[----:B------:R-:W-:Y:S01]  /*4640*/  FADD.FTZ R42, R28, -UR7 ;  /* 0x800000071c2a7e21 */ /* 0x000fe20008010000 */
[----:B------:R-:W-:Y:S01]  /*4650*/  FMUL.FTZ R28, R47, UR8 ;  /* 0x000000082f1c7c20 */ /* 0x000fe20008410000 */
[----:B0-----:R-:W-:Y:S01]  /*4660*/  FFMA.FTZ R27, R17, R46, R19 ;  /* 0x0000002e111b7223 */ /* 0x001fe20000010013 */
[----:B------:R-:W-:Y:S06]  /*4670*/  @!P5 BRA `(.L_x_3188) ;  /* 0x000000000028d947 */ /* 0x000fec0003800000 */
[----:B------:R-:W-:Y:S01]  /*4680*/  FMUL.FTZ R18, R40, -1.4426950216293334961 ;  /* 0xbfb8aa3b28127820 */ /* 0x000fe20000410000 */
[----:B-1----:R-:W-:-:S05]  /*4690*/  FMUL.FTZ R22, R27, -1.4426950216293334961 ;  /* 0xbfb8aa3b1b167820 */ /* 0x002fca0000410000 */
        /* <DEDUP_REMOVED lines=8> */
.L_x_3188:
        /* <DEDUP_REMOVED lines=10> */
[----:B-1----:R-:W-:-:S02]  /*47c0*/  LEA R22, P1, R20, UR16, 0x1 ;  /* 0x0000001014167c11 */ /* 0x002fc4000f8208ff */
[----:B------:R-:W-:-:S04]  /*47d0*/  IADD3 R41, R21, R41, RZ ;  /* 0x0000002915297210 */ /* 0x000fc80007ffe0ff */
[----:B------:R-:W-:-:S05]  /*47e0*/  LEA.HI.X R23, R20, UR17, R41, 0x1, P1 ;  /* 0x0000001114177c11 */ /* 0x000fca00088f0c29 */
[----:B------:R0:W-:Y:S02]  /*47f0*/  STG.E desc[UR10][R22.64], R27 ;  /* 0x0000001b16007986 */ /* 0x0001e4000c10190a */
.L_x_3190:
[----:B------:R-:W-:Y:S05]  /*4800*/  BSYNC B0 ;  /* 0x0000000000007941 */ /* 0x000fea0003800000 */
.L_x_3189:
        /* <DEDUP_REMOVED lines=13> */
.L_x_3191:
[----:B------:R-:W-:Y:S04]  /*48e0*/  BSSY B0, `(.L_x_3192) ;  /* 0x000000e000007945 */ /* 0x000fe80003800000 */
[----:B------:R-:W-:Y:S05]  /*48f0*/  @P3 BRA `(.L_x_3193) ;  /* 0x0000000000303947 */ /* 0x000fea0003800000 */
[----:B------:R-:W-:Y:S01]  /*4900*/  ULDC.64 UR16, c[0x0][0x270] ;  /* 0x00009c0000107ab9 */ /* 0x000fe20000000a00 */
[----:B------:R-:W-:Y:S01]  /*4910*/  MOV R20, R66 ;  /* 0x0000004200147202 */ /* 0x000fe20000000f00 */
[----:B------:R-:W-:Y:S01]  /*4920*/  IMAD R18, R39, UR16, RZ ;  /* 0x0000001027127c24 */ /* 0x000fe2000f8e02ff */
[----:B------:R-:W-:Y:S02]  /*4930*/  MOV R21, R69 ;  /* 0x0000004500157202 */ /* 0x000fe40000000f00 */
[----:B------:R-:W-:Y:S01]  /*4940*/  F2FP.BF16.F32.PACK_AB R27, R27, R38 ;  /* 0x000000261b1b723e */ /* 0x000fe200000010ff */
[C---:B-1----:R-:W-:Y:S02]  /*4950*/  IMAD R23, R9.reuse, UR17, R18 ;  /* 0x0000001109177c24 */ /* 0x042fe4000f8e0212 */
[----:B------:R-:W-:Y:S01]  /*4960*/  IMAD.WIDE.U32 R20, R9, UR16, R20 ;  /* 0x0000001009147c25 */ /* 0x000fe2000f8e0014 */
[----:B------:R-:W-:Y:S02]  /*4970*/  ULDC.64 UR16, c[0x0][0x210] ;  /* 0x0000840000107ab9 */ /* 0x000fe40000000a00 */
[----:B------:R-:W-:-:S02]  /*4980*/  LEA R22, P1, R20, UR16, 0x1 ;  /* 0x0000001014167c11 */ /* 0x000fc4000f8208ff */
[----:B------:R-:W-:-:S04]  /*4990*/  IADD3 R23, R21, R23, RZ ;  /* 0x0000001715177210 */ /* 0x000fc80007ffe0ff */
[----:B------:R-:W-:-:S05]  /*49a0*/  LEA.HI.X R23, R20, UR17, R23, 0x1, P1 ;  /* 0x0000001114177c11 */ /* 0x000fca00088f0c17 */
[----:B------:R0:W-:Y:S02]  /*49b0*/  STG.E desc[UR10][R22.64], R27 ;  /* 0x0000001b16007986 */ /* 0x0001e4000c10190a */
.L_x_3193:
[----:B------:R-:W-:Y:S05]  /*49c0*/  BSYNC B0 ;  /* 0x0000000000007941 */ /* 0x000fea0003800000 */
.L_x_3192:
        /* <DEDUP_REMOVED lines=12> */
.L_x_3194:
[----:B------:R-:W-:Y:S04]  /*4a90*/  BSSY B0, `(.L_x_3195) ;  /* 0x000000e000007945 */ /* 0x000fe80003800000 */
[----:B------:R-:W-:Y:S05]  /*4aa0*/  @P4 BRA `(.L_x_3196) ;  /* 0x0000000000304947 */ /* 0x000fea0003800000 */
[----:B------:R-:W-:Y:S01]  /*4ab0*/  ULDC.64 UR16, c[0x0][0x270] ;  /* 0x00009c0000107ab9 */ /* 0x000fe20000000a00 */
[----:B------:R-:W-:Y:S01]  /*4ac0*/  MOV R20, R66 ;  /* 0x0000004200147202 */ /* 0x000fe20000000f00 */
[----:B------:R-:W-:Y:S01]  /*4ad0*/  IMAD R37, R37, UR16, RZ ;  /* 0x0000001025257c24 */ /* 0x000fe2000f8e02ff */
[----:B------:R-:W-:Y:S01]  /*4ae0*/  F2FP.BF16.F32.PACK_AB R27, R27, R36 ;  /* 0x000000241b1b723e */ /* 0x000fe200000010ff */
[----:B------:R-:W-:Y:S02]  /*4af0*/  IMAD.MOV.U32 R21, RZ, RZ, R69 ;  /* 0x000000ffff157224 */ /* 0x000fe400078e0045 */
[C---:B------:R-:W-:Y:S02]  /*4b00*/  IMAD R37, R10.reuse, UR17, R37 ;  /* 0x000000110a257c24 */ /* 0x040fe4000f8e0225 */
[----:B------:R-:W-:Y:S01]  /*4b10*/  IMAD.WIDE.U32 R20, R10, UR16, R20 ;  /* 0x000000100a147c25 */ /* 0x000fe2000f8e0014 */
[----:B------:R-:W-:Y:S02]  /*4b20*/  ULDC.64 UR16, c[0x0][0x210] ;  /* 0x0000840000107ab9 */ /* 0x000fe40000000a00 */
[----:B-1----:R-:W-:-:S02]  /*4b30*/  LEA R22, P1, R20, UR16, 0x1 ;  /* 0x0000001014167c11 */ /* 0x002fc4000f8208ff */
[----:B------:R-:W-:-:S04]  /*4b40*/  IADD3 R37, R21, R37, RZ ;  /* 0x0000002515257210 */ /* 0x000fc80007ffe0ff */
[----:B------:R-:W-:-:S05]  /*4b50*/  LEA.HI.X R23, R20, UR17, R37, 0x1, P1 ;  /* 0x0000001114177c11 */ /* 0x000fca00088f0c25 */
[----:B------:R0:W-:Y:S02]  /*4b60*/  STG.E desc[UR10][R22.64], R27 ;  /* 0x0000001b16007986 */ /* 0x0001e4000c10190a */
.L_x_3196:
[----:B------:R-:W-:Y:S05]  /*4b70*/  BSYNC B0 ;  /* 0x0000000000007941 */ /* 0x000fea0003800000 */
.L_x_3195:
[----:B------:R-:W-:Y:S02]  /*4b80*/  SHF.L.U32 R30, R30, 0x10, RZ ;  /* 0x000000101e1e7819 */ /* 0x000fe400000006ff */
[----:B------:R-:W-:Y:S02]  /*4b90*/  SHF.L.U32 R31, R31, 0x10, RZ ;  /* 0x000000101f1f7819 */ /* 0x000fe400000006ff */
        /* <DEDUP_REMOVED lines=10> */
[----:B0-----:R-:W-:Y:S01]  /*4c40*/  SHF.R.S32.HI R27, RZ, 0x1f, R13 ;  /* 0x0000001fff1b7819 */ /* 0x001fe2000001140d */
[----:B------:R-:W-:Y:S01]  /*4c50*/  FMUL.FTZ R30, R30, UR8 ;  /* 0x000000081e1e7c20 */ /* 0x000fe20008410000 */
[----:B------:R-:W-:Y:S01]  /*4c60*/  SHF.R.S32.HI R26, RZ, 0x1f, R14 ;  /* 0x0000001fff1a7819 */ /* 0x000fe2000001140e */
[----:B------:R-:W-:Y:S01]  /*4c70*/  FMUL.FTZ R20, R31, UR8 ;  /* 0x000000081f147c20 */ /* 0x000fe20008410000 */
[----:B-1----:R-:W-:Y:S01]  /*4c80*/  SHF.R.S32.HI R22, RZ, 0x1f, R15 ;  /* 0x0000001fff167819 */ /* 0x002fe2000001140f */
[----:B------:R-:W-:Y:S01]  /*4c90*/  FMUL.FTZ R32, R32, UR8 ;  /* 0x0000000820207c20 */ /* 0x000fe20008410000 */
[----:B------:R-:W-:Y:S01]  /*4ca0*/  ISETP.GE.U32.AND P6, PT, R11, UR14, PT ;  /* 0x0000000e0b007c0c */ /* 0x000fe2000bfc6070 */
[----:B------:R-:W-:Y:S01]  /*4cb0*/  FMUL.FTZ R38, R33, UR8 ;  /* 0x0000000821267c20 */ /* 0x000fe20008410000 */
[----:B------:R-:W-:Y:S01]  /*4cc0*/  ISETP.GE.U32.AND P1, PT, R12, UR14, PT ;  /* 0x0000000e0c007c0c */ /* 0x000fe2000bf26070 */
[----:B------:R-:W-:Y:S01]  /*4cd0*/  FMUL.FTZ R18, R29, UR8 ;  /* 0x000000081d127c20 */ /* 0x000fe20008410000 */
[----:B------:R-:W-:Y:S01]  /*4ce0*/  ISETP.GE.U32.AND P2, PT, R13, UR14, PT ;  /* 0x0000000e0d007c0c */ /* 0x000fe2000bf46070 */
[C-C-:B------:R-:W-:Y:S01]  /*4cf0*/  FFMA.FTZ R30, R17.reuse, R30, R19.reuse ;  /* 0x0000001e111e7223 */ /* 0x140fe20000010013 */
[----:B------:R-:W-:Y:S01]  /*4d00*/  ISETP.GE.U32.AND P3, PT, R14, UR14, PT ;  /* 0x0000000e0e007c0c */ /* 0x000fe2000bf66070 */
[--C-:B------:R-:W-:Y:S01]  /*4d10*/  FFMA.FTZ R29, R17, R20, R19.reuse ;  /* 0x00000014111d7223 */ /* 0x100fe20000010013 */
[----:B------:R-:W-:Y:S01]  /*4d20*/  ISETP.GE.U32.AND P4, PT, R15, UR14, PT ;  /* 0x0000000e0f007c0c */ /* 0x000fe2000bf86070 */
[--C-:B------:R-:W-:Y:S01]  /*4d30*/  FFMA.FTZ R28, R17, R32, R19.reuse ;  /* 0x00000020111c7223 */ /* 0x100fe20000010013 */
[----:B------:R-:W-:Y:S01]  /*4d40*/  ISETP.GE.AND.EX P6, PT, R37, UR15, PT, P6 ;  /* 0x0000000f25007c0c */ /* 0x000fe2000bfc6360 */
[C-C-:B------:R-:W-:Y:S01]  /*4d50*/  FFMA.FTZ R23, R17.reuse, R38, R19.reuse ;  /* 0x0000002611177223 */ /* 0x140fe20000010013 */
[----:B------:R-:W-:Y:S01]  /*4d60*/  ISETP.GE.AND.EX P1, PT, R36, UR15, PT, P1 ;  /* 0x0000000f24007c0c */ /* 0x000fe2000bf26310 */
[----:B------:R-:W-:Y:S01]  /*4d70*/  FFMA.FTZ R17, R17, R18, R19 ;  /* 0x0000001211117223 */ /* 0x000fe20000010013 */
[----:B------:R-:W-:-:S02]  /*4d80*/  ISETP.GE.AND.EX P2, PT, R27, UR15, PT, P2 ;  /* 0x0000000f1b007c0c */ /* 0x000fc4000bf46320 */
[----:B------:R-:W-:Y:S02]  /*4d90*/  ISETP.GE.AND.EX P3, PT, R26, UR15, PT, P3 ;  /* 0x0000000f1a007c0c */ /* 0x000fe4000bf66330 */
[----:B------:R-:W-:Y:S02]  /*4da0*/  ISETP.GE.AND.EX P4, PT, R22, UR15, PT, P4 ;  /* 0x0000000f16007c0c */ /* 0x000fe4000bf86340 */
[C---:B------:R-:W-:Y:S02]  /*4db0*/  ISETP.GT.U32.OR P6, PT, R4.reuse, 0x2ff, P6 ;  /* 0x000002ff0400780c */ /* 0x040fe400037c4470 */
[C---:B------:R-:W-:Y:S02]  /*4dc0*/  ISETP.GT.U32.OR P1, PT, R4.reuse, 0x2ff, P1 ;  /* 0x000002ff0400780c */ /* 0x040fe40000f24470 */
[C---:B------:R-:W-:Y:S02]  /*4dd0*/  ISETP.GT.U32.OR P2, PT, R4.reuse, 0x2ff, P2 ;  /* 0x000002ff0400780c */ /* 0x040fe40001744470 */
[----:B------:R-:W-:-:S02]  /*4de0*/  ISETP.GT.U32.OR P3, PT, R4, 0x2ff, P3 ;  /* 0x000002ff0400780c */ /* 0x000fc40001f64470 */
[----:B------:R-:W-:Y:S01]  /*4df0*/  ISETP.GT.U32.OR P4, PT, R4, 0x2ff, P4 ;  /* 0x000002ff0400780c */ /* 0x000fe20002784470 */
[----:B------:R-:W-:-:S12]  /*4e00*/  @!P5 BRA `(.L_x_3197) ;  /* 0x000000000028d947 */ /* 0x000fd80003800000 */
        /* <DEDUP_REMOVED lines=10> */
.L_x_3197:
        /* <DEDUP_REMOVED lines=14> */
.L_x_3199:
[----:B------:R-:W-:Y:S05]  /*4f90*/  BSYNC B0 ;  /* 0x0000000000007941 */ /* 0x000fea0003800000 */
.L_x_3198:
        /* <DEDUP_REMOVED lines=11> */
.L_x_3200:
[----:B------:R-:W-:Y:S04]  /*5050*/  BSSY B0, `(.L_x_3201) ;  /* 0x000000e000007945 */ /* 0x000fe80003800000 */
[----:B------:R-:W-:Y:S05]  /*5060*/  @P1 BRA `(.L_x_3202) ;  /* 0x0000000000301947 */ /* 0x000fea0003800000 */
[----:B------:R-:W-:Y:S01]  /*5070*/  ULDC.64 UR14, c[0x0][0x270] ;  /* 0x00009c00000e7ab9 */ /* 0x000fe20000000a00 */
[----:B0-----:R-:W-:Y:S01]  /*5080*/  MOV R20, R66 ;  /* 0x0000004200147202 */ /* 0x001fe20000000f00 */
        /* <DEDUP_REMOVED lines=10> */
.L_x_3202:
[----:B------:R-:W-:Y:S05]  /*5130*/  BSYNC B0 ;  /* 0x0000000000007941 */ /* 0x000fea0003800000 */
.L_x_3201:
[----:B------:R-:W-:Y:S05]  /*5140*/  @!P5 BRA `(.L_x_3203) ;  /* 0x000000000028d947 */ /* 0x000fea0003800000 */
[----:B0-----:R-:W-:Y:S01]  /*5150*/  FMUL.FTZ R17, R34, -1.4426950216293334961 ;  /* 0xbfb8aa3b22117820 */ /* 0x001fe20000410000 */
[----:B------:R-:W-:-:S05]  /*5160*/  FMUL.FTZ R20, R29, -1.4426950216293334961 ;  /* 0xbfb8aa3b1d147820 */ /* 0x000fca0000410000 */
[----:B------:R-:W1:Y:S08]  /*5170*/  MUFU.EX2 R17, R17 ;  /* 0x0000001100117308 */ /* 0x000e700000000800 */
[----:B------:R-:W0:Y:S01]  /*5180*/  MUFU.EX2 R20, R20 ;  /* 0x0000001400147308 */ /* 0x000e220000000800 */
[----:B-1----:R-:W-:-:S07]  /*5190*/  FADD.FTZ R18, R17, 1 ;  /* 0x3f80000011127421 */ /* 0x002fce0000010000 */
[----:B------:R-:W1:Y:S01]  /*51a0*/  MUFU.RCP R19, R18 ;  /* 0x0000001200137308 */ /* 0x000e620000001000 */
[----:B0-----:R-:W-:-:S07]  /*51b0*/  FADD.FTZ R21, R20, 1 ;  /* 0x3f80000014157421 */ /* 0x001fce0000010000 */
[----:B------:R-:W0:Y:S01]  /*51c0*/  MUFU.RCP R24, R21 ;  /* 0x0000001500187308 */ /* 0x000e220000001000 */
[----:B-1----:R-:W-:Y:S01]  /*51d0*/  FMUL.FTZ R34, R34, R19 ;  /* 0x0000001322227220 */ /* 0x002fe20000410000 */
[----:B0-----:R-:W-:-:S07]  /*51e0*/  FMUL.FTZ R29, R29, R24 ;  /* 0x000000181d1d7220 */ /* 0x001fce0000410000 */
.L_x_3203:
[----:B------:R-:W-:Y:S04]  /*51f0*/  BSSY B0, `(.L_x_3204) ;  /* 0x000000e000007945 */ /* 0x000fe80003800000 */
[----:B------:R-:W-:Y:S05]  /*5200*/  @P2 BRA `(.L_x_3205) ;  /* 0x0000000000302947 */ /* 0x000fea0003800000 */
[----:B------:R-:W-:Y:S01]  /*5210*/  ULDC.64 UR14, c[0x0][0x270] ;  /* 0x00009c00000e7ab9 */ /* 0x000fe20000000a00 */
[----:B-1----:R-:W-:Y:S01]  /*5220*/  MOV R18, R66 ;  /* 0x0000004200127202 */ /* 0x002fe20000000f00 */
        /* <DEDUP_REMOVED lines=10> */
.L_x_3205:
[----:B------:R-:W-:Y:S05]  /*52d0*/  BSYNC B0 ;  /* 0x0000000000007941 */ /* 0x000fea0003800000 */
.L_x_3204:
[----:B------:R-:W-:Y:S05]  /*52e0*/  @!P5 BRA `(.L_x_3206) ;  /* 0x000000000028d947 */ /* 0x000fea0003800000 */
[----:B0-----:R-:W-:Y:S01]  /*52f0*/  FMUL.FTZ R17, R35, -1.4426950216293334961 ;  /* 0xbfb8aa3b23117820 */ /* 0x001fe20000410000 */
[----:B-12---:R-:W-:-:S05]  /*5300*/  FMUL.FTZ R19, R28, -1.4426950216293334961 ;  /* 0xbfb8aa3b1c137820 */ /* 0x006fca0000410000 */
        /* <DEDUP_REMOVED lines=8> */
.L_x_3206:
[----:B------:R-:W-:Y:S04]  /*5390*/  BSSY B0, `(.L_x_3207) ;  /* 0x000000e000007945 */ /* 0x000fe80003800000 */
[----:B------:R-:W-:Y:S05]  /*53a0*/  @P3 BRA `(.L_x_3208) ;  /* 0x0000000000303947 */ /* 0x000fea0003800000 */
[----:B------:R-:W-:Y:S01]  /*53b0*/  ULDC.64 UR14, c[0x0][0x270] ;  /* 0x00009c00000e7ab9 */ /* 0x000fe20000000a00 */
[----:B-12---:R-:W-:Y:S01]  /*53c0*/  MOV R18, R66 ;  /* 0x0000004200127202 */ /* 0x006fe20000000f00 */
        /* <DEDUP_REMOVED lines=10> */
.L_x_3208:
[----:B------:R-:W-:Y:S05]  /*5470*/  BSYNC B0 ;  /* 0x0000000000007941 */ /* 0x000fea0003800000 */
.L_x_3207:
[----:B------:R-:W-:Y:S05]  /*5480*/  @!P5 BRA `(.L_x_3209) ;  /* 0x000000000028d947 */ /* 0x000fea0003800000 */
[----:B0-----:R-:W-:Y:S01]  /*5490*/  FMUL.FTZ R17, R16, -1.4426950216293334961 ;  /* 0xbfb8aa3b10117820 */ /* 0x001fe20000410000 */
[----:B------:R-:W-:-:S05]  /*54a0*/  FMUL.FTZ R20, R23, -1.4426950216293334961 ;  /* 0xbfb8aa3b17147820 */ /* 0x000fca0000410000 */
[----:B------:R-:W1:Y:S08]  /*54b0*/  MUFU.EX2 R17, R17 ;  /* 0x0000001100117308 */ /* 0x000e700000000800 */
[----:B------:R-:W0:Y:S01]  /*54c0*/  MUFU.EX2 R20, R20 ;  /* 0x0000001400147308 */ /* 0x000e220000000800 */
[----:B-123--:R-:W-:-:S07]  /*54d0*/  FADD.FTZ R18, R17, 1 ;  /* 0x3f80000011127421 */ /* 0x00efce0000010000 */
[----:B------:R-:W1:Y:S01]  /*54e0*/  MUFU.RCP R19, R18 ;  /* 0x0000001200137308 */ /* 0x000e620000001000 */
[----:B0-----:R-:W-:-:S07]  /*54f0*/  FADD.FTZ R21, R20, 1 ;  /* 0x3f80000014157421 */ /* 0x001fce0000010000 */
[----:B------:R-:W0:Y:S01]  /*5500*/  MUFU.RCP R24, R21 ;  /* 0x0000001500187308 */ /* 0x000e220000001000 */
[----:B-1----:R-:W-:Y:S01]  /*5510*/  FMUL.FTZ R16, R16, R19 ;  /* 0x0000001310107220 */ /* 0x002fe20000410000 */
[----:B0-----:R-:W-:-:S07]  /*5520*/  FMUL.FTZ R23, R23, R24 ;  /* 0x0000001817177220 */ /* 0x001fce0000410000 */
.L_x_3209:
[----:B------:R-:W-:Y:S04]  /*5530*/  BSSY B0, `(.L_x_3210) ;  /* 0x000000d000007945 */ /* 0x000fe80003800000 */
[----:B------:R-:W-:Y:S05]  /*5540*/  @P4 BRA `(.L_x_3211) ;  /* 0x00000000002c4947 */ /* 0x000fea0003800000 */
[----:B------:R-:W-:Y:S01]  /*5550*/  ULDC.64 UR14, c[0x0][0x270] ;  /* 0x00009c00000e7ab9 */ /* 0x000fe20000000a00 */
[----:B------:R-:W-:Y:S01]  /*5560*/  MOV R67, R69 ;  /* 0x0000004500437202 */ /* 0x000fe20000000f00 */
[----:B------:R-:W-:Y:S01]  /*5570*/  IMAD R22, R22, UR14, RZ ;  /* 0x0000000e16167c24 */ /* 0x000fe2000f8e02ff */
[----:B------:R-:W-:Y:S01]  /*5580*/  F2FP.BF16.F32.PACK_AB R23, R23, R16 ;  /* 0x000000101717723e */ /* 0x000fe200000010ff */
[----:B------:R-:W-:-:S04]  /*5590*/  IMAD.WIDE.U32 R66, R15, UR14, R66 ;  /* 0x0000000e0f427c25 */ /* 0x000fc8000f8e0042 */
[----:B0-----:R-:W-:Y:S01]  /*55a0*/  IMAD R17, R15, UR15, R22 ;  /* 0x0000000f0f117c24 */ /* 0x001fe2000f8e0216 */
[----:B------:R-:W-:Y:S02]  /*55b0*/  ULDC.64 UR14, c[0x0][0x210] ;  /* 0x00008400000e7ab9 */ /* 0x000fe40000000a00 */
[----:B-123--:R-:W-:Y:S02]  /*55c0*/  LEA R18, P1, R66, UR14, 0x1 ;  /* 0x0000000e42127c11 */ /* 0x00efe4000f8208ff */
[----:B------:R-:W-:-:S04]  /*55d0*/  IADD3 R17, R67, R17, RZ ;  /* 0x0000001143117210 */ /* 0x000fc80007ffe0ff */
[----:B------:R-:W-:-:S05]  /*55e0*/  LEA.HI.X R19, R66, UR15, R17, 0x1, P1 ;  /* 0x0000000f42137c11 */ /* 0x000fca00088f0c11 */
[----:B------:R4:W-:Y:S02]  /*55f0*/  STG.E desc[UR10][R18.64], R23 ;  /* 0x0000001712007986 */ /* 0x0009e4000c10190a */
.L_x_3211:
[----:B------:R-:W-:Y:S05]  /*5600*/  BSYNC B0 ;  /* 0x0000000000007941 */ /* 0x000fea0003800000 */
.L_x_3210:
[----:B------:R-:W-:Y:S01]  /*5610*/  ULDC UR7, c[0x0][0x10] ;  /* 0x0000040000077ab9 */ /* 0x000fe20000000800 */
[----:B------:R-:W-:Y:S02]  /*5620*/  UIADD3 UR4, UR4, 0x1, URZ ;  /* 0x0000000104047890 */ /* 0x000fe4000fffe03f */
[----:B------:R-:W-:-:S04]  /*5630*/  UIADD3 UR6, UR7, UR6, URZ ;  /* 0x0000000607067290 */ /* 0x000fc8000fffe03f */
[----:B------:R-:W-:-:S06]  /*5640*/  UISETP.GE.AND UP0, UPT, UR6, UR5, UPT ;  /* 0x000000050600728c */ /* 0x000fcc000bf06270 */
[----:B------:R-:W-:-:S13]  /*5650*/  PLOP3.LUT P1, PT, PT, PT, UP0, 0x80, 0x0 ;  /* 0x000000000000781c */ /* 0x000fda0003f2f008 */
[----:B------:R-:W-:Y:S05]  /*5660*/  @!P1 BRA `(.L_x_3212) ;  /* 0xffffffac00249947 */ /* 0x000fea000383ffff */
[----:B------:R-:W-:Y:S05]  /*5670*/  EXIT ;  /* 0x000000000000794d */ /* 0x000fea0003800000 */
.L_x_3213:
        /* <DEDUP_REMOVED lines=16> */
.L_x_5152:


//--------------------- .text._Z35group_norm_nhwc_fwd_one_pass_kernelI11Bf16IOFp32WLi512ELi96ELi768EEv26Group_norm_nhwc_fwd_params --------------------------
	.section	.text._Z35group_norm_nhwc_fwd_one_pass_kernelI11Bf16IOFp32WLi512ELi96ELi768EEv26Group_norm_nhwc_fwd_params,"ax",@progbits
	.align	128
        .global         _Z35group_norm_nhwc_fwd_one_pass_kernelI11Bf16IOFp32WLi512ELi96ELi768EEv26Group_norm_nhwc_fwd_params
        .type           _Z35group_norm_nhwc_fwd_one_pass_kernelI11Bf16IOFp32WLi512ELi96ELi768EEv26Group_norm_nhwc_fwd_params,@function
        .size           _Z35group_norm_nhwc_fwd_one_pass_kernelI11Bf16IOFp32WLi512ELi96ELi768EEv26Group_norm_nhwc_fwd_params,(.L_x_5153 - _Z35group_norm_nhwc_fwd_one_pass_kernelI11Bf16IOFp32WLi512ELi96ELi768EEv26Group_norm_nhwc_fwd_params)
        .other          _Z35group_norm_nhwc_fwd_one_pass_kernelI11Bf16IOFp32WLi512ELi96ELi768EEv26Group_norm_nhwc_fwd_params,@"STO_CUDA_ENTRY STV_DEFAULT"
_Z35group_norm_nhwc_fwd_one_pass_kernelI11Bf16IOFp32WLi512ELi96ELi768EEv26Group_norm_nhwc_fwd_params:
.text._Z35group_norm_nhwc_fwd_one_pass_kernelI11Bf16IOFp32WLi512ELi96ELi768EEv26Group_norm_nhwc_fwd_params:
        /* <DEDUP_REMOVED lines=9> */
[----:B------:R-:W1:Y:S01]  /*0090*/  S2UR UR16, SR_CTAID.X ;  /* 0x00000000001079c3 */ /* 0x000e620000002500 */
[----:B------:R-:W-:Y:S01]  /*00a0*/  ULDC.64 UR4, c[0x0][0x278] ;  /* 0x00009e0000047ab9 */ /* 0x000fe20000000a00 */
[----:B------:R-:W-:Y:S01]  /*00b0*/  ULDC.U8 UR17, c[0x0][0x28c] ;  /* 0x0000a30000117ab9 */ /* 0x000fe20000000000 */
[----:B------:R-:W-:-:S05]  /*00c0*/  ULDC.64 UR14, c[0x0][0x208] ;  /* 0x00008200000e7ab9 */ /* 0x000fca0000000a00 */
[----:B------:R-:W1:Y:S01]  /*00d0*/  LDC R5, c[0x0][0x294] ;  /* 0x0000a500ff057b82 */ /* 0x000e620000000800 */
[----:B0-----:R-:W-:-:S05]  /*00e0*/  IMAD.WIDE.U32 R2, R77, -0x55555555, RZ ;  /* 0xaaaaaaab4d027825 */ /* 0x001fca00078e00ff */
[----:B------:R-:W-:-:S05]  /*00f0*/  SHF.R.U32.HI R56, RZ, 0x5, R3 ;  /* 0x00000005ff387819 */ /* 0x000fca0000011603 */
[----:B-1----:R-:W-:Y:S02]  /*0100*/  IMAD R2, R5, UR16, R56 ;  /* 0x0000001005027c24 */ /* 0x002fe4000f8e0238 */
[----:B------:R-:W-:-:S03]  /*0110*/  IMAD R56, R56, -0x30, R77 ;  /* 0xffffffd038387824 */ /* 0x000fc600078e024d */
[C---:B------:R-:W-:Y:S01]  /*0120*/  ISETP.GE.U32.AND P0, PT, R2.reuse, UR4, PT ;  /* 0x0000000402007c0c */ /* 0x040fe2000bf06070 */
[----:B------:R-:W-:Y:S01]  /*0130*/  UMOV UR4, URZ ;  /* 0x0000003f00047c82 */ /* 0x000fe20008000000 */
[----:B------:R-:W-:Y:S02]  /*0140*/  SHF.R.S32.HI R0, RZ, 0x1f, R2 ;  /* 0x0000001fff007819 */ /* 0x000fe40000011402 */
[C---:B------:R-:W-:Y:S01]  /*0150*/  IADD3 R4, R2.reuse, 0x20, RZ ;  /* 0x0000002002047810 */ /* 0x040fe20007ffe0ff */
[----:B------:R-:W-:Y:S01]  /*0160*/  VIADD R4, R2, 0x50 ;  /* 0x0000005002047836 */ /* 0x000fe20000000000 */
[----:B------:R-:W-:Y:S02]  /*0170*/  ISETP.GE.AND.EX P0, PT, R0, UR5, PT, P0 ;  /* 0x0000000500007c0c */ /* 0x000fe4000bf06300 */
[C---:B------:R-:W-:Y:S02]  /*0180*/  IADD3 R0, R2.reuse, 0x10, RZ ;  /* 0x0000001002007810 */ /* 0x040fe40007ffe0ff */
[----:B------:R-:W-:-:S02]  /*0190*/  IADD3 R3, R2, 0x30, RZ ;  /* 0x0000003002037810 */ /* 0x000fc40007ffe0ff */
[C---:B------:R-:W-:Y:S02]  /*01a0*/  IADD3 R0, R2.reuse, 0x40, RZ ;  /* 0x0000004002007810 */ /* 0x040fe40007ffe0ff */
[C---:B------:R-:W-:Y:S02]  /*01b0*/  IADD3 R3, R2.reuse, 0x60, RZ ;  /* 0x0000006002037810 */ /* 0x040fe40007ffe0ff */
[C---:B------:R-:W-:Y:S02]  /*01c0*/  IADD3 R0, R2.reuse, 0x70, RZ ;  /* 0x0000007002007810 */ /* 0x040fe40007ffe0ff */
[C---:B------:R-:W-:Y:S01]  /*01d0*/  IADD3 R4, R2.reuse, 0x80, RZ ;  /* 0x0000008002047810 */ /* 0x040fe20007ffe0ff */
[C---:B------:R-:W-:Y:S01]  /*01e0*/  VIADD R4, R2.reuse, 0xb0 ;  /* 0x000000b002047836 */ /* 0x040fe20000000000 */
[C---:B------:R-:W-:Y:S02]  /*01f0*/  IADD3 R3, R2.reuse, 0x90, RZ ;  /* 0x0000009002037810 */ /* 0x040fe40007ffe0ff */
[----:B------:R-:W-:-:S02]  /*0200*/  IADD3 R0, R2, 0xa0, RZ ;  /* 0x000000a002007810 */ /* 0x000fc40007ffe0ff */
[----:B------:R-:W-:Y:S02]  /*0210*/  SHF.L.U32 R56, R56, 0x1, RZ ;  /* 0x0000000138387819 */ /* 0x000fe400000006ff */
[----:B------:R-:W-:Y:S02]  /*0220*/  ISETP.LT.U32.AND P0, PT, R77, 0x300, !P0 ;  /* 0x000003004d00780c */ /* 0x000fe40004701070 */
[C---:B------:R-:W-:Y:S02]  /*0230*/  IADD3 R3, R2.reuse, 0xc0, RZ ;  /* 0x000000c002037810 */ /* 0x040fe40007ffe0ff */
[----:B------:R-:W-:-:S09]  /*0240*/  IADD3 R0, R2, 0xd0, RZ ;  /* 0x000000d002007810 */ /* 0x000fd20007ffe0ff */
.L_x_3319:
[----:B------:R-:W-:Y:S01]  /*0250*/  ULDC UR11, c[0x0][0x288] ;  /* 0x0000a200000b7ab9 */ /* 0x000fe20000000800 */
[----:B--234-:R-:W-:Y:S01]  /*0260*/  IABS R4, UR9 ;  /* 0x0000000900047c13 */ /* 0x01cfe20008000000 */
[----:B------:R-:W-:Y:S01]  /*0270*/  UMOV UR6, URZ ;  /* 0x0000003f00067c82 */ /* 0x000fe20008000000 */
[----:B------:R-:W-:Y:S01]  /*0280*/  MOV R0, UR11 ;  /* 0x0000000b00007c02 */ /* 0x000fe20008000f00 */
[----:B------:R-:W-:Y:S01]  /*0290*/  VIADD R25, R2, 0x20 ;  /* 0x0000002002197836 */ /* 0x000fe20000000000 */
[----:B------:R-:W-:Y:S01]  /*02a0*/  R2UR UR10, R4 ;  /* 0x00000000040a72ca */ /* 0x000fe200000e0000 */
[----:B0-----:R-:W0:Y:S01]  /*02b0*/  @P0 LDC.64 R6, c[0x0][0x270] ;  /* 0x00009c00ff060b82 */ /* 0x001e220000000a00 */
[----:B------:R-:W-:Y:S02]  /*02c0*/  IABS R0, R0 ;  /* 0x0000000000007213 */ /* 0x000fe40000000000 */
[----:B------:R-:W-:Y:S02]  /*02d0*/  CS2R R38, SRZ ;  /* 0x0000000000267805 */ /* 0x000fe4000001ff00 */
[----:B------:R-:W-:-:S02]  /*02e0*/  IADD3 R27, R2, 0x10, RZ ;  /* 0x00000010021b7810 */ /* 0x000fc40007ffe0ff */
[----:B------:R-:W-:Y:S02]  /*02f0*/  R2UR UR12, R0 ;  /* 0x00000000000c72ca */ /* 0x000fe400000e0000 */
[----:B------:R-:W-:Y:S01]  /*0300*/  SHF.R.S32.HI R8, RZ, 0x1f, R27 ;  /* 0x0000001fff087819 */ /* 0x000fe2000001141b */
[----:B-1----:R-:W1:Y:S01]  /*0310*/  @P0 LDC.64 R12, c[0x0][0x220] ;  /* 0x00008800ff0c0b82 */ /* 0x002e620000000a00 */
[----:B------:R-:W-:Y:S02]  /*0320*/  SHF.R.S32.HI R22, RZ, 0x1f, R25 ;  /* 0x0000001fff167819 */ /* 0x000fe40000011419 */
[----:B------:R-:W-:Y:S02]  /*0330*/  IADD3 R31, R2, 0x30, RZ ;  /* 0x00000030021f7810 */ /* 0x000fe40007ffe0ff */
[----:B------:R-:W-:Y:S02]  /*0340*/  SHF.R.S32.HI R9, RZ, 0x1f, R2 ;  /* 0x0000001fff097819 */ /* 0x000fe40000011402 */
[----:B------:R-:W-:-:S02]  /*0350*/  SHF.R.S32.HI R24, RZ, 0x1f, R31 ;  /* 0x0000001fff187819 */ /* 0x000fc4000001141f */
[C---:B------:R-:W-:Y:S01]  /*0360*/  IADD3 R26, R2.reuse, 0x40, RZ ;  /* 0x00000040021a7810 */ /* 0x040fe20007ffe0ff */
[----:B------:R-:W2:Y:S01]  /*0370*/  I2F.RP R0, UR12 ;  /* 0x0000000c00007d06 */ /* 0x000ea20008209400 */
[C---:B------:R-:W-:Y:S02]  /*0380*/  IADD3 R30, R2.reuse, 0x50, RZ ;  /* 0x00000050021e7810 */ /* 0x040fe40007ffe0ff */
[----:B------:R-:W-:Y:S02]  /*0390*/  SHF.R.S32.HI R28, RZ, 0x1f, R26 ;  /* 0x0000001fff1c7819 */ /* 0x000fe4000001141a */
[----:B------:R-:W-:Y:S02]  /*03a0*/  SHF.R.S32.HI R34, RZ, 0x1f, R30 ;  /* 0x0000001fff227819 */ /* 0x000fe4000001141e */
[----:B------:R-:W-:-:S04]  /*03b0*/  IADD3 R29, R2, 0x60, RZ ;  /* 0x00000060021d7810 */ /* 0x000fc80007ffe0ff */
[----:B------:R-:W-:Y:S01]  /*03c0*/  SHF.R.S32.HI R33, RZ, 0x1f, R29 ;  /* 0x0000001fff217819 */ /* 0x000fe2000001141d */
[----:B--2---:R-:W2:Y:S02]  /*03d0*/  MUFU.RCP R0, R0 ;  /* 0x0000000000007308 */ /* 0x004ea40000001000 */
[----:B--2---:R-:W-:Y:S02]  /*03e0*/  IADD3 R3, R0, 0xffffffe, RZ ;  /* 0x0ffffffe00037810 */ /* 0x004fe40007ffe0ff */
[----:B------:R-:W-:-:S04]  /*03f0*/  SHF.R.S32.HI R0, RZ, 0x1f, R56 ;  /* 0x0000001fff007819 */ /* 0x000fc80000011438 */
[----:B------:R-:W2:Y:S02]  /*0400*/  F2I.FTZ.U32.TRUNC.NTZ R3, R3 ;  /* 0x0000000300037305 */ /* 0x000ea4000021f000 */
[----:B--2---:R-:W-:-:S13]  /*0410*/  R2UR UR7, R3 ;  /* 0x00000000030772ca */ /* 0x004fda00000e0000 */
[----:B------:R-:W-:-:S04]  /*0420*/  UIADD3 UR5, URZ, -UR7, URZ ;  /* 0x800000073f057290 */ /* 0x000fc8000fffe03f */
[----:B------:R-:W-:-:S04]  /*0430*/  UIMAD UR5, UR5, UR12, URZ ;  /* 0x0000000c050572a4 */ /* 0x000fc8000f8e023f */
[----:B------:R-:W-:-:S04]  /*0440*/  UIMAD.WIDE.U32 UR6, UR7, UR5, UR6 ;  /* 0x00000005070672a5 */ /* 0x000fc8000f8e0006 */
[----:B------:R-:W-:-:S04]  /*0450*/  UIMAD.WIDE.U32 UR6, UR7, UR10, URZ ;  /* 0x0000000a070672a5 */ /* 0x000fc8000f8e003f */
[----:B------:R-:W-:-:S04]  /*0460*/  UIADD3 UR5, -UR7, URZ, URZ ;  /* 0x0000003f07057290 */ /* 0x000fc8000fffe13f */
[----:B------:R-:W-:-:S04]  /*0470*/  UIMAD UR5, UR12, UR5, UR10 ;  /* 0x000000050c0572a4 */ /* 0x000fc8000f8e020a */
[----:B------:R-:W-:-:S11]  /*0480*/  UISETP.GT.U32.AND UP0, UPT, UR12, UR5, UPT ;  /* 0x000000050c00728c */ /* 0x000fd6000bf04070 */
[----:B------:R-:W-:Y:S02]  /*0490*/  @!UP0 UIADD3 UR5, UR5, -UR12, URZ ;  /* 0x8000000c05058290 */ /* 0x000fe4000fffe03f */
[----:B------:R-:W-:Y:S02]  /*04a0*/  @!UP0 UIADD3 UR7, UR7, 0x1, URZ ;  /* 0x0000000107078890 */ /* 0x000fe4000fffe03f */
[----:B------:R-:W-:Y:S02]  /*04b0*/  UISETP.GE.U32.AND UP1, UPT, UR5, UR12, UPT ;  /* 0x0000000c0500728c */ /* 0x000fe4000bf26070 */
[----:B------:R-:W-:Y:S01]  /*04c0*/  ULOP3.LUT UR5, UR9, UR11, URZ, 0x3c, !UPT ;  /* 0x0000000b09057292 */ /* 0x000fe2000f8e3c3f */
[----:B------:R-:W-:-:S03]  /*04d0*/  ULDC.64 UR12, c[0x0][0x278] ;  /* 0x00009e00000c7ab9 */ /* 0x000fc60000000a00 */
[----:B------:R-:W-:Y:S01]  /*04e0*/  UISETP.GE.AND UP0, UPT, UR5, URZ, UPT ;  /* 0x0000003f0500728c */ /* 0x000fe2000bf06270 */
[----:B------:R-:W-:Y:S02]  /*04f0*/  ISETP.GE.U32.AND P2, PT, R27, UR12, PT ;  /* 0x0000000c1b007c0c */ /* 0x000fe4000bf46070 */
[----:B------:R-:W-:Y:S02]  /*0500*/  ISETP.GE.U32.AND P5, PT, R25, UR12, PT ;  /* 0x0000000c19007c0c */ /* 0x000fe4000bfa6070 */
[----:B------:R-:W-:Y:S01]  /*0510*/  @UP1 UIADD3 UR7, UR7, 0x1, URZ ;  /* 0x0000000107071890 */ /* 0x000fe2000fffe03f */
[----:B------:R-:W-:Y:S01]  /*0520*/  ISETP.GE.AND.EX P2, PT, R8, UR13, PT, P2 ;  /* 0x0000000d08007c0c */ /* 0x000fe2000bf46320 */
[----:B------:R-:W-:Y:S01]  /*0530*/  UISETP.NE.AND UP1, UPT, UR11, URZ, UPT ;  /* 0x0000003f0b00728c */ /* 0x000fe2000bf25270 */
[----:B------:R-:W-:Y:S02]  /*0540*/  ISETP.GE.AND.EX P5, PT, R22, UR13, PT, P5 ;  /* 0x0000000d16007c0c */ /* 0x000fe4000bfa6350 */
[C---:B------:R-:W-:Y:S01]  /*0550*/  ISETP.GT.U32.OR P2, PT, R77.reuse, 0x2ff, P2 ;  /* 0x000002ff4d00780c */ /* 0x040fe20001744470 */
[----:B------:R-:W-:Y:S01]  /*0560*/  @!UP0 UIADD3 UR7, -UR7, URZ, URZ ;  /* 0x0000003f07078290 */ /* 0x000fe2000fffe13f */
[----:B------:R-:W-:-:S02]  /*0570*/  ISETP.GT.U32.OR P5, PT, R77, 0x2ff, P5 ;  /* 0x000002ff4d00780c */ /* 0x000fc40002fa4470 */
[----:B------:R-:W-:Y:S02]  /*0580*/  ISETP.GE.U32.AND P4, PT, R31, UR12, PT ;  /* 0x0000000c1f007c0c */ /* 0x000fe4000bf86070 */
[----:B------:R-:W-:Y:S02]  /*0590*/  ISETP.GE.U32.AND P3, PT, R26, UR12, PT ;  /* 0x0000000c1a007c0c */ /* 0x000fe4000bf66070 */
[----:B------:R-:W-:Y:S01]  /*05a0*/  @!UP1 ULOP3.LUT UR7, URZ, UR11, URZ, 0x33, !UPT ;  /* 0x0000000b3f079292 */ /* 0x000fe2000f8e333f */
[----:B------:R-:W-:Y:S02]  /*05b0*/  ISETP.GE.AND.EX P4, PT, R24, UR13, PT, P4 ;  /* 0x0000000d18007c0c */ /* 0x000fe4000bf86340 */
[----:B------:R-:W-:Y:S01]  /*05c0*/  ISETP.GE.AND.EX P3, PT, R28, UR13, PT, P3 ;  /* 0x0000000d1c007c0c */ /* 0x000fe2000bf66330 */
[----:B------:R-:W-:Y:S01]  /*05d0*/  UIADD3 UR6, -UR7, URZ, URZ ;  /* 0x0000003f07067290 */ /* 0x000fe2000fffe13f */
[----:B------:R-:W2:Y:S01]  /*05e0*/  @!P2 LDC.64 R4, c[0x0][0x270] ;  /* 0x00009c00ff04ab82 */ /* 0x000ea20000000a00 */
[----:B------:R-:W-:Y:S01]  /*05f0*/  USHF.R.S32.HI UR5, URZ, 0x1f, UR7 ;  /* 0x0000001f3f057899 */ /* 0x000fe20008011407 */
[C---:B------:R-:W-:Y:S01]  /*0600*/  ISETP.GT.U32.OR P4, PT, R77.reuse, 0x2ff, P4 ;  /* 0x000002ff4d00780c */ /* 0x040fe20002784470 */
[----:B------:R-:W-:Y:S01]  /*0610*/  UIMAD UR6, UR11, UR6, UR9 ;  /* 0x000000060b0672a4 */ /* 0x000fe2000f8e0209 */
[----:B------:R-:W-:-:S02]  /*0620*/  ISETP.GT.U32.OR P3, PT, R77, 0x2ff, P3 ;  /* 0x000002ff4d00780c */ /* 0x000fc40001f64470 */
[----:B------:R-:W-:Y:S01]  /*0630*/  ULDC.64 UR10, c[0x0][0x280] ;  /* 0x0000a000000a7ab9 */ /* 0x000fe20000000a00 */
[----:B------:R-:W-:Y:S01]  /*0640*/  UIMAD UR6, UR6, 0x60, URZ ;  /* 0x00000060060678a4 */ /* 0x000fe2000f8e023f */
[----:B------:R-:W3:Y:S01]  /*0650*/  @!P2 LDC.64 R20, c[0x0][0x220] ;  /* 0x00008800ff14ab82 */ /* 0x000ee20000000a00 */
[----:B------:R-:W-:-:S04]  /*0660*/  UIMAD UR5, UR5, UR10, URZ ;  /* 0x0000000a050572a4 */ /* 0x000fc8000f8e023f */
[----:B------:R-:W-:Y:S01]  /*0670*/  MOV R3, UR6 ;  /* 0x0000000600037c02 */ /* 0x000fe20008000f00 */
[----:B------:R-:W-:Y:S01]  /*0680*/  UIMAD UR5, UR7, UR11, UR5 ;  /* 0x0000000b070572a4 */ /* 0x000fe2000f8e0205 */
[----:B------:R-:W-:Y:S01]  /*0690*/  IADD3 R16, P1, R56, UR6, RZ ;  /* 0x0000000638107c10 */ /* 0x000fe2000ff3e0ff */
[----:B------:R-:W4:Y:S03]  /*06a0*/  @!P5 LDC.64 R14, c[0x0][0x270] ;  /* 0x00009c00ff0edb82 */ /* 0x000f260000000a00 */
[----:B------:R-:W-:Y:S01]  /*06b0*/  LEA.HI.X.SX32 R17, R3, R0, 0x1, P1 ;  /* 0x0000000003117211 */ /* 0x000fe200008f0eff */
[----:B0-----:R-:W-:Y:S01]  /*06c0*/  @P0 IMAD R0, R9, R6, RZ ;  /* 0x0000000609000224 */ /* 0x001fe200078e02ff */
[----:B------:R-:W-:-:S05]  /*06d0*/  MOV R3, UR10 ;  /* 0x0000000a00037c02 */ /* 0x000fca0008000f00 */
[----:B------:R-:W-:-:S04]  /*06e0*/  IMAD.WIDE.U32 R16, R3, UR7, R16 ;  /* 0x0000000703107c25 */ /* 0x000fc8000f8e0010 */
[----:B------:R-:W-:Y:S01]  /*06f0*/  @P0 IMAD R3, R2, R7, R0 ;  /* 0x0000000702030224 */ /* 0x000fe200078e0200 */
[----:B------:R-:W-:Y:S01]  /*0700*/  IADD3 R19, R17, UR5, RZ ;  /* 0x0000000511137c10 */ /* 0x000fe2000fffe0ff */
[----:B--2---:R-:W-:Y:S01]  /*0710*/  @!P2 IMAD R0, R8, R4, RZ ;  /* 0x000000040800a224 */ /* 0x004fe200078e02ff */
[----:B------:R-:W-:Y:S01]  /*0720*/  @!P2 MOV R10, R16 ;  /* 0x00000010000aa202 */ /* 0x000fe20000000f00 */
[----:B------:R-:W-:Y:S01]  /*0730*/  @P0 IMAD.MOV.U32 R18, RZ, RZ, R16 ;  /* 0x000000ffff120224 */ /* 0x000fe200078e0010 */
[----:B------:R-:W-:Y:S01]  /*0740*/  @!P2 MOV R11, R19 ;  /* 0x00000013000ba202 */ /* 0x000fe20000000f00 */
[----:B------:R-:W0:Y:S01]  /*0750*/  @!P4 LDC.64 R8, c[0x0][0x270] ;  /* 0x00009c00ff08cb82 */ /* 0x000e220000000a00 */
[----:B------:R-:W-:Y:S02]  /*0760*/  @!P2 IMAD R23, R27, R5, R0 ;  /* 0x000000051b17a224 */ /* 0x000fe400078e0200 */
[----:B------:R-:W-:-:S04]  /*0770*/  @P0 IMAD.WIDE.U32 R6, R2, R6, R18 ;  /* 0x0000000602060225 */ /* 0x000fc800078e0012 */
[----:B------:R-:W-:Y:S01]  /*0780*/  @!P2 IMAD.WIDE.U32 R10, R27, R4, R10 ;  /* 0x000000041b0aa225 */ /* 0x000fe200078e000a */
[----:B------:R-:W-:Y:S01]  /*0790*/  @P0 IADD3 R3, R7, R3, RZ ;  /* 0x0000000307030210 */ /* 0x000fe20007ffe0ff */
[----:B------:R-:W2:Y:S01]  /*07a0*/  @!P5 LDC.64 R4, c[0x0][0x220] ;  /* 0x00008800ff04db82 */ /* 0x000ea20000000a00 */
[----:B-1----:R-:W-:Y:S01]  /*07b0*/  @P0 LEA R12, P1, R6, R12, 0x1 ;  /* 0x0000000c060c0211 */ /* 0x002fe200078208ff */
[----:B----4-:R-:W-:Y:S01]  /*07c0*/  @!P5 IMAD R22, R22, R14, RZ ;  /* 0x0000000e1616d224 */ /* 0x010fe200078e02ff */
[----:B------:R-:W-:Y:S02]  /*07d0*/  @!P2 IADD3 R0, R11, R23, RZ ;  /* 0x000000170b00a210 */ /* 0x000fe40007ffe0ff */
[----:B---3--:R-:W-:Y:S02]  /*07e0*/  @!P2 LEA R20, P6, R10, R20, 0x1 ;  /* 0x000000140a14a211 */ /* 0x008fe400078c08ff */
[----:B------:R-:W-:Y:S01]  /*07f0*/  @P0 LEA.HI.X R13, R6, R13, R3, 0x1, P1 ;  /* 0x0000000d060d0211 */ /* 0x000fe200008f0c03 */
[----:B------:R-:W-:Y:S01]  /*0800*/  @!P5 IMAD R3, R25, R15, R22 ;  /* 0x0000000f1903d224 */ /* 0x000fe200078e0216 */
[----:B------:R-:W-:Y:S01]  /*0810*/  @!P2 LEA.HI.X R21, R10, R21, R0, 0x1, P6 ;  /* 0x000000150a15a211 */ /* 0x000fe200030f0c00 */
[----:B------:R-:W1:Y:S01]  /*0820*/  @!P3 LDC.64 R6, c[0x0][0x270] ;  /* 0x00009c00ff06bb82 */ /* 0x000e620000000a00 */
[----:B------:R-:W-:Y:S01]  /*0830*/  ISETP.GE.U32.AND P1, PT, R30, UR12, PT ;  /* 0x0000000c1e007c0c */ /* 0x000fe2000bf26070 */
[----:B------:R-:W-:Y:S01]  /*0840*/  @!P5 IMAD.MOV.U32 R22, RZ, RZ, R16 ;  /* 0x000000ffff16d224 */ /* 0x000fe200078e0010 */
[----:B------:R-:W-:Y:S01]  /*0850*/  @!P5 MOV R23, R19 ;  /* 0x000000130017d202 */ /* 0x000fe20000000f00 */
[----:B------:R3:W4:Y:S01]  /*0860*/  @!P2 LDG.E R39, desc[UR14][R20.64] ;  /* 0x0000000e1427a981 */ /* 0x000722000c1e1900 */
[----:B------:R-:W-:Y:S01]  /*0870*/  ISETP.GE.AND.EX P1, PT, R34, UR13, PT, P1 ;  /* 0x0000000d22007c0c */ /* 0x000fe2000bf26310 */
[----:B0-----:R-:W-:Y:S01]  /*0880*/  @!P4 IMAD R0, R24, R8, RZ ;  /* 0x000000081800c224 */ /* 0x001fe200078e02ff */
[----:B------:R-:W-:Y:S01]  /*0890*/  ISETP.GE.U32.AND P6, PT, R29, UR12, PT ;  /* 0x0000000c1d007c0c */ /* 0x000fe2000bfc6070 */
[----:B------:R-:W0:Y:S01]  /*08a0*/  @!P4 LDC.64 R10, c[0x0][0x220] ;  /* 0x00008800ff0acb82 */ /* 0x000e220000000a00 */
[----:B------:R-:W-:Y:S01]  /*08b0*/  ISETP.GT.U32.OR P1, PT, R77, 0x2ff, P1 ;  /* 0x000002ff4d00780c */ /* 0x000fe20000f24470 */
[----:B------:R-:W-:Y:S01]  /*08c0*/  @!P5 IMAD.WIDE.U32 R14, R25, R14, R22 ;  /* 0x0000000e190ed225 */ /* 0x000fe200078e0016 */
[----:B------:R-:W-:-:S02]  /*08d0*/  ISETP.GE.AND.EX P2, PT, R33, UR13, PT, P6 ;  /* 0x0000000d21007c0c */ /* 0x000fc4000bf46360 */
[----:B---3--:R-:W-:Y:S02]  /*08e0*/  @!P4 MOV R20, R16 ;  /* 0x000000100014c202 */ /* 0x008fe40000000f00 */
[----:B------:R-:W-:Y:S01]  /*08f0*/  @!P4 MOV R21, R19 ;  /* 0x000000130015c202 */ /* 0x000fe20000000f00 */
[----:B------:R-:W-:Y:S01]  /*0900*/  @!P4 IMAD R27, R31, R9, R0 ;  /* 0x000000091f1bc224 */ /* 0x000fe200078e0200 */
[----:B------:R-:W-:Y:S02]  /*0910*/  ISETP.GT.U32.OR P2, PT, R77, 0x2ff, P2 ;  /* 0x000002ff4d00780c */ /* 0x000fe40001744470 */
[----:B------:R-:W-:Y:S02]  /*0920*/  @!P5 IADD3 R0, R15, R3, RZ ;  /* 0x000000030f00d210 */ /* 0x000fe40007ffe0ff */
[C---:B--2---:R-:W-:Y:S01]  /*0930*/  @!P5 LEA R24, P6, R14.reuse, R4, 0x1 ;  /* 0x000000040e18d211 */ /* 0x044fe200078c08ff */
[----:B------:R-:W-:Y:S01]  /*0940*/  @!P4 IMAD.WIDE.U32 R8, R31, R8, R20 ;  /* 0x000000081f08c225 */ /* 0x000fe200078e0014 */
[----:B------:R-:W2:Y:S02]  /*0950*/  @!P1 LDC.64 R22, c[0x0][0x270] ;  /* 0x00009c00ff169b82 */ /* 0x000ea40000000a00 */
[----:B------:R-:W-:Y:S01]  /*0960*/  @!P5 LEA.HI.X R25, R14, R5, R0, 0x1, P6 ;  /* 0x000000050e19d211 */ /* 0x000fe200030f0c00 */
[----:B------:R-:W-:-:S05]  /*0970*/  @!P4 IMAD.IADD R0, R9, 0x1, R27 ;  /* 0x000000010900c824 */ /* 0x000fca00078e021b */
[----:B------:R-:W3:Y:S01]  /*0980*/  @!P3 LDC.64 R14, c[0x0][0x220] ;  /* 0x00008800ff0ebb82 */ /* 0x000ee20000000a00 */
[----:B0-----:R-:W-:Y:S02]  /*0990*/  @!P4 LEA R10, P6, R8, R10, 0x1 ;  /* 0x0000000a080ac211 */ /* 0x001fe400078c08ff */
[----:B------:R-:W-:Y:S02]  /*09a0*/  IADD3 R32, R2, 0x70, RZ ;  /* 0x0000007002207810 */ /* 0x000fe40007ffe0ff */
[----:B------:R-:W-:Y:S01]  /*09b0*/  @!P4 LEA.HI.X R11, R8, R11, R0, 0x1, P6 ;  /* 0x0000000b080bc211 */ /* 0x000fe200030f0c00 */
[----:B------:R-:W-:Y:S02]  /*09c0*/  HFMA2.MMA R0, -RZ, RZ, 0, 0 ;  /* 0x00000000ff007435 */ /* 0x000fe400000001ff */
[----:B------:R-:W0:Y:S01]  /*09d0*/  @!P2 LDC.64 R4, c[0x0][0x270] ;  /* 0x00009c00ff04ab82 */ /* 0x000e220000000a00 */
[----:B-1----:R-:W-:Y:S01]  /*09e0*/  @!P3 IMAD R20, R28, R6, RZ ;  /* 0x000000061c14b224 */ /* 0x002fe200078e02ff */
[----:B------:R-:W-:-:S02]  /*09f0*/  SHF.R.S32.HI R28, RZ, 0x1f, R32 ;  /* 0x0000001fff1c7819 */ /* 0x000fc40000011420 */
[----:B------:R-:W-:Y:S02]  /*0a00*/  ISETP.GE.U32.AND P6, PT, R32, UR12, PT ;  /* 0x0000000c20007c0c */ /* 0x000fe4000bfc6070 */
[----:B------:R-:W-:Y:S02]  /*0a10*/  @!P3 MOV R8, R16 ;  /* 0x000000100008b202 */ /* 0x000fe40000000f00 */
[----:B------:R-:W-:Y:S02]  /*0a20*/  @!P3 MOV R9, R19 ;  /* 0x000000130009b202 */ /* 0x000fe40000000f00 */
[----:B------:R-:W-:Y:S02]  /*0a30*/  CS2R R50, SRZ ;  /* 0x0000000000327805 */ /* 0x000fe4000001ff00 */
[----:B------:R-:W-:Y:S01]  /*0a40*/  ISETP.GE.AND.EX P6, PT, R28, UR13, PT, P6 ;  /* 0x0000000d1c007c0c */ /* 0x000fe2000bfc6360 */
[----:B------:R-:W5:Y:S01]  /*0a50*/  @!P4 LDG.E R0, desc[UR14][R10.64] ;  /* 0x0000000e0a00c981 */ /* 0x000f62000c1e1900 */
[----:B------:R-:W-:-:S02]  /*0a60*/  @!P3 IMAD R3, R26, R7, R20 ;  /* 0x000000071a03b224 */ /* 0x000fc400078e0214 */
[----:B------:R-:W-:Y:S01]  /*0a70*/  ISETP.GT.U32.OR P4, PT, R77, 0x2ff, P6 ;  /* 0x000002ff4d00780c */ /* 0x000fe20003784470 */
[----:B------:R-:W-:Y:S01]  /*0a80*/  @!P3 IMAD.WIDE.U32 R6, R26, R6, R8 ;  /* 0x000000061a06b225 */ /* 0x000fe200078e0008 */
[C---:B------:R-:W-:Y:S01]  /*0a90*/  IADD3 R31, R2.reuse, 0x80, RZ ;  /* 0x00000080021f7810 */ /* 0x040fe20007ffe0ff */
[----:B------:R-:W1:Y:S01]  /*0aa0*/  @!P1 LDC.64 R20, c[0x0][0x220] ;  /* 0x00008800ff149b82 */ /* 0x000e620000000a00 */
[----:B------:R2:W5:Y:S01]  /*0ab0*/  @!P5 LDG.E R50, desc[UR14][R24.64] ;  /* 0x0000000e1832d981 */ /* 0x000562000c1e1900 */
[----:B------:R-:W-:Y:S01]  /*0ac0*/  @!P3 IMAD.IADD R3, R7, 0x1, R3 ;  /* 0x000000010703b824 */ /* 0x000fe200078e0203 */
[----:B------:R-:W-:Y:S02]  /*0ad0*/  SHF.R.S32.HI R26, RZ, 0x1f, R31 ;  /* 0x0000001fff1a7819 */ /* 0x000fe4000001141f */
[----:B------:R-:W-:Y:S02]  /*0ae0*/  ISETP.GE.U32.AND P5, PT, R31, UR12, PT ;  /* 0x0000000c1f007c0c */ /* 0x000fe4000bfa6070 */
[----:B------:R-:W-:Y:S01]  /*0af0*/  IADD3 R37, R2, 0xb0, RZ ;  /* 0x000000b002257810 */ /* 0x000fe20007ffe0ff */
[----:B------:R-:W1:Y:S01]  /*0b00*/  @!P2 LDC.64 R8, c[0x0][0x220] ;  /* 0x00008800ff08ab82 */ /* 0x000e620000000a00 */
[----:B---3--:R-:W-:-:S02]  /*0b10*/  @!P3 LEA R14, P6, R6, R14, 0x1 ;  /* 0x0000000e060eb211 */ /* 0x008fc400078c08ff */
[----:B------:R-:W-:Y:S01]  /*0b20*/  IADD3 R36, R2, 0xd0, RZ ;  /* 0x000000d002247810 */ /* 0x000fe20007ffe0ff */
[----:B--2---:R-:W-:Y:S01]  /*0b30*/  @!P1 IMAD R24, R34, R22, RZ ;  /* 0x0000001622189224 */ /* 0x004fe200078e02ff */
[----:B------:R-:W-:Y:S01]  /*0b40*/  ISETP.GE.AND.EX P5, PT, R26, UR13, PT, P5 ;  /* 0x0000000d1a007c0c */ /* 0x000fe2000bfa6350 */
[----:B------:R-:W-:Y:S01]  /*0b50*/  VIADD R42, R2, 0x100 ;  /* 0x00000100022a7836 */ /* 0x000fe20000000000 */
[----:B------:R-:W-:Y:S01]  /*0b60*/  @!P3 LEA.HI.X R15, R6, R15, R3, 0x1, P6 ;  /* 0x0000000f060fb211 */ /* 0x000fe200030f0c03 */
[----:B------:R-:W-:Y:S01]  /*0b70*/  @!P1 IMAD R3, R30, R23, R24 ;  /* 0x000000171e039224 */ /* 0x000fe200078e0218 */
[----:B------:R-:W2:Y:S01]  /*0b80*/  @!P4 LDC.64 R10, c[0x0][0x270] ;  /* 0x00009c00ff0acb82 */ /* 0x000ea20000000a00 */
[----:B0-----:R-:W-:Y:S01]  /*0b90*/  @!P2 IMAD R24, R33, R4, RZ ;  /* 0x000000042118a224 */ /* 0x001fe200078e02ff */
[----:B------:R-:W-:Y:S01]  /*0ba0*/  ISETP.GT.U32.OR P5, PT, R77, 0x2ff, P5 ;  /* 0x000002ff4d00780c */ /* 0x000fe20002fa4470 */
[----:B------:R0:W3:Y:S01]  /*0bb0*/  @!P3 LDG.E R38, desc[UR14][R14.64] ;  /* 0x0000000e0e26b981 */ /* 0x0000e2000c1e1900 */
[-C--:B------:R-:W-:Y:S01]  /*0bc0*/  @!P1 MOV R6, R16.reuse ;  /* 0x0000001000069202 */ /* 0x080fe20000000f00 */
[----:B------:R-:W-:Y:S01]  /*0bd0*/  @!P2 IMAD R27, R29, R5, R24 ;  /* 0x000000051d1ba224 */ /* 0x000fe200078e0218 */
[----:B------:R-:W-:Y:S01]  /*0be0*/  @!P1 MOV R7, R19 ;  /* 0x0000001300079202 */ /* 0x000fe20000000f00 */
[----:B------:R-:W4:Y:S01]  /*0bf0*/  @P0 LDG.E R51, desc[UR14][R12.64] ;  /* 0x0000000e0c330981 */ /* 0x000f22000c1e1900 */
[----:B------:R-:W-:-:S02]  /*0c00*/  @!P2 MOV R24, R16 ;  /* 0x000000100018a202 */ /* 0x000fc40000000f00 */
[----:B------:R-:W-:Y:S01]  /*0c10*/  @!P2 MOV R25, R19 ;  /* 0x000000130019a202 */ /* 0x000fe20000000f00 */
[----:B------:R-:W-:Y:S01]  /*0c20*/  @!P1 IMAD.WIDE.U32 R22, R30, R22, R6 ;  /* 0x000000161e169225 */ /* 0x000fe200078e0006 */
[----:B0-----:R-:W0:Y:S03]  /*0c30*/  @!P4 LDC.64 R14, c[0x0][0x220] ;  /* 0x00008800ff0ecb82 */ /* 0x001e260000000a00 */
[----:B------:R-:W-:Y:S01]  /*0c40*/  @!P2 IMAD.WIDE.U32 R4, R29, R4, R24 ;  /* 0x000000041d04a225 */ /* 0x000fe200078e0018 */
[----:B------:R-:W-:Y:S02]  /*0c50*/  IADD3 R29, R2, 0x90, RZ ;  /* 0x00000090021d7810 */ /* 0x000fe40007ffe0ff */
[----:B-1----:R-:W-:Y:S01]  /*0c60*/  @!P1 LEA R20, P6, R22, R20, 0x1 ;  /* 0x0000001416149211 */ /* 0x002fe200078c08ff */
[----:B------:R-:W-:Y:S01]  /*0c70*/  @!P1 IMAD.IADD R3, R23, 0x1, R3 ;  /* 0x0000000117039824 */ /* 0x000fe200078e0203 */
[----:B------:R-:W-:Y:S01]  /*0c80*/  SHF.R.S32.HI R30, RZ, 0x1f, R29 ;  /* 0x0000001fff1e7819 */ /* 0x000fe2000001141d */
[----:B------:R-:W1:Y:S01]  /*0c90*/  @!P5 LDC.64 R6, c[0x0][0x270] ;  /* 0x00009c00ff06db82 */ /* 0x000e620000000a00 */
[----:B------:R-:W-:-:S02]  /*0ca0*/  ISETP.GE.U32.AND P3, PT, R29, UR12, PT ;  /* 0x0000000c1d007c0c */ /* 0x000fc4000bf66070 */
[----:B------:R-:W-:Y:S01]  /*0cb0*/  @!P1 LEA.HI.X R21, R22, R21, R3, 0x1, P6 ;  /* 0x0000001516159211 */ /* 0x000fe200030f0c03 */
[----:B------:R-:W-:Y:S01]  /*0cc0*/  HFMA2.MMA R3, -RZ, RZ, 0, 0 ;  /* 0x00000000ff037435 */ /* 0x000fe200000001ff */
[----:B------:R-:W-:Y:S02]  /*0cd0*/  ISETP.GE.AND.EX P3, PT, R30, UR13, PT, P3 ;  /* 0x0000000d1e007c0c */ /* 0x000fe4000bf66330 */
[----:B------:R-:W-:Y:S01]  /*0ce0*/  @!P2 IADD3 R5, R5, R27, RZ ;  /* 0x0000001b0505a210 */ /* 0x000fe20007ffe0ff */
[----:B------:R-:W0:Y:S01]  /*0cf0*/  @!P5 LDC.64 R22, c[0x0][0x220] ;  /* 0x00008800ff16db82 */ /* 0x000e220000000a00 */
[----:B------:R-:W-:Y:S02]  /*0d00*/  @!P2 LEA R8, P6, R4, R8, 0x1 ;  /* 0x000000080408a211 */ /* 0x000fe400078c08ff */
[----:B------:R-:W-:Y:S01]  /*0d10*/  ISETP.GT.U32.OR P3, PT, R77, 0x2ff, P3 ;  /* 0x000002ff4d00780c */ /* 0x000fe20001f64470 */
[----:B--2---:R-:W-:Y:S01]  /*0d20*/  @!P4 IMAD R24, R28, R10, RZ ;  /* 0x0000000a1c18c224 */ /* 0x004fe200078e02ff */
[----:B------:R-:W-:Y:S01]  /*0d30*/  @!P2 LEA.HI.X R9, R4, R9, R5, 0x1, P6 ;  /* 0x000000090409a211 */ /* 0x000fe200030f0c05 */
[----:B------:R-:W-:Y:S01]  /*0d40*/  VIADD R28, R2, 0xa0 ;  /* 0x000000a0021c7836 */ /* 0x000fe20000000000 */
[----:B------:R-:W-:Y:S01]  /*0d50*/  MOV R4, RZ ;  /* 0x000000ff00047202 */ /* 0x000fe20000000f00 */
[----:B------:R2:W3:Y:S03]  /*0d60*/  @!P1 LDG.E R3, desc[UR14][R20.64] ;  /* 0x0000000e14039981 */ /* 0x0004e6000c1e1900 */
[----:B------:R-:W-:-:S02]  /*0d70*/  SHF.R.S32.HI R27, RZ, 0x1f, R28 ;  /* 0x0000001fff1b7819 */ /* 0x000fc4000001141c */
[----:B------:R-:W-:Y:S01]  /*0d80*/  ISETP.GE.U32.AND P1, PT, R28, UR12, PT ;  /* 0x0000000c1c007c0c */ /* 0x000fe2000bf26070 */
[----:B------:R2:W3:Y:S03]  /*0d90*/  @!P2 LDG.E R4, desc[UR14][R8.64] ;  /* 0x0000000e0804a981 */ /* 0x0004e6000c1e1900 */
[----:B------:R-:W-:Y:S01]  /*0da0*/  ISETP.GE.AND.EX P1, PT, R27, UR13, PT, P1 ;  /* 0x0000000d1b007c0c */ /* 0x000fe2000bf26310 */
[----:B--2---:R-:W2:Y:S01]  /*0db0*/  @!P3 LDC.64 R20, c[0x0][0x270] ;  /* 0x00009c00ff14bb82 */ /* 0x004ea20000000a00 */
[----:B------:R-:W-:Y:S01]  /*0dc0*/  @!P4 IMAD R5, R32, R11, R24 ;  /* 0x0000000b2005c224 */ /* 0x000fe200078e0218 */
[----:B------:R-:W-:Y:S02]  /*0dd0*/  @!P4 MOV R8, R16 ;  /* 0x000000100008c202 */ /* 0x000fe40000000f00 */
[-C--:B------:R-:W-:Y:S01]  /*0de0*/  @!P4 MOV R9, R19.reuse ;  /* 0x000000130009c202 */ /* 0x080fe20000000f00 */
[----:B-1----:R-:W-:Y:S01]  /*0df0*/  @!P5 IMAD R26, R26, R6, RZ ;  /* 0x000000061a1ad224 */ /* 0x002fe200078e02ff */
[----:B------:R-:W-:-:S02]  /*0e00*/  @!P5 MOV R11, R19 ;  /* 0x00000013000bd202 */ /* 0x000fc40000000f00 */
[----:B------:R-:W-:Y:S01]  /*0e10*/  ISETP.GT.U32.OR P1, PT, R77, 0x2ff, P1 ;  /* 0x000002ff4d00780c */ /* 0x000fe20000f24470 */
[----:B------:R-:W-:Y:S01]  /*0e20*/  @!P4 IMAD.WIDE.U32 R8, R32, R10, R8 ;  /* 0x0000000a2008c225 */ /* 0x000fe200078e0008 */
[----:B------:R-:W-:-:S03]  /*0e30*/  @!P5 MOV R10, R16 ;  /* 0x00000010000ad202 */ /* 0x000fc60000000f00 */
[----:B------:R-:W-:Y:S01]  /*0e40*/  @!P5 IMAD R25, R31, R7, R26 ;  /* 0x000000071f19d224 */ /* 0x000fe200078e021a */
[----:B------:R-:W-:Y:S01]  /*0e50*/  @!P4 IADD3 R5, R9, R5, RZ ;  /* 0x000000050905c210 */ /* 0x000fe20007ffe0ff */
[----:B------:R-:W-:Y:S01]  /*0e60*/  @!P5 IMAD.WIDE.U32 R6, R31, R6, R10 ;  /* 0x000000061f06d225 */ /* 0x000fe200078e000a */
[C---:B0-----:R-:W-:Y:S01]  /*0e70*/  @!P4 LEA R14, P6, R8.reuse, R14, 0x1 ;  /* 0x0000000e080ec211 */ /* 0x041fe200078c08ff */
[----:B------:R-:W0:Y:S01]  /*0e80*/  @!P3 LDC.64 R10, c[0x0][0x220] ;  /* 0x00008800ff0abb82 */ /* 0x000e220000000a00 */
[----:B------:R-:W-:Y:S02]  /*0e90*/  SHF.R.S32.HI R26, RZ, 0x1f, R37 ;  /* 0x0000001fff1a7819 */ /* 0x000fe40000011425 */
[----:B------:R-:W-:Y:S02]  /*0ea0*/  ISETP.GE.U32.AND P2, PT, R37, UR12, PT ;  /* 0x0000000c25007c0c */ /* 0x000fe4000bf46070 */
[----:B------:R-:W-:Y:S02]  /*0eb0*/  @!P4 LEA.HI.X R15, R8, R15, R5, 0x1, P6 ;  /* 0x0000000f080fc211 */ /* 0x000fe400030f0c05 */
[----:B------:R-:W-:Y:S01]  /*0ec0*/  ISETP.GE.AND.EX P2, PT, R26, UR13, PT, P2 ;  /* 0x0000000d1a007c0c */ /* 0x000fe2000bf46320 */
[----:B------:R-:W1:Y:S01]  /*0ed0*/  @!P1 LDC.64 R8, c[0x0][0x270] ;  /* 0x00009c00ff089b82 */ /* 0x000e620000000a00 */
[----:B------:R-:W-:-:S02]  /*0ee0*/  @!P5 IADD3 R5, R7, R25, RZ ;  /* 0x000000190705d210 */ /* 0x000fc40007ffe0ff */
[C---:B------:R-:W-:Y:S02]  /*0ef0*/  @!P5 LEA R22, P6, R6.reuse, R22, 0x1 ;  /* 0x000000160616d211 */ /* 0x040fe400078c08ff */
[----:B------:R-:W-:Y:S02]  /*0f00*/  ISETP.GT.U32.OR P2, PT, R77, 0x2ff, P2 ;  /* 0x000002ff4d00780c */ /* 0x000fe40001744470 */
[----:B------:R-:W-:Y:S01]  /*0f10*/  @!P5 LEA.HI.X R23, R6, R23, R5, 0x1, P6 ;  /* 0x000000170617d211 */ /* 0x000fe200030f0c05 */
[----:B------:R-:W-:Y:S02]  /*0f20*/  IMAD.MOV.U32 R5, RZ, RZ, RZ ;  /* 0x000000ffff057224 */ /* 0x000fe400078e00ff */
[----:B--2---:R-:W-:Y:S01]  /*0f30*/  @!P3 IMAD R24, R30, R20, RZ ;  /* 0x000000141e18b224 */ /* 0x004fe200078e02ff */
[----:B------:R-:W-:-:S03]  /*0f40*/  IADD3 R30, R2, 0xc0, RZ ;  /* 0x000000c0021e7810 */ /* 0x000fc60007ffe0ff */
[----:B------:R2:W3:Y:S01]  /*0f50*/  @!P4 LDG.E R5, desc[UR14][R14.64] ;  /* 0x0000000e0e05c981 */ /* 0x0004e2000c1e1900 */
[----:B------:R-:W-:Y:S01]  /*0f60*/  HFMA2.MMA R6, -RZ, RZ, 0, 0 ;  /* 0x00000000ff067435 */ /* 0x000fe200000001ff */
[----:B------:R-:W-:Y:S01]  /*0f70*/  @!P3 IMAD R7, R29, R21, R24 ;  /* 0x000000151d07b224 */ /* 0x000fe200078e0218 */
[----:B------:R-:W-:Y:S01]  /*0f80*/  SHF.R.S32.HI R32, RZ, 0x1f, R30 ;  /* 0x0000001fff207819 */ /* 0x000fe2000001141e */
[----:B------:R-:W1:Y:S01]  /*0f90*/  @!P2 LDC.64 R24, c[0x0][0x270] ;  /* 0x00009c00ff18ab82 */ /* 0x000e620000000a00 */
[----:B------:R-:W-:Y:S02]  /*0fa0*/  ISETP.GE.U32.AND P4, PT, R30, UR12, PT ;  /* 0x0000000c1e007c0c */ /* 0x000fe4000bf86070 */
[----:B--2---:R-:W-:-:S04]  /*0fb0*/  @!P3 MOV R14, R16 ;  /* 0x00000010000eb202 */ /* 0x004fc80000000f00 */
[----:B------:R2:W3:Y:S01]  /*0fc0*/  @!P5 LDG.E R6, desc[UR14][R22.64] ;  /* 0x0000000e1606d981 */ /* 0x0004e2000c1e1900 */
[----:B------:R-:W-:-:S03]  /*0fd0*/  @!P3 MOV R15, R19 ;  /* 0x00000013000fb202 */ /* 0x000fc60000000f00 */
[----:B------:R-:W-:-:S03]  /*0fe0*/  @!P3 IMAD.WIDE.U32 R20, R29, R20, R14 ;  /* 0x000000141d14b225 */ /* 0x000fc600078e000e */
[----:B------:R-:W1:Y:S01]  /*0ff0*/  @!P1 LDC.64 R14, c[0x0][0x220] ;  /* 0x00008800ff0e9b82 */ /* 0x000e620000000a00 */
[----:B------:R-:W-:Y:S01]  /*1000*/  ISETP.GE.AND.EX P4, PT, R32, UR13, PT, P4 ;  /* 0x0000000d20007c0c */ /* 0x000fe2000bf86340 */
[----:B------:R-:W-:Y:S01]  /*1010*/  @!P3 IMAD.IADD R7, R21, 0x1, R7 ;  /* 0x000000011507b824 */ /* 0x000fe200078e0207 */
[C---:B0-----:R-:W-:Y:S02]  /*1020*/  @!P3 LEA R10, P6, R20.reuse, R10, 0x1 ;  /* 0x0000000a140ab211 */ /* 0x041fe400078c08ff */
[----:B------:R-:W-:Y:S02]  /*1030*/  ISETP.GT.U32.OR P4, PT, R77, 0x2ff, P4 ;  /* 0x000002ff4d00780c */ /* 0x000fe40002784470 */
[----:B------:R-:W-:Y:S01]  /*1040*/  @!P3 LEA.HI.X R11, R20, R11, R7, 0x1, P6 ;  /* 0x0000000b140bb211 */ /* 0x000fe200030f0c07 */
[----:B------:R-:W-:Y:S01]  /*1050*/  HFMA2.MMA R7, -RZ, RZ, 0, 0 ;  /* 0x00000000ff077435 */ /* 0x000fe200000001ff */
[----:B------:R-:W-:Y:S01]  /*1060*/  SHF.R.S32.HI R35, RZ, 0x1f, R36 ;  /* 0x0000001fff237819 */ /* 0x000fe20000011424 */
[----:B--2---:R-:W0:Y:S01]  /*1070*/  @!P2 LDC.64 R22, c[0x0][0x220] ;  /* 0x00008800ff16ab82 */ /* 0x004e220000000a00 */
[----:B------:R-:W-:Y:S01]  /*1080*/  ISETP.GE.U32.AND P5, PT, R36, UR12, PT ;  /* 0x0000000c24007c0c */ /* 0x000fe2000bfa6070 */
[----:B-1----:R-:W-:Y:S01]  /*1090*/  @!P1 IMAD R20, R27, R8, RZ ;  /* 0x000000081b149224 */ /* 0x002fe200078e02ff */
[----:B------:R-:W-:-:S02]  /*10a0*/  @!P1 MOV R21, R19 ;  /* 0x0000001300159202 */ /* 0x000fc40000000f00 */
[----:B------:R-:W-:Y:S01]  /*10b0*/  ISETP.GE.AND.EX P5, PT, R35, UR13, PT, P5 ;  /* 0x0000000d23007c0c */ /* 0x000fe2000bfa6350 */
[----:B------:R-:W-:Y:S01]  /*10c0*/  @!P1 IMAD R27, R28, R9, R20 ;  /* 0x000000091c1b9224 */ /* 0x000fe200078e0214 */
[----:B------:R-:W-:Y:S01]  /*10d0*/  @!P1 MOV R20, R16 ;  /* 0x0000001000149202 */ /* 0x000fe20000000f00 */
[----:B------:R1:W2:Y:S01]  /*10e0*/  @!P3 LDG.E R7, desc[UR14][R10.64] ;  /* 0x0000000e0a07b981 */ /* 0x0002a2000c1e1900 */
[----:B------:R-:W-:-:S03]  /*10f0*/  ISETP.GT.U32.OR P5, PT, R77, 0x2ff, P5 ;  /* 0x000002ff4d00780c */ /* 0x000fc60002fa4470 */
[----:B------:R-:W-:Y:S01]  /*1100*/  @!P1 IMAD.WIDE.U32 R8, R28, R8, R20 ;  /* 0x000000081c089225 */ /* 0x000fe200078e0014 */
[----:B------:R-:W-:Y:S01]  /*1110*/  @!P2 MOV R20, R16 ;  /* 0x000000100014a202 */ /* 0x000fe20000000f00 */
[----:B-1----:R-:W1:Y:S02]  /*1120*/  @!P4 LDC.64 R10, c[0x0][0x270] ;  /* 0x00009c00ff0acb82 */ /* 0x002e640000000a00 */
[----:B------:R-:W-:Y:S01]  /*1130*/  @!P2 IMAD R26, R26, R24, RZ ;  /* 0x000000181a1aa224 */ /* 0x000fe200078e02ff */
[----:B------:R-:W-:Y:S01]  /*1140*/  @!P1 IADD3 R9, R9, R27, RZ ;  /* 0x0000001b09099210 */ /* 0x000fe20007ffe0ff */
[----:B------:R-:W-:Y:S01]  /*1150*/  @!P2 IMAD.MOV.U32 R21, RZ, RZ, R19 ;  /* 0x000000ffff15a224 */ /* 0x000fe200078e0013 */
[C---:B------:R-:W-:Y:S01]  /*1160*/  @!P1 LEA R14, P6, R8.reuse, R14, 0x1 ;  /* 0x0000000e080e9211 */ /* 0x040fe200078c08ff */
[C---:B------:R-:W-:Y:S02]  /*1170*/  @!P2 IMAD R31, R37.reuse, R25, R26 ;  /* 0x00000019251fa224 */ /* 0x040fe400078e021a */
[----:B------:R-:W-:Y:S01]  /*1180*/  @!P2 IMAD.WIDE.U32 R24, R37, R24, R20 ;  /* 0x000000182518a225 */ /* 0x000fe200078e0014 */
[----:B------:R-:W-:Y:S01]  /*1190*/  @!P1 LEA.HI.X R15, R8, R15, R9, 0x1, P6 ;  /* 0x0000000f080f9211 */ /* 0x000fe200030f0c09 */
[----:B------:R-:W-:Y:S01]  /*11a0*/  HFMA2.MMA R8, -RZ, RZ, 0, 0 ;  /* 0x00000000ff087435 */ /* 0x000fe200000001ff */
[----:B------:R-:W1:Y:S01]  /*11b0*/  @!P5 LDC.64 R28, c[0x0][0x270] ;  /* 0x00009c00ff1cdb82 */ /* 0x000e620000000a00 */
[----:B------:R-:W-:-:S02]  /*11c0*/  IADD3 R33, R2, 0xe0, RZ ;  /* 0x000000e002217810 */ /* 0x000fc40007ffe0ff */
[----:B------:R-:W-:Y:S02]  /*11d0*/  @!P2 IADD3 R9, R25, R31, RZ ;  /* 0x0000001f1909a210 */ /* 0x000fe40007ffe0ff */
[----:B0-----:R-:W-:-:S03]  /*11e0*/  @!P2 LEA R22, P6, R24, R22, 0x1 ;  /* 0x000000161816a211 */ /* 0x001fc600078c08ff */
[----:B------:R-:W0:Y:S01]  /*11f0*/  @!P4 LDC.64 R20, c[0x0][0x220] ;  /* 0x00008800ff14cb82 */ /* 0x000e220000000a00 */
[----:B------:R-:W-:Y:S01]  /*1200*/  ISETP.GE.U32.AND P3, PT, R33, UR12, PT ;  /* 0x0000000c21007c0c */ /* 0x000fe2000bf66070 */
[----:B------:R1:W2:Y:S01]  /*1210*/  @!P1 LDG.E R8, desc[UR14][R14.64] ;  /* 0x0000000e0e089981 */ /* 0x0002a2000c1e1900 */
[----:B------:R-:W-:Y:S02]  /*1220*/  SHF.R.S32.HI R34, RZ, 0x1f, R33 ;  /* 0x0000001fff227819 */ /* 0x000fe40000011421 */
[----:B------:R-:W-:Y:S02]  /*1230*/  @!P2 LEA.HI.X R23, R24, R23, R9, 0x1, P6 ;  /* 0x000000171817a211 */ /* 0x000fe400030f0c09 */
[----:B------:R-:W-:Y:S02]  /*1240*/  MOV R9, RZ ;  /* 0x000000ff00097202 */ /* 0x000fe40000000f00 */
[----:B------:R-:W-:Y:S02]  /*1250*/  ISETP.GE.AND.EX P3, PT, R34, UR13, PT, P3 ;  /* 0x0000000d22007c0c */ /* 0x000fe4000bf66330 */
[----:B------:R-:W-:Y:S01]  /*1260*/  IADD3 R31, R2, 0xf0, RZ ;  /* 0x000000f0021f7810 */ /* 0x000fe20007ffe0ff */
[----:B-1----:R-:W1:Y:S01]  /*1270*/  @!P5 LDC.64 R14, c[0x0][0x220] ;  /* 0x00008800ff0edb82 */ /* 0x002e620000000a00 */
[----:B------:R-:W-:Y:S01]  /*1280*/  @!P4 IMAD R24, R32, R10, RZ ;  /* 0x0000000a2018c224 */ /* 0x000fe200078e02ff */
[----:B------:R0:W2:Y:S01]  /*1290*/  @!P2 LDG.E R9, desc[UR14][R22.64] ;  /* 0x0000000e1609a981 */ /* 0x0000a2000c1e1900 */
[----:B------:R-:W-:-:S02]  /*12a0*/  ISETP.GT.U32.OR P3, PT, R77, 0x2ff, P3 ;  /* 0x000002ff4d00780c */ /* 0x000fc40001f64470 */
[----:B------:R-:W-:Y:S02]  /*12b0*/  ISETP.GE.U32.AND P2, PT, R31, UR12, PT ;  /* 0x0000000c1f007c0c */ /* 0x000fe4000bf46070 */
[----:B------:R-:W-:Y:S01]  /*12c0*/  SHF.R.S32.HI R32, RZ, 0x1f, R31 ;  /* 0x0000001fff207819 */ /* 0x000fe2000001141f */
[----:B------:R-:W-:-:S03]  /*12d0*/  @!P4 IMAD R25, R30, R11, R24 ;  /* 0x0000000b1e19c224 */ /* 0x000fc600078e0218 */
[----:B------:R-:W-:Y:S02]  /*12e0*/  ISETP.GE.AND.EX P2, PT, R32, UR13, PT, P2 ;  /* 0x0000000d20007c0c */ /* 0x000fe4000bf46320 */
[----:B0-----:R-:W-:Y:S02]  /*12f0*/  @!P4 MOV R22, R16 ;  /* 0x000000100016c202 */ /* 0x001fe40000000f00 */
[-C--:B------:R-:W-:Y:S01]  /*1300*/  @!P4 MOV R23, R19.reuse ;  /* 0x000000130017c202 */ /* 0x080fe20000000f00 */
[----:B------:R-:W-:Y:S01]  /*1310*/  @!P5 IMAD R24, R35, R28, RZ ;  /* 0x0000001c2318d224 */ /* 0x000fe200078e02ff */
[----:B------:R-:W-:Y:S01]  /*1320*/  ISETP.GT.U32.OR P2, PT, R77, 0x2ff, P2 ;  /* 0x000002ff4d00780c */ /* 0x000fe20001744470 */
[----:B------:R-:W0:Y:S01]  /*1330*/  @!P3 LDC.64 R26, c[0x0][0x270] ;  /* 0x00009c00ff1abb82 */ /* 0x000e220000000a00 */
[----:B------:R-:W-:Y:S01]  /*1340*/  @!P4 IMAD.WIDE.U32 R10, R30, R10, R22 ;  /* 0x0000000a1e0ac225 */ /* 0x000fe200078e0016 */
[----:B------:R-:W-:Y:S02]  /*1350*/  @!P5 MOV R22, R16 ;  /* 0x000000100016d202 */ /* 0x000fe40000000f00 */
[----:B------:R-:W-:Y:S01]  /*1360*/  @!P5 MOV R23, R19 ;  /* 0x000000130017d202 */ /* 0x000fe20000000f00 */
[----:B------:R-:W-:Y:S01]  /*1370*/  @!P5 IMAD R35, R36, R29, R24 ;  /* 0x0000001d2423d224 */ /* 0x000fe200078e0218 */
[----:B------:R-:W-:-:S02]  /*1380*/  @!P4 IADD3 R11, R11, R25, RZ ;  /* 0x000000190b0bc210 */ /* 0x000fc40007ffe0ff */
[----:B------:R-:W-:Y:S01]  /*1390*/  @!P4 LEA R20, P6, R10, R20, 0x1 ;  /* 0x000000140a14c211 */ /* 0x000fe200078c08ff */
[----:B------:R-:W-:Y:S01]  /*13a0*/  @!P5 IMAD.WIDE.U32 R28, R36, R28, R22 ;  /* 0x0000001c241cd225 */ /* 0x000fe200078e0016 */
[----:B------:R-:W-:Y:S02]  /*13b0*/  ISETP.GE.U32.AND P1, PT, R42, UR12, PT ;  /* 0x0000000c2a007c0c */ /* 0x000fe4000bf26070 */
[----:B------:R-:W5:Y:S01]  /*13c0*/  @!P2 LDC.64 R22, c[0x0][0x270] ;  /* 0x00009c00ff16ab82 */ /* 0x000f620000000a00 */
[----:B------:R-:W-:Y:S01]  /*13d0*/  @!P4 LEA.HI.X R21, R10, R21, R11, 0x1, P6 ;  /* 0x000000150a15c211 */ /* 0x000fe200030f0c0b */
[----:B------:R-:W-:Y:S01]  /*13e0*/  @!P5 IMAD.IADD R11, R29, 0x1, R35 ;  /* 0x000000011d0bd824 */ /* 0x000fe200078e0223 */
[C---:B-1----:R-:W-:Y:S02]  /*13f0*/  @!P5 LEA R14, P6, R28.reuse, R14, 0x1 ;  /* 0x0000000e1c0ed211 */ /* 0x042fe400078c08ff */
[----:B------:R-:W-:Y:S02]  /*1400*/  SHF.R.S32.HI R30, RZ, 0x1f, R42 ;  /* 0x0000001fff1e7819 */ /* 0x000fe4000001142a */
[----:B------:R-:W-:-:S02]  /*1410*/  @!P5 LEA.HI.X R15, R28, R15, R11, 0x1, P6 ;  /* 0x0000000f1c0fd211 */ /* 0x000fc400030f0c0b */
[----:B------:R-:W-:Y:S02]  /*1420*/  CS2R R10, SRZ ;  /* 0x00000000000a7805 */ /* 0x000fe4000001ff00 */
[----:B------:R-:W-:Y:S01]  /*1430*/  ISETP.GE.AND.EX P1, PT, R30, UR13, PT, P1 ;  /* 0x0000000d1e007c0c */ /* 0x000fe2000bf26310 */
[----:B------:R-:W1:Y:S01]  /*1440*/  @!P3 LDC.64 R24, c[0x0][0x220] ;  /* 0x00008800ff18bb82 */ /* 0x000e620000000a00 */
[----:B------:R-:W-:Y:S02]  /*1450*/  IADD3 R40, R2, 0x110, RZ ;  /* 0x0000011002287810 */ /* 0x000fe40007ffe0ff */
[----:B------:R-:W-:Y:S01]  /*1460*/  ISETP.GT.U32.OR P1, PT, R77, 0x2ff, P1 ;  /* 0x000002ff4d00780c */ /* 0x000fe20000f24470 */
[----:B------:R0:W2:Y:S01]  /*1470*/  @!P5 LDG.E R11, desc[UR14][R14.64] ;  /* 0x0000000e0e0bd981 */ /* 0x0000a2000c1e1900 */
[----:B------:R-:W-:Y:S02]  /*1480*/  ISETP.GE.U32.AND P5, PT, R40, UR12, PT ;  /* 0x0000000c28007c0c */ /* 0x000fe4000bfa6070 */
[----:B------:R-:W-:Y:S01]  /*1490*/  SHF.R.S32.HI R41, RZ, 0x1f, R40 ;  /* 0x0000001fff297819 */ /* 0x000fe20000011428 */
[----:B0-----:R-:W-:Y:S01]  /*14a0*/  @!P3 IMAD R34, R34, R26, RZ ;  /* 0x0000001a2222b224 */ /* 0x001fe200078e02ff */
[----:B------:R0:W2:Y:S02]  /*14b0*/  @!P4 LDG.E R10, desc[UR14][R20.64] ;  /* 0x0000000e140ac981 */ /* 0x0000a4000c1e1900 */
[----:B------:R-:W-:Y:S01]  /*14c0*/  ISETP.GE.AND.EX P5, PT, R41, UR13, PT, P5 ;  /* 0x0000000d29007c0c */ /* 0x000fe2000bfa6350 */
[----:B------:R-:W-:Y:S01]  /*14d0*/  @!P3 IMAD R35, R33, R27, R34 ;  /* 0x0000001b2123b224 */ /* 0x000fe200078e0222 */
[----:B------:R-:W-:-:S02]  /*14e0*/  @!P3 MOV R28, R16 ;  /* 0x00000010001cb202 */ /* 0x000fc40000000f00 */
[----:B------:R-:W-:Y:S01]  /*14f0*/  ISETP.GT.U32.OR P5, PT, R77, 0x2ff, P5 ;  /* 0x000002ff4d00780c */ /* 0x000fe20002fa4470 */
[----:B------:R-:W4:Y:S01]  /*1500*/  @!P1 LDC.64 R14, c[0x0][0x270] ;  /* 0x00009c00ff0e9b82 */ /* 0x000f220000000a00 */
[----:B------:R-:W-:Y:S02]  /*1510*/  @!P3 MOV R29, R19 ;  /* 0x00000013001db202 */ /* 0x000fe40000000f00 */
[----:B------:R-:W-:-:S05]  /*1520*/  IADD3 R34, R2, 0x120, RZ ;  /* 0x0000012002227810 */ /* 0x000fca0007ffe0ff */
[----:B0-----:R-:W0:Y:S01]  /*1530*/  @!P2 LDC.64 R20, c[0x0][0x220] ;  /* 0x00008800ff14ab82 */ /* 0x001e220000000a00 */
[----:B-----5:R-:W-:Y:S01]  /*1540*/  @!P2 IMAD R32, R32, R22, RZ ;  /* 0x000000162020a224 */ /* 0x020fe200078e02ff */
[----:B------:R-:W-:Y:S01]  /*1550*/  @!P2 MOV R13, R19 ;  /* 0x00000013000da202 */ /* 0x000fe20000000f00 */
[----:B------:R-:W-:Y:S01]  /*1560*/  @!P3 IMAD.WIDE.U32 R26, R33, R26, R28 ;  /* 0x0000001a211ab225 */ /* 0x000fe200078e001c */
[----:B------:R-:W-:Y:S02]  /*1570*/  ISETP.GE.U32.AND P4, PT, R34, UR12, PT ;  /* 0x0000000c22007c0c */ /* 0x000fe4000bf86070 */
[----:B------:R-:W-:Y:S01]  /*1580*/  SHF.R.S32.HI R37, RZ, 0x1f, R34 ;  /* 0x0000001fff257819 */ /* 0x000fe20000011422 */
[----:B------:R-:W-:Y:S02]  /*1590*/  @!P2 IMAD.MOV.U32 R12, RZ, RZ, R16 ;  /* 0x000000ffff0ca224 */ /* 0x000fe400078e0010 */
[----:B------:R-:W-:Y:S01]  /*15a0*/  @!P2 IMAD R33, R31, R23, R32 ;  /* 0x000000171f21a224 */ /* 0x000fe200078e0220 */
[----:B------:R-:W-:Y:S01]  /*15b0*/  ISETP.GE.AND.EX P4, PT, R37, UR13, PT, P4 ;  /* 0x0000000d25007c0c */ /* 0x000fe2000bf86340 */
[----:B------:R-:W-:Y:S01]  /*15c0*/  @!P2 IMAD.WIDE.U32 R22, R31, R22, R12 ;  /* 0x000000161f16a225 */ /* 0x000fe200078e000c */
[----:B------:R-:W-:Y:S01]  /*15d0*/  @!P3 IADD3 R27, R27, R35, RZ ;  /* 0x000000231b1bb210 */ /* 0x000fe20007ffe0ff */
[----:B------:R-:W-:Y:S01]  /*15e0*/  HFMA2.MMA R12, -RZ, RZ, 0, 0 ;  /* 0x00000000ff0c7435 */ /* 0x000fe200000001ff */
[----:B-1----:R-:W-:Y:S01]  /*15f0*/  @!P3 LEA R24, P6, R26, R24, 0x1 ;  /* 0x000000181a18b211 */ /* 0x002fe200078c08ff */
[----:B------:R-:W1:Y:S01]  /*1600*/  @!P5 LDC.64 R28, c[0x0][0x270] ;  /* 0x00009c00ff1cdb82 */ /* 0x000e620000000a00 */
[----:B------:R-:W-:-:S02]  /*1610*/  ISETP.GT.U32.OR P4, PT, R77, 0x2ff, P4 ;  /* 0x000002ff4d00780c */ /* 0x000fc40002784470 */
[----:B------:R-:W-:-:S05]  /*1620*/  @!P3 LEA.HI.X R25, R26, R25, R27, 0x1, P6 ;  /* 0x000000191a19b211 */ /* 0x000fca00030f0c1b */
[----:B------:R-:W5:Y:S01]  /*1630*/  @!P1 LDC.64 R26, c[0x0][0x220] ;  /* 0x00008800ff1a9b82 */ /* 0x000f620000000a00 */
[----:B------:R4:W2:Y:S01]  /*1640*/  @!P3 LDG.E R12, desc[UR14][R24.64] ;  /* 0x0000000e180cb981 */ /* 0x0008a2000c1e1900 */
[----:B------:R-:W-:Y:S02]  /*1650*/  @!P2 IADD3 R13, R23, R33, RZ ;  /* 0x00000021170da210 */ /* 0x000fe40007ffe0ff */
[----:B0-----:R-:W-:Y:S01]  /*1660*/  @!P2 LEA R20, P6, R22, R20, 0x1 ;  /* 0x000000141614a211 */ /* 0x001fe200078c08ff */
[----:B----4-:R-:W-:Y:S01]  /*1670*/  @!P1 IMAD R43, R30, R14, RZ ;  /* 0x0000000e1e2b9224 */ /* 0x010fe200078e02ff */
[----:B------:R-:W-:Y:S02]  /*1680*/  IADD3 R32, R2, 0x130, RZ ;  /* 0x0000013002207810 */ /* 0x000fe40007ffe0ff */
[----:B------:R-:W0:Y:S01]  /*1690*/  @!P4 LDC.64 R30, c[0x0][0x270] ;  /* 0x00009c00ff1ecb82 */ /* 0x000e220000000a00 */
[----:B------:R-:W-:-:S07]  /*16a0*/  @!P2 LEA.HI.X R21, R22, R21, R13, 0x1, P6 ;  /* 0x000000151615a211 */ /* 0x000fce00030f0c0d */
[----:B------:R-:W4:Y:S01]  /*16b0*/  @!P5 LDC.64 R24, c[0x0][0x220] ;  /* 0x00008800ff18db82 */ /* 0x000f220000000a00 */
[----:B------:R-:W-:Y:S01]  /*16c0*/  IADD3 R35, R2, 0x140, RZ ;  /* 0x0000014002237810 */ /* 0x000fe20007ffe0ff */
[----:B------:R-:W-:Y:S01]  /*16d0*/  IMAD.MOV.U32 R13, RZ, RZ, RZ ;  /* 0x000000ffff0d7224 */ /* 0x000fe200078e00ff */
[----:B------:R-:W-:Y:S02]  /*16e0*/  @!P1 MOV R22, R16 ;  /* 0x0000001000169202 */ /* 0x000fe40000000f00 */
[----:B------:R-:W-:Y:S02]  /*16f0*/  @!P1 MOV R23, R19 ;  /* 0x0000001300179202 */ /* 0x000fe40000000f00 */
[----:B------:R-:W-:Y:S01]  /*1700*/  ISETP.GE.U32.AND P3, PT, R32, UR12, PT ;  /* 0x0000000c20007c0c */ /* 0x000fe2000bf66070 */
[----:B------:R-:W-:Y:S01]  /*1710*/  @!P1 IMAD R43, R42, R15, R43 ;  /* 0x0000000f2a2b9224 */ /* 0x000fe200078e022b */
[----:B------:R-:W-:Y:S02]  /*1720*/  SHF.R.S32.HI R36, RZ, 0x1f, R32 ;  /* 0x0000001fff247819 */ /* 0x000fe40000011420 */
[----:B------:R-:W-:-:S02]  /*1730*/  ISETP.GE.U32.AND P6, PT, R35, UR12, PT ;  /* 0x0000000c23007c0c */ /* 0x000fc4000bfc6070 */
[----:B------:R-:W-:Y:S01]  /*1740*/  SHF.R.S32.HI R33, RZ, 0x1f, R35 ;  /* 0x0000001fff217819 */ /* 0x000fe20000011423 */
[----:B------:R-:W-:Y:S01]  /*1750*/  @!P1 IMAD.WIDE.U32 R14, R42, R14, R22 ;  /* 0x0000000e2a0e9225 */ /* 0x000fe200078e0016 */
[----:B------:R-:W-:Y:S01]  /*1760*/  ISETP.GE.AND.EX P3, PT, R36, UR13, PT, P3 ;  /* 0x0000000d24007c0c */ /* 0x000fe2000bf66330 */
[----:B------:R5:W2:Y:S01]  /*1770*/  @!P2 LDG.E R13, desc[UR14][R20.64] ;  /* 0x0000000e140da981 */ /* 0x000aa2000c1e1900 */
[----:B------:R-:W-:Y:S01]  /*1780*/  ISETP.GE.AND.EX P6, PT, R33, UR13, PT, P6 ;  /* 0x0000000d21007c0c */ /* 0x000fe2000bfc6360 */
[----:B-1----:R-:W-:Y:S01]  /*1790*/  @!P5 IMAD R41, R41, R28, RZ ;  /* 0x0000001c2929d224 */ /* 0x002fe200078e02ff */
[----:B------:R-:W1:Y:S01]  /*17a0*/  @!P4 LDC.64 R22, c[0x0][0x220] ;  /* 0x00008800ff16cb82 */ /* 0x000e620000000a00 */
[----:B------:R-:W-:Y:S02]  /*17b0*/  ISETP.GT.U32.OR P3, PT, R77, 0x2ff, P3 ;  /* 0x000002ff4d00780c */ /* 0x000fe40001f64470 */
[----:B------:R-:W-:Y:S02]  /*17c0*/  @!P1 IADD3 R43, R15, R43, RZ ;  /* 0x0000002b0f2b9210 */ /* 0x000fe40007ffe0ff */
[----:B-----5:R-:W-:-:S02]  /*17d0*/  @!P5 MOV R20, R16 ;  /* 0x000000100014d202 */ /* 0x020fc40000000f00 */
[----:B------:R-:W-:Y:S01]  /*17e0*/  @!P5 MOV R21, R19 ;  /* 0x000000130015d202 */ /* 0x000fe20000000f00 */
[----:B------:R-:W-:Y:S01]  /*17f0*/  @!P5 IMAD R15, R40, R29, R41 ;  /* 0x0000001d280fd224 */ /* 0x000fe200078e0229 */
[----:B------:R-:W-:Y:S02]  /*1800*/  ISETP.GT.U32.OR P2, PT, R77, 0x2ff, P6 ;  /* 0x000002ff4d00780c */ /* 0x000fe40003744470 */
[----:B------:R-:W-:Y:S01]  /*1810*/  @!P1 LEA R26, P6, R14, R26, 0x1 ;  /* 0x0000001a0e1a9211 */ /* 0x000fe200078c08ff */
[----:B------:R-:W-:Y:S02]  /*1820*/  @!P5 IMAD.WIDE.U32 R28, R40, R28, R20 ;  /* 0x0000001c281cd225 */ /* 0x000fe400078e0014 */
[----:B------:R-:W5:Y:S01]  /*1830*/  @!P3 LDC.64 R20, c[0x0][0x270] ;  /* 0x00009c00ff14bb82 */ /* 0x000f620000000a00 */
[----:B------:R-:W-:Y:S02]  /*1840*/  @!P1 LEA.HI.X R27, R14, R27, R43, 0x1, P6 ;  /* 0x0000001b0e1b9211 */ /* 0x000fe400030f0c2b */
[----:B------:R-:W-:-:S02]  /*1850*/  @!P5 IADD3 R15, R29, R15, RZ ;  /* 0x0000000f1d0fd210 */ /* 0x000fc40007ffe0ff */
[C---:B----4-:R-:W-:Y:S01]  /*1860*/  @!P5 LEA R24, P6, R28.reuse, R24, 0x1 ;  /* 0x000000181c18d211 */ /* 0x050fe200078c08ff */
[----:B------:R-:W-:Y:S01]  /*1870*/  IMAD.MOV.U32 R14, RZ, RZ, RZ ;  /* 0x000000ffff0e7224 */ /* 0x000fe200078e00ff */
[----:B------:R-:W-:Y:S01]  /*1880*/  @!P4 MOV R29, R19 ;  /* 0x00000013001dc202 */ /* 0x000fe20000000f00 */
[----:B0-----:R-:W-:Y:S01]  /*1890*/  @!P4 IMAD R37, R37, R30, RZ ;  /* 0x0000001e2525c224 */ /* 0x001fe200078e02ff */
[----:B------:R-:W-:Y:S02]  /*18a0*/  @!P5 LEA.HI.X R25, R28, R25, R15, 0x1, P6 ;  /* 0x000000191c19d211 */ /* 0x000fe400030f0c0f */
[----:B------:R-:W-:Y:S01]  /*18b0*/  @!P4 MOV R28, R16 ;  /* 0x00000010001cc202 */ /* 0x000fe20000000f00 */
[----:B------:R0:W4:Y:S01]  /*18c0*/  @!P1 LDG.E R14, desc[UR14][R26.64] ;  /* 0x0000000e1a0e9981 */ /* 0x000122000c1e1900 */
[----:B------:R-:W-:Y:S01]  /*18d0*/  @!P4 IMAD R37, R34, R31, R37 ;  /* 0x0000001f2225c224 */ /* 0x000fe200078e0225 */
[----:B------:R-:W-:Y:S01]  /*18e0*/  IADD3 R41, R2, 0x150, RZ ;  /* 0x0000015002297810 */ /* 0x000fe20007ffe0ff */
[----:B------:R-:W-:Y:S01]  /*18f0*/  HFMA2.MMA R15, -RZ, RZ, 0, 0 ;  /* 0x00000000ff0f7435 */ /* 0x000fe200000001ff */
[----:B------:R-:W-:Y:S01]  /*1900*/  @!P4 IMAD.WIDE.U32 R30, R34, R30, R28 ;  /* 0x0000001e221ec225 */ /* 0x000fe200078e001c */
[----:B0-----:R-:W0:Y:S03]  /*1910*/  @!P2 LDC.64 R26, c[0x0][0x270] ;  /* 0x00009c00ff1aab82 */ /* 0x001e260000000a00 */
[----:B------:R-:W-:Y:S01]  /*1920*/  @!P4 IMAD.IADD R31, R31, 0x1, R37 ;  /* 0x000000011f1fc824 */ /* 0x000fe200078e0225 */
[----:B------:R-:W-:-:S04]  /*1930*/  ISETP.GE.U32.AND P1, PT, R41, UR12, PT ;  /* 0x0000000c29007c0c */ /* 0x000fc8000bf26070 */
[----:B------:R3:W4:Y:S01]  /*1940*/  @!P5 LDG.E R15, desc[UR14][R24.64] ;  /* 0x0000000e180fd981 */ /* 0x000722000c1e1900 */
[----:B------:R-:W-:Y:S02]  /*1950*/  SHF.R.S32.HI R34, RZ, 0x1f, R41 ;  /* 0x0000001fff227819 */ /* 0x000fe40000011429 */
[----:B-1----:R-:W-:Y:S01]  /*1960*/  @!P4 LEA R22, P6, R30, R22, 0x1 ;  /* 0x000000161e16c211 */ /* 0x002fe200078c08ff */
[----:B------:R-:W1:Y:S01]  /*1970*/  @!P3 LDC.64 R28, c[0x0][0x220] ;  /* 0x00008800ff1cbb82 */ /* 0x000e620000000a00 */
[----:B------:R-:W-:Y:S02]  /*1980*/  ISETP.GE.AND.EX P1, PT, R34, UR13, PT, P1 ;  /* 0x0000000d22007c0c */ /* 0x000fe4000bf26310 */
[----:B------:R-:W-:Y:S02]  /*1990*/  @!P4 LEA.HI.X R23, R30, R23, R31, 0x1, P6 ;  /* 0x000000171e17c211 */ /* 0x000fe400030f0c1f */
[----:B---3--:R-:W-:-:S03]  /*19a0*/  CS2R R24, SRZ ;  /* 0x0000000000187805 */ /* 0x008fc6000001ff00 */
[----:B------:R-:W3:Y:S01]  /*19b0*/  @!P2 LDC.64 R30, c[0x0][0x220] ;  /* 0x00008800ff1eab82 */ /* 0x000ee20000000a00 */
[----:B------:R-:W-:Y:S01]  /*19c0*/  ISETP.GT.U32.OR P1, PT, R77, 0x2ff, P1 ;  /* 0x000002ff4d00780c */ /* 0x000fe20000f24470 */
[----:B-----5:R-:W-:Y:S01]  /*19d0*/  @!P3 IMAD R45, R36, R20, RZ ;  /* 0x00000014242db224 */ /* 0x020fe200078e02ff */
[----:B------:R5:W4:Y:S03]  /*19e0*/  @!P4 LDG.E R24, desc[UR14][R22.64] ;  /* 0x0000000e1618c981 */ /* 0x000b26000c1e1900 */
[----:B------:R-:W-:Y:S02]  /*19f0*/  @!P3 IMAD R45, R32, R21, R45 ;  /* 0x00000015202db224 */ /* 0x000fe400078e022d */
[----:B0-----:R-:W-:Y:S01]  /*1a00*/  @!P2 IMAD R40, R33, R26, RZ ;  /* 0x0000001a2128a224 */ /* 0x001fe200078e02ff */
[----:B-----5:R-:W-:Y:S02]  /*1a10*/  @!P3 MOV R22, R16 ;  /* 0x000000100016b202 */ /* 0x020fe40000000f00 */
[----:B------:R-:W-:-:S02]  /*1a20*/  @!P3 MOV R23, R19 ;  /* 0x000000130017b202 */ /* 0x000fc40000000f00 */
[----:B------:R-:W-:Y:S01]  /*1a30*/  @!P2 MOV R33, R19 ;  /* 0x000000130021a202 */ /* 0x000fe20000000f00 */
[----:B------:R-:W-:Y:S01]  /*1a40*/  @!P3 IMAD.WIDE.U32 R20, R32, R20, R22 ;  /* 0x000000142014b225 */ /* 0x000fe200078e0016 */
[----:B------:R-:W-:Y:S02]  /*1a50*/  IADD3 R36, R2, 0x160, RZ ;  /* 0x0000016002247810 */ /* 0x000fe40007ffe0ff */
[----:B------:R-:W0:Y:S01]  /*1a60*/  @!P1 LDC.64 R22, c[0x0][0x270] ;  /* 0x00009c00ff169b82 */ /* 0x000e220000000a00 */
[----:B------:R-:W-:Y:S01]  /*1a70*/  @!P2 IMAD.MOV.U32 R32, RZ, RZ, R16 ;  /* 0x000000ffff20a224 */ /* 0x000fe200078e0010 */
[----:B------:R-:W-:Y:S01]  /*1a80*/  @!P3 IADD3 R45, R21, R45, RZ ;  /* 0x0000002d152db210 */ /* 0x000fe20007ffe0ff */
[C---:B------:R-:W-:Y:S01]  /*1a90*/  @!P2 IMAD R43, R35.reuse, R27, R40 ;  /* 0x0000001b232ba224 */ /* 0x040fe200078e0228 */
[----:B-1----:R-:W-:Y:S01]  /*1aa0*/  @!P3 LEA R28, P6, R20, R28, 0x1 ;  /* 0x0000001c141cb211 */ /* 0x002fe200078c08ff */
[----:B------:R-:W-:Y:S01]  /*1ab0*/  @!P2 IMAD.WIDE.U32 R26, R35, R26, R32 ;  /* 0x0000001a231aa225 */ /* 0x000fe200078e0020 */
[----:B------:R-:W-:-:S02]  /*1ac0*/  ISETP.GE.U32.AND P4, PT, R36, UR12, PT ;  /* 0x0000000c24007c0c */ /* 0x000fc4000bf86070 */
[----:B------:R-:W-:Y:S02]  /*1ad0*/  SHF.R.S32.HI R40, RZ, 0x1f, R36 ;  /* 0x0000001fff287819 */ /* 0x000fe40000011424 */
[----:B------:R-:W-:Y:S02]  /*1ae0*/  IADD3 R48, R2, 0x170, RZ ;  /* 0x0000017002307810 */ /* 0x000fe40007ffe0ff */
[----:B------:R-:W-:Y:S02]  /*1af0*/  @!P3 LEA.HI.X R29, R20, R29, R45, 0x1, P6 ;  /* 0x0000001d141db211 */ /* 0x000fe400030f0c2d */
[----:B------:R-:W-:Y:S01]  /*1b00*/  @!P2 IADD3 R43, R27, R43, RZ ;  /* 0x0000002b1b2ba210 */ /* 0x000fe20007ffe0ff */
[----:B------:R-:W1:Y:S01]  /*1b10*/  @!P1 LDC.64 R20, c[0x0][0x220] ;  /* 0x00008800ff149b82 */ /* 0x000e620000000a00 */
[----:B---3--:R-:W-:Y:S01]  /*1b20*/  @!P2 LEA R30, P6, R26, R30, 0x1 ;  /* 0x0000001e1a1ea211 */ /* 0x008fe200078c08ff */
[----:B------:R3:W5:Y:S01]  /*1b30*/  @!P3 LDG.E R25, desc[UR14][R28.64] ;  /* 0x0000000e1c19b981 */ /* 0x000762000c1e1900 */
[----:B------:R-:W-:-:S02]  /*1b40*/  ISETP.GE.AND.EX P4, PT, R40, UR13, PT, P4 ;  /* 0x0000000d28007c0c */ /* 0x000fc4000bf86340 */
[----:B------:R-:W-:Y:S02]  /*1b50*/  ISETP.GE.U32.AND P5, PT, R48, UR12, PT ;  /* 0x0000000c30007c0c */ /* 0x000fe4000bfa6070 */
[----:B------:R-:W-:Y:S02]  /*1b60*/  SHF.R.S32.HI R37, RZ, 0x1f, R48 ;  /* 0x0000001fff257819 */ /* 0x000fe40000011430 */
[----:B------:R-:W-:Y:S01]  /*1b70*/  @!P2 LEA.HI.X R31, R26, R31, R43, 0x1, P6 ;  /* 0x0000001f1a1fa211 */ /* 0x000fe200030f0c2b */
[----:B------:R-:W-:Y:S01]  /*1b80*/  HFMA2.MMA R26, -RZ, RZ, 0, 0 ;  /* 0x00000000ff1a7435 */ /* 0x000fe200000001ff */
[----:B------:R-:W-:Y:S02]  /*1b90*/  ISETP.GT.U32.OR P4, PT, R77, 0x2ff, P4 ;  /* 0x000002ff4d00780c */ /* 0x000fe40002784470 */
[----:B------:R-:W-:-:S04]  /*1ba0*/  ISETP.GE.AND.EX P5, PT, R37, UR13, PT, P5 ;  /* 0x0000000d25007c0c */ /* 0x000fc8000bfa6350 */
[----:B------:R-:W-:Y:S01]  /*1bb0*/  ISETP.GT.U32.OR P5, PT, R77, 0x2ff, P5 ;  /* 0x000002ff4d00780c */ /* 0x000fe20002fa4470 */
[----:B0-----:R-:W-:Y:S01]  /*1bc0*/  @!P1 IMAD R32, R34, R22, RZ ;  /* 0x0000001622209224 */ /* 0x001fe200078e02ff */
[----:B------:R-:W-:Y:S01]  /*1bd0*/  IADD3 R46, R2, 0x180, RZ ;  /* 0x00000180022e7810 */ /* 0x000fe20007ffe0ff */
[----:B------:R0:W5:Y:S02]  /*1be0*/  @!P2 LDG.E R26, desc[UR14][R30.64] ;  /* 0x0000000e1e1aa981 */ /* 0x000164000c1e1900 */
[----:B------:R-:W-:Y:S02]  /*1bf0*/  @!P1 IMAD R27, R41, R23, R32 ;  /* 0x00000017291b9224 */ /* 0x000fe400078e0220 */
[----:B---3--:R-:W3:Y:S01]  /*1c00*/  @!P4 LDC.64 R28, c[0x0][0x270] ;  /* 0x00009c00ff1ccb82 */ /* 0x008ee20000000a00 */
[----:B------:R-:W-:Y:S02]  /*1c10*/  ISETP.GE.U32.AND P3, PT, R46, UR12, PT ;  /* 0x0000000c2e007c0c */ /* 0x000fe4000bf66070 */
[----:B0-----:R-:W-:Y:S01]  /*1c20*/  @!P1 MOV R31, R19 ;  /* 0x00000013001f9202 */ /* 0x001fe20000000f00 */
[----:B------:R-:W-:Y:S01]  /*1c30*/  @!P1 IMAD.MOV.U32 R30, RZ, RZ, R16 ;  /* 0x000000ffff1e9224 */ /* 0x000fe200078e0010 */
[----:B------:R-:W-:-:S03]  /*1c40*/  SHF.R.S32.HI R47, RZ, 0x1f, R46 ;  /* 0x0000001fff2f7819 */ /* 0x000fc6000001142e */
[----:B------:R-:W0:Y:S01]  /*1c50*/  @!P5 LDC.64 R34, c[0x0][0x270] ;  /* 0x00009c00ff22db82 */ /* 0x000e220000000a00 */
[----:B------:R-:W-:Y:S01]  /*1c60*/  @!P1 IMAD.WIDE.U32 R22, R41, R22, R30 ;  /* 0x0000001629169225 */ /* 0x000fe200078e001e */
[----:B------:R-:W-:Y:S02]  /*1c70*/  ISETP.GE.AND.EX P3, PT, R47, UR13, PT, P3 ;  /* 0x0000000d2f007c0c */ /* 0x000fe4000bf66330 */
[----:B------:R-:W-:Y:S02]  /*1c80*/  IADD3 R44, R2, 0x190, RZ ;  /* 0x00000190022c7810 */ /* 0x000fe40007ffe0ff */
[----:B------:R-:W-:Y:S02]  /*1c90*/  @!P1 IADD3 R27, R23, R27, RZ ;  /* 0x0000001b171b9210 */ /* 0x000fe40007ffe0ff */
[----:B------:R-:W0:Y:S01]  /*1ca0*/  @!P4 LDC.64 R32, c[0x0][0x220] ;  /* 0x00008800ff20cb82 */ /* 0x000e220000000a00 */
[----:B-1----:R-:W-:Y:S02]  /*1cb0*/  @!P1 LEA R20, P6, R22, R20, 0x1 ;  /* 0x0000001416149211 */ /* 0x002fe400078c08ff */
[----:B------:R-:W-:-:S02]  /*1cc0*/  ISETP.GT.U32.OR P3, PT, R77, 0x2ff, P3 ;  /* 0x000002ff4d00780c */ /* 0x000fc40001f64470 */
[----:B------:R-:W-:Y:S01]  /*1cd0*/  @!P1 LEA.HI.X R21, R22, R21, R27, 0x1, P6 ;  /* 0x0000001516159211 */ /* 0x000fe200030f0c1b */
[----:B------:R-:W-:Y:S01]  /*1ce0*/  HFMA2.MMA R27, -RZ, RZ, 0, 0 ;  /* 0x00000000ff1b7435 */ /* 0x000fe200000001ff */
[----:B------:R-:W-:Y:S01]  /*1cf0*/  ISETP.GE.U32.AND P2, PT, R44, UR12, PT ;  /* 0x0000000c2c007c0c */ /* 0x000fe2000bf46070 */
[----:B------:R-:W1:Y:S01]  /*1d00*/  @!P5 LDC.64 R22, c[0x0][0x220] ;  /* 0x00008800ff16db82 */ /* 0x000e620000000a00 */
[----:B------:R-:W-:-:S04]  /*1d10*/  SHF.R.S32.HI R45, RZ, 0x1f, R44 ;  /* 0x0000001fff2d7819 */ /* 0x000fc8000001142c */
[----:B------:R-:W-:Y:S01]  /*1d20*/  ISETP.GE.AND.EX P2, PT, R45, UR13, PT, P2 ;  /* 0x0000000d2d007c0c */ /* 0x000fe2000bf46320 */
[----:B---3--:R-:W-:Y:S02]  /*1d30*/  @!P4 IMAD R49, R40, R28, RZ ;  /* 0x0000001c2831c224 */ /* 0x008fe400078e02ff */
[----:B------:R-:W3:Y:S01]  /*1d40*/  @!P3 LDC.64 R30, c[0x0][0x270] ;  /* 0x00009c00ff1ebb82 */ /* 0x000ee20000000a00 */
[----:B------:R-:W-:Y:S01]  /*1d50*/  ISETP.GT.U32.OR P2, PT, R77, 0x2ff, P2 ;  /* 0x000002ff4d00780c */ /* 0x000fe20001744470 */
[----:B------:R0:W5:Y:S01]  /*1d60*/  @!P1 LDG.E R27, desc[UR14][R20.64] ;  /* 0x0000000e141b9981 */ /* 0x000162000c1e1900 */
[----:B------:R-:W-:Y:S01]  /*1d70*/  @!P4 IMAD R49, R36, R29, R49 ;  /* 0x0000001d2431c224 */ /* 0x000fe200078e0231 */
[----:B------:R-:W-:Y:S01]  /*1d80*/  @!P5 MOV R40, R16 ;  /* 0x000000100028d202 */ /* 0x000fe20000000f00 */
[----:B0-----:R-:W-:Y:S01]  /*1d90*/  @!P5 IMAD R52, R37, R34, RZ ;  /* 0x000000222534d224 */ /* 0x001fe200078e02ff */
[----:B------:R-:W-:Y:S02]  /*1da0*/  @!P5 MOV R41, R19 ;  /* 0x000000130029d202 */ /* 0x000fe40000000f00 */
[----:B------:R-:W-:Y:S01]  /*1db0*/  @!P4 MOV R20, R16 ;  /* 0x000000100014c202 */ /* 0x000fe20000000f00 */
[----:B------:R-:W-:-:S04]  /*1dc0*/  @!P4 IMAD.MOV.U32 R21, RZ, RZ, R19 ;  /* 0x000000ffff15c224 */ /* 0x000fc800078e0013 */
[----:B------:R-:W-:Y:S02]  /*1dd0*/  @!P4 IMAD.WIDE.U32 R28, R36, R28, R20 ;  /* 0x0000001c241cc225 */ /* 0x000fe400078e0014 */
[----:B------:R-:W0:Y:S02]  /*1de0*/  @!P2 LDC.64 R20, c[0x0][0x270] ;  /* 0x00009c00ff14ab82 */ /* 0x000e240000000a00 */
[C---:B------:R-:W-:Y:S01]  /*1df0*/  @!P5 IMAD R52, R48.reuse, R35, R52 ;  /* 0x000000233034d224 */ /* 0x040fe200078e0234 */
[----:B------:R-:W-:Y:S01]  /*1e00*/  @!P4 IADD3 R49, R29, R49, RZ ;  /* 0x000000311d31c210 */ /* 0x000fe20007ffe0ff */
[----:B------:R-:W-:Y:S01]  /*1e10*/  @!P5 IMAD.WIDE.U32 R34, R48, R34, R40 ;  /* 0x000000223022d225 */ /* 0x000fe200078e0028 */
[----:B------:R-:W-:-:S03]  /*1e20*/  @!P4 LEA R32, P6, R28, R32, 0x1 ;  /* 0x000000201c20c211 */ /* 0x000fc600078c08ff */
[----:B------:R-:W0:Y:S01]  /*1e30*/  @!P3 LDC.64 R36, c[0x0][0x220] ;  /* 0x00008800ff24bb82 */ /* 0x000e220000000a00 */
[----:B------:R-:W-:Y:S02]  /*1e40*/  IADD3 R42, R2, 0x1a0, RZ ;  /* 0x000001a0022a7810 */ /* 0x000fe40007ffe0ff */
[----:B------:R-:W-:Y:S02]  /*1e50*/  @!P4 LEA.HI.X R33, R28, R33, R49, 0x1, P6 ;  /* 0x000000211c21c211 */ /* 0x000fe400030f0c31 */
[----:B------:R-:W-:Y:S02]  /*1e60*/  CS2R R28, SRZ ;  /* 0x00000000001c7805 */ /* 0x000fe4000001ff00 */
[----:B------:R-:W-:Y:S02]  /*1e70*/  @!P5 IADD3 R52, R35, R52, RZ ;  /* 0x000000342334d210 */ /* 0x000fe40007ffe0ff */
[----:B-1----:R-:W-:Y:S02]  /*1e80*/  @!P5 LEA R22, P6, R34, R22, 0x1 ;  /* 0x000000162216d211 */ /* 0x002fe400078c08ff */
[----:B------:R-:W-:Y:S01]  /*1e90*/  ISETP.GE.U32.AND P1, PT, R42, UR12, PT ;  /* 0x0000000c2a007c0c */ /* 0x000fe2000bf26070 */
[----:B------:R1:W5:Y:S01]  /*1ea0*/  @!P4 LDG.E R28, desc[UR14][R32.64] ;  /* 0x0000000e201cc981 */ /* 0x000362000c1e1900 */
[----:B------:R-:W-:-:S02]  /*1eb0*/  SHF.R.S32.HI R43, RZ, 0x1f, R42 ;  /* 0x0000001fff2b7819 */ /* 0x000fc4000001142a */
[----:B------:R-:W-:Y:S02]  /*1ec0*/  @!P5 LEA.HI.X R23, R34, R23, R52, 0x1, P6 ;  /* 0x000000172217d211 */ /* 0x000fe400030f0c34 */
[----:B------:R-:W2:Y:S01]  /*1ed0*/  @!P2 LDC.64 R34, c[0x0][0x220] ;  /* 0x00008800ff22ab82 */ /* 0x000ea20000000a00 */
[----:B------:R-:W-:Y:S01]  /*1ee0*/  ISETP.GE.AND.EX P1, PT, R43, UR13, PT, P1 ;  /* 0x0000000d2b007c0c */ /* 0x000fe2000bf26310 */
[----:B---3--:R-:W-:Y:S01]  /*1ef0*/  @!P3 IMAD R47, R47, R30, RZ ;  /* 0x0000001e2f2fb224 */ /* 0x008fe200078e02ff */
[----:B------:R-:W-:Y:S01]  /*1f00*/  IADD3 R40, R2, 0x1b0, RZ ;  /* 0x000001b002287810 */ /* 0x000fe20007ffe0ff */
[----:B------:R3:W5:Y:S01]  /*1f10*/  @!P5 LDG.E R29, desc[UR14][R22.64] ;  /* 0x0000000e161dd981 */ /* 0x000762000c1e1900 */
[----:B-1----:R-:W-:Y:S01]  /*1f20*/  @!P3 MOV R33, R19 ;  /* 0x000000130021b202 */ /* 0x002fe20000000f00 */
[----:B------:R-:W-:Y:S01]  /*1f30*/  @!P3 IMAD.MOV.U32 R32, RZ, RZ, R16 ;  /* 0x000000ffff20b224 */ /* 0x000fe200078e0010 */
[----:B------:R-:W-:Y:S01]  /*1f40*/  ISETP.GT.U32.OR P1, PT, R77, 0x2ff, P1 ;  /* 0x000002ff4d00780c */ /* 0x000fe20000f24470 */
[----:B------:R-:W-:-:S02]  /*1f50*/  @!P3 IMAD R47, R46, R31, R47 ;  /* 0x0000001f2e2fb224 */ /* 0x000fc400078e022f */
[----:B------:R-:W-:Y:S01]  /*1f60*/  @!P3 IMAD.WIDE.U32 R30, R46, R30, R32 ;  /* 0x0000001e2e1eb225 */ /* 0x000fe200078e0020 */
[----:B------:R-:W-:Y:S02]  /*1f70*/  ISETP.GE.U32.AND P4, PT, R40, UR12, PT ;  /* 0x0000000c28007c0c */ /* 0x000fe4000bf86070 */
[----:B------:R-:W-:Y:S02]  /*1f80*/  SHF.R.S32.HI R41, RZ, 0x1f, R40 ;  /* 0x0000001fff297819 */ /* 0x000fe40000011428 */
[----:B------:R-:W-:Y:S01]  /*1f90*/  @!P3 IADD3 R47, R31, R47, RZ ;  /* 0x0000002f1f2fb210 */ /* 0x000fe20007ffe0ff */
[----:B0-----:R-:W-:Y:S01]  /*1fa0*/  @!P2 IMAD R31, R45, R20, RZ ;  /* 0x000000142d1fa224 */ /* 0x001fe200078e02ff */
[----:B---3--:R-:W-:Y:S02]  /*1fb0*/  @!P2 MOV R22, R16 ;  /* 0x000000100016a202 */ /* 0x008fe40000000f00 */
[----:B------:R-:W-:Y:S01]  /*1fc0*/  @!P2 MOV R23, R19 ;  /* 0x000000130017a202 */ /* 0x000fe20000000f00 */
[----:B------:R-:W0:Y:S01]  /*1fd0*/  @!P1 LDC.64 R32, c[0x0][0x270] ;  /* 0x00009c00ff209b82 */ /* 0x000e220000000a00 */
[----:B------:R-:W-:Y:S01]  /*1fe0*/  @!P3 LEA R36, P6, R30, R36, 0x1 ;  /* 0x000000241e24b211 */ /* 0x000fe200078c08ff */
[C---:B------:R-:W-:Y:S01]  /*1ff0*/  @!P2 IMAD R31, R44.reuse, R21, R31 ;  /* 0x000000152c1fa224 */ /* 0x040fe200078e021f */
[----:B------:R-:W-:Y:S01]  /*2000*/  ISETP.GE.AND.EX P4, PT, R41, UR13, PT, P4 ;  /* 0x0000000d29007c0c */ /* 0x000fe2000bf86340 */
[----:B------:R-:W-:Y:S01]  /*2010*/  @!P2 IMAD.WIDE.U32 R20, R44, R20, R22 ;  /* 0x000000142c14a225 */ /* 0x000fe200078e0016 */
[----:B------:R-:W-:Y:S01]  /*2020*/  @!P3 LEA.HI.X R37, R30, R37, R47, 0x1, P6 ;  /* 0x000000251e25b211 */ /* 0x000fe200030f0c2f */
[----:B------:R-:W-:Y:S01]  /*2030*/  HFMA2.MMA R30, -RZ, RZ, 0, 0 ;  /* 0x00000000ff1e7435 */ /* 0x000fe200000001ff */
[----:B------:R-:W-:Y:S01]  /*2040*/  ISETP.GT.U32.OR P4, PT, R77, 0x2ff, P4 ;  /* 0x000002ff4d00780c */ /* 0x000fe20002784470 */
[----:B------:R-:W-:Y:S01]  /*2050*/  VIADD R58, R2, 0x1c0 ;  /* 0x000001c0023a7836 */ /* 0x000fe20000000000 */
[----:B------:R-:W-:Y:S01]  /*2060*/  @!P2 IADD3 R31, R21, R31, RZ ;  /* 0x0000001f151fa210 */ /* 0x000fe20007ffe0ff */
[----:B------:R-:W1:Y:S01]  /*2070*/  @!P1 LDC.64 R22, c[0x0][0x220] ;  /* 0x00008800ff169b82 */ /* 0x000e620000000a00 */
[----:B--2---:R-:W-:-:S02]  /*2080*/  @!P2 LEA R34, P5, R20, R34, 0x1 ;  /* 0x000000221422a211 */ /* 0x004fc400078a08ff */
[----:B------:R-:W-:Y:S02]  /*2090*/  IADD3 R57, R2, 0x1d0, RZ ;  /* 0x000001d002397810 */ /* 0x000fe40007ffe0ff */
[----:B------:R-:W-:Y:S01]  /*20a0*/  @!P2 LEA.HI.X R35, R20, R35, R31, 0x1, P5 ;  /* 0x000000231423a211 */ /* 0x000fe200028f0c1f */
[----:B------:R2:W3:Y:S01]  /*20b0*/  @!P3 LDG.E R30, desc[UR14][R36.64] ;  /* 0x0000000e241eb981 */ /* 0x0004e2000c1e1900 */
[----:B------:R-:W-:Y:S02]  /*20c0*/  ISETP.GE.U32.AND P5, PT, R58, UR12, PT ;  /* 0x0000000c3a007c0c */ /* 0x000fe4000bfa6070 */
[----:B------:R-:W-:Y:S01]  /*20d0*/  SHF.R.S32.HI R60, RZ, 0x1f, R58 ;  /* 0x0000001fff3c7819 */ /* 0x000fe2000001143a */
[----:B------:R-:W1:Y:S01]  /*20e0*/  @!P4 LDC.64 R20, c[0x0][0x270] ;  /* 0x00009c00ff14cb82 */ /* 0x000e620000000a00 */
[----:B------:R-:W-:Y:S02]  /*20f0*/  ISETP.GE.U32.AND P3, PT, R57, UR12, PT ;  /* 0x0000000c39007c0c */ /* 0x000fe4000bf66070 */
[----:B------:R-:W-:-:S02]  /*2100*/  SHF.R.S32.HI R59, RZ, 0x1f, R57 ;  /* 0x0000001fff3b7819 */ /* 0x000fc40000011439 */
[----:B------:R-:W-:Y:S02]  /*2110*/  ISETP.GE.AND.EX P5, PT, R60, UR13, PT, P5 ;  /* 0x0000000d3c007c0c */ /* 0x000fe4000bfa6350 */
[----:B------:R-:W-:Y:S02]  /*2120*/  ISETP.GE.AND.EX P3, PT, R59, UR13, PT, P3 ;  /* 0x0000000d3b007c0c */ /* 0x000fe4000bf66330 */
[C---:B------:R-:W-:Y:S02]  /*2130*/  ISETP.GT.U32.OR P5, PT, R77.reuse, 0x2ff, P5 ;  /* 0x000002ff4d00780c */ /* 0x040fe40002fa4470 */
[----:B------:R-:W-:Y:S02]  /*2140*/  MOV R31, RZ ;  /* 0x000000ff001f7202 */ /* 0x000fe40000000f00 */
[----:B------:R-:W-:Y:S01]  /*2150*/  ISETP.GT.U32.OR P3, PT, R77, 0x2ff, P3 ;  /* 0x000002ff4d00780c */ /* 0x000fe20001f64470 */
[----:B0-----:R-:W-:Y:S01]  /*2160*/  @!P1 IMAD R43, R43, R32, RZ ;  /* 0x000000202b2b9224 */ /* 0x001fe200078e02ff */
[----:B--2---:R-:W-:-:S02]  /*2170*/  @!P1 MOV R36, R16 ;  /* 0x0000001000249202 */ /* 0x004fc40000000f00 */
[----:B------:R-:W-:Y:S01]  /*2180*/  @!P1 MOV R37, R19 ;  /* 0x0000001300259202 */ /* 0x000fe20000000f00 */
[----:B------:R0:W2:Y:S01]  /*2190*/  @!P2 LDG.E R31, desc[UR14][R34.64] ;  /* 0x0000000e221fa981 */ /* 0x0000a2000c1e1900 */
[----:B------:R-:W-:Y:S02]  /*21a0*/  VIADD R52, R2, 0x1e0 ;  /* 0x000001e002347836 */ /* 0x000fe40000000000 */
[C---:B------:R-:W-:Y:S01]  /*21b0*/  @!P1 IMAD R43, R42.reuse, R33, R43 ;  /* 0x000000212a2b9224 */ /* 0x040fe200078e022b */
[----:B------:R-:W4:Y:S01]  /*21c0*/  @!P5 LDC.64 R48, c[0x0][0x270] ;  /* 0x00009c00ff30db82 */ /* 0x000f220000000a00 */
[----:B------:R-:W-:Y:S01]  /*21d0*/  @!P1 IMAD.WIDE.U32 R32, R42, R32, R36 ;  /* 0x000000202a209225 */ /* 0x000fe200078e0024 */
[----:B------:R-:W-:-:S06]  /*21e0*/  ISETP.GE.U32.AND P2, PT, R52, UR12, PT ;  /* 0x0000000c34007c0c */ /* 0x000fcc000bf46070 */
[----:B0-----:R-:W0:Y:S01]  /*21f0*/  @!P4 LDC.64 R34, c[0x0][0x220] ;  /* 0x00008800ff22cb82 */ /* 0x001e220000000a00 */
[----:B------:R-:W-:Y:S02]  /*2200*/  SHF.R.S32.HI R54, RZ, 0x1f, R52 ;  /* 0x0000001fff367819 */ /* 0x000fe40000011434 */
[----:B------:R-:W-:Y:S02]  /*2210*/  @!P1 IADD3 R43, R33, R43, RZ ;  /* 0x0000002b212b9210 */ /* 0x000fe40007ffe0ff */
[----:B-1----:R-:W-:-:S03]  /*2220*/  @!P1 LEA R22, P6, R32, R22, 0x1 ;  /* 0x0000001620169211 */ /* 0x002fc600078c08ff */
[----:B------:R-:W1:Y:S01]  /*2230*/  @!P3 LDC.64 R44, c[0x0][0x270] ;  /* 0x00009c00ff2cbb82 */ /* 0x000e620000000a00 */
[----:B------:R-:W-:Y:S02]  /*2240*/  IADD3 R53, R2, 0x1f0, RZ ;  /* 0x000001f002357810 */ /* 0x000fe40007ffe0ff */
[----:B------:R-:W-:Y:S02]  /*2250*/  ISETP.GE.AND.EX P2, PT, R54, UR13, PT, P2 ;  /* 0x0000000d36007c0c */ /* 0x000fe4000bf46320 */
[----:B------:R-:W-:Y:S01]  /*2260*/  @!P1 LEA.HI.X R23, R32, R23, R43, 0x1, P6 ;  /* 0x0000001720179211 */ /* 0x000fe200030f0c2b */
[----:B------:R-:W-:Y:S01]  /*2270*/  HFMA2.MMA R32, -RZ, RZ, 0, 0 ;  /* 0x00000000ff207435 */ /* 0x000fe200000001ff */
[----:B------:R-:W-:Y:S01]  /*2280*/  ISETP.GE.U32.AND P6, PT, R53, UR12, PT ;  /* 0x0000000c35007c0c */ /* 0x000fe2000bfc6070 */
[----:B------:R-:W-:Y:S01]  /*2290*/  @!P4 IMAD R33, R41, R20, RZ ;  /* 0x000000142921c224 */ /* 0x000fe200078e02ff */
[----:B------:R-:W-:Y:S01]  /*22a0*/  SHF.R.S32.HI R55, RZ, 0x1f, R53 ;  /* 0x0000001fff377819 */ /* 0x000fe20000011435 */
[----:B------:R-:W1:Y:S01]  /*22b0*/  @!P5 LDC.64 R46, c[0x0][0x220] ;  /* 0x00008800ff2edb82 */ /* 0x000e620000000a00 */
[----:B------:R-:W-:-:S02]  /*22c0*/  ISETP.GT.U32.OR P2, PT, R77, 0x2ff, P2 ;  /* 0x000002ff4d00780c */ /* 0x000fc40001744470 */
[----:B------:R-:W-:Y:S02]  /*22d0*/  @!P4 MOV R36, R16 ;  /* 0x000000100024c202 */ /* 0x000fe40000000f00 */
[----:B------:R-:W-:Y:S01]  /*22e0*/  @!P4 MOV R37, R19 ;  /* 0x000000130025c202 */ /* 0x000fe20000000f00 */
[C---:B------:R-:W-:Y:S01]  /*22f0*/  @!P4 IMAD R33, R40.reuse, R21, R33 ;  /* 0x000000152821c224 */ /* 0x040fe200078e0221 */
[----:B------:R-:W-:Y:S01]  /*2300*/  ISETP.GE.AND.EX P6, PT, R55, UR13, PT, P6 ;  /* 0x0000000d37007c0c */ /* 0x000fe2000bfc6360 */
[----:B------:R1:W2:Y:S01]  /*2310*/  @!P1 LDG.E R32, desc[UR14][R22.64] ;  /* 0x0000000e16209981 */ /* 0x0002a2000c1e1900 */
[----:B------:R-:W-:Y:S02]  /*2320*/  @!P4 IMAD.WIDE.U32 R20, R40, R20, R36 ;  /* 0x000000142814c225 */ /* 0x000fe400078e0024 */
[----:B------:R-:W-:Y:S01]  /*2330*/  ISETP.GT.U32.OR P6, PT, R77, 0x2ff, P6 ;  /* 0x000002ff4d00780c */ /* 0x000fe200037c4470 */
[----:B------:R-:W1:Y:S01]  /*2340*/  @!P3 LDC.64 R40, c[0x0][0x220] ;  /* 0x00008800ff28bb82 */ /* 0x000e620000000a00 */
[----:B------:R-:W-:Y:S01]  /*2350*/  @!P4 IMAD.IADD R33, R21, 0x1, R33 ;  /* 0x000000011521c824 */ /* 0x000fe200078e0221 */
[----:B0-----:R-:W-:Y:S01]  /*2360*/  @!P4 LEA R34, P1, R20, R34, 0x1 ;  /* 0x000000221422c211 */ /* 0x001fe200078208ff */
[----:B----4-:R-:W-:Y:S01]  /*2370*/  @!P5 IMAD R60, R60, R48, RZ ;  /* 0x000000303c3cd224 */ /* 0x010fe200078e02ff */
[----:B------:R-:W-:-:S02]  /*2380*/  @!P5 MOV R21, R19 ;  /* 0x000000130015d202 */ /* 0x000fc40000000f00 */
[----:B------:R-:W-:Y:S02]  /*2390*/  @!P4 LEA.HI.X R35, R20, R35, R33, 0x1, P1 ;  /* 0x000000231423c211 */ /* 0x000fe400008f0c21 */
[----:B------:R-:W0:Y:S01]  /*23a0*/  @!P2 LDC.64 R42, c[0x0][0x270] ;  /* 0x00009c00ff2aab82 */ /* 0x000e220000000a00 */
[----:B------:R-:W-:Y:S01]  /*23b0*/  @!P5 MOV R20, R16 ;  /* 0x000000100014d202 */ /* 0x000fe20000000f00 */
[----:B-1----:R-:W-:Y:S02]  /*23c0*/  @!P3 IMAD R33, R59, R44, RZ ;  /* 0x0000002c3b21b224 */ /* 0x002fe400078e02ff */
[C---:B------:R-:W-:Y:S02]  /*23d0*/  @!P5 IMAD R59, R58.reuse, R49, R60 ;  /* 0x000000313a3bd224 */ /* 0x040fe400078e023c */
[----:B------:R-:W-:Y:S02]  /*23e0*/  @!P5 IMAD.WIDE.U32 R48, R58, R48, R20 ;  /* 0x000000303a30d225 */ /* 0x000fe400078e0014 */
[----:B------:R-:W1:Y:S01]  /*23f0*/  @!P6 LDC.64 R22, c[0x0][0x270] ;  /* 0x00009c00ff16eb82 */ /* 0x000e620000000a00 */
[----:B------:R-:W-:Y:S01]  /*2400*/  @!P3 MOV R20, R16 ;  /* 0x000000100014b202 */ /* 0x000fe20000000f00 */
[----:B------:R-:W-:Y:S01]  /*2410*/  @!P3 IMAD R58, R57, R45, R33 ;  /* 0x0000002d393ab224 */ /* 0x000fe200078e0221 */
[----:B------:R-:W-:Y:S01]  /*2420*/  @!P3 MOV R21, R19 ;  /* 0x000000130015b202 */ /* 0x000fe20000000f00 */
[----:B------:R-:W-:Y:S01]  /*2430*/  HFMA2.MMA R33, -RZ, RZ, 0, 0 ;  /* 0x00000000ff217435 */ /* 0x000fe200000001ff */
[----:B------:R-:W-:-:S03]  /*2440*/  @!P5 IMAD.IADD R59, R49, 0x1, R59 ;  /* 0x00000001313bd824 */ /* 0x000fc600078e023b */
[----:B------:R-:W4:Y:S01]  /*2450*/  @!P2 LDC.64 R36, c[0x0][0x220] ;  /* 0x00008800ff24ab82 */ /* 0x000f220000000a00 */
[----:B------:R-:W-:Y:S01]  /*2460*/  @!P3 IMAD.WIDE.U32 R44, R57, R44, R20 ;  /* 0x0000002c392cb225 */ /* 0x000fe200078e0014 */
[----:B------:R-:W-:-:S04]  /*2470*/  @!P5 LEA R46, P1, R48, R46, 0x1 ;  /* 0x0000002e302ed211 */ /* 0x000fc800078208ff */
[----:B------:R-:W-:Y:S01]  /*2480*/  @!P5 LEA.HI.X R47, R48, R47, R59, 0x1, P1 ;  /* 0x0000002f302fd211 */ /* 0x000fe200008f0c3b */
[----:B------:R0:W2:Y:S01]  /*2490*/  @!P4 LDG.E R33, desc[UR14][R34.64] ;  /* 0x0000000e2221c981 */ /* 0x0000a2000c1e1900 */
[----:B------:R-:W4:Y:S01]  /*24a0*/  @!P6 LDC.64 R20, c[0x0][0x220] ;  /* 0x00008800ff14eb82 */ /* 0x000f220000000a00 */
[----:B------:R-:W-:Y:S02]  /*24b0*/  @!P3 IADD3 R58, R45, R58, RZ ;  /* 0x0000003a2d3ab210 */ /* 0x000fe40007ffe0ff */
[----:B------:R-:W-:Y:S01]  /*24c0*/  @!P3 LEA R40, P1, R44, R40, 0x1 ;  /* 0x000000282c28b211 */ /* 0x000fe200078208ff */
[----:B0-----:R-:W-:Y:S01]  /*24d0*/  @!P2 IMAD R54, R54, R42, RZ ;  /* 0x0000002a3636a224 */ /* 0x001fe200078e02ff */
[----:B------:R-:W-:Y:S02]  /*24e0*/  @!P2 MOV R45, R19 ;  /* 0x00000013002da202 */ /* 0x000fe40000000f00 */
[----:B------:R-:W-:Y:S02]  /*24f0*/  @!P3 LEA.HI.X R41, R44, R41, R58, 0x1, P1 ;  /* 0x000000292c29b211 */ /* 0x000fe400008f0c3a */
[----:B------:R-:W-:-:S02]  /*2500*/  CS2R R34, SRZ ;  /* 0x0000000000227805 */ /* 0x000fc4000001ff00 */
[----:B------:R-:W-:-:S04]  /*2510*/  @!P2 MOV R44, R16 ;  /* 0x00000010002ca202 */ /* 0x000fc80000000f00 */
[----:B------:R0:W2:Y:S04]  /*2520*/  @!P5 LDG.E R34, desc[UR14][R46.64] ;  /* 0x0000000e2e22d981 */ /* 0x0000a8000c1e1900 */
[----:B------:R4:W2:Y:S01]  /*2530*/  @!P3 LDG.E R35, desc[UR14][R40.64] ;  /* 0x0000000e2823b981 */ /* 0x0008a2000c1e1900 */
[C---:B0-----:R-:W-:Y:S02]  /*2540*/  @!P2 IMAD R46, R52.reuse, R43, R54 ;  /* 0x0000002b342ea224 */ /* 0x041fe400078e0236 */
[----:B------:R-:W-:Y:S01]  /*2550*/  @!P2 IMAD.WIDE.U32 R42, R52, R42, R44 ;  /* 0x0000002a342aa225 */ /* 0x000fe200078e002c */
[----:B------:R-:W-:Y:S02]  /*2560*/  @!P6 MOV R44, R16 ;  /* 0x00000010002ce202 */ /* 0x000fe40000000f00 */
[----:B------:R-:W-:Y:S01]  /*2570*/  @!P6 MOV R45, R19 ;  /* 0x00000013002de202 */ /* 0x000fe20000000f00 */
[----:B-1----:R-:W-:Y:S01]  /*2580*/  @!P6 IMAD R47, R55, R22, RZ ;  /* 0x00000016372fe224 */ /* 0x002fe200078e02ff */
[----:B----4-:R-:W-:Y:S01]  /*2590*/  @!P2 LEA R40, P1, R42, R36, 0x1 ;  /* 0x000000242a28a211 */ /* 0x010fe200078208ff */
[----:B------:R-:W-:-:S02]  /*25a0*/  @!P2 IMAD.IADD R46, R43, 0x1, R46 ;  /* 0x000000012b2ea824 */ /* 0x000fc400078e022e */
[C---:B------:R-:W-:Y:S02]  /*25b0*/  @!P6 IMAD R47, R53.reuse, R23, R47 ;  /* 0x00000017352fe224 */ /* 0x040fe400078e022f */
[----:B------:R-:W-:Y:S01]  /*25c0*/  @!P6 IMAD.WIDE.U32 R22, R53, R22, R44 ;  /* 0x000000163516e225 */ /* 0x000fe200078e002c */
[----:B------:R-:W-:Y:S02]  /*25d0*/  @!P2 LEA.HI.X R41, R42, R37, R46, 0x1, P1 ;  /* 0x000000252a29a211 */ /* 0x000fe400008f0c2e */
[----:B------:R-:W-:Y:S02]  /*25e0*/  CS2R R36, SRZ ;  /* 0x0000000000247805 */ /* 0x000fe4000001ff00 */
[----:B------:R-:W-:Y:S02]  /*25f0*/  @!P6 IADD3 R47, R23, R47, RZ ;  /* 0x0000002f172fe210 */ /* 0x000fe40007ffe0ff */
[C---:B------:R-:W-:Y:S02]  /*2600*/  @!P6 LEA R20, P3, R22.reuse, R20, 0x1 ;  /* 0x000000141614e211 */ /* 0x040fe400078608ff */
[----:B------:R0:W4:Y:S02]  /*2610*/  @!P2 LDG.E R36, desc[UR14][R40.64] ;  /* 0x0000000e2824a981 */ /* 0x000124000c1e1900 */
[----:B------:R-:W-:-:S05]  /*2620*/  @!P6 LEA.HI.X R21, R22, R21, R47, 0x1, P3 ;  /* 0x000000151615e211 */ /* 0x000fca00018f0c2f */
[----:B------:R1:W4:Y:S01]  /*2630*/  @!P6 LDG.E R37, desc[UR14][R20.64] ;  /* 0x0000000e1425e981 */ /* 0x000322000c1e1900 */
[----:B------:R-:W-:Y:S02]  /*2640*/  PRMT R22, R51, 0x7632, R22 ;  /* 0x0000763233167816 */ /* 0x000fe40000000016 */
[----:B------:R-:W-:Y:S02]  /*2650*/  PRMT R42, R39, 0x7632, R42 ;  /* 0x00007632272a7816 */ /* 0x000fe4000000002a */
[----:B------:R-:W-:Y:S02]  /*2660*/  SHF.L.U32 R23, R22, 0x10, RZ ;  /* 0x0000001016177819 */ /* 0x000fe400000006ff */
[----:B------:R-:W-:Y:S02]  /*2670*/  SHF.L.U32 R22, R51, 0x10, RZ ;  /* 0x0000001033167819 */ /* 0x000fe400000006ff */
[----:B------:R-:W-:Y:S01]  /*2680*/  SHF.L.U32 R45, R42, 0x10, RZ ;  /* 0x000000102a2d7819 */ /* 0x000fe200000006ff */
[----:B------:R-:W-:Y:S01]  /*2690*/  FMUL.FTZ R43, R23, R23 ;  /* 0x00000017172b7220 */ /* 0x000fe20000410000 */
[----:B------:R-:W-:Y:S01]  /*26a0*/  PRMT R44, R50, 0x7632, R44 ;  /* 0x00007632322c7816 */ /* 0x000fe2000000002c */
[C---:B0-----:R-:W-:Y:S01]  /*26b0*/  FADD.FTZ R40, R22.reuse, R23 ;  /* 0x0000001716287221 */ /* 0x041fe20000010000 */
[----:B------:R-:W-:Y:S01]  /*26c0*/  SHF.L.U32 R42, R39, 0x10, RZ ;  /* 0x00000010272a7819 */ /* 0x000fe200000006ff */
[----:B------:R-:W-:Y:S01]  /*26d0*/  FMUL.FTZ R47, R45, R45 ;  /* 0x0000002d2d2f7220 */ /* 0x000fe20000410000 */
[----:B------:R-:W-:Y:S01]  /*26e0*/  FFMA.FTZ R43, R22, R22, R43 ;  /* 0x00000016162b7223 */ /* 0x000fe2000001002b */
[----:B-1----:R-:W-:-:S02]  /*26f0*/  IMAD.U32 R20, R44, 0x10000, RZ ;  /* 0x000100002c147824 */ /* 0x002fc400078e00ff */
[----:B------:R-:W-:Y:S01]  /*2700*/  FADD.FTZ R40, RZ, R40 ;  /* 0x00000028ff287221 */ /* 0x000fe20000010000 */
[C---:B------:R-:W-:Y:S01]  /*2710*/  FADD.FTZ R23, R42.reuse, R45 ;  /* 0x0000002d2a177221 */ /* 0x040fe20000010000 */
[----:B------:R-:W-:Y:S01]  /*2720*/  FFMA.FTZ R22, R42, R42, R47 ;  /* 0x0000002a2a167223 */ /* 0x000fe2000001002f */
[----:B------:R-:W-:Y:S01]  /*2730*/  FADD.FTZ R43, RZ, R43 ;  /* 0x0000002bff2b7221 */ /* 0x000fe20000010000 */
[----:B------:R-:W-:Y:S01]  /*2740*/  SHF.L.U32 R21, R50, 0x10, RZ ;  /* 0x0000001032157819 */ /* 0x000fe200000006ff */
[----:B------:R-:W-:Y:S01]  /*2750*/  FMUL.FTZ R42, R20, R20 ;  /* 0x00000014142a7220 */ /* 0x000fe20000410000 */
[----:B------:R-:W-:Y:S01]  /*2760*/  PRMT R41, R0, 0x7632, R41 ;  /* 0x0000763200297816 */ /* 0x000fe20000000029 */
[----:B------:R-:W-:Y:S01]  /*2770*/  FADD.FTZ R23, R40, R23 ;  /* 0x0000001728177221 */ /* 0x000fe20000010000 */
[----:B------:R-:W-:Y:S01]  /*2780*/  FADD.FTZ R40, R43, R22 ;  /* 0x000000162b287221 */ /* 0x000fe20000010000 */
[----:B------:R-:W-:Y:S01]  /*2790*/  FADD.FTZ R20, R21, R20 ;  /* 0x0000001415147221 */ /* 0x000fe20000010000 */
[----:B------:R-:W-:Y:S01]  /*27a0*/  SHF.L.U32 R22, R41, 0x10, RZ ;  /* 0x0000001029167819 */ /* 0x000fe200000006ff */
[----:B------:R-:W-:Y:S01]  /*27b0*/  FFMA.FTZ R41, R21, R21, R42 ;  /* 0x0000001515297223 */ /* 0x000fe2000001002a */
[----:B------:R-:W-:-:S02]  /*27c0*/  SHF.L.U32 R21, R0, 0x10, RZ ;  /* 0x0000001000157819 */ /* 0x000fc400000006ff */
[----:B------:R-:W-:Y:S01]  /*27d0*/  PRMT R43, R38, 0x7632, R43 ;  /* 0x00007632262b7816 */ /* 0x000fe2000000002b */
[----:B------:R-:W-:Y:S01]  /*27e0*/  FADD.FTZ R23, R23, R20 ;  /* 0x0000001417177221 */ /* 0x000fe20000010000 */
[----:B------:R-:W-:Y:S01]  /*27f0*/  FMUL.FTZ R42, R22, R22 ;  /* 0x00000016162a7220 */ /* 0x000fe20000410000 */
[----:B------:R-:W-:Y:S01]  /*2800*/  FADD.FTZ R22, R21, R22 ;  /* 0x0000001615167221 */ /* 0x000fe20000010000 */
[----:B------:R-:W-:Y:S01]  /*2810*/  SHF.L.U32 R20, R43, 0x10, RZ ;  /* 0x000000102b147819 */ /* 0x000fe200000006ff */
[----:B------:R-:W-:Y:S01]  /*2820*/  FADD.FTZ R40, R40, R41 ;  /* 0x0000002928287221 */ /* 0x000fe20000010000 */
[----:B------:R-:W-:Y:S01]  /*2830*/  FFMA.FTZ R21, R21, R21, R42 ;  /* 0x0000001515157223 */ /* 0x000fe2000001002a */
[----:B------:R-:W-:Y:S01]  /*2840*/  SHF.L.U32 R41, R38, 0x10, RZ ;  /* 0x0000001026297819 */ /* 0x000fe200000006ff */
[----:B------:R-:W-:Y:S01]  /*2850*/  FADD.FTZ R23, R23, R22 ;  /* 0x0000001617177221 */ /* 0x000fe20000010000 */
[----:B------:R-:W-:Y:S01]  /*2860*/  PRMT R42, R3, 0x7632, R42 ;  /* 0x00007632032a7816 */ /* 0x000fe2000000002a */
[----:B------:R-:W-:Y:S01]  /*2870*/  FMUL.FTZ R22, R20, R20 ;  /* 0x0000001414167220 */ /* 0x000fe20000410000 */
[----:B------:R-:W-:Y:S01]  /*2880*/  FADD.FTZ R40, R40, R21 ;  /* 0x0000001528287221 */ /* 0x000fe20000010000 */
[----:B------:R-:W-:-:S02]  /*2890*/  FADD.FTZ R20, R41, R20 ;  /* 0x0000001429147221 */ /* 0x000fc40000010000 */
[----:B------:R-:W-:Y:S02]  /*28a0*/  IMAD.U32 R21, R42, 0x10000, RZ ;  /* 0x000100002a157824 */ /* 0x000fe400078e00ff */
[----:B------:R-:W-:Y:S01]  /*28b0*/  FFMA.FTZ R41, R41, R41, R22 ;  /* 0x0000002929297223 */ /* 0x000fe20000010016 */
[----:B------:R-:W-:Y:S02]  /*28c0*/  SHF.L.U32 R22, R3, 0x10, RZ ;  /* 0x0000001003167819 */ /* 0x000fe400000006ff */
[----:B------:R-:W-:Y:S01]  /*28d0*/  PRMT R42, R4, 0x7632, R42 ;  /* 0x00007632042a7816 */ /* 0x000fe2000000002a */
[----:B------:R-:W-:Y:S01]  /*28e0*/  FADD.FTZ R23, R23, R20 ;  /* 0x0000001417177221 */ /* 0x000fe20000010000 */
[----:B------:R-:W-:Y:S01]  /*28f0*/  FMUL.FTZ R43, R21, R21 ;  /* 0x00000015152b7220 */ /* 0x000fe20000410000 */
[----:B------:R-:W-:Y:S01]  /*2900*/  FADD.FTZ R40, R40, R41 ;  /* 0x0000002928287221 */ /* 0x000fe20000010000 */
[----:B------:R-:W-:Y:S01]  /*2910*/  SHF.L.U32 R20, R42, 0x10, RZ ;  /* 0x000000102a147819 */ /* 0x000fe200000006ff */
[----:B------:R-:W-:Y:S01]  /*2920*/  FADD.FTZ R42, R22, R21 ;  /* 0x00000015162a7221 */ /* 0x000fe20000010000 */
[----:B------:R-:W-:-:S02]  /*2930*/  SHF.L.U32 R41, R4, 0x10, RZ ;  /* 0x0000001004297819 */ /* 0x000fc400000006ff */
[----:B------:R-:W-:Y:S01]  /*2940*/  PRMT R21, R5, 0x7632, R21 ;  /* 0x0000763205157816 */ /* 0x000fe20000000015 */
[----:B------:R-:W-:Y:S01]  /*2950*/  FFMA.FTZ R43, R22, R22, R43 ;  /* 0x00000016162b7223 */ /* 0x000fe2000001002b */
[----:B------:R-:W-:Y:S01]  /*2960*/  FMUL.FTZ R22, R20, R20 ;  /* 0x0000001414167220 */ /* 0x000fe20000410000 */
[----:B------:R-:W-:Y:S01]  /*2970*/  FADD.FTZ R23, R23, R42 ;  /* 0x0000002a17177221 */ /* 0x000fe20000010000 */
[----:B------:R-:W-:Y:S01]  /*2980*/  SHF.L.U32 R21, R21, 0x10, RZ ;  /* 0x0000001015157819 */ /* 0x000fe200000006ff */
[C---:B------:R-:W-:Y:S01]  /*2990*/  FADD.FTZ R20, R41.reuse, R20 ;  /* 0x0000001429147221 */ /* 0x040fe20000010000 */
[----:B------:R-:W-:Y:S01]  /*29a0*/  PRMT R42, R6, 0x7632, R42 ;  /* 0x00007632062a7816 */ /* 0x000fe2000000002a */
[----:B------:R-:W-:Y:S01]  /*29b0*/  FADD.FTZ R40, R40, R43 ;  /* 0x0000002b28287221 */ /* 0x000fe20000010000 */
[----:B------:R-:W-:Y:S01]  /*29c0*/  FFMA.FTZ R41, R41, R41, R22 ;  /* 0x0000002929297223 */ /* 0x000fe20000010016 */
[----:B------:R-:W-:Y:S01]  /*29d0*/  SHF.L.U32 R22, R5, 0x10, RZ ;  /* 0x0000001005167819 */ /* 0x000fe200000006ff */
[----:B------:R-:W-:Y:S01]  /*29e0*/  FADD.FTZ R23, R23, R20 ;  /* 0x0000001417177221 */ /* 0x000fe20000010000 */
[----:B------:R-:W-:Y:S01]  /*29f0*/  FMUL.FTZ R43, R21, R21 ;  /* 0x00000015152b7220 */ /* 0x000fe20000410000 */
[----:B------:R-:W-:-:S02]  /*2a00*/  IMAD.U32 R20, R42, 0x10000, RZ ;  /* 0x000100002a147824 */ /* 0x000fc400078e00ff */
[----:B------:R-:W-:Y:S01]  /*2a10*/  FADD.FTZ R40, R40, R41 ;  /* 0x0000002928287221 */ /* 0x000fe20000010000 */
[----:B------:R-:W-:Y:S01]  /*2a20*/  SHF.L.U32 R41, R6, 0x10, RZ ;  /* 0x0000001006297819 */ /* 0x000fe200000006ff */
[C---:B------:R-:W-:Y:S01]  /*2a30*/  FADD.FTZ R42, R22.reuse, R21 ;  /* 0x00000015162a7221 */ /* 0x040fe20000010000 */
[----:B------:R-:W-:Y:S01]  /*2a40*/  FFMA.FTZ R43, R22, R22, R43 ;  /* 0x00000016162b7223 */ /* 0x000fe2000001002b */
[----:B------:R-:W-:Y:S01]  /*2a50*/  PRMT R21, R7, 0x7632, R21 ;  /* 0x0000763207157816 */ /* 0x000fe20000000015 */
[----:B------:R-:W-:Y:S01]  /*2a60*/  FMUL.FTZ R22, R20, R20 ;  /* 0x0000001414167220 */ /* 0x000fe20000410000 */
[----:B------:R-:W-:Y:S01]  /*2a70*/  FADD.FTZ R20, R41, R20 ;  /* 0x0000001429147221 */ /* 0x000fe20000010000 */
[----:B------:R-:W-:Y:S01]  /*2a80*/  FADD.FTZ R23, R23, R42 ;  /* 0x0000002a17177221 */ /* 0x000fe20000010000 */
[----:B------:R-:W-:Y:S01]  /*2a90*/  SHF.L.U32 R21, R21, 0x10, RZ ;  /* 0x0000001015157819 */ /* 0x000fe200000006ff */
[----:B------:R-:W-:Y:S01]  /*2aa0*/  FFMA.FTZ R41, R41, R41, R22 ;  /* 0x0000002929297223 */ /* 0x000fe20000010016 */
[----:B------:R-:W-:Y:S01]  /*2ab0*/  FADD.FTZ R40, R40, R43 ;  /* 0x0000002b28287221 */ /* 0x000fe20000010000 */
[----:B------:R-:W-:-:S02]  /*2ac0*/  SHF.L.U32 R22, R7, 0x10, RZ ;  /* 0x0000001007167819 */ /* 0x000fc400000006ff */
[----:B------:R-:W-:Y:S01]  /*2ad0*/  PRMT R42, R8, 0x7632, R42 ;  /* 0x00007632082a7816 */ /* 0x000fe2000000002a */
[----:B------:R-:W-:Y:S01]  /*2ae0*/  FADD.FTZ R23, R23, R20 ;  /* 0x0000001417177221 */ /* 0x000fe20000010000 */
[----:B------:R-:W-:Y:S01]  /*2af0*/  FMUL.FTZ R43, R21, R21 ;  /* 0x00000015152b7220 */ /* 0x000fe20000410000 */
[----:B------:R-:W-:Y:S01]  /*2b00*/  FADD.FTZ R40, R40, R41 ;  /* 0x0000002928287221 */ /* 0x000fe20000010000 */
[----:B------:R-:W-:Y:S01]  /*2b10*/  SHF.L.U32 R20, R42, 0x10, RZ ;  /* 0x000000102a147819 */ /* 0x000fe200000006ff */
[--C-:B------:R-:W-:Y:S01]  /*2b20*/  FADD.FTZ R42, R22, R21.reuse ;  /* 0x00000015162a7221 */ /* 0x100fe20000010000 */
[----:B------:R-:W-:Y:S02]  /*2b30*/  SHF.L.U32 R41, R8, 0x10, RZ ;  /* 0x0000001008297819 */ /* 0x000fe400000006ff */
[----:B------:R-:W-:Y:S01]  /*2b40*/  PRMT R21, R9, 0x7632, R21 ;  /* 0x0000763209157816 */ /* 0x000fe20000000015 */
[----:B------:R-:W-:Y:S01]  /*2b50*/  FFMA.FTZ R43, R22, R22, R43 ;  /* 0x00000016162b7223 */ /* 0x000fe2000001002b */
[----:B------:R-:W-:Y:S01]  /*2b60*/  FMUL.FTZ R22, R20, R20 ;  /* 0x0000001414167220 */ /* 0x000fe20000410000 */
[----:B------:R-:W-:Y:S01]  /*2b70*/  FADD.FTZ R23, R23, R42 ;  /* 0x0000002a17177221 */ /* 0x000fe20000010000 */
[----:B------:R-:W-:Y:S01]  /*2b80*/  FADD.FTZ R20, R41, R20 ;  /* 0x0000001429147221 */ /* 0x000fe20000010000 */
[----:B------:R-:W-:Y:S01]  /*2b90*/  IMAD.U32 R21, R21, 0x10000, RZ ;  /* 0x0001000015157824 */ /* 0x000fe200078e00ff */
[----:B------:R-:W-:Y:S01]  /*2ba0*/  PRMT R42, R10, 0x7632, R42 ;  /* 0x000076320a2a7816 */ /* 0x000fe2000000002a */
[----:B------:R-:W-:Y:S01]  /*2bb0*/  FADD.FTZ R40, R40, R43 ;  /* 0x0000002b28287221 */ /* 0x000fe20000010000 */
[----:B------:R-:W-:Y:S01]  /*2bc0*/  FFMA.FTZ R41, R41, R41, R22 ;  /* 0x0000002929297223 */ /* 0x000fe20000010016 */
[----:B------:R-:W-:Y:S01]  /*2bd0*/  SHF.L.U32 R22, R9, 0x10, RZ ;  /* 0x0000001009167819 */ /* 0x000fe200000006ff */
[----:B------:R-:W-:Y:S01]  /*2be0*/  FADD.FTZ R23, R23, R20 ;  /* 0x0000001417177221 */ /* 0x000fe20000010000 */
[----:B------:R-:W-:Y:S01]  /*2bf0*/  FMUL.FTZ R43, R21, R21 ;  /* 0x00000015152b7220 */ /* 0x000fe20000410000 */
[----:B------:R-:W-:Y:S01]  /*2c00*/  SHF.L.U32 R20, R42, 0x10, RZ ;  /* 0x000000102a147819 */ /* 0x000fe200000006ff */
        /* <DEDUP_REMOVED lines=10> */
[----:B------:R-:W-:Y:S01]  /*2cb0*/  PRMT R42, R12, 0x7632, R42 ;  /* 0x000076320c2a7816 */ /* 0x000fe2000000002a */
[----:B------:R-:W-:Y:S01]  /*2cc0*/  FADD.FTZ R40, R40, R43 ;  /* 0x0000002b28287221 */ /* 0x000fe20000010000 */
[----:B------:R-:W-:Y:S01]  /*2cd0*/  SHF.L.U32 R22, R11, 0x10, RZ ;  /* 0x000000100b167819 */ /* 0x000fe200000006ff */
[----:B------:R-:W-:Y:S01]  /*2ce0*/  FADD.FTZ R23, R23, R20 ;  /* 0x0000001417177221 */ /* 0x000fe20000010000 */
[----:B------:R-:W-:Y:S01]  /*2cf0*/  FMUL.FTZ R43, R21, R21 ;  /* 0x00000015152b7220 */ /* 0x000fe20000410000 */
[----:B------:R-:W-:Y:S01]  /*2d00*/  FADD.FTZ R40, R40, R41 ;  /* 0x0000002928287221 */ /* 0x000fe20000010000 */
[----:B------:R-:W-:-:S02]  /*2d10*/  IMAD.U32 R20, R42, 0x10000, RZ ;  /* 0x000100002a147824 */ /* 0x000fc400078e00ff */
[--C-:B------:R-:W-:Y:S01]  /*2d20*/  FADD.FTZ R42, R22, R21.reuse ;  /* 0x00000015162a7221 */ /* 0x100fe20000010000 */
[----:B------:R-:W-:Y:S02]  /*2d30*/  SHF.L.U32 R41, R12, 0x10, RZ ;  /* 0x000000100c297819 */ /* 0x000fe400000006ff */
        /* <DEDUP_REMOVED lines=20> */
[--C-:B------:R-:W-:Y:S01]  /*2e80*/  FADD.FTZ R23, R23, R42.reuse ;  /* 0x0000002a17177221 */ /* 0x100fe20000010000 */
[----:B------:R-:W-:Y:S01]  /*2e90*/  PRMT R42, R24, 0x7632, R42 ;  /* 0x00007632182a7816 */ /* 0x000fe2000000002a */
[----:B------:R-:W-:Y:S01]  /*2ea0*/  FFMA.FTZ R41, R41, R41, R22 ;  /* 0x0000002929297223 */ /* 0x000fe20000010016 */
[----:B------:R-:W-:Y:S01]  /*2eb0*/  IMAD.U32 R21, R21, 0x10000, RZ ;  /* 0x0001000015157824 */ /* 0x000fe200078e00ff */
[----:B------:R-:W-:Y:S01]  /*2ec0*/  SHF.L.U32 R22, R15, 0x10, RZ ;  /* 0x000000100f167819 */ /* 0x000fe200000006ff */
[----:B------:R-:W-:Y:S01]  /*2ed0*/  FADD.FTZ R40, R40, R43 ;  /* 0x0000002b28287221 */ /* 0x000fe20000010000 */
[----:B------:R-:W-:Y:S01]  /*2ee0*/  FADD.FTZ R23, R23, R20 ;  /* 0x0000001417177221 */ /* 0x000fe20000010000 */
[----:B------:R-:W-:Y:S01]  /*2ef0*/  FMUL.FTZ R43, R21, R21 ;  /* 0x00000015152b7220 */ /* 0x000fe20000410000 */
[----:B------:R-:W-:Y:S01]  /*2f00*/  SHF.L.U32 R20, R42, 0x10, RZ ;  /* 0x000000102a147819 */ /* 0x000fe200000006ff */
[----:B------:R-:W-:Y:S01]  /*2f10*/  FADD.FTZ R40, R40, R41 ;  /* 0x0000002928287221 */ /* 0x000fe20000010000 */
[----:B------:R-:W-:Y:S01]  /*2f20*/  FADD.FTZ R42, R22, R21 ;  /* 0x00000015162a7221 */ /* 0x000fe20000010000 */
[----:B------:R-:W-:-:S02]  /*2f30*/  SHF.L.U32 R41, R24, 0x10, RZ ;  /* 0x0000001018297819 */ /* 0x000fc400000006ff */
[----:B-----5:R-:W-:Y:S01]  /*2f40*/  PRMT R21, R25, 0x7632, R21 ;  /* 0x0000763219157816 */ /* 0x020fe20000000015 */
        /* <DEDUP_REMOVED lines=37> */
[----:B---3--:R-:W-:Y:S01]  /*31a0*/  PRMT R42, R30, 0x7632, R42 ;  /* 0x000076321e2a7816 */ /* 0x008fe2000000002a */
        /* <DEDUP_REMOVED lines=10> */
[----:B------:R-:W-:Y:S01]  /*3250*/  FMUL.FTZ R22, R20, R20 ;  /* 0x0000001414167220 */ /* 0x000fe20000410000 */
[----:B--2---:R-:W-:Y:S01]  /*3260*/  PRMT R21, R31, 0x7632, R21 ;  /* 0x000076321f157816 */ /* 0x004fe20000000015 */
[----:B------:R-:W-:Y:S01]  /*3270*/  FADD.FTZ R23, R23, R42 ;  /* 0x0000002a17177221 */ /* 0x000fe20000010000 */
[C---:B------:R-:W-:Y:S01]  /*3280*/  FADD.FTZ R20, R41.reuse, R20 ;  /* 0x0000001429147221 */ /* 0x040fe20000010000 */
[----:B------:R-:W-:Y:S01]  /*3290*/  FFMA.FTZ R41, R41, R41, R22 ;  /* 0x0000002929297223 */ /* 0x000fe20000010016 */
[----:B------:R-:W-:-:S02]  /*32a0*/  PRMT R42, R32, 0x7632, R42 ;  /* 0x00007632202a7816 */ /* 0x000fc4000000002a */
[----:B------:R-:W-:Y:S02]  /*32b0*/  SHF.L.U32 R21, R21, 0x10, RZ ;  /* 0x0000001015157819 */ /* 0x000fe400000006ff */
[----:B------:R-:W-:Y:S01]  /*32c0*/  SHF.L.U32 R22, R31, 0x10, RZ ;  /* 0x000000101f167819 */ /* 0x000fe200000006ff */
[----:B------:R-:W-:Y:S01]  /*32d0*/  FADD.FTZ R40, R40, R43 ;  /* 0x0000002b28287221 */ /* 0x000fe20000010000 */
[----:B------:R-:W-:Y:S01]  /*32e0*/  FADD.FTZ R23, R23, R20 ;  /* 0x0000001417177221 */ /* 0x000fe20000010000 */
[----:B------:R-:W-:Y:S02]  /*32f0*/  IMAD.U32 R20, R42, 0x10000, RZ ;  /* 0x000100002a147824 */ /* 0x000fe400078e00ff */
[----:B------:R-:W-:Y:S01]  /*3300*/  FMUL.FTZ R43, R21, R21 ;  /* 0x00000015152b7220 */ /* 0x000fe20000410000 */
[----:B------:R-:W-:Y:S01]  /*3310*/  FADD.FTZ R42, R22, R21 ;  /* 0x00000015162a7221 */ /* 0x000fe20000010000 */
[----:B------:R-:W-:Y:S01]  /*3320*/  FADD.FTZ R40, R40, R41 ;  /* 0x0000002928287221 */ /* 0x000fe20000010000 */
[----:B------:R-:W-:-:S02]  /*3330*/  SHF.L.U32 R41, R32, 0x10, RZ ;  /* 0x0000001020297819 */ /* 0x000fc400000006ff */
[----:B------:R-:W-:Y:S01]  /*3340*/  FADD.FTZ R23, R23, R42 ;  /* 0x0000002a17177221 */ /* 0x000fe20000010000 */
[----:B------:R-:W-:Y:S01]  /*3350*/  FMUL.FTZ R42, R20, R20 ;  /* 0x00000014142a7220 */ /* 0x000fe20000410000 */
[----:B------:R-:W-:Y:S01]  /*3360*/  FFMA.FTZ R43, R22, R22, R43 ;  /* 0x00000016162b7223 */ /* 0x000fe2000001002b */
[C---:B------:R-:W-:Y:S02]  /*3370*/  FADD.FTZ R22, R41.reuse, R20 ;  /* 0x0000001429167221 */ /* 0x040fe40000010000 */
[----:B------:R-:W-:Y:S01]  /*3380*/  FFMA.FTZ R41, R41, R41, R42 ;  /* 0x0000002929297223 */ /* 0x000fe2000001002a */
[----:B------:R-:W-:Y:S01]  /*3390*/  FADD.FTZ R40, R40, R43 ;  /* 0x0000002b28287221 */ /* 0x000fe20000010000 */
[----:B------:R-:W-:Y:S01]  /*33a0*/  FADD.FTZ R23, R23, R22 ;  /* 0x0000001617177221 */ /* 0x000fe20000010000 */
[----:B------:R-:W-:-:S04]  /*33b0*/  PRMT R21, R33, 0x7632, R21 ;  /* 0x0000763221157816 */ /* 0x000fc80000000015 */
[----:B------:R-:W-:Y:S02]  /*33c0*/  SHF.L.U32 R21, R21, 0x10, RZ ;  /* 0x0000001015157819 */ /* 0x000fe400000006ff */
[----:B------:R-:W-:-:S03]  /*33d0*/  SHF.L.U32 R20, R33, 0x10, RZ ;  /* 0x0000001021147819 */ /* 0x000fc600000006ff */
[----:B------:R-:W-:Y:S01]  /*33e0*/  FMUL.FTZ R43, R21, R21 ;  /* 0x00000015152b7220 */ /* 0x000fe20000410000 */
[----:B------:R-:W-:Y:S01]  /*33f0*/  FADD.FTZ R40, R40, R41 ;  /* 0x0000002928287221 */ /* 0x000fe20000010000 */
[----:B------:R-:W-:Y:S02]  /*3400*/  PRMT R42, R34, 0x7632, R42 ;  /* 0x00007632222a7816 */ /* 0x000fe4000000002a */
[----:B------:R-:W-:Y:S01]  /*3410*/  FFMA.FTZ R43, R20, R20, R43 ;  /* 0x00000014142b7223 */ /* 0x000fe2000001002b */
[----:B------:R-:W-:Y:S02]  /*3420*/  SHF.L.U32 R41, R34, 0x10, RZ ;  /* 0x0000001022297819 */ /* 0x000fe400000006ff */
[----:B------:R-:W-:Y:S01]  /*3430*/  SHF.L.U32 R22, R42, 0x10, RZ ;  /* 0x000000102a167819 */ /* 0x000fe200000006ff */
[----:B------:R-:W-:Y:S01]  /*3440*/  FADD.FTZ R42, R20, R21 ;  /* 0x00000015142a7221 */ /* 0x000fe20000010000 */
[----:B------:R-:W-:Y:S01]  /*3450*/  FADD.FTZ R21, R40, R43 ;  /* 0x0000002b28157221 */ /* 0x000fe20000010000 */
[----:B------:R-:W-:-:S02]  /*3460*/  PRMT R40, R35, 0x7632, R40 ;  /* 0x0000763223287816 */ /* 0x000fc40000000028 */
[----:B------:R-:W-:Y:S01]  /*3470*/  FMUL.FTZ R20, R22, R22 ;  /* 0x0000001616147220 */ /* 0x000fe20000410000 */
[----:B------:R-:W-:Y:S01]  /*3480*/  FADD.FTZ R23, R23, R42 ;  /* 0x0000002a17177221 */ /* 0x000fe20000010000 */
[C---:B------:R-:W-:Y:S02]  /*3490*/  FADD.FTZ R22, R41.reuse, R22 ;  /* 0x0000001629167221 */ /* 0x040fe40000010000 */
[----:B------:R-:W-:Y:S02]  /*34a0*/  FFMA.FTZ R20, R41, R41, R20 ;  /* 0x0000002929147223 */ /* 0x000fe40000010014 */
[----:B------:R-:W-:Y:S01]  /*34b0*/  FADD.FTZ R22, R23, R22 ;  /* 0x0000001617167221 */ /* 0x000fe20000010000 */
[----:B------:R-:W-:Y:S01]  /*34c0*/  IMAD.U32 R23, R40, 0x10000, RZ ;  /* 0x0001000028177824 */ /* 0x000fe200078e00ff */
[----:B------:R-:W-:Y:S01]  /*34d0*/  SHF.L.U32 R40, R35, 0x10, RZ ;  /* 0x0000001023287819 */ /* 0x000fe200000006ff */
[----:B------:R-:W-:Y:S02]  /*34e0*/  FADD.FTZ R21, R21, R20 ;  /* 0x0000001415157221 */ /* 0x000fe40000010000 */
[----:B------:R-:W-:-:S02]  /*34f0*/  FMUL.FTZ R47, R23, R23 ;  /* 0x00000017172f7220 */ /* 0x000fc40000410000 */
[----:B------:R-:W-:Y:S01]  /*3500*/  FADD.FTZ R45, R40, R23 ;  /* 0x00000017282d7221 */ /* 0x000fe20000010000 */
[----:B------:R-:W0:Y:S01]  /*3510*/  S2R R43, SR_LANEID ;  /* 0x00000000002b7919 */ /* 0x000e220000000000 */
[----:B----4-:R-:W-:-:S04]  /*3520*/  PRMT R20, R36, 0x7632, R20 ;  /* 0x0000763224147816 */ /* 0x010fc80000000014 */
[----:B------:R-:W-:Y:S01]  /*3530*/  SHF.L.U32 R23, R20, 0x10, RZ ;  /* 0x0000001014177819 */ /* 0x000fe200000006ff */
[----:B------:R-:W-:Y:S01]  /*3540*/  FADD.FTZ R22, R22, R45 ;  /* 0x0000002d16167221 */ /* 0x000fe20000010000 */
[----:B------:R-:W-:Y:S02]  /*3550*/  SHF.L.U32 R20, R36, 0x10, RZ ;  /* 0x0000001024147819 */ /* 0x000fe400000006ff */
[----:B------:R-:W-:Y:S01]  /*3560*/  PRMT R41, R37, 0x7632, R41 ;  /* 0x0000763225297816 */ /* 0x000fe20000000029 */
[----:B------:R-:W-:Y:S01]  /*3570*/  FMUL.FTZ R45, R23, R23 ;  /* 0x00000017172d7220 */ /* 0x000fe20000410000 */
[----:B------:R-:W-:Y:S02]  /*3580*/  FFMA.FTZ R40, R40, R40, R47 ;  /* 0x0000002828287223 */ /* 0x000fe4000001002f */
[----:B------:R-:W-:Y:S01]  /*3590*/  SHF.L.U32 R41, R41, 0x10, RZ ;  /* 0x0000001029297819 */ /* 0x000fe200000006ff */
[C---:B------:R-:W-:Y:S01]  /*35a0*/  FADD.FTZ R23, R20.reuse, R23 ;  /* 0x0000001714177221 */ /* 0x040fe20000010000 */
[----:B------:R-:W-:Y:S01]  /*35b0*/  SHF.L.U32 R42, R37, 0x10, RZ ;  /* 0x00000010252a7819 */ /* 0x000fe200000006ff */
[----:B------:R-:W-:Y:S01]  /*35c0*/  FFMA.FTZ R20, R20, R20, R45 ;  /* 0x0000001414147223 */ /* 0x000fe2000001002d */
[----:B------:R-:W-:Y:S01]  /*35d0*/  FADD.FTZ R21, R21, R40 ;  /* 0x0000002815157221 */ /* 0x000fe20000010000 */
[----:B------:R-:W-:Y:S01]  /*35e0*/  FMUL.FTZ R45, R41, R41 ;  /* 0x00000029292d7220 */ /* 0x000fe20000410000 */
[----:B------:R-:W-:Y:S01]  /*35f0*/  FADD.FTZ R22, R22, R23 ;  /* 0x0000001716167221 */ /* 0x000fe20000010000 */
[C---:B------:R-:W-:Y:S01]  /*3600*/  FADD.FTZ R41, R42.reuse, R41 ;  /* 0x000000292a297221 */ /* 0x040fe20000010000 */
[----:B------:R-:W-:Y:S01]  /*3610*/  FADD.FTZ R20, R21, R20 ;  /* 0x0000001415147221 */ /* 0x000fe20000010000 */
[----:B------:R-:W-:-:S02]  /*3620*/  FFMA.FTZ R45, R42, R42, R45 ;  /* 0x0000002a2a2d7223 */ /* 0x000fc4000001002d */
[----:B------:R-:W-:Y:S02]  /*3630*/  FADD.FTZ R40, R22, R41 ;  /* 0x0000002916287221 */ /* 0x000fe40000010000 */
[----:B------:R-:W-:-:S03]  /*3640*/  FADD.FTZ R41, R20, R45 ;  /* 0x0000002d14297221 */ /* 0x000fc60000010000 */
[----:B------:R-:W1:Y:S04]  /*3650*/  SHFL.DOWN PT, R21, R40, 0x1, 0x1f ;  /* 0x08201f0028157f89 */ /* 0x000e6800000e0000 */
[----:B------:R-:W2:Y:S01]  /*3660*/  SHFL.DOWN PT, R20, R41, 0x1, 0x1f ;  /* 0x08201f0029147f89 */ /* 0x000ea200000e0000 */
[----:B0-----:R-:W-:-:S13]  /*3670*/  ISETP.GT.AND P1, PT, R43, 0x1e, PT ;  /* 0x0000001e2b00780c */ /* 0x001fda0003f24270 */
[----:B-1----:R-:W-:Y:S01]  /*3680*/  @!P1 FADD.FTZ R40, R40, R21 ;  /* 0x0000001528289221 */ /* 0x002fe20000010000 */
[----:B--2---:R-:W-:-:S04]  /*3690*/  @!P1 FADD.FTZ R41, R41, R20 ;  /* 0x0000001429299221 */ /* 0x004fc80000010000 */
        /* <DEDUP_REMOVED lines=12> */
[----:B------:R-:W-:Y:S01]  /*3760*/  ISETP.GT.AND P1, PT, R43, 0x17, PT ;  /* 0x000000172b00780c */ /* 0x000fe20003f24270 */
[----:B------:R-:W2:Y:S01]  /*3770*/  S2UR UR7, SR_CgaCtaId ;  /* 0x00000000000779c3 */ /* 0x000ea20000008800 */
[----:B------:R-:W-:-:S11]  /*3780*/  SHF.R.S32.HI R22, RZ, 0x1f, R77 ;  /* 0x0000001fff167819 */ /* 0x000fd6000001144d */
[----:B0-----:R-:W-:Y:S01]  /*3790*/  @!P1 FADD.FTZ R40, R40, R21 ;  /* 0x0000001528289221 */ /* 0x001fe20000010000 */
[----:B-1----:R-:W-:-:S04]  /*37a0*/  @!P1 FADD.FTZ R41, R41, R20 ;  /* 0x0000001429299221 */ /* 0x002fc80000010000 */
[----:B------:R-:W0:Y:S04]  /*37b0*/  SHFL.DOWN PT, R21, R40, 0x10, 0x1f ;  /* 0x0a001f0028157f89 */ /* 0x000e2800000e0000 */
[----:B------:R-:W1:Y:S01]  /*37c0*/  SHFL.DOWN PT, R20, R41, 0x10, 0x1f ;  /* 0x0a001f0029147f89 */ /* 0x000e6200000e0000 */
[C---:B------:R-:W-:Y:S01]  /*37d0*/  ISETP.GT.AND P1, PT, R43.reuse, 0xf, PT ;  /* 0x0000000f2b00780c */ /* 0x040fe20003f24270 */
[----:B------:R-:W-:Y:S01]  /*37e0*/  UMOV UR5, 0x400 ;  /* 0x0000040000057882 */ /* 0x000fe20000000000 */
[----:B------:R-:W-:Y:S02]  /*37f0*/  LEA.HI R22, R22, R77, RZ, 0x5 ;  /* 0x0000004d16167211 */ /* 0x000fe400078f28ff */
[----:B------:R-:W-:Y:S01]  /*3800*/  ISETP.NE.AND P2, PT, R43, RZ, PT ;  /* 0x000000ff2b00720c */ /* 0x000fe20003f45270 */
[----:B--2---:R-:W-:Y:S01]  /*3810*/  ULEA UR5, UR7, UR5, 0x18 ;  /* 0x0000000507057291 */ /* 0x004fe2000f8ec03f */
[----:B------:R-:W-:-:S02]  /*3820*/  ISETP.NE.AND P3, PT, R77, RZ, PT ;  /* 0x000000ff4d00720c */ /* 0x000fc40003f65270 */
[----:B------:R-:W-:-:S04]  /*3830*/  SHF.R.S32.HI R22, RZ, 0x5, R22 ;  /* 0x00000005ff167819 */ /* 0x000fc80000011416 */
[----:B------:R-:W-:Y:S01]  /*3840*/  LEA R22, R22, UR5, 0x3 ;  /* 0x0000000516167c11 */ /* 0x000fe2000f8e18ff */
[----:B------:R-:W-:Y:S01]  /*3850*/  ULDC UR13, c[0x0][0xc] ;  /* 0x00000300000d7ab9 */ /* 0x000fe20000000800 */
[----:B0-----:R-:W-:Y:S01]  /*3860*/  @!P1 FADD.FTZ R40, R40, R21 ;  /* 0x0000001528289221 */ /* 0x001fe20000010000 */
[----:B-1----:R-:W-:Y:S01]  /*3870*/  @!P1 FADD.FTZ R41, R41, R20 ;  /* 0x0000001429299221 */ /* 0x002fe20000010000 */
[----:B------:R-:W-:Y:S04]  /*3880*/  BSSY B0, `(.L_x_3214) ;  /* 0x000004f000007945 */ /* 0x000fe80003800000 */
[----:B------:R0:W-:Y:S01]  /*3890*/  @!P2 STS.64 [R22+0x18], R40 ;  /* 0x000018281600a388 */ /* 0x0001e20000000a00 */
        /* <DEDUP_REMOVED lines=13> */
[----:B------:R-:W-:Y:S01]  /*3970*/  PRMT R76, R11, 0x7632, R76 ;  /* 0x000076320b4c7816 */ /* 0x000fe2000000004c */
[----:B------:R-:W-:Y:S06]  /*3980*/  BAR.SYNC.DEFER_BLOCKING 0x0 ;  /* 0x0000000000007b1d */ /* 0x000fec0000010000 */
[----:B0-----:R-:W-:Y:S05]  /*3990*/  @P3 BRA `(.L_x_3215) ;  /* 0x0000000000f43947 */ /* 0x001fea0003800000 */
[----:B------:R-:W0:Y:S01]  /*39a0*/  S2UR UR7, SR_CgaCtaId ;  /* 0x00000000000779c3 */ /* 0x000e220000008800 */
[----:B------:R-:W-:Y:S02]  /*39b0*/  UMOV UR5, 0x400 ;  /* 0x0000040000057882 */ /* 0x000fe40000000000 */
[----:B0-----:R-:W-:-:S09]  /*39c0*/  ULEA UR5, UR7, UR5, 0x18 ;  /* 0x0000000507057291 */ /* 0x001fd2000f8ec03f */
        /* <DEDUP_REMOVED lines=58> */
.L_x_3215:
[----:B------:R-:W-:Y:S05]  /*3d70*/  BSYNC B0 ;  /* 0x0000000000007941 */ /* 0x000fea0003800000 */
.L_x_3214:
[----:B------:R-:W-:Y:S01]  /*3d80*/  UISETP.GE.U32.AND UP0, UPT, UR13, 0x2, UPT ;  /* 0x000000020d00788c */ /* 0x000fe2000bf06070 */
[----:B------:R-:W-:Y:S02]  /*3d90*/  PRMT R67, R12, 0x7632, R67 ;  /* 0x000076320c437816 */ /* 0x000fe40000000043 */
[----:B------:R-:W-:Y:S02]  /*3da0*/  PRMT R66, R13, 0x7632, R66 ;  /* 0x000076320d427816 */ /* 0x000fe40000000042 */
[----:B------:R-:W-:Y:S02]  /*3db0*/  PRMT R65, R14, 0x7632, R65 ;  /* 0x000076320e417816 */ /* 0x000fe40000000041 */
[----:B------:R-:W-:Y:S02]  /*3dc0*/  PLOP3.LUT P1, PT, PT, PT, UP0, 0x80, 0x0 ;  /* 0x000000000000781c */ /* 0x000fe40003f2f008 */
        /* <DEDUP_REMOVED lines=11> */
[----:B------:R-:W-:Y:S01]  /*3e80*/  PRMT R44, R34, 0x7632, R44 ;  /* 0x00007632222c7816 */ /* 0x000fe2000000002c */
[----:B------:R-:W-:Y:S06]  /*3e90*/  @!P1 BRA `(.L_x_3216) ;  /* 0x0000000800b89947 */ /* 0x000fec0003800000 */
[----:B------:R-:W-:Y:S05]  /*3ea0*/  @P3 BRA `(.L_x_3217) ;  /* 0x00000000007c3947 */ /* 0x000fea0003800000 */
[----:B------:R-:W0:Y:S01]  /*3eb0*/  S2R R22, SR_CTAID.Y ;  /* 0x0000000000167919 */ /* 0x000e220000002600 */
[----:B------:R-:W1:Y:S01]  /*3ec0*/  LDC R23, c[0x0][0x10] ;  /* 0x00000400ff177b82 */ /* 0x000e620000000800 */
[----:B------:R-:W-:Y:S02]  /*3ed0*/  ULOP3.LUT UR5, UR4, 0x1, URZ, 0xc0, !UPT ;  /* 0x0000000104057892 */ /* 0x000fe4000f8ec03f */
[----:B------:R-:W-:-:S05]  /*3ee0*/  ULOP3.LUT UP0, URZ, UR4, 0x2, URZ, 0xc0, !UPT ;  /* 0x00000002043f7892 */ /* 0x000fca000f80c03f */
[----:B------:R-:W2:Y:S01]  /*3ef0*/  LDC.64 R74, c[0x0][0x248] ;  /* 0x00009200ff4a7b82 */ /* 0x000ea20000000a00 */
[C---:B-1----:R-:W-:Y:S01]  /*3f00*/  IMAD R20, R23.reuse, UR5, RZ ;  /* 0x0000000517147c24 */ /* 0x042fe2000f8e02ff */
[----:B------:R-:W-:Y:S02]  /*3f10*/  UMOV UR5, 0xffffffff ;  /* 0xffffffff00057882 */ /* 0x000fe40000000000 */
[----:B------:R-:W-:Y:S01]  /*3f20*/  USEL UR5, UR5, 0x1, UP0 ;  /* 0x0000000105057887 */ /* 0x000fe20008000000 */
[--C-:B0-----:R-:W-:Y:S02]  /*3f30*/  IMAD R23, R23, UR16, R22.reuse ;  /* 0x0000001017177c24 */ /* 0x101fe4000f8e0216 */
[C---:B------:R-:W-:Y:S02]  /*3f40*/  IMAD.IADD R22, R20.reuse, 0x1, R22 ;  /* 0x0000000114167824 */ /* 0x040fe400078e0216 */
[----:B------:R-:W-:-:S05]  /*3f50*/  IMAD R20, R20, UR13, RZ ;  /* 0x0000000d14147c24 */ /* 0x000fca000f8e02ff */
[----:B------:R-:W-:-:S05]  /*3f60*/  SHF.L.U32 R20, R20, 0x1, RZ ;  /* 0x0000000114147819 */ /* 0x000fca00000006ff */
[----:B--2---:R-:W-:-:S04]  /*3f70*/  IMAD.WIDE R20, R20, 0x4, R74 ;  /* 0x0000000414147825 */ /* 0x004fc800078e024a */
[----:B------:R-:W-:-:S05]  /*3f80*/  IMAD.WIDE.U32 R20, R23, 0x8, R20 ;  /* 0x0000000817147825 */ /* 0x000fca00078e0014 */
[----:B------:R0:W-:Y:S02]  /*3f90*/  STG.E.64 desc[UR14][R20.64], R40 ;  /* 0x0000002814007986 */ /* 0x0001e4000c101b0e */
[----:B0-----:R-:W0:Y:S01]  /*3fa0*/  LDC.64 R20, c[0x0][0x240] ;  /* 0x00009000ff147b82 */ /* 0x001e220000000a00 */
[----:B------:R-:W-:Y:S01]  /*3fb0*/  PLOP3.LUT P1, PT, PT, PT, UP0, 0x80, 0x0 ;  /* 0x000000000000781c */ /* 0x000fe20003f2f008 */
[----:B0-----:R-:W-:Y:S01]  /*3fc0*/  IMAD.WIDE.U32 R20, R22, 0x4, R20 ;  /* 0x0000000416147825 */ /* 0x001fe200078e0014 */
[----:B------:R-:W-:Y:S01]  /*3fd0*/  MOV R22, UR5 ;  /* 0x0000000500167c02 */ /* 0x000fe20008000f00 */
[----:B------:R-:W-:Y:S06]  /*3fe0*/  MEMBAR.ALL.GPU ;  /* 0x0000000000007992 */ /* 0x000fec000000a000 */
[----:B------:R-:W-:-:S00]  /*3ff0*/  ERRBAR ;  /* 0x00000000000079ab */ /* 0x000fc00000000000 */
[----:B------:R-:W-:Y:S06]  /*4000*/  CGAERRBAR ;  /* 0x00000000000075ab */ /* 0x000fec0000000000 */
[----:B------:R0:W-:Y:S02]  /*4010*/  REDG.E.ADD.S32.STRONG.GPU desc[UR14][R20.64], R22 ;  /* 0x000000161400798e */ /* 0x0001e4000c10e38e */
[----:B0-----:R-:W-:-:S04]  /*4020*/  SEL R22, RZ, UR13, P1 ;  /* 0x0000000dff167c07 */ /* 0x001fc80008800000 */
[----:B------:R-:W-:-:S13]  /*4030*/  ISETP.NE.AND P1, PT, R22, -0x1, PT ;  /* 0xffffffff1600780c */ /* 0x000fda0003f25270 */
[----:B------:R-:W-:Y:S05]  /*4040*/  @!P1 BRA `(.L_x_3217) ;  /* 0x0000000000149947 */ /* 0x000fea0003800000 */
.L_x_3218:
[----:B------:R-:W2:Y:S04]  /*4050*/  LDG.E.STRONG.GPU R23, desc[UR14][R20.64] ;  /* 0x0000000e14177981 */ /* 0x000ea8000c1ef900 */
[----:B--2---:R-:W-:Y:S01]  /*4060*/  CCTL.IVALL ;  /* 0x00000000ff00798f */ /* 0x004fe20002000000 */
[----:B------:R-:W-:Y:S05]  /*4070*/  YIELD ;  /* 0x0000000000007946 */ /* 0x000fea0003800000 */
[----:B------:R-:W-:-:S13]  /*4080*/  ISETP.NE.AND P1, PT, R23, R22, PT ;  /* 0x000000161700720c */ /* 0x000fda0003f25270 */
[----:B------:R-:W-:Y:S05]  /*4090*/  @P1 BRA `(.L_x_3218) ;  /* 0xfffffffc00ec1947 */ /* 0x000fea000383ffff */
.L_x_3217:
[----:B------:R-:W-:Y:S01]  /*40a0*/  ISETP.NE.AND P1, PT, RZ, UR13, PT ;  /* 0x0000000dff007c0c */ /* 0x000fe2000bf25270 */
[----:B------:R-:W-:Y:S05]  /*40b0*/  WARPSYNC.ALL ;  /* 0x0000000000007948 */ /* 0x000fea0003800000 */
[----:B------:R-:W-:Y:S07]  /*40c0*/  BAR.SYNC.DEFER_BLOCKING 0x0 ;  /* 0x0000000000007b1d */ /* 0x000fee0000010000 */
[----:B------:R-:W-:Y:S05]  /*40d0*/  @!P1 BRA `(.L_x_3216) ;  /* 0x0000000800289947 */ /* 0x000fea0003800000 */
[----:B------:R-:W-:Y:S02]  /*40e0*/  UIADD3 UR5, UR13, -0x1, URZ ;  /* 0xffffffff0d057890 */ /* 0x000fe4000fffe03f */
[----:B------:R-:W-:Y:S02]  /*40f0*/  ULOP3.LUT UP1, UR19, UR13, 0x3, URZ, 0xc0, !UPT ;  /* 0x000000030d137892 */ /* 0x000fe4000f82c03f */
[----:B------:R-:W-:-:S03]  /*4100*/  UISETP.GE.U32.AND UP0, UPT, UR5, 0x3, UPT ;  /* 0x000000030500788c */ /* 0x000fc6000bf06070 */
[----:B------:R-:W-:Y:S01]  /*4110*/  UMOV UR5, URZ ;  /* 0x0000003f00057c82 */ /* 0x000fe20008000000 */
[----:B------:R-:W-:Y:S02]  /*4120*/  PLOP3.LUT P1, PT, PT, PT, UP1, 0x80, 0x0 ;  /* 0x000000000000781c */ /* 0x000fe40003f2f018 */
[----:B------:R-:W-:-:S13]  /*4130*/  PLOP3.LUT P2, PT, PT, PT, UP0, 0x80, 0x0 ;  /* 0x000000000000781c */ /* 0x000fda0003f4f008 */
[----:B------:R-:W-:Y:S05]  /*4140*/  @!P2 BRA `(.L_x_3219) ;  /* 0x00000004001ca947 */ /* 0x000fea0003800000 */
[----:B------:R-:W-:-:S04]  /*4150*/  ULOP3.LUT UR5, UR13, 0x3, URZ, 0xc0, !UPT ;  /* 0x000000030d057892 */ /* 0x000fc8000f8ec03f */
[----:B------:R-:W-:-:S03]  /*4160*/  UIADD3 UR7, -UR5, UR13, URZ ;  /* 0x0000000d05077290 */ /* 0x000fc6000fffe13f */
[----:B------:R-:W-:-:S09]  /*4170*/  UMOV UR5, URZ ;  /* 0x0000003f00057c82 */ /* 0x000fd20008000000 */
.L_x_3220:
[----:B------:R-:W0:Y:S01]  /*4180*/  S2R R43, SR_CTAID.X ;  /* 0x00000000002b7919 */ /* 0x000e220000002500 */
[----:B------:R-:W-:Y:S02]  /*4190*/  MOV R74, UR4 ;  /* 0x00000004004a7c02 */ /* 0x000fe40008000f00 */
[----:B0-----:R-:W-:-:S13]  /*41a0*/  ISETP.EQ.OR P4, PT, R43, UR5, P3 ;  /* 0x000000052b007c0c */ /* 0x001fda0009f82670 */
[----:B------:R-:W0:Y:S01]  /*41b0*/  @!P4 LDC R22, c[0x0][0x10] ;  /* 0x00000400ff16cb82 */ /* 0x000e220000000800 */
[----:B------:R-:W1:Y:S01]  /*41c0*/  @!P4 S2R R23, SR_CTAID.Y ;  /* 0x000000000017c919 */ /* 0x000e620000002600 */
[----:B------:R-:W-:-:S06]  /*41d0*/  @!P4 LOP3.LUT R74, R74, 0x1, RZ, 0xc0, !PT ;  /* 0x000000014a4ac812 */ /* 0x000fcc00078ec0ff */
[----:B------:R-:W2:Y:S01]  /*41e0*/  @!P4 LDC.64 R20, c[0x0][0x248] ;  /* 0x00009200ff14cb82 */ /* 0x000ea20000000a00 */
[----:B0-----:R-:W-:-:S04]  /*41f0*/  @!P4 IMAD R74, R74, R22, RZ ;  /* 0x000000164a4ac224 */ /* 0x001fc800078e02ff */
[----:B------:R-:W-:-:S05]  /*4200*/  @!P4 IMAD R74, R74, UR13, RZ ;  /* 0x0000000d4a4acc24 */ /* 0x000fca000f8e02ff */
[----:B------:R-:W-:Y:S01]  /*4210*/  @!P4 SHF.L.U32 R74, R74, 0x1, RZ ;  /* 0x000000014a4ac819 */ /* 0x000fe200000006ff */
[----:B-1----:R-:W-:-:S04]  /*4220*/  @!P4 IMAD R23, R22, UR5, R23 ;  /* 0x000000051617cc24 */ /* 0x002fc8000f8e0217 */
[----:B--2---:R-:W-:-:S04]  /*4230*/  @!P4 IMAD.WIDE R20, R74, 0x4, R20 ;  /* 0x000000044a14c825 */ /* 0x004fc800078e0214 */
[----:B------:R-:W-:-:S06]  /*4240*/  @!P4 IMAD.WIDE.U32 R20, R23, 0x8, R20 ;  /* 0x000000081714c825 */ /* 0x000fcc00078e0014 */
[----:B------:R-:W2:Y:S01]  /*4250*/  @!P4 LDG.E.64 R20, desc[UR14][R20.64] ;  /* 0x0000000e1414c981 */ /* 0x000ea2000c1e1b00 */
[----:B------:R-:W-:Y:S01]  /*4260*/  UIADD3 UR10, UR5, 0x1, URZ ;  /* 0x00000001050a7890 */ /* 0x000fe2000fffe03f */
[----:B------:R-:W-:-:S05]  /*4270*/  MOV R74, UR4 ;  /* 0x00000004004a7c02 */ /* 0x000fca0008000f00 */
[----:B------:R-:W-:-:S13]  /*4280*/  ISETP.EQ.OR P5, PT, R43, UR10, P3 ;  /* 0x0000000a2b007c0c */ /* 0x000fda0009fa2670 */
[----:B------:R-:W0:Y:S01]  /*4290*/  @!P5 S2R R22, SR_CTAID.Y ;  /* 0x000000000016d919 */ /* 0x000e220000002600 */
[----:B------:R-:W1:Y:S01]  /*42a0*/  @!P5 LDC R23, c[0x0][0x10] ;  /* 0x00000400ff17db82 */ /* 0x000e620000000800 */
[----:B------:R-:W-:-:S05]  /*42b0*/  @!P5 LOP3.LUT R74, R74, 0x1, RZ, 0xc0, !PT ;  /* 0x000000014a4ad812 */ /* 0x000fca00078ec0ff */
[----:B-1----:R-:W-:-:S04]  /*42c0*/  @!P5 IMAD R74, R74, R23, RZ ;  /* 0x000000174a4ad224 */ /* 0x002fc800078e02ff */
[----:B------:R-:W-:-:S05]  /*42d0*/  @!P5 IMAD R74, R74, UR13, RZ ;  /* 0x0000000d4a4adc24 */ /* 0x000fca000f8e02ff */
[----:B------:R-:W-:Y:S01]  /*42e0*/  @!P5 SHF.L.U32 R74, R74, 0x1, RZ ;  /* 0x000000014a4ad819 */ /* 0x000fe200000006ff */
[----:B--2---:R-:W-:Y:S01]  /*42f0*/  @!P4 FADD.FTZ R40, R40, R20 ;  /* 0x000000142828c221 */ /* 0x004fe20000010000 */
[----:B0-----:R-:W-:Y:S02]  /*4300*/  @!P5 IMAD R20, R23, UR10, R22 ;  /* 0x0000000a1714dc24 */ /* 0x001fe4000f8e0216 */
[----:B------:R-:W0:Y:S02]  /*4310*/  @!P5 LDC.64 R22, c[0x0][0x248] ;  /* 0x00009200ff16db82 */ /* 0x000e240000000a00 */
[----:B0-----:R-:W-:-:S04]  /*4320*/  @!P5 IMAD.WIDE R22, R74, 0x4, R22 ;  /* 0x000000044a16d825 */ /* 0x001fc800078e0216 */
[----:B------:R-:W-:-:S06]  /*4330*/  @!P5 IMAD.WIDE.U32 R22, R20, 0x8, R22 ;  /* 0x000000081416d825 */ /* 0x000fcc00078e0016 */
[----:B------:R-:W2:Y:S01]  /*4340*/  @!P5 LDG.E.64 R22, desc[UR14][R22.64] ;  /* 0x0000000e1616d981 */ /* 0x000ea2000c1e1b00 */
[----:B------:R-:W-:Y:S01]  /*4350*/  UIADD3 UR10, UR5, 0x2, URZ ;  /* 0x00000002050a7890 */ /* 0x000fe2000fffe03f */
[----:B------:R-:W-:Y:S01]  /*4360*/  @!P4 FADD.FTZ R41, R41, R21 ;  /* 0x000000152929c221 */ /* 0x000fe20000010000 */
[----:B------:R-:W-:-:S04]  /*4370*/  UIADD3 UR11, UR5, 0x3, URZ ;  /* 0x00000003050b7890 */ /* 0x000fc8000fffe03f */
[C---:B------:R-:W-:Y:S02]  /*4380*/  ISETP.EQ.OR P6, PT, R43.reuse, UR10, P3 ;  /* 0x0000000a2b007c0c */ /* 0x040fe40009fc2670 */
[----:B------:R-:W-:-:S11]  /*4390*/  ISETP.EQ.OR P2, PT, R43, UR11, P3 ;  /* 0x0000000b2b007c0c */ /* 0x000fd60009f42670 */
[----:B------:R-:W0:Y:S01]  /*43a0*/  @!P6 S2R R74, SR_CTAID.Y ;  /* 0x00000000004ae919 */ /* 0x000e220000002600 */
[----:B------:R-:W0:Y:S01]  /*43b0*/  @!P6 LDC R75, c[0x0][0x10] ;  /* 0x00000400ff4beb82 */ /* 0x000e220000000800 */
[----:B------:R-:W1:Y:S07]  /*43c0*/  @!P2 S2R R43, SR_CTAID.Y ;  /* 0x00000000002ba919 */ /* 0x000e6e0000002600 */
[----:B------:R-:W3:Y:S01]  /*43d0*/  @!P6 LDC.64 R20, c[0x0][0x248] ;  /* 0x00009200ff14eb82 */ /* 0x000ee20000000a00 */
[----:B--2---:R-:W-:Y:S01]  /*43e0*/  @!P5 FADD.FTZ R41, R41, R23 ;  /* 0x000000172929d221 */ /* 0x004fe20000010000 */
[----:B------:R-:W-:-:S02]  /*43f0*/  IMAD.U32 R23, RZ, RZ, UR4 ;  /* 0x00000004ff177e24 */ /* 0x000fc4000f8e00ff */
[----:B------:R-:W-:Y:S01]  /*4400*/  @!P5 FADD.FTZ R40, R40, R22 ;  /* 0x000000162828d221 */ /* 0x000fe20000010000 */
[----:B0-----:R-:W-:-:S03]  /*4410*/  @!P6 IMAD R22, R75, UR10, R74 ;  /* 0x0000000a4b16ec24 */ /* 0x001fc6000f8e024a */
[----:B------:R-:W0:Y:S01]  /*4420*/  @!P2 LDC R74, c[0x0][0x10] ;  /* 0x00000400ff4aab82 */ /* 0x000e220000000800 */
[----:B------:R-:W-:-:S05]  /*4430*/  @!P6 LOP3.LUT R23, R23, 0x1, RZ, 0xc0, !PT ;  /* 0x000000011717e812 */ /* 0x000fca00078ec0ff */
[----:B------:R-:W-:Y:S01]  /*4440*/  @!P6 IMAD R23, R23, R75, RZ ;  /* 0x0000004b1717e224 */ /* 0x000fe200078e02ff */
[----:B------:R-:W-:-:S03]  /*4450*/  MOV R75, UR4 ;  /* 0x00000004004b7c02 */ /* 0x000fc60008000f00 */
[----:B------:R-:W-:Y:S01]  /*4460*/  @!P6 IMAD R23, R23, UR13, RZ ;  /* 0x0000000d1717ec24 */ /* 0x000fe2000f8e02ff */
[----:B------:R-:W-:-:S04]  /*4470*/  @!P2 LOP3.LUT R75, R75, 0x1, RZ, 0xc0, !PT ;  /* 0x000000014b4ba812 */ /* 0x000fc800078ec0ff */
[----:B------:R-:W-:-:S05]  /*4480*/  @!P6 SHF.L.U32 R23, R23, 0x1, RZ ;  /* 0x000000011717e819 */ /* 0x000fca00000006ff */
[----:B---3--:R-:W-:-:S04]  /*4490*/  @!P6 IMAD.WIDE R20, R23, 0x4, R20 ;  /* 0x000000041714e825 */ /* 0x008fc800078e0214 */
[----:B0-----:R-:W-:Y:S02]  /*44a0*/  @!P2 IMAD R75, R75, R74, RZ ;  /* 0x0000004a4b4ba224 */ /* 0x001fe400078e02ff */
[----:B------:R-:W-:Y:S02]  /*44b0*/  @!P6 IMAD.WIDE.U32 R22, R22, 0x8, R20 ;  /* 0x000000081616e825 */ /* 0x000fe400078e0014 */
[----:B------:R-:W0:Y:S02]  /*44c0*/  @!P2 LDC.64 R20, c[0x0][0x248] ;  /* 0x00009200ff14ab82 */ /* 0x000e240000000a00 */
[----:B------:R-:W-:Y:S02]  /*44d0*/  @!P2 IMAD R75, R75, UR13, RZ ;  /* 0x0000000d4b4bac24 */ /* 0x000fe4000f8e02ff */
[----:B-1----:R-:W-:Y:S01]  /*44e0*/  @!P2 IMAD R43, R74, UR11, R43 ;  /* 0x0000000b4a2bac24 */ /* 0x002fe2000f8e022b */
[----:B------:R-:W2:Y:S02]  /*44f0*/  @!P6 LDG.E.64 R22, desc[UR14][R22.64] ;  /* 0x0000000e1616e981 */ /* 0x000ea4000c1e1b00 */
[----:B------:R-:W-:-:S05]  /*4500*/  @!P2 SHF.L.U32 R75, R75, 0x1, RZ ;  /* 0x000000014b4ba819 */ /* 0x000fca00000006ff */
[----:B0-----:R-:W-:-:S04]  /*4510*/  @!P2 IMAD.WIDE R20, R75, 0x4, R20 ;  /* 0x000000044b14a825 */ /* 0x001fc800078e0214 */
[----:B------:R-:W-:-:S06]  /*4520*/  @!P2 IMAD.WIDE.U32 R20, R43, 0x8, R20 ;  /* 0x000000082b14a825 */ /* 0x000fcc00078e0014 */
        /* <DEDUP_REMOVED lines=9> */
.L_x_3219:
[----:B------:R-:W-:Y:S05]  /*45c0*/  @!P1 BRA `(.L_x_3216) ;  /* 0x0000000000ec9947 */ /* 0x000fea0003800000 */
[----:B------:R-:W0:Y:S01]  /*45d0*/  S2R R23, SR_CTAID.X ;  /* 0x0000000000177919 */ /* 0x000e220000002500 */
[----:B------:R-:W-:Y:S01]  /*45e0*/  BSSY B0, `(.L_x_3221) ;  /* 0x0000012000007945 */ /* 0x000fe20003800000 */
[----:B0-----:R-:W-:-:S13]  /*45f0*/  ISETP.EQ.OR P1, PT, R23, UR5, P3 ;  /* 0x0000000517007c0c */ /* 0x001fda0009f22670 */
[----:B------:R-:W-:Y:S05]  /*4600*/  @P1 BRA `(.L_x_3222) ;  /* 0x00000000003c1947 */ /* 0x000fea0003800000 */
[----:B------:R-:W0:Y:S01]  /*4610*/  S2UR UR18, SR_CTAID.Y ;  /* 0x00000000001279c3 */ /* 0x000e220000002600 */
[----:B------:R-:W-:Y:S01]  /*4620*/  ULOP3.LUT UR7, UR4, 0x1, URZ, 0xc0, !UPT ;  /* 0x0000000104077892 */ /* 0x000fe2000f8ec03f */
[----:B------:R-:W-:Y:S01]  /*4630*/  ULDC UR12, c[0x0][0x10] ;  /* 0x00000400000c7ab9 */ /* 0x000fe20000000800 */
[----:B------:R-:W-:Y:S02]  /*4640*/  ULDC.64 UR10, c[0x0][0x248] ;  /* 0x00009200000a7ab9 */ /* 0x000fe40000000a00 */
[----:B------:R-:W-:-:S04]  /*4650*/  UIMAD UR7, UR7, UR12, URZ ;  /* 0x0000000c070772a4 */ /* 0x000fc8000f8e023f */
[----:B------:R-:W-:-:S04]  /*4660*/  UIMAD UR7, UR7, UR13, URZ ;  /* 0x0000000d070772a4 */ /* 0x000fc8000f8e023f */
[----:B------:R-:W-:-:S04]  /*4670*/  USHF.L.U32 UR7, UR7, 0x1, URZ ;  /* 0x0000000107077899 */ /* 0x000fc8000800063f */
[----:B------:R-:W-:Y:S02]  /*4680*/  UIMAD.WIDE UR10, UR7, 0x4, UR10 ;  /* 0x00000004070a78a5 */ /* 0x000fe4000f8e020a */
[----:B0-----:R-:W-:-:S04]  /*4690*/  UIMAD UR12, UR12, UR5, UR18 ;  /* 0x000000050c0c72a4 */ /* 0x001fc8000f8e0212 */
[----:B------:R-:W-:-:S06]  /*46a0*/  UIMAD.WIDE.U32 UR10, UR12, 0x8, UR10 ;  /* 0x000000080c0a78a5 */ /* 0x000fcc000f8e000a */
[----:B------:R-:W-:Y:S02]  /*46b0*/  MOV R20, UR10 ;  /* 0x0000000a00147c02 */ /* 0x000fe40008000f00 */
[----:B------:R-:W-:-:S06]  /*46c0*/  MOV R21, UR11 ;  /* 0x0000000b00157c02 */ /* 0x000fcc0008000f00 */
[----:B------:R-:W2:Y:S02]  /*46d0*/  LDG.E.64 R20, desc[UR14][R20.64] ;  /* 0x0000000e14147981 */ /* 0x000ea4000c1e1b00 */
[----:B--2---:R-:W-:Y:S01]  /*46e0*/  FADD.FTZ R40, R40, R20 ;  /* 0x0000001428287221 */ /* 0x004fe20000010000 */
[----:B------:R-:W-:-:S07]  /*46f0*/  FADD.FTZ R41, R41, R21 ;  /* 0x0000001529297221 */ /* 0x000fce0000010000 */
.L_x_3222:
[----:B------:R-:W-:Y:S05]  /*4700*/  BSYNC B0 ;  /* 0x0000000000007941 */ /* 0x000fea0003800000 */
.L_x_3221:
[----:B------:R-:W-:-:S06]  /*4710*/  UISETP.NE.AND UP0, UPT, UR19, 0x1, UPT ;  /* 0x000000011300788c */ /* 0x000fcc000bf05270 */
[----:B------:R-:W-:-:S13]  /*4720*/  PLOP3.LUT P1, PT, PT, PT, UP0, 0x80, 0x0 ;  /* 0x000000000000781c */ /* 0x000fda0003f2f008 */
[----:B------:R-:W-:Y:S05]  /*4730*/  @!P1 BRA `(.L_x_3216) ;  /* 0x0000000000909947 */ /* 0x000fea0003800000 */
[----:B------:R-:W-:Y:S01]  /*4740*/  UIADD3 UR7, UR5, 0x1, URZ ;  /* 0x0000000105077890 */ /* 0x000fe2000fffe03f */
[----:B------:R-:W-:Y:S01]  /*4750*/  MOV R21, UR4 ;  /* 0x0000000400157c02 */ /* 0x000fe20008000f00 */
[----:B------:R-:W-:-:S04]  /*4760*/  UIADD3 UR12, UR5, 0x2, URZ ;  /* 0x00000002050c7890 */ /* 0x000fc8000fffe03f */
[C---:B------:R-:W-:Y:S02]  /*4770*/  ISETP.EQ.OR P2, PT, R23.reuse, UR7, P3 ;  /* 0x0000000717007c0c */ /* 0x040fe40009f42670 */
[----:B------:R-:W-:-:S11]  /*4780*/  ISETP.EQ.OR P1, PT, R23, UR12, P3 ;  /* 0x0000000c17007c0c */ /* 0x000fd60009f22670 */
[----:B------:R-:W0:Y:S01]  /*4790*/  @!P2 S2R R22, SR_CTAID.Y ;  /* 0x000000000016a919 */ /* 0x000e220000002600 */
[----:B------:R-:W1:Y:S01]  /*47a0*/  @!P2 LDC R20, c[0x0][0x10] ;  /* 0x00000400ff14ab82 */ /* 0x000e620000000800 */
[----:B------:R-:W-:-:S05]  /*47b0*/  @!P2 LOP3.LUT R21, R21, 0x1, RZ, 0xc0, !PT ;  /* 0x000000011515a812 */ /* 0x000fca00078ec0ff */
[----:B-1----:R-:W-:-:S04]  /*47c0*/  @!P2 IMAD R23, R21, R20, RZ ;  /* 0x000000141517a224 */ /* 0x002fc800078e02ff */
[----:B------:R-:W-:Y:S02]  /*47d0*/  @!P2 IMAD R23, R23, UR13, RZ ;  /* 0x0000000d1717ac24 */ /* 0x000fe4000f8e02ff */
[----:B0-----:R-:W-:Y:S02]  /*47e0*/  @!P2 IMAD R22, R20, UR7, R22 ;  /* 0x000000071416ac24 */ /* 0x001fe4000f8e0216 */
[----:B------:R-:W0:Y:S01]  /*47f0*/  @!P2 LDC.64 R20, c[0x0][0x248] ;  /* 0x00009200ff14ab82 */ /* 0x000e220000000a00 */
[----:B------:R-:W-:-:S04]  /*4800*/  @!P2 IMAD.SHL.U32 R23, R23, 0x2, RZ ;  /* 0x000000021717a824 */ /* 0x000fc800078e00ff */
[----:B0-----:R-:W-:-:S04]  /*4810*/  @!P2 IMAD.WIDE R20, R23, 0x4, R20 ;  /* 0x000000041714a825 */ /* 0x001fc800078e0214 */
[----:B------:R-:W-:Y:S01]  /*4820*/  @!P2 IMAD.WIDE.U32 R20, R22, 0x8, R20 ;  /* 0x000000081614a825 */ /* 0x000fe200078e0014 */
[----:B------:R-:W-:-:S04]  /*4830*/  MOV R22, UR19 ;  /* 0x0000001300167c02 */ /* 0x000fc80008000f00 */
[----:B------:R-:W-:Y:S01]  /*4840*/  ISETP.EQ.OR P1, PT, R22, 0x2, P1 ;  /* 0x000000021600780c */ /* 0x000fe20000f22670 */
[----:B------:R-:W2:-:S12]  /*4850*/  @!P2 LDG.E.64 R20, desc[UR14][R20.64] ;  /* 0x0000000e1414a981 */ /* 0x000e98000c1e1b00 */
[----:B------:R-:W-:-:S05]  /*4860*/  VOTEU.ALL UP0, P1 ;  /* 0x00000000003f7886 */ /* 0x000fca0000800000 */
[----:B------:R-:W0:Y:S01]  /*4870*/  @!UP0 S2UR UR18, SR_CTAID.Y ;  /* 0x00000000001289c3 */ /* 0x000e220000002600 */
[----:B------:R-:W-:Y:S01]  /*4880*/  @!UP0 ULOP3.LUT UR5, UR4, 0x1, URZ, 0xc0, !UPT ;  /* 0x0000000104058892 */ /* 0x000fe2000f8ec03f */
[----:B------:R-:W-:Y:S01]  /*4890*/  @!UP0 ULDC UR7, c[0x0][0x10] ;  /* 0x0000040000078ab9 */ /* 0x000fe20000000800 */
[----:B------:R-:W-:Y:S02]  /*48a0*/  @!UP0 ULDC.64 UR10, c[0x0][0x248] ;  /* 0x00009200000a8ab9 */ /* 0x000fe40000000a00 */
[----:B------:R-:W-:-:S04]  /*48b0*/  @!UP0 UIMAD UR5, UR5, UR7, URZ ;  /* 0x00000007050582a4 */ /* 0x000fc8000f8e023f */
[----:B------:R-:W-:-:S04]  /*48c0*/  @!UP0 UIMAD UR5, UR5, UR13, URZ ;  /* 0x0000000d050582a4 */ /* 0x000fc8000f8e023f */
[----:B------:R-:W-:-:S04]  /*48d0*/  @!UP0 USHF.L.U32 UR5, UR5, 0x1, URZ ;  /* 0x0000000105058899 */ /* 0x000fc8000800063f */
[----:B------:R-:W-:Y:S02]  /*48e0*/  @!UP0 UIMAD.WIDE UR10, UR5, 0x4, UR10 ;  /* 0x00000004050a88a5 */ /* 0x000fe4000f8e020a */
[----:B0-----:R-:W-:-:S04]  /*48f0*/  @!UP0 UIMAD UR7, UR12, UR7, UR18 ;  /* 0x000000070c0782a4 */ /* 0x001fc8000f8e0212 */
[----:B------:R-:W-:-:S06]  /*4900*/  @!UP0 UIMAD.WIDE.U32 UR10, UR7, 0x8, UR10 ;  /* 0x00000008070a88a5 */ /* 0x000fcc000f8e000a */
[----:B------:R-:W-:Y:S02]  /*4910*/  MOV R22, UR10 ;  /* 0x0000000a00167c02 */ /* 0x000fe40008000f00 */
[----:B------:R-:W-:-:S06]  /*4920*/  MOV R23, UR11 ;  /* 0x0000000b00177c02 */ /* 0x000fcc0008000f00 */
[----:B------:R-:W3:Y:S01]  /*4930*/  @!P1 LDG.E.64 R22, desc[UR14][R22.64] ;  /* 0x0000000e16169981 */ /* 0x000ee2000c1e1b00 */
[----:B--2---:R-:W-:Y:S01]  /*4940*/  @!P2 FADD.FTZ R40, R40, R20 ;  /* 0x000000142828a221 */ /* 0x004fe20000010000 */
[----:B------:R-:W-:-:S03]  /*4950*/  @!P2 FADD.FTZ R41, R41, R21 ;  /* 0x000000152929a221 */ /* 0x000fc60000010000 */
[----:B---3--:R-:W-:Y:S01]  /*4960*/  @!P1 FADD.FTZ R40, R40, R22 ;  /* 0x0000001628289221 */ /* 0x008fe20000010000 */
[----:B------:R-:W-:-:S07]  /*4970*/  @!P1 FADD.FTZ R41, R41, R23 ;  /* 0x0000001729299221 */ /* 0x000fce0000010000 */
.L_x_3216:
[----:B------:R-:W-:Y:S01]  /*4980*/  ULDC.64 UR10, c[0x0][0x218] ;  /* 0x00008600000a7ab9 */ /* 0x000fe20000000a00 */
[----:B------:R-:W-:Y:S01]  /*4990*/  LOP3.LUT P1, RZ, R77, UR16, RZ, 0xfc, !PT ;  /* 0x000000104dff7c12 */ /* 0x000fe2000f82fcff */
[----:B------:R-:W0:Y:S01]  /*49a0*/  S2UR UR7, SR_CgaCtaId ;  /* 0x00000000000779c3 */ /* 0x000e220000008800 */
[----:B------:R-:W-:Y:S01]  /*49b0*/  ISETP.EQ.U32.AND P2, PT, RZ, UR10, PT ;  /* 0x0000000aff007c0c */ /* 0x000fe2000bf42070 */
[----:B------:R-:W-:Y:S01]  /*49c0*/  UMOV UR5, 0x400 ;  /* 0x0000040000057882 */ /* 0x000fe20000000000 */
[----:B------:R-:W-:Y:S02]  /*49d0*/  MOV R22, UR9 ;  /* 0x0000000900167c02 */ /* 0x000fe40008000f00 */
[----:B------:R-:W-:-:S13]  /*49e0*/  ISETP.EQ.OR.EX P1, PT, RZ, UR11, P1, P2 ;  /* 0x0000000bff007c0c */ /* 0x000fda0008f22720 */
[----:B------:R-:W1:Y:S01]  /*49f0*/  @!P1 LDC.64 R20, c[0x0][0x218] ;  /* 0x00008600ff149b82 */ /* 0x000e620000000a00 */
[----:B0-----:R-:W-:-:S03]  /*4a00*/  ULEA UR5, UR7, UR5, 0x18 ;  /* 0x0000000507057291 */ /* 0x001fc6000f8ec03f */
[----:B------:R-:W-:-:S06]  /*4a10*/  ULDC UR7, c[0x0][0x2a4] ;  /* 0x0000a90000077ab9 */ /* 0x000fcc0000000800 */
[----:B------:R0:W-:Y:S01]  /*4a20*/  @!P3 STS.64 [UR5+0xe0], R40 ;  /* 0x0000e028ff00b988 */ /* 0x0001e20008000a05 */
[----:B-1----:R-:W-:-:S04]  /*4a30*/  @!P1 IMAD.WIDE R20, R22, 0x8, R20 ;  /* 0x0000000816149825 */ /* 0x002fc800078e0214 */
[----:B0-----:R-:W-:Y:S01]  /*4a40*/  @!P1 FMUL.FTZ R41, R41, UR7 ;  /* 0x0000000729299c20 */ /* 0x001fe20008410000 */
[----:B------:R-:W-:Y:S01]  /*4a50*/  @!P1 FMUL.FTZ R40, R40, UR7 ;  /* 0x0000000728289c20 */ /* 0x000fe20008410000 */
[----:B------:R-:W-:-:S04]  /*4a60*/  IADD3 R22, R56, UR6, RZ ;  /* 0x0000000638167c10 */ /* 0x000fc8000fffe0ff */
[----:B------:R0:W-:Y:S01]  /*4a70*/  @!P1 STG.E.64 desc[UR14][R20.64], R40 ;  /* 0x0000002814009986 */ /* 0x0001e2000c101b0e */
[----:B------:R-:W-:Y:S08]  /*4a80*/  BAR.SYNC.DEFER_BLOCKING 0x0 ;  /* 0x0000000000007b1d */ /* 0x000ff00000010000 */
[----:B0-----:R-:W0:Y:S01]  /*4a90*/  LDC.64 R40, c[0x0][0x230] ;  /* 0x00008c00ff287b82 */ /* 0x001e220000000a00 */
[----:B------:R-:W1:Y:S02]  /*4aa0*/  LDS.64 R20, [UR5+0xe0] ;  /* 0x0000e005ff147984 */ /* 0x000e640008000a00 */
[----:B-1----:R-:W-:-:S05]  /*4ab0*/  FMUL.FTZ R20, R20, UR7 ;  /* 0x0000000714147c20 */ /* 0x002fca0008410000 */
[----:B------:R-:W-:-:S13]  /*4ac0*/  R2UR UR5, R20 ;  /* 0x00000000140572ca */ /* 0x000fda00000e0000 */
[----:B------:R-:W-:-:S05]  /*4ad0*/  MOV R20, UR5 ;  /* 0x0000000500147c02 */ /* 0x000fca0008000f00 */
[----:B------:R-:W-:-:S04]  /*4ae0*/  FMUL.FTZ R20, R20, UR5 ;  /* 0x0000000514147c20 */ /* 0x000fc80008410000 */
[----:B------:R-:W-:-:S05]  /*4af0*/  FFMA.FTZ R20, R21, UR7, -R20 ;  /* 0x0000000715147c23 */ /* 0x000fca0008010814 */
[----:B------:R-:W-:-:S13]  /*4b00*/  FSETP.GTU.FTZ.AND P1, PT, R20, RZ, PT ;  /* 0x000000ff1400720b */ /* 0x000fda0003f3c000 */
[----:B------:R-:W-:Y:S01]  /*4b10*/  VOTEU.ANY UP0, P1 ;  /* 0x00000000003f7886 */ /* 0x000fe20000800100 */
[----:B------:R-:W-:-:S04]  /*4b20*/  PLOP3.LUT P1, PT, PT, PT, UP0, 0x80, 0x0 ;  /* 0x000000000000781c */ /* 0x000fc80003f2f008 */
[----:B------:R-:W-:-:S09]  /*4b30*/  @UP0 ULDC UR7, c[0x0][0x238] ;  /* 0x00008e0000070ab9 */ /* 0x000fd20000000800 */
[----:B------:R-:W-:-:S06]  /*4b40*/  @P1 FADD.FTZ R20, R20, UR7 ;  /* 0x0000000714141e21 */ /* 0x000fcc0008010000 */
[----:B------:R-:W1:Y:S02]  /*4b50*/  @P1 MUFU.RSQ R20, R20 ;  /* 0x0000001400141308 */ /* 0x000e640000001400 */
[----:B-1----:R-:W-:Y:S02]  /*4b60*/  @P1 R2UR UR7, R20 ;  /* 0x00000000140712ca */ /* 0x002fe400000e0000 */
[----:B------:R-:W1:Y:S02]  /*4b70*/  LDC.64 R20, c[0x0][0x228] ;  /* 0x00008a00ff147b82 */ /* 0x000e640000000a00 */
[----:B-1----:R-:W-:-:S04]  /*4b80*/  IMAD.WIDE R20, R22, 0x4, R20 ;  /* 0x0000000416147825 */ /* 0x002fc800078e0214 */
[----:B0-----:R-:W-:Y:S02]  /*4b90*/  IMAD.WIDE R22, R22, 0x4, R40 ;  /* 0x0000000416167825 */ /* 0x001fe400078e0228 */
[----:B------:R-:W2:Y:S04]  /*4ba0*/  LDG.E.64 R20, desc[UR14][R20.64] ;  /* 0x0000000e14147981 */ /* 0x000ea8000c1e1b00 */
[----:B------:R-:W2:Y:S01]  /*4bb0*/  LDG.E.64 R22, desc[UR14][R22.64] ;  /* 0x0000000e16167981 */ /* 0x000ea2000c1e1b00 */
[----:B------:R-:W-:Y:S01]  /*4bc0*/  ISETP.NE.AND P5, PT, RZ, UR17, PT ;  /* 0x00000011ff007c0c */ /* 0x000fe2000bfa5270 */
[----:B------:R-:W-:Y:S01]  /*4bd0*/  IMAD.U32 R51, R51, 0x10000, RZ ;  /* 0x0001000033337824 */ /* 0x000fe200078e00ff */
[----:B------:R-:W-:Y:S01]  /*4be0*/  SHF.L.U32 R42, R42, 0x10, RZ ;  /* 0x000000102a2a7819 */ /* 0x000fe200000006ff */
[----:B------:R-:W-:Y:S01]  /*4bf0*/  UMOV UR10, 0x3f800000 ;  /* 0x3f800000000a7882 */ /* 0x000fe20000000000 */
[----:B------:R-:W-:Y:S01]  /*4c00*/  @UP0 UMOV UR10, UR7 ;  /* 0x00000007000a0c82 */ /* 0x000fe20008000000 */
[----:B------:R-:W-:-:S02]  /*4c10*/  FADD.FTZ R51, R51, -UR5 ;  /* 0x8000000533337e21 */ /* 0x000fc40008010000 */
[----:B------:R-:W-:Y:S02]  /*4c20*/  FADD.FTZ R42, R42, -UR5 ;  /* 0x800000052a2a7e21 */ /* 0x000fe40008010000 */
[----:B------:R-:W-:Y:S02]  /*4c30*/  FMUL.FTZ R51, R51, UR10 ;  /* 0x0000000a33337c20 */ /* 0x000fe40008410000 */
[----:B------:R-:W-:Y:S02]  /*4c40*/  FMUL.FTZ R42, R42, UR10 ;  /* 0x0000000a2a2a7c20 */ /* 0x000fe40008410000 */
[----:B--2---:R-:W-:Y:S02]  /*4c50*/  FFMA.FTZ R51, R20, R51, R22 ;  /* 0x0000003314337223 */ /* 0x004fe40000010016 */
[----:B------:R-:W-:Y:S01]  /*4c60*/  FFMA.FTZ R42, R21, R42, R23 ;  /* 0x0000002a152a7223 */ /* 0x000fe20000010017 */
[----:B------:R-:W-:Y:S06]  /*4c70*/  @!P5 BRA `(.L_x_3223) ;  /* 0x000000000028d947 */ /* 0x000fec0003800000 */
[----:B------:R-:W-:-:S06]  /*4c80*/  FMUL.FTZ R40, R51, -1.4426950216293334961 ;  /* 0xbfb8aa3b33287820 */ /* 0x000fcc0000410000 */
[----:B------:R-:W0:Y:S02]  /*4c90*/  MUFU.EX2 R40, R40 ;  /* 0x0000002800287308 */ /* 0x000e240000000800 */
[----:B0-----:R-:W-:-:S06]  /*4ca0*/  FADD.FTZ R40, R40, 1 ;  /* 0x3f80000028287421 */ /* 0x001fcc0000010000 */
[----:B------:R-:W0:Y:S02]  /*4cb0*/  MUFU.RCP R40, R40 ;  /* 0x0000002800287308 */ /* 0x000e240000001000 */
[----:B0-----:R-:W-:Y:S01]  /*4cc0*/  FMUL.FTZ R51, R51, R40 ;  /* 0x0000002833337220 */ /* 0x001fe20000410000 */
[----:B------:R-:W-:-:S06]  /*4cd0*/  FMUL.FTZ R40, R42, -1.4426950216293334961 ;  /* 0xbfb8aa3b2a287820 */ /* 0x000fcc0000410000 */
[----:B------:R-:W0:Y:S02]  /*4ce0*/  MUFU.EX2 R40, R40 ;  /* 0x0000002800287308 */ /* 0x000e240000000800 */
[----:B0-----:R-:W-:-:S06]  /*4cf0*/  FADD.FTZ R40, R40, 1 ;  /* 0x3f80000028287421 */ /* 0x001fcc0000010000 */
[----:B------:R-:W0:Y:S02]  /*4d00*/  MUFU.RCP R40, R40 ;  /* 0x0000002800287308 */ /* 0x000e240000001000 */
[----:B0-----:R-:W-:-:S07]  /*4d10*/  FMUL.FTZ R42, R42, R40 ;  /* 0x000000282a2a7220 */ /* 0x001fce0000410000 */
.L_x_3223:
[----:B------:R-:W-:Y:S04]  /*4d20*/  BSSY B0, `(.L_x_3224) ;  /* 0x000000f000007945 */ /* 0x000fe80003800000 */
[----:B------:R-:W-:Y:S05]  /*4d30*/  @!P0 BRA `(.L_x_3225) ;  /* 0x0000000000348947 */ /* 0x000fea0003800000 */
[----:B------:R-:W-:Y:S01]  /*4d40*/  SHF.R.S32.HI R40, RZ, 0x1f, R2 ;  /* 0x0000001fff287819 */ /* 0x000fe20000011402 */
[----:B------:R-:W-:Y:S01]  /*4d50*/  ULDC.64 UR6, c[0x0][0x270] ;  /* 0x00009c0000067ab9 */ /* 0x000fe20000000a00 */
[----:B------:R-:W-:Y:S02]  /*4d60*/  F2FP.BF16.F32.PACK_AB R51, R42, R51 ;  /* 0x000000332a33723e */ /* 0x000fe400000010ff */
[----:B------:R-:W-:Y:S01]  /*4d70*/  MOV R41, R19 ;  /* 0x0000001300297202 */ /* 0x000fe20000000f00 */
[----:B------:R-:W-:Y:S01]  /*4d80*/  IMAD R42, R40, UR6, RZ ;  /* 0x00000006282a7c24 */ /* 0x000fe2000f8e02ff */
[----:B------:R-:W-:-:S03]  /*4d90*/  MOV R40, R16 ;  /* 0x0000001000287202 */ /* 0x000fc60000000f00 */
[C---:B------:R-:W-:Y:S02]  /*4da0*/  IMAD R42, R2.reuse, UR7, R42 ;  /* 0x00000007022a7c24 */ /* 0x040fe4000f8e022a */
[----:B------:R-:W-:Y:S01]  /*4db0*/  IMAD.WIDE.U32 R40, R2, UR6, R40 ;  /* 0x0000000602287c25 */ /* 0x000fe2000f8e0028 */
[----:B------:R-:W-:-:S04]  /*4dc0*/  ULDC.64 UR6, c[0x0][0x210] ;  /* 0x0000840000067ab9 */ /* 0x000fc80000000a00 */
[----:B------:R-:W-:Y:S02]  /*4dd0*/  IADD3 R41, R41, R42, RZ ;  /* 0x0000002a29297210 */ /* 0x000fe40007ffe0ff */
[----:B------:R-:W-:-:S04]  /*4de0*/  LEA R42, P1, R40, UR6, 0x1 ;  /* 0x00000006282a7c11 */ /* 0x000fc8000f8208ff */
[----:B------:R-:W-:-:S05]  /*4df0*/  LEA.HI.X R43, R40, UR7, R41, 0x1, P1 ;  /* 0x00000007282b7c11 */ /* 0x000fca00088f0c29 */
[----:B------:R0:W-:Y:S04]  /*4e00*/  STG.E desc[UR14][R42.64], R51 ;  /* 0x000000332a007986 */ /* 0x0001e8000c10190e */
.L_x_3225:
[----:B------:R-:W-:Y:S05]  /*4e10*/  BSYNC B0 ;  /* 0x0000000000007941 */ /* 0x000fea0003800000 */
.L_x_3224:
[----:B------:R-:W-:Y:S01]  /*4e20*/  SHF.L.U32 R55, R55, 0x10, RZ ;  /* 0x0000001037377819 */ /* 0x000fe200000006ff */
[----:B------:R-:W-:Y:S01]  /*4e30*/  IMAD.U32 R39, R39, 0x10000, RZ ;  /* 0x0001000027277824 */ /* 0x000fe200078e00ff */
[C---:B0-----:R-:W-:Y:S01]  /*4e40*/  IADD3 R43, R2.reuse, 0x10, RZ ;  /* 0x00000010022b7810 */ /* 0x041fe20007ffe0ff */
[----:B------:R-:W-:Y:S01]  /*4e50*/  ULDC.64 UR6, c[0x0][0x278] ;  /* 0x00009e0000067ab9 */ /* 0x000fe20000000a00 */
[----:B------:R-:W-:Y:S01]  /*4e60*/  IADD3 R41, R2, 0x10, RZ ;  /* 0x0000001002297810 */ /* 0x000fe20007ffe0ff */
[----:B------:R-:W-:Y:S01]  /*4e70*/  FADD.FTZ R39, R39, -UR5 ;  /* 0x8000000527277e21 */ /* 0x000fe20008010000 */
[----:B------:R-:W-:Y:S01]  /*4e80*/  ISETP.GE.U32.AND P1, PT, R43, UR6, PT ;  /* 0x000000062b007c0c */ /* 0x000fe2000bf26070 */
[----:B------:R-:W-:Y:S01]  /*4e90*/  FADD.FTZ R55, R55, -UR5 ;  /* 0x8000000537377e21 */ /* 0x000fe20008010000 */
[----:B------:R-:W-:Y:S01]  /*4ea0*/  SHF.R.S32.HI R41, RZ, 0x1f, R41 ;  /* 0x0000001fff297819 */ /* 0x000fe20000011429 */
[----:B------:R-:W-:Y:S02]  /*4eb0*/  FMUL.FTZ R39, R39, UR10 ;  /* 0x0000000a27277c20 */ /* 0x000fe40008410000 */
[----:B------:R-:W-:Y:S01]  /*4ec0*/  FMUL.FTZ R55, R55, UR10 ;  /* 0x0000000a37377c20 */ /* 0x000fe20008410000 */
[----:B------:R-:W-:Y:S01]  /*4ed0*/  ISETP.GE.AND.EX P1, PT, R41, UR7, PT, P1 ;  /* 0x0000000729007c0c */ /* 0x000fe2000bf26310 */
[----:B------:R-:W-:-:S02]  /*4ee0*/  FFMA.FTZ R39, R20, R39, R22 ;  /* 0x0000002714277223 */ /* 0x000fc40000010016 */
[----:B------:R-:W-:Y:S01]  /*4ef0*/  FFMA.FTZ R55, R21, R55, R23 ;  /* 0x0000003715377223 */ /* 0x000fe20000010017 */
[----:B------:R-:W-:Y:S01]  /*4f00*/  ISETP.GT.U32.OR P1, PT, R77, 0x2ff, P1 ;  /* 0x000002ff4d00780c */ /* 0x000fe20000f24470 */
[----:B------:R-:W-:-:S12]  /*4f10*/  @!P5 BRA `(.L_x_3226) ;  /* 0x000000000028d947 */ /* 0x000fd80003800000 */
        /* <DEDUP_REMOVED lines=10> */
.L_x_3226:
        /* <DEDUP_REMOVED lines=14> */
.L_x_3228:
[----:B------:R-:W-:Y:S05]  /*50a0*/  BSYNC B0 ;  /* 0x0000000000007941 */ /* 0x000fea0003800000 */
.L_x_3227:
[----:B------:R-:W-:Y:S01]  /*50b0*/  SHF.L.U32 R58, R58, 0x10, RZ ;  /* 0x000000103a3a7819 */ /* 0x000fe200000006ff */
[----:B------:R-:W-:Y:S01]  /*50c0*/  IMAD.U32 R50, R50, 0x10000, RZ ;  /* 0x0001000032327824 */ /* 0x000fe200078e00ff */
[C---:B0-----:R-:W-:Y:S02]  /*50d0*/  IADD3 R43, R2.reuse, 0x20, RZ ;  /* 0x00000020022b7810 */ /* 0x041fe40007ffe0ff */
        /* <DEDUP_REMOVED lines=22> */
.L_x_3229:
        /* <DEDUP_REMOVED lines=14> */
.L_x_3231:
[----:B------:R-:W-:Y:S05]  /*5320*/  BSYNC B0 ;  /* 0x0000000000007941 */ /* 0x000fea0003800000 */
.L_x_3230:
[----:B------:R-:W-:Y:S01]  /*5330*/  SHF.L.U32 R61, R61, 0x10, RZ ;  /* 0x000000103d3d7819 */ /* 0x000fe200000006ff */
[----:B------:R-:W-:Y:S01]  /*5340*/  IMAD.U32 R0, R0, 0x10000, RZ ;  /* 0x0001000000007824 */ /* 0x000fe200078e00ff */
[C---:B------:R-:W-:Y:S02]  /*5350*/  IADD3 R41, R2.reuse, 0x30, RZ ;  /* 0x0000003002297810 */ /* 0x040fe40007ffe0ff */
[----:B0-----:R-:W-:Y:S01]  /*5360*/  IADD3 R43, R2, 0x30, RZ ;  /* 0x00000030022b7810 */ /* 0x001fe20007ffe0ff */
[----:B------:R-:W-:Y:S01]  /*5370*/  FADD.FTZ R0, R0, -UR5 ;  /* 0x8000000500007e21 */ /* 0x000fe20008010000 */
[----:B------:R-:W-:Y:S01]  /*5380*/  ISETP.GE.U32.AND P1, PT, R41, UR6, PT ;  /* 0x0000000629007c0c */ /* 0x000fe2000bf26070 */
[----:B------:R-:W-:Y:S01]  /*5390*/  FADD.FTZ R40, R61, -UR5 ;  /* 0x800000053d287e21 */ /* 0x000fe20008010000 */
[----:B------:R-:W-:Y:S01]  /*53a0*/  SHF.R.S32.HI R43, RZ, 0x1f, R43 ;  /* 0x0000001fff2b7819 */ /* 0x000fe2000001142b */
[----:B------:R-:W-:Y:S01]  /*53b0*/  FMUL.FTZ R39, R0, UR10 ;  /* 0x0000000a00277c20 */ /* 0x000fe20008410000 */
[----:B------:R-:W-:Y:S01]  /*53c0*/  SHF.L.U32 R0, R38, 0x10, RZ ;  /* 0x0000001026007819 */ /* 0x000fe200000006ff */
[----:B------:R-:W-:Y:S01]  /*53d0*/  FMUL.FTZ R40, R40, UR10 ;  /* 0x0000000a28287c20 */ /* 0x000fe20008410000 */
[----:B------:R-:W-:Y:S01]  /*53e0*/  ISETP.GE.AND.EX P1, PT, R43, UR7, PT, P1 ;  /* 0x000000072b007c0c */ /* 0x000fe2000bf26310 */
[----:B------:R-:W-:Y:S01]  /*53f0*/  FFMA.FTZ R42, R20, R39, R22 ;  /* 0x00000027142a7223 */ /* 0x000fe20000010016 */
[----:B------:R-:W-:Y:S01]  /*5400*/  SHF.L.U32 R60, R60, 0x10, RZ ;  /* 0x000000103c3c7819 */ /* 0x000fe200000006ff */
        /* <DEDUP_REMOVED lines=13> */
.L_x_3232:
[----:B------:R-:W-:Y:S04]  /*54e0*/  BSSY B0, `(.L_x_3233) ;  /* 0x000000e000007945 */ /* 0x000fe80003800000 */
[----:B------:R-:W-:Y:S05]  /*54f0*/  @P1 BRA `(.L_x_3234) ;  /* 0x0000000000301947 */ /* 0x000fea0003800000 */
[----:B------:R-:W-:Y:S01]  /*5500*/  ULDC.64 UR12, c[0x0][0x270] ;  /* 0x00009c00000c7ab9 */ /* 0x000fe20000000a00 */
[----:B------:R-:W-:Y:S01]  /*5510*/  F2FP.BF16.F32.PACK_AB R42, R40, R42 ;  /* 0x0000002a282a723e */ /* 0x000fe200000010ff */
[----:B------:R-:W-:Y:S01]  /*5520*/  IMAD R40, R43, UR12, RZ ;  /* 0x0000000c2b287c24 */ /* 0x000fe2000f8e02ff */
[----:B------:R-:W-:Y:S02]  /*5530*/  MOV R38, R16 ;  /* 0x0000001000267202 */ /* 0x000fe40000000f00 */
[----:B------:R-:W-:Y:S01]  /*5540*/  MOV R39, R19 ;  /* 0x0000001300277202 */ /* 0x000fe20000000f00 */
[C---:B------:R-:W-:Y:S02]  /*5550*/  IMAD R40, R41.reuse, UR13, R40 ;  /* 0x0000000d29287c24 */ /* 0x040fe4000f8e0228 */
[----:B------:R-:W-:Y:S01]  /*5560*/  IMAD.WIDE.U32 R38, R41, UR12, R38 ;  /* 0x0000000c29267c25 */ /* 0x000fe2000f8e0026 */
[----:B------:R-:W-:-:S04]  /*5570*/  ULDC.64 UR12, c[0x0][0x210] ;  /* 0x00008400000c7ab9 */ /* 0x000fc80000000a00 */
[----:B------:R-:W-:Y:S02]  /*5580*/  IADD3 R39, R39, R40, RZ ;  /* 0x0000002827277210 */ /* 0x000fe40007ffe0ff */
[----:B------:R-:W-:-:S04]  /*5590*/  LEA R40, P1, R38, UR12, 0x1 ;  /* 0x0000000c26287c11 */ /* 0x000fc8000f8208ff */
[----:B------:R-:W-:-:S05]  /*55a0*/  LEA.HI.X R41, R38, UR13, R39, 0x1, P1 ;  /* 0x0000000d26297c11 */ /* 0x000fca00088f0c27 */
[----:B------:R0:W-:Y:S04]  /*55b0*/  STG.E desc[UR14][R40.64], R42 ;  /* 0x0000002a28007986 */ /* 0x0001e8000c10190e */
.L_x_3234:
[----:B------:R-:W-:Y:S05]  /*55c0*/  BSYNC B0 ;  /* 0x0000000000007941 */ /* 0x000fea0003800000 */
.L_x_3233:
[C---:B0-----:R-:W-:Y:S01]  /*55d0*/  VIADD R41, R2.reuse, 0x40 ;  /* 0x0000004002297836 */ /* 0x041fe20000000000 */
[C---:B------:R-:W-:Y:S01]  /*55e0*/  IADD3 R51, R2.reuse, 0x50, RZ ;  /* 0x0000005002337810 */ /* 0x040fe20007ffe0ff */
[C---:B------:R-:W-:Y:S01]  /*55f0*/  VIADD R50, R2.reuse, 0x60 ;  /* 0x0000006002327836 */ /* 0x040fe20000000000 */
[----:B------:R-:W-:Y:S01]  /*5600*/  IADD3 R43, R2, 0x60, RZ ;  /* 0x00000060022b7810 */ /* 0x000fe20007ffe0ff */
[----:B------:R-:W-:Y:S01]  /*5610*/  FADD.FTZ R0, R0, -UR5 ;  /* 0x8000000500007e21 */ /* 0x000fe20008010000 */
[----:B------:R-:W-:Y:S01]  /*5620*/  IADD3 R55, R2, 0x50, RZ ;  /* 0x0000005002377810 */ /* 0x000fe20007ffe0ff */
[----:B------:R-:W-:Y:S01]  /*5630*/  FADD.FTZ R60, R60, -UR5 ;  /* 0x800000053c3c7e21 */ /* 0x000fe20008010000 */
[----:B------:R-:W-:Y:S01]  /*5640*/  IADD3 R39, R2, 0x40, RZ ;  /* 0x0000004002277810 */ /* 0x000fe20007ffe0ff */
[----:B------:R-:W-:Y:S01]  /*5650*/  FMUL.FTZ R38, R0, UR10 ;  /* 0x0000000a00267c20 */ /* 0x000fe20008410000 */
[----:B------:R-:W-:Y:S01]  /*5660*/  ISETP.GE.U32.AND P1, PT, R41, UR6, PT ;  /* 0x0000000629007c0c */ /* 0x000fe2000bf26070 */
[----:B------:R-:W-:Y:S01]  /*5670*/  FMUL.FTZ R60, R60, UR10 ;  /* 0x0000000a3c3c7c20 */ /* 0x000fe20008410000 */
[----:B------:R-:W-:Y:S01]  /*5680*/  ISETP.GE.U32.AND P2, PT, R51, UR6, PT ;  /* 0x0000000633007c0c */ /* 0x000fe2000bf46070 */
[----:B------:R-:W-:Y:S01]  /*5690*/  FFMA.FTZ R42, R20, R38, R22 ;  /* 0x00000026142a7223 */ /* 0x000fe20000010016 */
[----:B------:R-:W-:Y:S01]  /*56a0*/  ISETP.GE.U32.AND P3, PT, R43, UR6, PT ;  /* 0x000000062b007c0c */ /* 0x000fe2000bf66070 */
[----:B------:R-:W-:Y:S01]  /*56b0*/  FFMA.FTZ R60, R21, R60, R23 ;  /* 0x0000003c153c7223 */ /* 0x000fe20000010017 */
[----:B------:R-:W-:-:S02]  /*56c0*/  SHF.R.S32.HI R39, RZ, 0x1f, R39 ;  /* 0x0000001fff277819 */ /* 0x000fc40000011427 */
[----:B------:R-:W-:Y:S02]  /*56d0*/  SHF.R.S32.HI R55, RZ, 0x1f, R55 ;  /* 0x0000001fff377819 */ /* 0x000fe40000011437 */
[----:B------:R-:W-:Y:S02]  /*56e0*/  SHF.R.S32.HI R50, RZ, 0x1f, R50 ;  /* 0x0000001fff327819 */ /* 0x000fe40000011432 */
[----:B------:R-:W-:Y:S02]  /*56f0*/  SHF.L.U32 R3, R3, 0x10, RZ ;  /* 0x0000001003037819 */ /* 0x000fe400000006ff */
[----:B------:R-:W-:Y:S02]  /*5700*/  SHF.L.U32 R64, R64, 0x10, RZ ;  /* 0x0000001040407819 */ /* 0x000fe400000006ff */
[----:B------:R-:W-:Y:S01]  /*5710*/  ISETP.GE.AND.EX P1, PT, R39, UR7, PT, P1 ;  /* 0x0000000727007c0c */ /* 0x000fe2000bf26310 */
[----:B------:R-:W-:Y:S01]  /*5720*/  FADD.FTZ R0, R3, -UR5 ;  /* 0x8000000503007e21 */ /* 0x000fe20008010000 */
[----:B------:R-:W-:Y:S01]  /*5730*/  ISETP.GE.AND.EX P2, PT, R55, UR7, PT, P2 ;  /* 0x0000000737007c0c */ /* 0x000fe2000bf46320 */
[----:B------:R-:W-:Y:S01]  /*5740*/  FADD.FTZ R3, R64, -UR5 ;  /* 0x8000000540037e21 */ /* 0x000fe20008010000 */
[----:B------:R-:W-:-:S02]  /*5750*/  ISETP.GE.AND.EX P3, PT, R50, UR7, PT, P3 ;  /* 0x0000000732007c0c */ /* 0x000fc4000bf66330 */
[----:B------:R-:W-:Y:S02]  /*5760*/  SHF.L.U32 R4, R4, 0x10, RZ ;  /* 0x0000001004047819 */ /* 0x000fe400000006ff */
[C---:B------:R-:W-:Y:S02]  /*5770*/  ISETP.GT.U32.OR P1, PT, R77.reuse, 0x2ff, P1 ;  /* 0x000002ff4d00780c */ /* 0x040fe40000f24470 */
[C---:B------:R-:W-:Y:S02]  /*5780*/  ISETP.GT.U32.OR P2, PT, R77.reuse, 0x2ff, P2 ;  /* 0x000002ff4d00780c */ /* 0x040fe40001744470 */
[----:B------:R-:W-:Y:S02]  /*5790*/  ISETP.GT.U32.OR P3, PT, R77, 0x2ff, P3 ;  /* 0x000002ff4d00780c */ /* 0x000fe40001f64470 */
[----:B------:R-:W-:Y:S01]  /*57a0*/  SHF.L.U32 R63, R63, 0x10, RZ ;  /* 0x000000103f3f7819 */ /* 0x000fe200000006ff */
[----:B------:R-:W-:Y:S10]  /*57b0*/  @!P5 BRA `(.L_x_3235) ;  /* 0x000000000028d947 */ /* 0x000ff40003800000 */
        /* <DEDUP_REMOVED lines=10> */
.L_x_3235:
        /* <DEDUP_REMOVED lines=14> */
.L_x_3237:
[----:B------:R-:W-:Y:S05]  /*5940*/  BSYNC B0 ;  /* 0x0000000000007941 */ /* 0x000fea0003800000 */
.L_x_3236:
[----:B------:R-:W-:Y:S01]  /*5950*/  FMUL.FTZ R0, R0, UR10 ;  /* 0x0000000a00007c20 */ /* 0x000fe20008410000 */
[----:B------:R-:W-:Y:S01]  /*5960*/  FMUL.FTZ R3, R3, UR10 ;  /* 0x0000000a03037c20 */ /* 0x000fe20008410000 */
[----:B------:R-:W-:Y:S01]  /*5970*/  FADD.FTZ R4, R4, -UR5 ;  /* 0x8000000504047e21 */ /* 0x000fe20008010000 */
[----:B------:R-:W-:Y:S01]  /*5980*/  FADD.FTZ R63, R63, -UR5 ;  /* 0x800000053f3f7e21 */ /* 0x000fe20008010000 */
[----:B------:R-:W-:Y:S01]  /*5990*/  FFMA.FTZ R0, R20, R0, R22 ;  /* 0x0000000014007223 */ /* 0x000fe20000010016 */
[----:B------:R-:W-:Y:S01]  /*59a0*/  FFMA.FTZ R3, R21, R3, R23 ;  /* 0x0000000315037223 */ /* 0x000fe20000010017 */
[----:B------:R-:W-:Y:S06]  /*59b0*/  @!P5 BRA `(.L_x_3238) ;  /* 0x000000000028d947 */ /* 0x000fec0003800000 */
[----:B------:R-:W-:-:S06]  /*59c0*/  FMUL.FTZ R38, R0, -1.4426950216293334961 ;  /* 0xbfb8aa3b00267820 */ /* 0x000fcc0000410000 */
[----:B------:R-:W1:Y:S02]  /*59d0*/  MUFU.EX2 R38, R38 ;  /* 0x0000002600267308 */ /* 0x000e640000000800 */
[----:B-1----:R-:W-:-:S06]  /*59e0*/  FADD.FTZ R38, R38, 1 ;  /* 0x3f80000026267421 */ /* 0x002fcc0000010000 */
[----:B------:R-:W1:Y:S02]  /*59f0*/  MUFU.RCP R38, R38 ;  /* 0x0000002600267308 */ /* 0x000e640000001000 */
[----:B-1----:R-:W-:Y:S01]  /*5a00*/  FMUL.FTZ R0, R0, R38 ;  /* 0x0000002600007220 */ /* 0x002fe20000410000 */
[----:B------:R-:W-:-:S06]  /*5a10*/  FMUL.FTZ R38, R3, -1.4426950216293334961 ;  /* 0xbfb8aa3b03267820 */ /* 0x000fcc0000410000 */
[----:B------:R-:W1:Y:S02]  /*5a20*/  MUFU.EX2 R38, R38 ;  /* 0x0000002600267308 */ /* 0x000e640000000800 */
[----:B-1----:R-:W-:-:S06]  /*5a30*/  FADD.FTZ R38, R38, 1 ;  /* 0x3f80000026267421 */ /* 0x002fcc0000010000 */
[----:B------:R-:W1:Y:S02]  /*5a40*/  MUFU.RCP R38, R38 ;  /* 0x0000002600267308 */ /* 0x000e640000001000 */
[----:B-1----:R-:W-:-:S07]  /*5a50*/  FMUL.FTZ R3, R3, R38 ;  /* 0x0000002603037220 */ /* 0x002fce0000410000 */
.L_x_3238:
[----:B------:R-:W-:Y:S04]  /*5a60*/  BSSY B0, `(.L_x_3239) ;  /* 0x000000e000007945 */ /* 0x000fe80003800000 */
[----:B------:R-:W-:Y:S05]  /*5a70*/  @P2 BRA `(.L_x_3240) ;  /* 0x0000000000302947 */ /* 0x000fea0003800000 */
[----:B------:R-:W-:Y:S01]  /*5a80*/  ULDC.64 UR12, c[0x0][0x270] ;  /* 0x00009c00000c7ab9 */ /* 0x000fe20000000a00 */
[----:B------:R-:W-:Y:S01]  /*5a90*/  F2FP.BF16.F32.PACK_AB R0, R3, R0 ;  /* 0x000000000300723e */ /* 0x000fe200000010ff */
[----:B------:R-:W-:Y:S01]  /*5aa0*/  IMAD R3, R55, UR12, RZ ;  /* 0x0000000c37037c24 */ /* 0x000fe2000f8e02ff */
[----:B------:R-:W-:Y:S01]  /*5ab0*/  MOV R38, R16 ;  /* 0x0000001000267202 */ /* 0x000fe20000000f00 */
[----:B------:R-:W-:Y:S02]  /*5ac0*/  IMAD.MOV.U32 R39, RZ, RZ, R19 ;  /* 0x000000ffff277224 */ /* 0x000fe400078e0013 */
[C---:B------:R-:W-:Y:S02]  /*5ad0*/  IMAD R3, R51.reuse, UR13, R3 ;  /* 0x0000000d33037c24 */ /* 0x040fe4000f8e0203 */
[----:B------:R-:W-:Y:S01]  /*5ae0*/  IMAD.WIDE.U32 R38, R51, UR12, R38 ;  /* 0x0000000c33267c25 */ /* 0x000fe2000f8e0026 */
[----:B------:R-:W-:-:S04]  /*5af0*/  ULDC.64 UR12, c[0x0][0x210] ;  /* 0x00008400000c7ab9 */ /* 0x000fc80000000a00 */
[----:B------:R-:W-:Y:S02]  /*5b00*/  IADD3 R3, R39, R3, RZ ;  /* 0x0000000327037210 */ /* 0x000fe40007ffe0ff */
[----:B0-----:R-:W-:-:S04]  /*5b10*/  LEA R40, P1, R38, UR12, 0x1 ;  /* 0x0000000c26287c11 */ /* 0x001fc8000f8208ff */
[----:B------:R-:W-:-:S05]  /*5b20*/  LEA.HI.X R41, R38, UR13, R3, 0x1, P1 ;  /* 0x0000000d26297c11 */ /* 0x000fca00088f0c03 */
[----:B------:R1:W-:Y:S04]  /*5b30*/  STG.E desc[UR14][R40.64], R0 ;  /* 0x0000000028007986 */ /* 0x0003e8000c10190e */
.L_x_3240:
[----:B------:R-:W-:Y:S05]  /*5b40*/  BSYNC B0 ;  /* 0x0000000000007941 */ /* 0x000fea0003800000 */
.L_x_3239:
[----:B------:R-:W-:Y:S01]  /*5b50*/  FMUL.FTZ R4, R4, UR10 ;  /* 0x0000000a04047c20 */ /* 0x000fe20008410000 */
[----:B------:R-:W-:Y:S01]  /*5b60*/  FMUL.FTZ R63, R63, UR10 ;  /* 0x0000000a3f3f7c20 */ /* 0x000fe20008410000 */
[----:B-1----:R-:W-:Y:S02]  /*5b70*/  SHF.L.U32 R0, R5, 0x10, RZ ;  /* 0x0000001005007819 */ /* 0x002fe400000006ff */
[----:B------:R-:W-:Y:S01]  /*5b80*/  SHF.L.U32 R68, R68, 0x10, RZ ;  /* 0x0000001044447819 */ /* 0x000fe200000006ff */
        /* <DEDUP_REMOVED lines=13> */
.L_x_3241:
        /* <DEDUP_REMOVED lines=14> */
.L_x_3243:
[----:B------:R-:W-:Y:S05]  /*5d40*/  BSYNC B0 ;  /* 0x0000000000007941 */ /* 0x000fea0003800000 */
.L_x_3242:
[C---:B------:R-:W-:Y:S01]  /*5d50*/  VIADD R50, R2.reuse, 0x70 ;  /* 0x0000007002327836 */ /* 0x040fe20000000000 */
[C---:B0-----:R-:W-:Y:S01]  /*5d60*/  IADD3 R42, R2.reuse, 0x80, RZ ;  /* 0x00000080022a7810 */ /* 0x041fe20007ffe0ff */
        /* <DEDUP_REMOVED lines=10> */
[----:B-1----:R-:W-:Y:S01]  /*5e10*/  FFMA.FTZ R39, R20, R4, R22 ;  /* 0x0000000414277223 */ /* 0x002fe20000010016 */
        /* <DEDUP_REMOVED lines=28> */
.L_x_3244:
        /* <DEDUP_REMOVED lines=14> */
.L_x_3246:
[----:B------:R-:W-:Y:S05]  /*60c0*/  BSYNC B0 ;  /* 0x0000000000007941 */ /* 0x000fea0003800000 */
.L_x_3245:
        /* <DEDUP_REMOVED lines=17> */
.L_x_3247:
[----:B------:R-:W-:Y:S04]  /*61e0*/  BSSY B0, `(.L_x_3248) ;  /* 0x000000e000007945 */ /* 0x000fe80003800000 */
[----:B------:R-:W-:Y:S05]  /*61f0*/  @P2 BRA `(.L_x_3249) ;  /* 0x0000000000302947 */ /* 0x000fea0003800000 */
[----:B------:R-:W-:Y:S01]  /*6200*/  ULDC.64 UR12, c[0x0][0x270] ;  /* 0x00009c00000c7ab9 */ /* 0x000fe20000000a00 */
[----:B------:R-:W-:Y:S01]  /*6210*/  F2FP.BF16.F32.PACK_AB R0, R5, R0 ;  /* 0x000000000500723e */ /* 0x000fe200000010ff */
[----:B0-----:R-:W-:Y:S01]  /*6220*/  IMAD R6, R43, UR12, RZ ;  /* 0x0000000c2b067c24 */ /* 0x001fe2000f8e02ff */
[----:B------:R-:W-:Y:S01]  /*6230*/  MOV R4, R16 ;  /* 0x0000001000047202 */ /* 0x000fe20000000f00 */
[----:B------:R-:W-:Y:S02]  /*6240*/  IMAD.MOV.U32 R5, RZ, RZ, R19 ;  /* 0x000000ffff057224 */ /* 0x000fe400078e0013 */
[C---:B------:R-:W-:Y:S02]  /*6250*/  IMAD R7, R42.reuse, UR13, R6 ;  /* 0x0000000d2a077c24 */ /* 0x040fe4000f8e0206 */
[----:B------:R-:W-:Y:S01]  /*6260*/  IMAD.WIDE.U32 R4, R42, UR12, R4 ;  /* 0x0000000c2a047c25 */ /* 0x000fe2000f8e0004 */
[----:B------:R-:W-:-:S04]  /*6270*/  ULDC.64 UR12, c[0x0][0x210] ;  /* 0x00008400000c7ab9 */ /* 0x000fc80000000a00 */
[----:B------:R-:W-:Y:S02]  /*6280*/  IADD3 R5, R5, R7, RZ ;  /* 0x0000000705057210 */ /* 0x000fe40007ffe0ff */
[----:B------:R-:W-:-:S04]  /*6290*/  LEA R6, P1, R4, UR12, 0x1 ;  /* 0x0000000c04067c11 */ /* 0x000fc8000f8208ff */
[----:B------:R-:W-:-:S05]  /*62a0*/  LEA.HI.X R7, R4, UR13, R5, 0x1, P1 ;  /* 0x0000000d04077c11 */ /* 0x000fca00088f0c05 */
[----:B------:R1:W-:Y:S04]  /*62b0*/  STG.E desc[UR14][R6.64], R0 ;  /* 0x0000000006007986 */ /* 0x0003e8000c10190e */
.L_x_3249:
[----:B------:R-:W-:Y:S05]  /*62c0*/  BSYNC B0 ;  /* 0x0000000000007941 */ /* 0x000fea0003800000 */
.L_x_3248:
[----:B------:R-:W-:Y:S01]  /*62d0*/  FMUL.FTZ R3, R3, UR10 ;  /* 0x0000000a03037c20 */ /* 0x000fe20008410000 */
[----:B------:R-:W-:Y:S01]  /*62e0*/  FMUL.FTZ R4, R69, UR10 ;  /* 0x0000000a45047c20 */ /* 0x000fe20008410000 */
[----:B------:R-:W-:Y:S02]  /*62f0*/  SHF.L.U32 R8, R8, 0x10, RZ ;  /* 0x0000001008087819 */ /* 0x000fe400000006ff */
[----:B-1----:R-:W-:Y:S01]  /*6300*/  FFMA.FTZ R0, R20, R3, R22 ;  /* 0x0000000314007223 */ /* 0x002fe20000010016 */
[----:B------:R-:W-:Y:S01]  /*6310*/  SHF.L.U32 R71, R71, 0x10, RZ ;  /* 0x0000001047477819 */ /* 0x000fe200000006ff */
        /* <DEDUP_REMOVED lines=12> */
.L_x_3250:
        /* <DEDUP_REMOVED lines=14> */
.L_x_3252:
[----:B------:R-:W-:Y:S05]  /*64c0*/  BSYNC B0 ;  /* 0x0000000000007941 */ /* 0x000fea0003800000 */
.L_x_3251:
[C---:B------:R-:W-:Y:S01]  /*64d0*/  VIADD R43, R2.reuse, 0xa0 ;  /* 0x000000a0022b7836 */ /* 0x040fe20000000000 */
[C---:B------:R-:W-:Y:S01]  /*64e0*/  IADD3 R41, R2.reuse, 0xb0, RZ ;  /* 0x000000b002297810 */ /* 0x040fe20007ffe0ff */
[C---:B------:R-:W-:Y:S01]  /*64f0*/  VIADD R40, R2.reuse, 0xc0 ;  /* 0x000000c002287836 */ /* 0x040fe20000000000 */
[----:B0-----:R-:W-:Y:S01]  /*6500*/  IADD3 R39, R2, 0xc0, RZ ;  /* 0x000000c002277810 */ /* 0x001fe20007ffe0ff */
[----:B------:R-:W-:Y:S01]  /*6510*/  FADD.FTZ R8, R8, -UR5 ;  /* 0x8000000508087e21 */ /* 0x000fe20008010000 */
[C---:B------:R-:W-:Y:S01]  /*6520*/  IADD3 R42, R2.reuse, 0xb0, RZ ;  /* 0x000000b0022a7810 */ /* 0x040fe20007ffe0ff */
[----:B------:R-:W-:Y:S01]  /*6530*/  FADD.FTZ R71, R71, -UR5 ;  /* 0x8000000547477e21 */ /* 0x000fe20008010000 */
[----:B------:R-:W-:Y:S01]  /*6540*/  IADD3 R50, R2, 0xa0, RZ ;  /* 0x000000a002327810 */ /* 0x000fe20007ffe0ff */
[----:B------:R-:W-:Y:S01]  /*6550*/  FMUL.FTZ R5, R8, UR10 ;  /* 0x0000000a08057c20 */ /* 0x000fe20008410000 */
[----:B------:R-:W-:Y:S01]  /*6560*/  ISETP.GE.U32.AND P1, PT, R43, UR6, PT ;  /* 0x000000062b007c0c */ /* 0x000fe2000bf26070 */
[----:B------:R-:W-:Y:S01]  /*6570*/  FMUL.FTZ R4, R71, UR10 ;  /* 0x0000000a47047c20 */ /* 0x000fe20008410000 */
[----:B------:R-:W-:Y:S01]  /*6580*/  ISETP.GE.U32.AND P2, PT, R41, UR6, PT ;  /* 0x0000000629007c0c */ /* 0x000fe2000bf46070 */
[----:B------:R-:W-:Y:S01]  /*6590*/  FFMA.FTZ R8, R20, R5, R22 ;  /* 0x0000000514087223 */ /* 0x000fe20000010016 */
[----:B------:R-:W-:-:S02]  /*65a0*/  ISETP.GE.U32.AND P3, PT, R39, UR6, PT ;  /* 0x0000000627007c0c */ /* 0x000fc4000bf66070 */
[----:B------:R-:W-:Y:S02]  /*65b0*/  SHF.R.S32.HI R50, RZ, 0x1f, R50 ;  /* 0x0000001fff327819 */ /* 0x000fe40000011432 */
[----:B------:R-:W-:Y:S02]  /*65c0*/  SHF.R.S32.HI R42, RZ, 0x1f, R42 ;  /* 0x0000001fff2a7819 */ /* 0x000fe4000001142a */
[----:B------:R-:W-:Y:S02]  /*65d0*/  SHF.R.S32.HI R40, RZ, 0x1f, R40 ;  /* 0x0000001fff287819 */ /* 0x000fe40000011428 */
[----:B-1----:R-:W-:Y:S01]  /*65e0*/  SHF.L.U32 R3, R9, 0x10, RZ ;  /* 0x0000001009037819 */ /* 0x002fe200000006ff */
[----:B------:R-:W-:Y:S01]  /*65f0*/  FFMA.FTZ R9, R21, R4, R23 ;  /* 0x0000000415097223 */ /* 0x000fe20000010017 */
        /* <DEDUP_REMOVED lines=22> */
.L_x_3253:
        /* <DEDUP_REMOVED lines=14> */
.L_x_3255:
[----:B------:R-:W-:Y:S05]  /*6840*/  BSYNC B0 ;  /* 0x0000000000007941 */ /* 0x000fea0003800000 */
.L_x_3254:
        /* <DEDUP_REMOVED lines=17> */
.L_x_3256:
[----:B------:R-:W-:Y:S04]  /*6960*/  BSSY B0, `(.L_x_3257) ;  /* 0x000000e000007945 */ /* 0x000fe80003800000 */
[----:B------:R-:W-:Y:S05]  /*6970*/  @P2 BRA `(.L_x_3258) ;  /* 0x0000000000302947 */ /* 0x000fea0003800000 */
[----:B------:R-:W-:Y:S01]  /*6980*/  ULDC.64 UR12, c[0x0][0x270] ;  /* 0x00009c00000c7ab9 */ /* 0x000fe20000000a00 */
[----:B------:R-:W-:Y:S01]  /*6990*/  MOV R4, R16 ;  /* 0x0000001000047202 */ /* 0x000fe20000000f00 */
[----:B0-----:R-:W-:Y:S01]  /*69a0*/  IMAD R6, R42, UR12, RZ ;  /* 0x0000000c2a067c24 */ /* 0x001fe2000f8e02ff */
[----:B------:R-:W-:Y:S01]  /*69b0*/  F2FP.BF16.F32.PACK_AB R3, R3, R0 ;  /* 0x000000000303723e */ /* 0x000fe200000010ff */
[----:B------:R-:W-:Y:S02]  /*69c0*/  IMAD.MOV.U32 R5, RZ, RZ, R19 ;  /* 0x000000ffff057224 */ /* 0x000fe400078e0013 */
[C---:B------:R-:W-:Y:S02]  /*69d0*/  IMAD R7, R41.reuse, UR13, R6 ;  /* 0x0000000d29077c24 */ /* 0x040fe4000f8e0206 */
[----:B------:R-:W-:Y:S01]  /*69e0*/  IMAD.WIDE.U32 R4, R41, UR12, R4 ;  /* 0x0000000c29047c25 */ /* 0x000fe2000f8e0004 */
[----:B------:R-:W-:Y:S02]  /*69f0*/  ULDC.64 UR12, c[0x0][0x210] ;  /* 0x00008400000c7ab9 */ /* 0x000fe40000000a00 */
[----:B------:R-:W-:-:S02]  /*6a00*/  LEA R6, P1, R4, UR12, 0x1 ;  /* 0x0000000c04067c11 */ /* 0x000fc4000f8208ff */
[----:B------:R-:W-:-:S04]  /*6a10*/  IADD3 R7, R5, R7, RZ ;  /* 0x0000000705077210 */ /* 0x000fc80007ffe0ff */
[----:B------:R-:W-:-:S05]  /*6a20*/  LEA.HI.X R7, R4, UR13, R7, 0x1, P1 ;  /* 0x0000000d04077c11 */ /* 0x000fca00088f0c07 */
[----:B------:R1:W-:Y:S02]  /*6a30*/  STG.E desc[UR14][R6.64], R3 ;  /* 0x0000000306007986 */ /* 0x0003e4000c10190e */
.L_x_3258:
[----:B------:R-:W-:Y:S05]  /*6a40*/  BSYNC B0 ;  /* 0x0000000000007941 */ /* 0x000fea0003800000 */
.L_x_3257:
[----:B-1----:R-:W-:Y:S01]  /*6a50*/  FMUL.FTZ R3, R10, UR10 ;  /* 0x0000000a0a037c20 */ /* 0x002fe20008410000 */
[----:B------:R-:W-:Y:S01]  /*6a60*/  FMUL.FTZ R72, R72, UR10 ;  /* 0x0000000a48487c20 */ /* 0x000fe20008410000 */
[----:B------:R-:W-:Y:S02]  /*6a70*/  SHF.L.U32 R11, R11, 0x10, RZ ;  /* 0x000000100b0b7819 */ /* 0x000fe400000006ff */
[----:B------:R-:W-:Y:S01]  /*6a80*/  FFMA.FTZ R0, R20, R3, R22 ;  /* 0x0000000314007223 */ /* 0x000fe20000010016 */
        /* <DEDUP_REMOVED lines=13> */
.L_x_3259:
        /* <DEDUP_REMOVED lines=14> */
.L_x_3261:
[----:B------:R-:W-:Y:S05]  /*6c40*/  BSYNC B0 ;  /* 0x0000000000007941 */ /* 0x000fea0003800000 */
.L_x_3260:
[C---:B------:R-:W-:Y:S01]  /*6c50*/  IADD3 R40, R2.reuse, 0xd0, RZ ;  /* 0x000000d002287810 */ /* 0x040fe20007ffe0ff */
[----:B------:R-:W-:Y:S01]  /*6c60*/  FADD.FTZ R11, R11, -UR5 ;  /* 0x800000050b0b7e21 */ /* 0x000fe20008010000 */
[----:B0-----:R-:W-:Y:S01]  /*6c70*/  IADD3 R9, R2, 0xe0, RZ ;  /* 0x000000e002097810 */ /* 0x001fe20007ffe0ff */
[----:B------:R-:W-:Y:S01]  /*6c80*/  FADD.FTZ R76, R76, -UR5 ;  /* 0x800000054c4c7e21 */ /* 0x000fe20008010000 */
[----:B-1----:R-:W-:Y:S01]  /*6c90*/  IADD3 R3, R2, 0xf0, RZ ;  /* 0x000000f002037810 */ /* 0x002fe20007ffe0ff */
[----:B------:R-:W-:Y:S01]  /*6ca0*/  IMAD.U32 R10, R12, 0x10000, RZ ;  /* 0x000100000c0a7824 */ /* 0x000fe200078e00ff */
[----:B------:R-:W-:Y:S01]  /*6cb0*/  IADD3 R41, R2, 0xd0, RZ ;  /* 0x000000d002297810 */ /* 0x000fe20007ffe0ff */
[----:B------:R-:W-:Y:S01]  /*6cc0*/  FMUL.FTZ R5, R11, UR10 ;  /* 0x0000000a0b057c20 */ /* 0x000fe20008410000 */
[----:B------:R-:W-:Y:S01]  /*6cd0*/  ISETP.GE.U32.AND P1, PT, R40, UR6, PT ;  /* 0x0000000628007c0c */ /* 0x000fe2000bf26070 */
[----:B------:R-:W-:Y:S01]  /*6ce0*/  FMUL.FTZ R76, R76, UR10 ;  /* 0x0000000a4c4c7c20 */ /* 0x000fe20008410000 */
[----:B------:R-:W-:Y:S01]  /*6cf0*/  ISETP.GE.U32.AND P2, PT, R9, UR6, PT ;  /* 0x0000000609007c0c */ /* 0x000fe2000bf46070 */
[----:B------:R-:W-:Y:S01]  /*6d00*/  IMAD.U32 R66, R66, 0x10000, RZ ;  /* 0x0001000042427824 */ /* 0x000fe200078e00ff */
[----:B------:R-:W-:Y:S01]  /*6d10*/  SHF.R.S32.HI R41, RZ, 0x1f, R41 ;  /* 0x0000001fff297819 */ /* 0x000fe20000011429 */
[----:B------:R-:W-:Y:S01]  /*6d20*/  FADD.FTZ R10, R10, -UR5 ;  /* 0x800000050a0a7e21 */ /* 0x000fe20008010000 */
[----:B------:R-:W-:Y:S01]  /*6d30*/  SHF.R.S32.HI R8, RZ, 0x1f, R9 ;  /* 0x0000001fff087819 */ /* 0x000fe20000011409 */
[----:B------:R-:W-:Y:S01]  /*6d40*/  FFMA.FTZ R12, R20, R5, R22 ;  /* 0x00000005140c7223 */ /* 0x000fe20000010016 */
[----:B------:R-:W-:Y:S01]  /*6d50*/  ISETP.GE.U32.AND P3, PT, R3, UR6, PT ;  /* 0x0000000603007c0c */ /* 0x000fe2000bf66070 */
[----:B------:R-:W-:Y:S01]  /*6d60*/  FFMA.FTZ R39, R21, R76, R23 ;  /* 0x0000004c15277223 */ /* 0x000fe20000010017 */
[----:B------:R-:W-:-:S02]  /*6d70*/  SHF.R.S32.HI R0, RZ, 0x1f, R3 ;  /* 0x0000001fff007819 */ /* 0x000fc40000011403 */
[----:B------:R-:W-:Y:S02]  /*6d80*/  SHF.L.U32 R67, R67, 0x10, RZ ;  /* 0x0000001043437819 */ /* 0x000fe400000006ff */
[----:B------:R-:W-:Y:S02]  /*6d90*/  ISETP.GE.AND.EX P1, PT, R41, UR7, PT, P1 ;  /* 0x0000000729007c0c */ /* 0x000fe4000bf26310 */
[----:B------:R-:W-:Y:S01]  /*6da0*/  ISETP.GE.AND.EX P2, PT, R8, UR7, PT, P2 ;  /* 0x0000000708007c0c */ /* 0x000fe2000bf46320 */
[----:B------:R-:W-:Y:S01]  /*6db0*/  FADD.FTZ R11, R67, -UR5 ;  /* 0x80000005430b7e21 */ /* 0x000fe20008010000 */
[----:B------:R-:W-:Y:S02]  /*6dc0*/  ISETP.GE.AND.EX P3, PT, R0, UR7, PT, P3 ;  /* 0x0000000700007c0c */ /* 0x000fe4000bf66330 */
[----:B------:R-:W-:Y:S02]  /*6dd0*/  SHF.L.U32 R13, R13, 0x10, RZ ;  /* 0x000000100d0d7819 */ /* 0x000fe400000006ff */
[----:B------:R-:W-:-:S02]  /*6de0*/  ISETP.GT.U32.OR P1, PT, R77, 0x2ff, P1 ;  /* 0x000002ff4d00780c */ /* 0x000fc40000f24470 */
[C---:B------:R-:W-:Y:S02]  /*6df0*/  ISETP.GT.U32.OR P2, PT, R77.reuse, 0x2ff, P2 ;  /* 0x000002ff4d00780c */ /* 0x040fe40001744470 */
        /* <DEDUP_REMOVED lines=12> */
.L_x_3262:
        /* <DEDUP_REMOVED lines=14> */
.L_x_3264:
[----:B------:R-:W-:Y:S05]  /*6fa0*/  BSYNC B0 ;  /* 0x0000000000007941 */ /* 0x000fea0003800000 */
.L_x_3263:
        /* <DEDUP_REMOVED lines=17> */
.L_x_3265:
[----:B------:R-:W-:Y:S04]  /*70c0*/  BSSY B0, `(.L_x_3266) ;  /* 0x000000e000007945 */ /* 0x000fe80003800000 */
[----:B------:R-:W-:Y:S05]  /*70d0*/  @P2 BRA `(.L_x_3267) ;  /* 0x0000000000302947 */ /* 0x000fea0003800000 */
[----:B------:R-:W-:Y:S01]  /*70e0*/  ULDC.64 UR12, c[0x0][0x270] ;  /* 0x00009c00000c7ab9 */ /* 0x000fe20000000a00 */
[----:B------:R-:W-:Y:S01]  /*70f0*/  MOV R4, R16 ;  /* 0x0000001000047202 */ /* 0x000fe20000000f00 */
[----:B------:R-:W-:Y:S01]  /*7100*/  IMAD R8, R8, UR12, RZ ;  /* 0x0000000c08087c24 */ /* 0x000fe2000f8e02ff */
[----:B------:R-:W-:Y:S02]  /*7110*/  MOV R5, R19 ;  /* 0x0000001300057202 */ /* 0x000fe40000000f00 */
[----:B------:R-:W-:Y:S01]  /*7120*/  F2FP.BF16.F32.PACK_AB R11, R11, R10 ;  /* 0x0000000a0b0b723e */ /* 0x000fe200000010ff */
[----:B------:R-:W-:-:S04]  /*7130*/  IMAD.WIDE.U32 R4, R9, UR12, R4 ;  /* 0x0000000c09047c25 */ /* 0x000fc8000f8e0004 */
[----:B------:R-:W-:Y:S01]  /*7140*/  IMAD R9, R9, UR13, R8 ;  /* 0x0000000d09097c24 */ /* 0x000fe2000f8e0208 */
[----:B------:R-:W-:Y:S02]  /*7150*/  ULDC.64 UR12, c[0x0][0x210] ;  /* 0x00008400000c7ab9 */ /* 0x000fe40000000a00 */
[----:B0-----:R-:W-:Y:S02]  /*7160*/  LEA R6, P1, R4, UR12, 0x1 ;  /* 0x0000000c04067c11 */ /* 0x001fe4000f8208ff */
[----:B------:R-:W-:-:S04]  /*7170*/  IADD3 R9, R5, R9, RZ ;  /* 0x0000000905097210 */ /* 0x000fc80007ffe0ff */
[----:B------:R-:W-:-:S05]  /*7180*/  LEA.HI.X R7, R4, UR13, R9, 0x1, P1 ;  /* 0x0000000d04077c11 */ /* 0x000fca00088f0c09 */
[----:B------:R1:W-:Y:S02]  /*7190*/  STG.E desc[UR14][R6.64], R11 ;  /* 0x0000000b06007986 */ /* 0x0003e4000c10190e */
.L_x_3267:
[----:B------:R-:W-:Y:S05]  /*71a0*/  BSYNC B0 ;  /* 0x0000000000007941 */ /* 0x000fea0003800000 */
.L_x_3266:
[----:B------:R-:W-:Y:S01]  /*71b0*/  FMUL.FTZ R13, R13, UR10 ;  /* 0x0000000a0d0d7c20 */ /* 0x000fe20008410000 */
[----:B------:R-:W-:Y:S01]  /*71c0*/  FMUL.FTZ R66, R66, UR10 ;  /* 0x0000000a42427c20 */ /* 0x000fe20008410000 */
[----:B------:R-:W-:Y:S01]  /*71d0*/  IMAD.U32 R14, R14, 0x10000, RZ ;  /* 0x000100000e0e7824 */ /* 0x000fe200078e00ff */
        /* <DEDUP_REMOVED lines=14> */
.L_x_3268:
        /* <DEDUP_REMOVED lines=10> */
[----:B01----:R-:W-:Y:S02]  /*7360*/  LEA R6, P1, R4, UR12, 0x1 ;  /* 0x0000000c04067c11 */ /* 0x003fe4000f8208ff */
[----:B------:R-:W-:-:S04]  /*7370*/  IADD3 R3, R5, R3, RZ ;  /* 0x0000000305037210 */ /* 0x000fc80007ffe0ff */
[----:B------:R-:W-:-:S05]  /*7380*/  LEA.HI.X R7, R4, UR13, R3, 0x1, P1 ;  /* 0x0000000d04077c11 */ /* 0x000fca00088f0c03 */
[----:B------:R2:W-:Y:S02]  /*7390*/  STG.E desc[UR14][R6.64], R13 ;  /* 0x0000000d06007986 */ /* 0x0005e4000c10190e */
.L_x_3270:
[----:B------:R-:W-:Y:S05]  /*73a0*/  BSYNC B0 ;  /* 0x0000000000007941 */ /* 0x000fea0003800000 */
.L_x_3269:
[C---:B------:R-:W-:Y:S01]  /*73b0*/  VIADD R9, R2.reuse, 0x110 ;  /* 0x0000011002097836 */ /* 0x040fe20000000000 */
[----:B012---:R-:W-:Y:S01]  /*73c0*/  IADD3 R7, R2, 0x100, RZ ;  /* 0x0000010002077810 */ /* 0x007fe20007ffe0ff */
[----:B------:R-:W-:Y:S01]  /*73d0*/  FADD.FTZ R14, R14, -UR5 ;  /* 0x800000050e0e7e21 */ /* 0x000fe20008010000 */
[----:B------:R-:W-:Y:S01]  /*73e0*/  IADD3 R3, R2, 0x120, RZ ;  /* 0x0000012002037810 */ /* 0x000fe20007ffe0ff */
[----:B------:R-:W-:Y:S01]  /*73f0*/  FADD.FTZ R65, R65, -UR5 ;  /* 0x8000000541417e21 */ /* 0x000fe20008010000 */
[----:B------:R-:W-:Y:S01]  /*7400*/  ISETP.GE.U32.AND P1, PT, R7, UR6, PT ;  /* 0x0000000607007c0c */ /* 0x000fe2000bf26070 */
[----:B------:R-:W-:Y:S01]  /*7410*/  FMUL.FTZ R5, R14, UR10 ;  /* 0x0000000a0e057c20 */ /* 0x000fe20008410000 */
[----:B------:R-:W-:Y:S01]  /*7420*/  ISETP.GE.U32.AND P2, PT, R9, UR6, PT ;  /* 0x0000000609007c0c */ /* 0x000fe2000bf46070 */
[----:B------:R-:W-:Y:S01]  /*7430*/  FMUL.FTZ R6, R65, UR10 ;  /* 0x0000000a41067c20 */ /* 0x000fe20008410000 */
[----:B------:R-:W-:Y:S01]  /*7440*/  SHF.R.S32.HI R4, RZ, 0x1f, R7 ;  /* 0x0000001fff047819 */ /* 0x000fe20000011407 */
[----:B------:R-:W-:Y:S01]  /*7450*/  FFMA.FTZ R12, R20, R5, R22 ;  /* 0x00000005140c7223 */ /* 0x000fe20000010016 */
[----:B------:R-:W-:Y:S01]  /*7460*/  SHF.R.S32.HI R8, RZ, 0x1f, R9 ;  /* 0x0000001fff087819 */ /* 0x000fe20000011409 */
[----:B------:R-:W-:Y:S01]  /*7470*/  FFMA.FTZ R13, R21, R6, R23 ;  /* 0x00000006150d7223 */ /* 0x000fe20000010017 */
[----:B------:R-:W-:-:S02]  /*7480*/  ISETP.GE.U32.AND P3, PT, R3, UR6, PT ;  /* 0x0000000603007c0c */ /* 0x000fc4000bf66070 */
        /* <DEDUP_REMOVED lines=24> */
.L_x_3271:
[----:B------:R-:W-:Y:S04]  /*7610*/  BSSY B0, `(.L_x_3272) ;  /* 0x000000e000007945 */ /* 0x000fe80003800000 */
[----:B------:R-:W-:Y:S05]  /*7620*/  @P1 BRA `(.L_x_3273) ;  /* 0x0000000000301947 */ /* 0x000fea0003800000 */
[----:B------:R-:W-:Y:S01]  /*7630*/  ULDC.64 UR12, c[0x0][0x270] ;  /* 0x00009c00000c7ab9 */ /* 0x000fe20000000a00 */
[----:B------:R-:W-:Y:S01]  /*7640*/  MOV R5, R19 ;  /* 0x0000001300057202 */ /* 0x000fe20000000f00 */
[----:B------:R-:W-:Y:S01]  /*7650*/  IMAD R6, R4, UR12, RZ ;  /* 0x0000000c04067c24 */ /* 0x000fe2000f8e02ff */
[----:B------:R-:W-:Y:S02]  /*7660*/  MOV R4, R16 ;  /* 0x0000001000047202 */ /* 0x000fe40000000f00 */
[----:B------:R-:W-:-:S03]  /*7670*/  F2FP.BF16.F32.PACK_AB R13, R13, R12 ;  /* 0x0000000c0d0d723e */ /* 0x000fc600000010ff */
[----:B------:R-:W-:-:S04]  /*7680*/  IMAD.WIDE.U32 R4, R7, UR12, R4 ;  /* 0x0000000c07047c25 */ /* 0x000fc8000f8e0004 */
[----:B------:R-:W-:Y:S01]  /*7690*/  IMAD R7, R7, UR13, R6 ;  /* 0x0000000d07077c24 */ /* 0x000fe2000f8e0206 */
[----:B------:R-:W-:Y:S02]  /*76a0*/  ULDC.64 UR12, c[0x0][0x210] ;  /* 0x00008400000c7ab9 */ /* 0x000fe40000000a00 */
[----:B------:R-:W-:Y:S01]  /*76b0*/  LEA R6, P1, R4, UR12, 0x1 ;  /* 0x0000000c04067c11 */ /* 0x000fe2000f8208ff */
[----:B------:R-:W-:-:S05]  /*76c0*/  IMAD.IADD R7, R5, 0x1, R7 ;  /* 0x0000000105077824 */ /* 0x000fca00078e0207 */
[----:B------:R-:W-:-:S05]  /*76d0*/  LEA.HI.X R7, R4, UR13, R7, 0x1, P1 ;  /* 0x0000000d04077c11 */ /* 0x000fca00088f0c07 */
[----:B------:R0:W-:Y:S02]  /*76e0*/  STG.E desc[UR14][R6.64], R13 ;  /* 0x0000000d06007986 */ /* 0x0001e4000c10190e */
.L_x_3273:
[----:B------:R-:W-:Y:S05]  /*76f0*/  BSYNC B0 ;  /* 0x0000000000007941 */ /* 0x000fea0003800000 */
.L_x_3272:
        /* <DEDUP_REMOVED lines=17> */
.L_x_3274:
        /* <DEDUP_REMOVED lines=14> */
.L_x_3276:
[----:B------:R-:W-:Y:S05]  /*78f0*/  BSYNC B0 ;  /* 0x0000000000007941 */ /* 0x000fea0003800000 */
.L_x_3275:
        /* <DEDUP_REMOVED lines=17> */
.L_x_3277:
[----:B------:R-:W-:Y:S04]  /*7a10*/  BSSY B0, `(.L_x_3278) ;  /* 0x000000e000007945 */ /* 0x000fe80003800000 */
[----:B------:R-:W-:Y:S05]  /*7a20*/  @P3 BRA `(.L_x_3279) ;  /* 0x0000000000303947 */ /* 0x000fea0003800000 */
[----:B------:R-:W-:Y:S01]  /*7a30*/  ULDC.64 UR12, c[0x0][0x270] ;  /* 0x00009c00000c7ab9 */ /* 0x000fe20000000a00 */
[----:B------:R-:W-:Y:S01]  /*7a40*/  MOV R4, R16 ;  /* 0x0000001000047202 */ /* 0x000fe20000000f00 */
[----:B------:R-:W-:Y:S01]  /*7a50*/  IMAD.MOV.U32 R5, RZ, RZ, R19 ;  /* 0x000000ffff057224 */ /* 0x000fe200078e0013 */
[----:B------:R-:W-:Y:S01]  /*7a60*/  F2FP.BF16.F32.PACK_AB R9, R9, R8 ;  /* 0x000000080909723e */ /* 0x000fe200000010ff */
[----:B------:R-:W-:Y:S02]  /*7a70*/  IMAD R0, R0, UR12, RZ ;  /* 0x0000000c00007c24 */ /* 0x000fe4000f8e02ff */
[----:B------:R-:W-:-:S04]  /*7a80*/  IMAD.WIDE.U32 R4, R3, UR12, R4 ;  /* 0x0000000c03047c25 */ /* 0x000fc8000f8e0004 */
[----:B------:R-:W-:Y:S01]  /*7a90*/  IMAD R3, R3, UR13, R0 ;  /* 0x0000000d03037c24 */ /* 0x000fe2000f8e0200 */
[----:B------:R-:W-:Y:S02]  /*7aa0*/  ULDC.64 UR12, c[0x0][0x210] ;  /* 0x00008400000c7ab9 */ /* 0x000fe40000000a00 */
[----:B01----:R-:W-:Y:S02]  /*7ab0*/  LEA R6, P1, R4, UR12, 0x1 ;  /* 0x0000000c04067c11 */ /* 0x003fe4000f8208ff */
[----:B------:R-:W-:-:S04]  /*7ac0*/  IADD3 R3, R5, R3, RZ ;  /* 0x0000000305037210 */ /* 0x000fc80007ffe0ff */
[----:B------:R-:W-:-:S05]  /*7ad0*/  LEA.HI.X R7, R4, UR13, R3, 0x1, P1 ;  /* 0x0000000d04077c11 */ /* 0x000fca00088f0c03 */
[----:B------:R2:W-:Y:S02]  /*7ae0*/  STG.E desc[UR14][R6.64], R9 ;  /* 0x0000000906007986 */ /* 0x0005e4000c10190e */
.L_x_3279:
[----:B------:R-:W-:Y:S05]  /*7af0*/  BSYNC B0 ;  /* 0x0000000000007941 */ /* 0x000fea0003800000 */
.L_x_3278:
[C---:B012---:R-:W-:Y:S01]  /*7b00*/  IADD3 R7, R2.reuse, 0x130, RZ ;  /* 0x0000013002077810 */ /* 0x047fe20007ffe0ff */
        /* <DEDUP_REMOVED lines=8> */
[----:B------:R-:W-:Y:S01]  /*7b90*/  IMAD.U32 R27, R27, 0x10000, RZ ;  /* 0x000100001b1b7824 */ /* 0x000fe200078e00ff */
        /* <DEDUP_REMOVED lines=28> */
.L_x_3280:
        /* <DEDUP_REMOVED lines=10> */
[----:B------:R-:W-:Y:S02]  /*7e00*/  LEA R6, P1, R4, UR12, 0x1 ;  /* 0x0000000c04067c11 */ /* 0x000fe4000f8208ff */
[----:B------:R-:W-:-:S04]  /*7e10*/  IADD3 R7, R5, R7, RZ ;  /* 0x0000000705077210 */ /* 0x000fc80007ffe0ff */
[----:B------:R-:W-:-:S05]  /*7e20*/  LEA.HI.X R7, R4, UR13, R7, 0x1, P1 ;  /* 0x0000000d04077c11 */ /* 0x000fca00088f0c07 */
[----:B------:R0:W-:Y:S02]  /*7e30*/  STG.E desc[UR14][R6.64], R25 ;  /* 0x0000001906007986 */ /* 0x0001e4000c10190e */
.L_x_3282:
[----:B------:R-:W-:Y:S05]  /*7e40*/  BSYNC B0 ;  /* 0x0000000000007941 */ /* 0x000fea0003800000 */
.L_x_3281:
        /* <DEDUP_REMOVED lines=17> */
.L_x_3283:
        /* <DEDUP_REMOVED lines=10> */
[----:B0-----:R-:W-:Y:S01]  /*8000*/  LEA R6, P1, R4, UR12, 0x1 ;  /* 0x0000000c04067c11 */ /* 0x001fe2000f8208ff */
[----:B------:R-:W-:-:S05]  /*8010*/  IMAD.IADD R9, R5, 0x1, R9 ;  /* 0x0000000105097824 */ /* 0x000fca00078e0209 */
[----:B------:R-:W-:-:S05]  /*8020*/  LEA.HI.X R7, R4, UR13, R9, 0x1, P1 ;  /* 0x0000000d04077c11 */ /* 0x000fca00088f0c09 */
[----:B------:R1:W-:Y:S02]  /*8030*/  STG.E desc[UR14][R6.64], R11 ;  /* 0x0000000b06007986 */ /* 0x0003e4000c10190e */
.L_x_3285:
[----:B------:R-:W-:Y:S05]  /*8040*/  BSYNC B0 ;  /* 0x0000000000007941 */ /* 0x000fea0003800000 */
.L_x_3284:
[----:B------:R-:W-:Y:S01]  /*8050*/  FMUL.FTZ R27, R27, UR10 ;  /* 0x0000000a1b1b7c20 */ /* 0x000fe20008410000 */
[----:B------:R-:W-:Y:S01]  /*8060*/  FMUL.FTZ R4, R53, UR10 ;  /* 0x0000000a35047c20 */ /* 0x000fe20008410000 */
[----:B------:R-:W-:Y:S02]  /*8070*/  SHF.L.U32 R28, R28, 0x10, RZ ;  /* 0x000000101c1c7819 */ /* 0x000fe400000006ff */
[----:B------:R-:W-:Y:S01]  /*8080*/  SHF.L.U32 R52, R52, 0x10, RZ ;  /* 0x0000001034347819 */ /* 0x000fe200000006ff */
        /* <DEDUP_REMOVED lines=13> */
.L_x_3286:
        /* <DEDUP_REMOVED lines=14> */
.L_x_3288:
[----:B------:R-:W-:Y:S05]  /*8240*/  BSYNC B0 ;  /* 0x0000000000007941 */ /* 0x000fea0003800000 */
.L_x_3287:
[----:B012---:R-:W-:Y:S01]  /*8250*/  SHF.L.U32 R6, R30, 0x10, RZ ;  /* 0x000000101e067819 */ /* 0x007fe200000006ff */
[----:B------:R-:W-:Y:S01]  /*8260*/  VIADD R27, R2, 0x170 ;  /* 0x00000170021b7836 */ /* 0x000fe20000000000 */
        /* <DEDUP_REMOVED lines=16> */
[----:B------:R-:W-:Y:S01]  /*8370*/  IADD3 R7, R2, 0x160, RZ ;  /* 0x0000016002077810 */ /* 0x000fe20007ffe0ff */
[----:B------:R-:W-:Y:S01]  /*8380*/  FADD.FTZ R34, R34, -UR5 ;  /* 0x8000000522227e21 */ /* 0x000fe20008010000 */
        /* <DEDUP_REMOVED lines=16> */
[----:B------:R-:W-:Y:S01]  /*8490*/  SHF.R.S32.HI R4, RZ, 0x1f, R7 ;  /* 0x0000001fff047819 */ /* 0x000fe20000011407 */
[----:B------:R-:W-:Y:S01]  /*84a0*/  FMUL.FTZ R39, R30, UR10 ;  /* 0x0000000a1e277c20 */ /* 0x000fe20008410000 */
[----:B------:R-:W-:Y:S01]  /*84b0*/  SHF.R.S32.HI R29, RZ, 0x1f, R27 ;  /* 0x0000001fff1d7819 */ /* 0x000fe2000001141b */
[----:B------:R-:W-:Y:S01]  /*84c0*/  FMUL.FTZ R41, R32, UR10 ;  /* 0x0000000a20297c20 */ /* 0x000fe20008410000 */
[----:B------:R-:W-:Y:S01]  /*84d0*/  SHF.R.S32.HI R26, RZ, 0x1f, R25 ;  /* 0x0000001fff1a7819 */ /* 0x000fe20000011419 */
[----:B------:R-:W-:Y:S01]  /*84e0*/  FMUL.FTZ R43, R34, UR10 ;  /* 0x0000000a222b7c20 */ /* 0x000fe20008410000 */
[----:B------:R-:W-:Y:S01]  /*84f0*/  SHF.R.S32.HI R15, RZ, 0x1f, R14 ;  /* 0x0000001fff0f7819 */ /* 0x000fe2000001140e */
[----:B------:R-:W-:Y:S01]  /*8500*/  IMAD.U32 R49, R49, 0x10000, RZ ;  /* 0x0001000031317824 */ /* 0x000fe200078e00ff */
[----:B------:R-:W-:Y:S01]  /*8510*/  SHF.R.S32.HI R12, RZ, 0x1f, R13 ;  /* 0x0000001fff0c7819 */ /* 0x000fe2000001140d */
[----:B------:R-:W-:Y:S01]  /*8520*/  FMUL.FTZ R51, R38, UR10 ;  /* 0x0000000a26337c20 */ /* 0x000fe20008410000 */
[----:B------:R-:W-:Y:S01]  /*8530*/  ISETP.GE.AND.EX P6, PT, R4, UR7, PT, P6 ;  /* 0x0000000704007c0c */ /* 0x000fe2000bfc6360 */
[----:B------:R-:W-:Y:S01]  /*8540*/  FMUL.FTZ R52, R52, UR10 ;  /* 0x0000000a34347c20 */ /* 0x000fe20008410000 */
[----:B------:R-:W-:Y:S01]  /*8550*/  ISETP.GE.AND.EX P1, PT, R29, UR7, PT, P1 ;  /* 0x000000071d007c0c */ /* 0x000fe2000bf26310 */
[--C-:B------:R-:W-:Y:S01]  /*8560*/  FFMA.FTZ R30, R20, R3, R22.reuse ;  /* 0x00000003141e7223 */ /* 0x100fe20000010016 */
[----:B------:R-:W-:Y:S01]  /*8570*/  ISETP.GE.AND.EX P2, PT, R26, UR7, PT, P2 ;  /* 0x000000071a007c0c */ /* 0x000fe2000bf46320 */
[C-C-:B------:R-:W-:Y:S01]  /*8580*/  FFMA.FTZ R24, R20.reuse, R9, R22.reuse ;  /* 0x0000000914187223 */ /* 0x140fe20000010016 */
[----:B------:R-:W-:Y:S01]  /*8590*/  ISETP.GE.AND.EX P3, PT, R15, UR7, PT, P3 ;  /* 0x000000070f007c0c */ /* 0x000fe2000bf66330 */
[--C-:B------:R-:W-:Y:S01]  /*85a0*/  FFMA.FTZ R28, R20, R5, R22.reuse ;  /* 0x00000005141c7223 */ /* 0x100fe20000010016 */
[----:B------:R-:W-:Y:S01]  /*85b0*/  ISETP.GE.AND.EX P4, PT, R12, UR7, PT, P4 ;  /* 0x000000070c007c0c */ /* 0x000fe2000bf86340 */
[C-C-:B------:R-:W-:Y:S01]  /*85c0*/  FFMA.FTZ R11, R20.reuse, R11, R22.reuse ;  /* 0x0000000b140b7223 */ /* 0x140fe20000010016 */
[C-C-:B------:R-:W-:Y:S01]  /*85d0*/  FFMA.FTZ R10, R20.reuse, R31, R22.reuse ;  /* 0x0000001f140a7223 */ /* 0x140fe20000010016 */
[C-C-:B------:R-:W-:Y:S01]  /*85e0*/  FFMA.FTZ R0, R20.reuse, R33, R22.reuse ;  /* 0x0000002114007223 */ /* 0x140fe20000010016 */
[C-C-:B------:R-:W-:Y:S01]  /*85f0*/  FFMA.FTZ R3, R20.reuse, R39, R22.reuse ;  /* 0x0000002714037223 */ /* 0x140fe20000010016 */
[C-C-:B------:R-:W-:Y:S01]  /*8600*/  FFMA.FTZ R8, R20.reuse, R41, R22.reuse ;  /* 0x0000002914087223 */ /* 0x140fe20000010016 */
[C-C-:B------:R-:W-:Y:S01]  /*8610*/  FFMA.FTZ R9, R20.reuse, R43, R22.reuse ;  /* 0x0000002b14097223 */ /* 0x140fe20000010016 */
[C---:B------:R-:W-:Y:S01]  /*8620*/  ISETP.GT.U32.OR P6, PT, R77.reuse, 0x2ff, P6 ;  /* 0x000002ff4d00780c */ /* 0x040fe200037c4470 */
[----:B------:R-:W-:Y:S01]  /*8630*/  FFMA.FTZ R20, R20, R51, R22 ;  /* 0x0000003314147223 */ /* 0x000fe20000010016 */
[C---:B------:R-:W-:Y:S01]  /*8640*/  ISETP.GT.U32.OR P1, PT, R77.reuse, 0x2ff, P1 ;  /* 0x000002ff4d00780c */ /* 0x040fe20000f24470 */
[----:B------:R-:W-:Y:S01]  /*8650*/  IMAD.U32 R48, R48, 0x10000, RZ ;  /* 0x0001000030307824 */ /* 0x000fe200078e00ff */
[----:B------:R-:W-:Y:S01]  /*8660*/  ISETP.GT.U32.OR P2, PT, R77, 0x2ff, P2 ;  /* 0x000002ff4d00780c */ /* 0x000fe20001744470 */
[----:B------:R-:W-:Y:S01]  /*8670*/  FADD.FTZ R49, R49, -UR5 ;  /* 0x8000000531317e21 */ /* 0x000fe20008010000 */
[----:B------:R-:W-:Y:S01]  /*8680*/  ISETP.GT.U32.OR P3, PT, R77, 0x2ff, P3 ;  /* 0x000002ff4d00780c */ /* 0x000fe20001f64470 */
[----:B------:R-:W-:Y:S01]  /*8690*/  FFMA.FTZ R31, R21, R52, R23 ;  /* 0x00000034151f7223 */ /* 0x000fe20000010017 */
[----:B------:R-:W-:-:S02]  /*86a0*/  ISETP.GT.U32.OR P4, PT, R77, 0x2ff, P4 ;  /* 0x000002ff4d00780c */ /* 0x000fc40002784470 */
        /* <DEDUP_REMOVED lines=12> */
.L_x_3289:
        /* <DEDUP_REMOVED lines=10> */
[----:B------:R-:W-:Y:S02]  /*8810*/  LEA R6, P6, R4, UR12, 0x1 ;  /* 0x0000000c04067c11 */ /* 0x000fe4000f8c08ff */
[----:B------:R-:W-:-:S04]  /*8820*/  IADD3 R7, R5, R7, RZ ;  /* 0x0000000705077210 */ /* 0x000fc80007ffe0ff */
[----:B------:R-:W-:-:S05]  /*8830*/  LEA.HI.X R7, R4, UR13, R7, 0x1, P6 ;  /* 0x0000000d04077c11 */ /* 0x000fca000b0f0c07 */
[----:B------:R0:W-:Y:S02]  /*8840*/  STG.E desc[UR14][R6.64], R31 ;  /* 0x0000001f06007986 */ /* 0x0001e4000c10190e */
.L_x_3291:
[----:B------:R-:W-:Y:S05]  /*8850*/  BSYNC B0 ;  /* 0x0000000000007941 */ /* 0x000fea0003800000 */
.L_x_3290:
[----:B------:R-:W-:Y:S01]  /*8860*/  FADD.FTZ R48, R48, -UR5 ;  /* 0x8000000530307e21 */ /* 0x000fe20008010000 */
[----:B------:R-:W-:Y:S01]  /*8870*/  FMUL.FTZ R4, R49, UR10 ;  /* 0x0000000a31047c20 */ /* 0x000fe20008410000 */
[----:B------:R-:W-:Y:S01]  /*8880*/  SHF.L.U32 R46, R46, 0x10, RZ ;  /* 0x000000102e2e7819 */ /* 0x000fe200000006ff */
[----:B------:R-:W-:Y:S01]  /*8890*/  FADD.FTZ R47, R47, -UR5 ;  /* 0x800000052f2f7e21 */ /* 0x000fe20008010000 */
[----:B------:R-:W-:Y:S01]  /*88a0*/  FMUL.FTZ R48, R48, UR10 ;  /* 0x0000000a30307c20 */ /* 0x000fe20008410000 */
[----:B0-----:R-:W-:Y:S01]  /*88b0*/  FFMA.FTZ R31, R21, R4, R23 ;  /* 0x00000004151f7223 */ /* 0x001fe20000010017 */
        /* <DEDUP_REMOVED lines=11> */
.L_x_3292:
        /* <DEDUP_REMOVED lines=10> */
[----:B------:R-:W-:Y:S02]  /*8a10*/  LEA R6, P1, R4, UR12, 0x1 ;  /* 0x0000000c04067c11 */ /* 0x000fe4000f8208ff */
[----:B------:R-:W-:-:S04]  /*8a20*/  IADD3 R27, R5, R27, RZ ;  /* 0x0000001b051b7210 */ /* 0x000fc80007ffe0ff */
[----:B------:R-:W-:-:S05]  /*8a30*/  LEA.HI.X R7, R4, UR13, R27, 0x1, P1 ;  /* 0x0000000d04077c11 */ /* 0x000fca00088f0c1b */
[----:B------:R0:W-:Y:S02]  /*8a40*/  STG.E desc[UR14][R6.64], R31 ;  /* 0x0000001f06007986 */ /* 0x0001e4000c10190e */
.L_x_3294:
[----:B------:R-:W-:Y:S05]  /*8a50*/  BSYNC B0 ;  /* 0x0000000000007941 */ /* 0x000fea0003800000 */
.L_x_3293:
        /* <DEDUP_REMOVED lines=14> */
.L_x_3295:
        /* <DEDUP_REMOVED lines=14> */
.L_x_3297:
[----:B------:R-:W-:Y:S05]  /*8c20*/  BSYNC B0 ;  /* 0x0000000000007941 */ /* 0x000fea0003800000 */
.L_x_3296:
[----:B------:R-:W-:Y:S01]  /*8c30*/  FMUL.FTZ R46, R46, UR10 ;  /* 0x0000000a2e2e7c20 */ /* 0x000fe20008410000 */
        /* <DEDUP_REMOVED lines=12> */
.L_x_3298:
        /* <DEDUP_REMOVED lines=9> */
[----:B------:R-:W-:-:S03]  /*8d90*/  ULDC.64 UR12, c[0x0][0x210] ;  /* 0x00008400000c7ab9 */ /* 0x000fc60000000a00 */
[----:B------:R-:W-:Y:S01]  /*8da0*/  IMAD.IADD R15, R5, 0x1, R15 ;  /* 0x00000001050f7824 */ /* 0x000fe200078e020f */
[----:B01----:R-:W-:-:S04]  /*8db0*/  LEA R6, P1, R4, UR12, 0x1 ;  /* 0x0000000c04067c11 */ /* 0x003fc8000f8208ff */
[----:B------:R-:W-:-:S05]  /*8dc0*/  LEA.HI.X R7, R4, UR13, R15, 0x1, P1 ;  /* 0x0000000d04077c11 */ /* 0x000fca00088f0c0f */
[----:B------:R2:W-:Y:S04]  /*8dd0*/  STG.E desc[UR14][R6.64], R11 ;  /* 0x0000000b06007986 */ /* 0x0005e8000c10190e */
.L_x_3300:
[----:B------:R-:W-:Y:S05]  /*8de0*/  BSYNC B0 ;  /* 0x0000000000007941 */ /* 0x000fea0003800000 */
.L_x_3299:
[----:B--2---:R-:W-:Y:S01]  /*8df0*/  FFMA.FTZ R11, R21, R46, R23 ;  /* 0x0000002e150b7223 */ /* 0x004fe20000010017 */
        /* <DEDUP_REMOVED lines=11> */
.L_x_3301:
        /* <DEDUP_REMOVED lines=14> */
.L_x_3303:
[----:B------:R-:W-:Y:S05]  /*8f90*/  BSYNC B0 ;  /* 0x0000000000007941 */ /* 0x000fea0003800000 */
.L_x_3302:
[----:B------:R-:W-:Y:S01]  /*8fa0*/  PRMT R4, R35, 0x7632, R4 ;  /* 0x0000763223047816 */ /* 0x000fe20000000004 */
[----:B------:R-:W-:Y:S01]  /*8fb0*/  VIADD R12, R2, 0x1e0 ;  /* 0x000001e0020c7836 */ /* 0x000fe20000000000 */
[----:B------:R-:W-:Y:S02]  /*8fc0*/  PRMT R10, R36, 0x7632, R10 ;  /* 0x00007632240a7816 */ /* 0x000fe4000000000a */
[----:B------:R-:W-:Y:S02]  /*8fd0*/  PRMT R22, R37, 0x7632, R22 ;  /* 0x0000763225167816 */ /* 0x000fe40000000016 */
        /* <DEDUP_REMOVED lines=8> */
[----:B--2---:R-:W-:Y:S01]  /*9060*/  IADD3 R11, R2, 0x1b0, RZ ;  /* 0x000001b0020b7810 */ /* 0x004fe20007ffe0ff */
[----:B-1----:R-:W-:Y:S01]  /*9070*/  FADD.FTZ R27, R22, -UR5 ;  /* 0x80000005161b7e21 */ /* 0x002fe20008010000 */
[C---:B------:R-:W-:Y:S01]  /*9080*/  IADD3 R25, R2.reuse, 0x1c0, RZ ;  /* 0x000001c002197810 */ /* 0x040fe20007ffe0ff */
[----:B------:R-:W-:Y:S01]  /*9090*/  FADD.FTZ R45, R45, -UR5 ;  /* 0x800000052d2d7e21 */ /* 0x000fe20008010000 */
[----:B------:R-:W-:Y:S01]  /*90a0*/  IADD3 R15, R2, 0x1d0, RZ ;  /* 0x000001d0020f7810 */ /* 0x000fe20007ffe0ff */
[----:B------:R-:W-:Y:S01]  /*90b0*/  FMUL.FTZ R44, R44, UR10 ;  /* 0x0000000a2c2c7c20 */ /* 0x000fe20008410000 */
[----:B0-----:R-:W-:Y:S01]  /*90c0*/  IADD3 R6, R2, 0x1f0, RZ ;  /* 0x000001f002067810 */ /* 0x001fe20007ffe0ff */
        /* <DEDUP_REMOVED lines=10> */
[C---:B------:R-:W-:Y:S01]  /*9170*/  FFMA.FTZ R27, R21.reuse, R10, R23 ;  /* 0x0000000a151b7223 */ /* 0x040fe20000010017 */
[----:B------:R-:W-:Y:S01]  /*9180*/  SHF.R.S32.HI R29, RZ, 0x1f, R11 ;  /* 0x0000001fff1d7819 */ /* 0x000fe2000001140b */
[C---:B------:R-:W-:Y:S01]  /*9190*/  FFMA.FTZ R22, R21.reuse, R22, R23 ;  /* 0x0000001615167223 */ /* 0x040fe20000010017 */
[----:B------:R-:W-:Y:S01]  /*91a0*/  SHF.R.S32.HI R26, RZ, 0x1f, R25 ;  /* 0x0000001fff1a7819 */ /* 0x000fe20000011419 */
[C---:B------:R-:W-:Y:S01]  /*91b0*/  FFMA.FTZ R13, R21.reuse, R30, R23 ;  /* 0x0000001e150d7223 */ /* 0x040fe20000010017 */
[----:B------:R-:W-:Y:S01]  /*91c0*/  SHF.R.S32.HI R24, RZ, 0x1f, R15 ;  /* 0x0000001fff187819 */ /* 0x000fe2000001140f */
[----:B------:R-:W-:Y:S01]  /*91d0*/  FFMA.FTZ R21, R21, R4, R23 ;  /* 0x0000000415157223 */ /* 0x000fe20000010017 */
[----:B------:R-:W-:-:S02]  /*91e0*/  SHF.R.S32.HI R14, RZ, 0x1f, R12 ;  /* 0x0000001fff0e7819 */ /* 0x000fc4000001140c */
[----:B------:R-:W-:Y:S02]  /*91f0*/  SHF.R.S32.HI R7, RZ, 0x1f, R6 ;  /* 0x0000001fff077819 */ /* 0x000fe40000011406 */
[----:B------:R-:W-:Y:S02]  /*9200*/  ISETP.GE.AND.EX P6, PT, R29, UR7, PT, P6 ;  /* 0x000000071d007c0c */ /* 0x000fe4000bfc6360 */
[----:B------:R-:W-:Y:S02]  /*9210*/  ISETP.GE.AND.EX P1, PT, R26, UR7, PT, P1 ;  /* 0x000000071a007c0c */ /* 0x000fe4000bf26310 */
[----:B------:R-:W-:Y:S02]  /*9220*/  ISETP.GE.AND.EX P2, PT, R24, UR7, PT, P2 ;  /* 0x0000000718007c0c */ /* 0x000fe4000bf46320 */
[----:B------:R-:W-:Y:S02]  /*9230*/  ISETP.GE.AND.EX P3, PT, R14, UR7, PT, P3 ;  /* 0x000000070e007c0c */ /* 0x000fe4000bf66330 */
[----:B------:R-:W-:-:S02]  /*9240*/  ISETP.GE.AND.EX P4, PT, R7, UR7, PT, P4 ;  /* 0x0000000707007c0c */ /* 0x000fc4000bf86340 */
[C---:B------:R-:W-:Y:S02]  /*9250*/  ISETP.GT.U32.OR P6, PT, R77.reuse, 0x2ff, P6 ;  /* 0x000002ff4d00780c */ /* 0x040fe400037c4470 */
[C---:B------:R-:W-:Y:S02]  /*9260*/  ISETP.GT.U32.OR P1, PT, R77.reuse, 0x2ff, P1 ;  /* 0x000002ff4d00780c */ /* 0x040fe40000f24470 */
[C---:B------:R-:W-:Y:S02]  /*9270*/  ISETP.GT.U32.OR P2, PT, R77.reuse, 0x2ff, P2 ;  /* 0x000002ff4d00780c */ /* 0x040fe40001744470 */
        /* <DEDUP_REMOVED lines=13> */
.L_x_3304:
        /* <DEDUP_REMOVED lines=14> */
.L_x_3306:
[----:B------:R-:W-:Y:S05]  /*9430*/  BSYNC B0 ;  /* 0x0000000000007941 */ /* 0x000fea0003800000 */
.L_x_3305:
[----:B------:R-:W-:Y:S05]  /*9440*/  @!P5 BRA `(.L_x_3307) ;  /* 0x000000000028d947 */ /* 0x000fea0003800000 */
        /* <DEDUP_REMOVED lines=10> */
.L_x_3307:
        /* <DEDUP_REMOVED lines=14> */
.L_x_3309:
[----:B------:R-:W-:Y:S05]  /*95d0*/  BSYNC B0 ;  /* 0x0000000000007941 */ /* 0x000fea0003800000 */
.L_x_3308:
[----:B------:R-:W-:Y:S05]  /*95e0*/  @!P5 BRA `(.L_x_3310) ;  /* 0x000000000028d947 */ /* 0x000fea0003800000 */
[----:B------:R-:W-:Y:S01]  /*95f0*/  FMUL.FTZ R0, R8, -1.4426950216293334961 ;  /* 0xbfb8aa3b08007820 */ /* 0x000fe20000410000 */
[----:B------:R-:W-:-:S05]  /*9600*/  FMUL.FTZ R4, R27, -1.4426950216293334961 ;  /* 0xbfb8aa3b1b047820 */ /* 0x000fca0000410000 */
[----:B------:R-:W1:Y:S08]  /*9610*/  MUFU.EX2 R0, R0 ;  /* 0x0000000000007308 */ /* 0x000e700000000800 */
[----:B------:R-:W2:Y:S01]  /*9620*/  MUFU.EX2 R4, R4 ;  /* 0x0000000400047308 */ /* 0x000ea20000000800 */
[----:B-1----:R-:W-:-:S07]  /*9630*/  FADD.FTZ R3, R0, 1 ;  /* 0x3f80000000037421 */ /* 0x002fce0000010000 */
[----:B------:R-:W1:Y:S01]  /*9640*/  MUFU.RCP R3, R3 ;  /* 0x0000000300037308 */ /* 0x000e620000001000 */
[----:B--2---:R-:W-:-:S07]  /*9650*/  FADD.FTZ R5, R4, 1 ;  /* 0x3f80000004057421 */ /* 0x004fce0000010000 */
[----:B0-----:R-:W0:Y:S01]  /*9660*/  MUFU.RCP R10, R5 ;  /* 0x00000005000a7308 */ /* 0x001e220000001000 */
[----:B-1----:R-:W-:Y:S01]  /*9670*/  FMUL.FTZ R8, R8, R3 ;  /* 0x0000000308087220 */ /* 0x002fe20000410000 */
[----:B0-----:R-:W-:-:S07]  /*9680*/  FMUL.FTZ R27, R27, R10 ;  /* 0x0000000a1b1b7220 */ /* 0x001fce0000410000 */
.L_x_3310:
[----:B------:R-:W-:Y:S04]  /*9690*/  BSSY B0, `(.L_x_3311) ;  /* 0x000000e000007945 */ /* 0x000fe80003800000 */
[----:B------:R-:W-:Y:S05]  /*96a0*/  @P2 BRA `(.L_x_3312) ;  /* 0x0000000000302947 */ /* 0x000fea0003800000 */
[----:B------:R-:W-:Y:S01]  /*96b0*/  ULDC.64 UR6, c[0x0][0x270] ;  /* 0x00009c0000067ab9 */ /* 0x000fe20000000a00 */
[----:B------:R-:W-:Y:S01]  /*96c0*/  MOV R4, R16 ;  /* 0x0000001000047202 */ /* 0x000fe20000000f00 */
[----:B------:R-:W-:Y:S01]  /*96d0*/  IMAD.MOV.U32 R5, RZ, RZ, R19 ;  /* 0x000000ffff057224 */ /* 0x000fe200078e0013 */
[----:B------:R-:W-:Y:S01]  /*96e0*/  F2FP.BF16.F32.PACK_AB R27, R27, R8 ;  /* 0x000000081b1b723e */ /* 0x000fe200000010ff */
[----:B------:R-:W-:Y:S02]  /*96f0*/  IMAD R24, R24, UR6, RZ ;  /* 0x0000000618187c24 */ /* 0x000fe4000f8e02ff */
[----:B01----:R-:W-:-:S04]  /*9700*/  IMAD.WIDE.U32 R10, R15, UR6, R4 ;  /* 0x000000060f0a7c25 */ /* 0x003fc8000f8e0004 */
[----:B------:R-:W-:Y:S01]  /*9710*/  IMAD R15, R15, UR7, R24 ;  /* 0x000000070f0f7c24 */ /* 0x000fe2000f8e0218 */
[----:B------:R-:W-:Y:S02]  /*9720*/  ULDC.64 UR6, c[0x0][0x210] ;  /* 0x0000840000067ab9 */ /* 0x000fe40000000a00 */
[----:B------:R-:W-:Y:S02]  /*9730*/  LEA R4, P1, R10, UR6, 0x1 ;  /* 0x000000060a047c11 */ /* 0x000fe4000f8208ff */
[----:B------:R-:W-:-:S04]  /*9740*/  IADD3 R15, R11, R15, RZ ;  /* 0x0000000f0b0f7210 */ /* 0x000fc80007ffe0ff */
[----:B------:R-:W-:-:S05]  /*9750*/  LEA.HI.X R5, R10, UR7, R15, 0x1, P1 ;  /* 0x000000070a057c11 */ /* 0x000fca00088f0c0f */
[----:B------:R2:W-:Y:S02]  /*9760*/  STG.E desc[UR14][R4.64], R27 ;  /* 0x0000001b04007986 */ /* 0x0005e4000c10190e */
.L_x_3312:
[----:B------:R-:W-:Y:S05]  /*9770*/  BSYNC B0 ;  /* 0x0000000000007941 */ /* 0x000fea0003800000 */
.L_x_3311:
[----:B------:R-:W-:Y:S05]  /*9780*/  @!P5 BRA `(.L_x_3313) ;  /* 0x000000000028d947 */ /* 0x000fea0003800000 */
[----:B------:R-:W-:Y:S01]  /*9790*/  FMUL.FTZ R0, R9, -1.4426950216293334961 ;  /* 0xbfb8aa3b09007820 */ /* 0x000fe20000410000 */
[----:B--2---:R-:W-:-:S05]  /*97a0*/  FMUL.FTZ R5, R22, -1.4426950216293334961 ;  /* 0xbfb8aa3b16057820 */ /* 0x004fca0000410000 */
        /* <DEDUP_REMOVED lines=8> */
.L_x_3313:
[----:B------:R-:W-:Y:S04]  /*9830*/  BSSY B0, `(.L_x_3314) ;  /* 0x000000e000007945 */ /* 0x000fe80003800000 */
[----:B------:R-:W-:Y:S05]  /*9840*/  @P3 BRA `(.L_x_3315) ;  /* 0x0000000000303947 */ /* 0x000fea0003800000 */
[----:B------:R-:W-:Y:S01]  /*9850*/  ULDC.64 UR6, c[0x0][0x270] ;  /* 0x00009c0000067ab9 */ /* 0x000fe20000000a00 */
[----:B--2---:R-:W-:Y:S01]  /*9860*/  MOV R4, R16 ;  /* 0x0000001000047202 */ /* 0x004fe20000000f00 */
[----:B-1----:R-:W-:Y:S01]  /*9870*/  IMAD R3, R14, UR6, RZ ;  /* 0x000000060e037c24 */ /* 0x002fe2000f8e02ff */
[----:B------:R-:W-:Y:S02]  /*9880*/  MOV R5, R19 ;  /* 0x0000001300057202 */ /* 0x000fe40000000f00 */
[----:B------:R-:W-:Y:S01]  /*9890*/  F2FP.BF16.F32.PACK_AB R9, R22, R9 ;  /* 0x000000091609723e */ /* 0x000fe200000010ff */
[C---:B------:R-:W-:Y:S02]  /*98a0*/  IMAD R3, R12.reuse, UR7, R3 ;  /* 0x000000070c037c24 */ /* 0x040fe4000f8e0203 */
[----:B0-----:R-:W-:Y:S01]  /*98b0*/  IMAD.WIDE.U32 R10, R12, UR6, R4 ;  /* 0x000000060c0a7c25 */ /* 0x001fe2000f8e0004 */
[----:B------:R-:W-:Y:S02]  /*98c0*/  ULDC.64 UR6, c[0x0][0x210] ;  /* 0x0000840000067ab9 */ /* 0x000fe40000000a00 */
[----:B------:R-:W-:-:S02]  /*98d0*/  LEA R4, P1, R10, UR6, 0x1 ;  /* 0x000000060a047c11 */ /* 0x000fc4000f8208ff */
[----:B------:R-:W-:-:S04]  /*98e0*/  IADD3 R3, R11, R3, RZ ;  /* 0x000000030b037210 */ /* 0x000fc80007ffe0ff */
[----:B------:R-:W-:-:S05]  /*98f0*/  LEA.HI.X R5, R10, UR7, R3, 0x1, P1 ;  /* 0x000000070a057c11 */ /* 0x000fca00088f0c03 */
[----:B------:R3:W-:Y:S02]  /*9900*/  STG.E desc[UR14][R4.64], R9 ;  /* 0x0000000904007986 */ /* 0x0007e4000c10190e */
.L_x_3315:
[----:B------:R-:W-:Y:S05]  /*9910*/  BSYNC B0 ;  /* 0x0000000000007941 */ /* 0x000fea0003800000 */
.L_x_3314:
[----:B------:R-:W-:Y:S05]  /*9920*/  @!P5 BRA `(.L_x_3316) ;  /* 0x000000000028d947 */ /* 0x000fea0003800000 */
[----:B------:R-:W-:Y:S01]  /*9930*/  FMUL.FTZ R0, R20, -1.4426950216293334961 ;  /* 0xbfb8aa3b14007820 */ /* 0x000fe20000410000 */
[----:B--23--:R-:W-:-:S05]  /*9940*/  FMUL.FTZ R4, R13, -1.4426950216293334961 ;  /* 0xbfb8aa3b0d047820 */ /* 0x00cfca0000410000 */
[----:B------:R-:W1:Y:S08]  /*9950*/  MUFU.EX2 R0, R0 ;  /* 0x0000000000007308 */ /* 0x000e700000000800 */
[----:B------:R-:W2:Y:S01]  /*9960*/  MUFU.EX2 R4, R4 ;  /* 0x0000000400047308 */ /* 0x000ea20000000800 */
[----:B-1----:R-:W-:-:S07]  /*9970*/  FADD.FTZ R3, R0, 1 ;  /* 0x3f80000000037421 */ /* 0x002fce0000010000 */
[----:B------:R-:W1:Y:S01]  /*9980*/  MUFU.RCP R3, R3 ;  /* 0x0000000300037308 */ /* 0x000e620000001000 */
[----:B--2---:R-:W-:-:S07]  /*9990*/  FADD.FTZ R5, R4, 1 ;  /* 0x3f80000004057421 */ /* 0x004fce0000010000 */
[----:B------:R-:W2:Y:S01]  /*99a0*/  MUFU.RCP R8, R5 ;  /* 0x0000000500087308 */ /* 0x000ea20000001000 */
[----:B-1----:R-:W-:Y:S01]  /*99b0*/  FMUL.FTZ R20, R20, R3 ;  /* 0x0000000314147220 */ /* 0x002fe20000410000 */
[----:B--2---:R-:W-:-:S07]  /*99c0*/  FMUL.FTZ R13, R13, R8 ;  /* 0x000000080d0d7220 */ /* 0x004fce0000410000 */
.L_x_3316:
        /* <DEDUP_REMOVED lines=9> */
[----:B--23--:R-:W-:Y:S02]  /*9a60*/  LEA R4, P1, R16, UR6, 0x1 ;  /* 0x0000000610047c11 */ /* 0x00cfe4000f8208ff */
[----:B------:R-:W-:-:S04]  /*9a70*/  IADD3 R7, R17, R7, RZ ;  /* 0x0000000711077210 */ /* 0x000fc80007ffe0ff */
[----:B------:R-:W-:-:S05]  /*9a80*/  LEA.HI.X R5, R16, UR7, R7, 0x1, P1 ;  /* 0x0000000710057c11 */ /* 0x000fca00088f0c07 */
[----:B------:R4:W-:Y:S02]  /*9a90*/  STG.E desc[UR14][R4.64], R13 ;  /* 0x0000000d04007986 */ /* 0x0009e4000c10190e */
.L_x_3318:
[----:B------:R-:W-:Y:S05]  /*9aa0*/  BSYNC B0 ;  /* 0x0000000000007941 */ /* 0x000fea0003800000 */
.L_x_3317:
[----:B------:R-:W-:Y:S01]  /*9ab0*/  ULDC UR5, c[0x0][0x10] ;  /* 0x0000040000057ab9 */ /* 0x000fe20000000800 */
[----:B------:R-:W-:Y:S02]  /*9ac0*/  UIADD3 UR4, UR4, 0x1, URZ ;  /* 0x0000000104047890 */ /* 0x000fe4000fffe03f */
[----:B------:R-:W-:-:S04]  /*9ad0*/  UIADD3 UR9, UR5, UR9, URZ ;  /* 0x0000000905097290 */ /* 0x000fc8000fffe03f */
[----:B------:R-:W-:-:S06]  /*9ae0*/  UISETP.GE.AND UP0, UPT, UR9, UR8, UPT ;  /* 0x000000080900728c */ /* 0x000fcc000bf06270 */
[----:B------:R-:W-:-:S13]  /*9af0*/  PLOP3.LUT P1, PT, PT, PT, UP0, 0x80, 0x0 ;  /* 0x000000000000781c */ /* 0x000fda0003f2f008 */
[----:B------:R-:W-:Y:S05]  /*9b00*/  @!P1 BRA `(.L_x_3319) ;  /* 0xffffff6400d09947 */ /* 0x000fea000383ffff */
[----:B------:R-:W-:Y:S05]  /*9b10*/  EXIT ;  /* 0x000000000000794d */ /* 0x000fea0003800000 */
.L_x_3320:
        /* <DEDUP_REMOVED lines=14> */
.L_x_5153:


//--------------------- .text._Z35group_norm_nhwc_fwd_one_pass_kernelI11Bf16IOBf16WLi64ELi96ELi768EEv26Group_norm_nhwc_fwd_params --------------------------
	.section	.text._Z35group_norm_nhwc_fwd_one_pass_kernelI11Bf16IOBf16WLi64ELi96ELi768EEv26Group_norm_nhwc_fwd_params,"ax",@progbits
	.align	128
        .global         _Z35group_norm_nhwc_fwd_one_pass_kernelI11Bf16IOBf16WLi64ELi96ELi768EEv26Group_norm_nhwc_fwd_params
        .type           _Z35group_norm_nhwc_fwd_one_pass_kernelI11Bf16IOBf16WLi64ELi96ELi768EEv26Group_norm_nhwc_fwd_params,@function
        .size           _Z35group_norm_nhwc_fwd_one_pass_kernelI11Bf16IOBf16WLi64ELi96ELi768EEv26Group_norm_nhwc_fwd_params,(.L_x_5154 - _Z35group_norm_nhwc_fwd_one_pass_kernelI11Bf16IOBf16WLi64ELi96ELi768EEv26Group_norm_nhwc_fwd_params)
        .other          _Z35group_norm_nhwc_fwd_one_pass_kernelI11Bf16IOBf16WLi64ELi96ELi768EEv26Group_norm_nhwc_fwd_params,@"STO_CUDA_ENTRY STV_DEFAULT"
_Z35group_norm_nhwc_fwd_one_pass_kernelI11Bf16IOBf16WLi64ELi96ELi768EEv26Group_norm_nhwc_fwd_params:
.text._Z35group_norm_nhwc_fwd_one_pass_kernelI11Bf16IOBf16WLi64ELi96ELi768EEv26Group_norm_nhwc_fwd_params:
        /* <DEDUP_REMOVED lines=34> */
.L_x_3342:
[----:B0-----:R-:W0:Y:S01]  /*0220*/  LDC R12, c[0x0][0x288] ;  /* 0x0000a200ff0c7b82 */ /* 0x001e220000000800 */
[----:B------:R-:W-:Y:S01]  /*0230*/  ULDC.64 UR14, c[0x0][0x278] ;  /* 0x00009e00000e7ab9 */ /* 0x000fe20000000a00 */
[----:B-1----:R-:W-:Y:S01]  /*0240*/  SHF.R.S32.HI R17, RZ, 0x1f, R29 ;  /* 0x0000001fff117819 */ /* 0x002fe2000001141d */
[----:B------:R-:W-:Y:S01]  /*0250*/  ULDC.64 UR12, c[0x0][0x280] ;  /* 0x0000a000000c7ab9 */ /* 0x000fe20000000a00 */
[----:B------:R-:W-:Y:S02]  /*0260*/  SHF.R.S32.HI R13, RZ, 0x1f, R33 ;  /* 0x0000001fff0d7819 */ /* 0x000fe40000011421 */
[----:B------:R-:W-:Y:S02]  /*0270*/  SHF.R.S32.HI R19, RZ, 0x1f, R27 ;  /* 0x0000001fff137819 */ /* 0x000fe4000001141b */
[----:B--2---:R-:W1:Y:S01]  /*0280*/  @P0 LDC.64 R10, c[0x0][0x270] ;  /* 0x00009c00ff0a0b82 */ /* 0x004e620000000a00 */
        /* <DEDUP_REMOVED lines=216> */
.L_x_3322:
[----:B------:R-:W-:Y:S05]  /*1010*/  BSYNC B0 ;  /* 0x0000000000007941 */ /* 0x000fea0003800000 */
.L_x_3321:
        /* <DEDUP_REMOVED lines=29> */
.L_x_3325:
[----:B-1----:R-:W2:Y:S04]  /*11f0*/  LDG.E.STRONG.GPU R10, desc[UR8][R8.64] ;  /* 0x00000008080a7981 */ /* 0x002ea8000c1ef900 */
[----:B--2---:R-:W-:Y:S01]  /*1200*/  CCTL.IVALL ;  /* 0x00000000ff00798f */ /* 0x004fe20002000000 */
[----:B------:R-:W-:Y:S05]  /*1210*/  YIELD ;  /* 0x0000000000007946 */ /* 0x000fea0003800000 */
[----:B------:R-:W-:-:S13]  /*1220*/  ISETP.NE.AND P1, PT, R10, R13, PT ;  /* 0x0000000d0a00720c */ /* 0x000fda0003f25270 */
[----:B------:R-:W-:Y:S05]  /*1230*/  @P1 BRA `(.L_x_3325) ;  /* 0xfffffffc00ec1947 */ /* 0x000fea000383ffff */
.L_x_3324:
        /* <DEDUP_REMOVED lines=11> */
.L_x_3327:
        /* <DEDUP_REMOVED lines=63> */
.L_x_3326:
        /* <DEDUP_REMOVED lines=19> */
.L_x_3329:
[----:B------:R-:W-:Y:S05]  /*1810*/  BSYNC B0 ;  /* 0x0000000000007941 */ /* 0x000fea0003800000 */
.L_x_3328:
        /* <DEDUP_REMOVED lines=32> */
.L_x_3323:
        /* <DEDUP_REMOVED lines=8> */
[----:B------:R-:W3:Y:S08]  /*1aa0*/  LDC.64 R12, c[0x0][0x228] ;  /* 0x00008a00ff0c7b82 */ /* 0x000ef00000000a00 */
[----:B-1----:R-:W1:Y:S08]  /*1ab0*/  LDC.64 R10, c[0x0][0x230] ;  /* 0x00008c00ff0a7b82 */ /* 0x002e700000000a00 */
[----:B------:R-:W4:Y:S01]  /*1ac0*/  @!P1 LDC.64 R14, c[0x0][0x218] ;  /* 0x00008600ff0e9b82 */ /* 0x000f220000000a00 */
[----:B--2---:R-:W-:-:S03]  /*1ad0*/  ULEA UR5, UR6, UR5, 0x18 ;  /* 0x0000000506057291 */ /* 0x004fc6000f8ec03f */
[----:B------:R-:W-:Y:S02]  /*1ae0*/  ULDC UR6, c[0x0][0x2a4] ;  /* 0x0000a90000067ab9 */ /* 0x000fe40000000800 */
[----:B------:R-:W-:Y:S01]  /*1af0*/  @!P1 FMUL.FTZ R9, R21, UR6 ;  /* 0x0000000615099c20 */ /* 0x000fe20008410000 */
[----:B------:R-:W-:Y:S01]  /*1b00*/  @!P1 FMUL.FTZ R8, R20, UR6 ;  /* 0x0000000614089c20 */ /* 0x000fe20008410000 */
[C---:B---3--:R-:W-:Y:S02]  /*1b10*/  IMAD.WIDE R12, R19.reuse, 0x2, R12 ;  /* 0x00000002130c7825 */ /* 0x048fe400078e020c */
[----:B------:R-:W-:Y:S02]  /*1b20*/  @!P2 STS.64 [UR5+0xe0], R20 ;  /* 0x0000e014ff00a988 */ /* 0x000fe40008000a05 */
[----:B-1----:R-:W-:-:S04]  /*1b30*/  IMAD.WIDE R18, R19, 0x2, R10 ;  /* 0x0000000213127825 */ /* 0x002fc800078e020a */
[----:B----4-:R-:W-:-:S05]  /*1b40*/  @!P1 IMAD.WIDE R14, R31, 0x8, R14 ;  /* 0x000000081f0e9825 */ /* 0x010fca00078e020e */
[----:B------:R1:W-:Y:S01]  /*1b50*/  @!P1 STG.E.64 desc[UR8][R14.64], R8 ;  /* 0x000000080e009986 */ /* 0x0003e2000c101b08 */
[----:B------:R-:W-:Y:S06]  /*1b60*/  BAR.SYNC.DEFER_BLOCKING 0x0 ;  /* 0x0000000000007b1d */ /* 0x000fec0000010000 */
[----:B------:R-:W2:Y:S04]  /*1b70*/  LDG.E.U16 R17, desc[UR8][R12.64+0x2] ;  /* 0x000002080c117981 */ /* 0x000ea8000c1e1500 */
[----:B------:R-:W3:Y:S04]  /*1b80*/  LDG.E.U16 R22, desc[UR8][R18.64+0x2] ;  /* 0x0000020812167981 */ /* 0x000ee8000c1e1500 */
[----:B------:R4:W5:Y:S04]  /*1b90*/  LDG.E.U16 R23, desc[UR8][R12.64] ;  /* 0x000000080c177981 */ /* 0x000968000c1e1500 */
[----:B------:R0:W5:Y:S01]  /*1ba0*/  LDG.E.U16 R32, desc[UR8][R18.64] ;  /* 0x0000000812207981 */ /* 0x000162000c1e1500 */
[----:B-1----:R-:W-:-:S02]  /*1bb0*/  PRMT R15, R6, 0x7632, R15 ;  /* 0x00007632060f7816 */ /* 0x002fc4000000000f */
[----:B------:R-:W-:Y:S01]  /*1bc0*/  ISETP.NE.AND P4, PT, RZ, UR10, PT ;  /* 0x0000000aff007c0c */ /* 0x000fe2000bf85270 */
[----:B------:R-:W1:Y:S01]  /*1bd0*/  LDS.64 R10, [UR5+0xe0] ;  /* 0x0000e005ff0a7984 */ /* 0x000e620008000a00 */
[----:B------:R-:W-:Y:S02]  /*1be0*/  SHF.L.U32 R15, R15, 0x10, RZ ;  /* 0x000000100f0f7819 */ /* 0x000fe400000006ff */
[C---:B----4-:R-:W-:Y:S02]  /*1bf0*/  PRMT R13, R24.reuse, 0x7632, R13 ;  /* 0x00007632180d7816 */ /* 0x050fe4000000000d */
[----:B0-----:R-:W-:Y:S02]  /*1c00*/  SHF.L.U32 R21, R24, 0x10, RZ ;  /* 0x0000001018157819 */ /* 0x001fe400000006ff */
[----:B------:R-:W-:Y:S02]  /*1c10*/  PRMT R19, R7, 0x7632, R19 ;  /* 0x0000763207137816 */ /* 0x000fe40000000013 */
[----:B------:R-:W-:-:S02]  /*1c20*/  SHF.L.U32 R13, R13, 0x10, RZ ;  /* 0x000000100d0d7819 */ /* 0x000fc400000006ff */
[----:B------:R-:W-:Y:S02]  /*1c30*/  SHF.L.U32 R19, R19, 0x10, RZ ;  /* 0x0000001013137819 */ /* 0x000fe400000006ff */
[----:B------:R-:W-:Y:S02]  /*1c40*/  SHF.L.U32 R18, R6, 0x10, RZ ;  /* 0x0000001006127819 */ /* 0x000fe400000006ff */
[----:B------:R-:W-:Y:S02]  /*1c50*/  SHF.L.U32 R7, R7, 0x10, RZ ;  /* 0x0000001007077819 */ /* 0x000fe400000006ff */
[----:B------:R-:W-:Y:S02]  /*1c60*/  SHF.L.U32 R5, R5, 0x10, RZ ;  /* 0x0000001005057819 */ /* 0x000fe400000006ff */
[----:B------:R-:W-:Y:S02]  /*1c70*/  ISETP.GE.U32.AND P2, PT, R29, UR12, PT ;  /* 0x0000000c1d007c0c */ /* 0x000fe4000bf46070 */
[----:B------:R-:W-:Y:S01]  /*1c80*/  ISETP.GE.U32.AND P3, PT, R28, UR12, PT ;  /* 0x0000000c1c007c0c */ /* 0x000fe2000bf66070 */
[----:B-1----:R-:W-:-:S04]  /*1c90*/  FMUL.FTZ R4, R10, UR6 ;  /* 0x000000060a047c20 */ /* 0x002fc80008410000 */
[C---:B------:R-:W-:Y:S01]  /*1ca0*/  FMUL.FTZ R10, R4.reuse, R4 ;  /* 0x00000004040a7220 */ /* 0x040fe20000410000 */
[C---:B------:R-:W-:Y:S01]  /*1cb0*/  FADD.FTZ R12, -R4.reuse, R15 ;  /* 0x0000000f040c7221 */ /* 0x040fe20000010100 */
[C---:B------:R-:W-:Y:S01]  /*1cc0*/  FADD.FTZ R20, -R4.reuse, R13 ;  /* 0x0000000d04147221 */ /* 0x040fe20000010100 */
[----:B------:R-:W-:Y:S01]  /*1cd0*/  FADD.FTZ R14, -R4, R19 ;  /* 0x00000013040e7221 */ /* 0x000fe20000010100 */
[----:B------:R-:W-:Y:S01]  /*1ce0*/  FFMA.FTZ R10, R11, UR6, -R10 ;  /* 0x000000060b0a7c23 */ /* 0x000fe2000801080a */
[----:B------:R-:W-:Y:S01]  /*1cf0*/  SHF.L.U32 R11, R16, 0x10, RZ ;  /* 0x00000010100b7819 */ /* 0x000fe200000006ff */
[--C-:B------:R-:W-:Y:S01]  /*1d00*/  FADD.FTZ R18, R18, -R4.reuse ;  /* 0x8000000412127221 */ /* 0x100fe20000010000 */
[--C-:B------:R-:W-:Y:S01]  /*1d10*/  FADD.FTZ R8, R21, -R4.reuse ;  /* 0x8000000415087221 */ /* 0x100fe20000010000 */
[----:B------:R-:W-:Y:S01]  /*1d20*/  FADD.FTZ R16, R7, -R4 ;  /* 0x8000000407107221 */ /* 0x000fe20000010000 */
[----:B------:R-:W-:Y:S01]  /*1d30*/  FSETP.GTU.FTZ.AND P1, PT, R10, RZ, PT ;  /* 0x000000ff0a00720b */ /* 0x000fe20003f3c000 */
[----:B------:R-:W-:Y:S01]  /*1d40*/  FADD.FTZ R6, -R4, R11 ;  /* 0x0000000b04067221 */ /* 0x000fe20000010100 */
[----:B------:R-:W-:-:S02]  /*1d50*/  SHF.R.S32.HI R15, RZ, 0x1f, R29 ;  /* 0x0000001fff0f7819 */ /* 0x000fc4000001141d */
[----:B------:R-:W-:Y:S02]  /*1d60*/  SHF.R.S32.HI R13, RZ, 0x1f, R28 ;  /* 0x0000001fff0d7819 */ /* 0x000fe4000001141c */
[----:B------:R-:W-:Y:S02]  /*1d70*/  ISETP.GE.AND.EX P2, PT, R15, UR13, PT, P2 ;  /* 0x0000000d0f007c0c */ /* 0x000fe4000bf46320 */
[----:B------:R-:W-:Y:S02]  /*1d80*/  ISETP.GE.AND.EX P3, PT, R13, UR13, PT, P3 ;  /* 0x0000000d0d007c0c */ /* 0x000fe4000bf66330 */
[C---:B------:R-:W-:Y:S02]  /*1d90*/  ISETP.GT.U32.OR P2, PT, R0.reuse, 0x2ff, P2 ;  /* 0x000002ff0000780c */ /* 0x040fe40001744470 */
[----:B------:R-:W-:Y:S01]  /*1da0*/  ISETP.GT.U32.OR P3, PT, R0, 0x2ff, P3 ;  /* 0x000002ff0000780c */ /* 0x000fe20001f64470 */
[----:B------:R-:W0:Y:S02]  /*1db0*/  @P1 LDC R9, c[0x0][0x238] ;  /* 0x00008e00ff091b82 */ /* 0x000e240000000800 */
[----:B0-----:R-:W-:Y:S01]  /*1dc0*/  @P1 FADD.FTZ R10, R10, R9 ;  /* 0x000000090a0a1221 */ /* 0x001fe20000010000 */
[----:B------:R-:W-:-:S06]  /*1dd0*/  MOV R9, 0x3f800000 ;  /* 0x3f80000000097802 */ /* 0x000fcc0000000f00 */
[----:B------:R0:W1:Y:S01]  /*1de0*/  @P1 MUFU.RSQ R9, R10 ;  /* 0x0000000a00091308 */ /* 0x0000620000001400 */
[----:B------:R-:W-:Y:S01]  /*1df0*/  ISETP.GE.U32.AND P1, PT, R27, UR12, PT ;  /* 0x0000000c1b007c0c */ /* 0x000fe2000bf26070 */
[----:B0-----:R-:W-:Y:S01]  /*1e00*/  FADD.FTZ R10, R5, -R4 ;  /* 0x80000004050a7221 */ /* 0x001fe20000010000 */
[----:B------:R-:W-:-:S04]  /*1e10*/  SHF.R.S32.HI R4, RZ, 0x1f, R27 ;  /* 0x0000001fff047819 */ /* 0x000fc8000001141b */
[----:B------:R-:W-:Y:S01]  /*1e20*/  ISETP.GE.AND.EX P1, PT, R4, UR13, PT, P1 ;  /* 0x0000000d04007c0c */ /* 0x000fe2000bf26310 */
        /* <DEDUP_REMOVED lines=8> */
[----:B------:R-:W-:Y:S02]  /*1eb0*/  ISETP.GT.U32.OR P1, PT, R0, 0x2ff, P1 ;  /* 0x000002ff0000780c */ /* 0x000fe40000f24470 */
[----:B--2---:R-:W-:-:S02]  /*1ec0*/  SHF.L.U32 R17, R17, 0x10, RZ ;  /* 0x0000001011117819 */ /* 0x004fc400000006ff */
[----:B---3--:R-:W-:Y:S02]  /*1ed0*/  SHF.L.U32 R22, R22, 0x10, RZ ;  /* 0x0000001016167819 */ /* 0x008fe400000006ff */
[----:B-----5:R-:W-:-:S03]  /*1ee0*/  SHF.L.U32 R23, R23, 0x10, RZ ;  /* 0x0000001017177819 */ /* 0x020fc600000006ff */
[C-C-:B------:R-:W-:Y:S01]  /*1ef0*/  FFMA.FTZ R14, R17.reuse, R5, R22.reuse ;  /* 0x00000005110e7223 */ /* 0x140fe20000010016 */
[C-C-:B------:R-:W-:Y:S01]  /*1f00*/  FFMA.FTZ R16, R17.reuse, R20, R22.reuse ;  /* 0x0000001411107223 */ /* 0x140fe20000010016 */
[C-C-:B------:R-:W-:Y:S01]  /*1f10*/  FFMA.FTZ R5, R17.reuse, R11, R22.reuse ;  /* 0x0000000b11057223 */ /* 0x140fe20000010016 */
[----:B------:R-:W-:Y:S01]  /*1f20*/  SHF.L.U32 R19, R32, 0x10, RZ ;  /* 0x0000001020137819 */ /* 0x000fe200000006ff */
[----:B------:R-:W-:-:S04]  /*1f30*/  FFMA.FTZ R6, R17, R6, R22 ;  /* 0x0000000611067223 */ /* 0x000fc80000010016 */
        /* <DEDUP_REMOVED lines=15> */
.L_x_3330:
        /* <DEDUP_REMOVED lines=14> */
.L_x_3332:
[----:B------:R-:W-:Y:S05]  /*2110*/  BSYNC B0 ;  /* 0x0000000000007941 */ /* 0x000fea0003800000 */
.L_x_3331:
[----:B------:R-:W-:Y:S05]  /*2120*/  @!P4 BRA `(.L_x_3333) ;  /* 0x000000000028c947 */ /* 0x000fea0003800000 */
        /* <DEDUP_REMOVED lines=10> */
.L_x_3333:
        /* <DEDUP_REMOVED lines=14> */
.L_x_3335:
[----:B------:R-:W-:Y:S05]  /*22b0*/  BSYNC B0 ;  /* 0x0000000000007941 */ /* 0x000fea0003800000 */
.L_x_3334:
[----:B------:R-:W-:Y:S05]  /*22c0*/  @!P4 BRA `(.L_x_3336) ;  /* 0x000000000028c947 */ /* 0x000fea0003800000 */
        /* <DEDUP_REMOVED lines=10> */
.L_x_3336:
        /* <DEDUP_REMOVED lines=14> */
.L_x_3338:
[----:B------:R-:W-:Y:S05]  /*2450*/  BSYNC B0 ;  /* 0x0000000000007941 */ /* 0x000fea0003800000 */
.L_x_3337:
[----:B------:R-:W-:Y:S05]  /*2460*/  @!P4 BRA `(.L_x_3339) ;  /* 0x000000000028c947 */ /* 0x000fea0003800000 */
[----:B--2---:R-:W-:Y:S01]  /*2470*/  FMUL.FTZ R5, R7, -1.4426950216293334961 ;  /* 0xbfb8aa3b07057820 */ /* 0x004fe20000410000 */
[----:B------:R-:W-:-:S05]  /*2480*/  FMUL.FTZ R9, R6, -1.4426950216293334961 ;  /* 0xbfb8aa3b06097820 */ /* 0x000fca0000410000 */
[----:B------:R-:W2:Y:S08]  /*2490*/  MUFU.EX2 R5, R5 ;  /* 0x0000000500057308 */ /* 0x000eb00000000800 */
[----:B------:R-:W0:Y:S01]  /*24a0*/  MUFU.EX2 R9, R9 ;  /* 0x0000000900097308 */ /* 0x000e220000000800 */
[----:B--2---:R-:W-:-:S07]  /*24b0*/  FADD.FTZ R8, R5, 1 ;  /* 0x3f80000005087421 */ /* 0x004fce0000010000 */
[----:B------:R-:W2:Y:S01]  /*24c0*/  MUFU.RCP R8, R8 ;  /* 0x0000000800087308 */ /* 0x000ea20000001000 */
[----:B01----:R-:W-:-:S07]  /*24d0*/  FADD.FTZ R10, R9, 1 ;  /* 0x3f800000090a7421 */ /* 0x003fce0000010000 */
[----:B------:R-:W0:Y:S01]  /*24e0*/  MUFU.RCP R11, R10 ;  /* 0x0000000a000b7308 */ /* 0x000e220000001000 */
[----:B--2---:R-:W-:Y:S01]  /*24f0*/  FMUL.FTZ R7, R7, R8 ;  /* 0x0000000807077220 */ /* 0x004fe20000410000 */
[----:B0-----:R-:W-:-:S07]  /*2500*/  FMUL.FTZ R6, R6, R11 ;  /* 0x0000000b06067220 */ /* 0x001fce0000410000 */
.L_x_3339:
[----:B------:R-:W-:Y:S04]  /*2510*/  BSSY B0, `(.L_x_3340) ;  /* 0x000000d000007945 */ /* 0x000fe80003800000 */
[----:B------:R-:W-:Y:S05]  /*2520*/  @P1 BRA `(.L_x_3341) ;  /* 0x00000000002c1947 */ /* 0x000fea0003800000 */
[----:B------:R-:W-:Y:S01]  /*2530*/  ULDC.64 UR12, c[0x0][0x270] ;  /* 0x00009c00000c7ab9 */ /* 0x000fe20000000a00 */
[----:B------:R-:W-:Y:S01]  /*2540*/  MOV R35, R37 ;  /* 0x0000002500237202 */ /* 0x000fe20000000f00 */
[----:B------:R-:W-:Y:S01]  /*2550*/  IMAD R4, R4, UR12, RZ ;  /* 0x0000000c04047c24 */ /* 0x000fe2000f8e02ff */
[----:B------:R-:W-:Y:S01]  /*2560*/  F2FP.BF16.F32.PACK_AB R7, R6, R7 ;  /* 0x000000070607723e */ /* 0x000fe200000010ff */
[----:B------:R-:W-:-:S04]  /*2570*/  IMAD.WIDE.U32 R34, R27, UR12, R34 ;  /* 0x0000000c1b227c25 */ /* 0x000fc8000f8e0022 */
[----:B--2---:R-:W-:Y:S01]  /*2580*/  IMAD R5, R27, UR13, R4 ;  /* 0x0000000d1b057c24 */ /* 0x004fe2000f8e0204 */
[----:B------:R-:W-:Y:S02]  /*2590*/  ULDC.64 UR12, c[0x0][0x210] ;  /* 0x00008400000c7ab9 */ /* 0x000fe40000000a00 */
[----:B------:R-:W-:Y:S02]  /*25a0*/  LEA R4, P1, R34, UR12, 0x1 ;  /* 0x0000000c22047c11 */ /* 0x000fe4000f8208ff */
[----:B------:R-:W-:-:S04]  /*25b0*/  IADD3 R5, R35, R5, RZ ;  /* 0x0000000523057210 */ /* 0x000fc80007ffe0ff */
[----:B------:R-:W-:-:S05]  /*25c0*/  LEA.HI.X R5, R34, UR13, R5, 0x1, P1 ;  /* 0x0000000d22057c11 */ /* 0x000fca00088f0c05 */
[----:B------:R3:W-:Y:S02]  /*25d0*/  STG.E desc[UR8][R4.64], R7 ;  /* 0x0000000704007986 */ /* 0x0007e4000c101908 */
.L_x_3341:
[----:B------:R-:W-:Y:S05]  /*25e0*/  BSYNC B0 ;  /* 0x0000000000007941 */ /* 0x000fea0003800000 */
.L_x_3340:
[----:B---3--:R-:W3:Y:S01]  /*25f0*/  LDC R4, c[0x0][0x10] ;  /* 0x00000400ff047b82 */ /* 0x008ee20000000800 */
[----:B------:R-:W-:Y:S02]  /*2600*/  IADD3 R25, R25, 0x1, RZ ;  /* 0x0000000119197810 */ /* 0x000fe40007ffe0ff */
[----:B---3--:R-:W-:-:S04]  /*2610*/  IADD3 R31, R4, R31, RZ ;  /* 0x0000001f041f7210 */ /* 0x008fc80007ffe0ff */
[----:B------:R-:W-:-:S13]  /*2620*/  ISETP.GE.AND P1, PT, R31, UR4, PT ;  /* 0x000000041f007c0c */ /* 0x000fda000bf26270 */
[----:B------:R-:W-:Y:S05]  /*2630*/  @!P1 BRA `(.L_x_3342) ;  /* 0xffffffd800f89947 */ /* 0x000fea000383ffff */
[----:B------:R-:W-:Y:S05]  /*2640*/  EXIT ;  /* 0x000000000000794d */ /* 0x000fea0003800000 */
.L_x_3343:
        /* <DEDUP_REMOVED lines=11> */
.L_x_5154:


//--------------------- .text._Z35group_norm_nhwc_fwd_one_pass_kernelI11Bf16IOBf16WLi128ELi96ELi768EEv26Group_norm_nhwc_fwd_params --------------------------
	.section	.text._Z35group_norm_nhwc_fwd_one_pass_kernelI11Bf16IOBf16WLi128ELi96ELi768EEv26Group_norm_nhwc_fwd_params,"ax",@progbits
	.align	128
        .global         _Z35group_norm_nhwc_fwd_one_pass_kernelI11Bf16IOBf16WLi128ELi96ELi768EEv26Group_norm_nhwc_fwd_params
        .type           _Z35group_norm_nhwc_fwd_one_pass_kernelI11Bf16IOBf16WLi128ELi96ELi768EEv26Group_norm_nhwc_fwd_params,@function
        .size           _Z35group_norm_nhwc_fwd_one_pass_kernelI11Bf16IOBf16WLi128ELi96ELi768EEv26Group_norm_nhwc_fwd_params,(.L_x_5155 - _Z35group_norm_nhwc_fwd_one_pass_kernelI11Bf16IOBf16WLi128ELi96ELi768EEv26Group_norm_nhwc_fwd_params)
        .other          _Z35group_norm_nhwc_fwd_one_pass_kernelI11Bf16IOBf16WLi128ELi96ELi768EEv26Group_norm_nhwc_fwd_params,@"STO_CUDA_ENTRY STV_DEFAULT"
_Z35group_norm_nhwc_fwd_one_pass_kernelI11Bf16IOBf16WLi128ELi96ELi768EEv26Group_norm_nhwc_fwd_params:
.text._Z35group_norm_nhwc_fwd_one_pass_kernelI11Bf16IOBf16WLi128ELi96ELi768EEv26Group_norm_nhwc_fwd_params:
        /* <DEDUP_REMOVED lines=39> */
.L_x_3377:
[----:B0-2---:R-:W0:Y:S01]  /*0270*/  LDC R23, c[0x0][0x288] ;  /* 0x0000a200ff177b82 */ /* 0x005e220000000800 */
        /* <DEDUP_REMOVED lines=11> */
[----:B------:R-:W2:Y:S01]  /*0330*/  @P0 LDC.64 R46, c[0x0][0x220] ;  /* 0x00008800ff2e0b82 */ /* 0x000ea20000000a00 */
[----:B------:R-:W-:Y:S02]  /*0340*/  MOV R34, RZ ;  /* 0x000000ff00227202 */ /* 0x000fe40000000f00 */
[----:B0--3--:R-:W-:-:S04]  /*0350*/  IABS R19, R23 ;  /* 0x0000001700137213 */ /* 0x009fc80000000000 */
[----:B------:R-:W0:Y:S01]  /*0360*/  I2F.RP R18, R19 ;  /* 0x0000001300127306 */ /* 0x000e220000209400 */
[----:B-1----:R-:W-:-:S07]  /*0370*/  @P0 IMAD R22, R5, R24, RZ ;  /* 0x0000001805160224 */ /* 0x002fce00078e02ff */
        /* <DEDUP_REMOVED lines=300> */
.L_x_3345:
[----:B------:R-:W-:Y:S05]  /*1640*/  BSYNC B0 ;  /* 0x0000000000007941 */ /* 0x000fea0003800000 */
.L_x_3344:
        /* <DEDUP_REMOVED lines=12> */
[----:B------:R-:W1:Y:S01]  /*1710*/  S2R R53, SR_CTAID.Y ;  /* 0x0000000000357919 */ /* 0x000e620000002600 */
[----:B------:R-:W2:Y:S01]  /*1720*/  LDC R55, c[0x0][0x10] ;  /* 0x00000400ff377b82 */ /* 0x000ea20000000800 */
[C---:B------:R-:W-:Y:S02]  /*1730*/  LOP3.LUT R22, R6.reuse, 0x1, RZ, 0xc0, !PT ;  /* 0x0000000106167812 */ /* 0x040fe400078ec0ff */
[----:B------:R-:W-:-:S05]  /*1740*/  LOP3.LUT P1, RZ, R6, 0x2, RZ, 0xc0, !PT ;  /* 0x0000000206ff7812 */ /* 0x000fca000782c0ff */
[----:B------:R-:W3:Y:S01]  /*1750*/  LDC.64 R18, c[0x0][0x248] ;  /* 0x00009200ff127b82 */ /* 0x000ee20000000a00 */
[----:B--2---:R-:W-:Y:S02]  /*1760*/  IMAD R22, R22, R55, RZ ;  /* 0x0000003716167224 */ /* 0x004fe400078e02ff */
[----:B-1----:R-:W-:-:S03]  /*1770*/  IMAD R55, R55, UR7, R53 ;  /* 0x0000000737377c24 */ /* 0x002fc6000f8e0235 */
[C---:B------:R-:W-:Y:S01]  /*1780*/  IADD3 R53, R22.reuse, R53, RZ ;  /* 0x0000003516357210 */ /* 0x040fe20007ffe0ff */
[----:B------:R-:W-:-:S05]  /*1790*/  IMAD R22, R22, R31, RZ ;  /* 0x0000001f16167224 */ /* 0x000fca00078e02ff */
[----:B------:R-:W-:-:S05]  /*17a0*/  SHF.L.U32 R23, R22, 0x1, RZ ;  /* 0x0000000116177819 */ /* 0x000fca00000006ff */
[----:B---3--:R-:W-:-:S04]  /*17b0*/  IMAD.WIDE R18, R23, 0x4, R18 ;  /* 0x0000000417127825 */ /* 0x008fc800078e0212 */
[----:B------:R-:W-:Y:S02]  /*17c0*/  IMAD.WIDE.U32 R22, R55, 0x8, R18 ;  /* 0x0000000837167825 */ /* 0x000fe400078e0012 */
[----:B------:R-:W1:Y:S01]  /*17d0*/  LDC.64 R18, c[0x0][0x240] ;  /* 0x00009000ff127b82 */ /* 0x000e620000000a00 */
[----:B------:R-:W-:Y:S02]  /*17e0*/  SEL R55, R31, RZ, !P1 ;  /* 0x000000ff1f377207 */ /* 0x000fe40004800000 */
[----:B------:R2:W-:Y:S01]  /*17f0*/  STG.E.64 desc[UR8][R22.64], R20 ;  /* 0x0000001416007986 */ /* 0x0005e2000c101b08 */
[----:B-1----:R-:W-:Y:S01]  /*1800*/  IMAD.WIDE.U32 R18, R53, 0x4, R18 ;  /* 0x0000000435127825 */ /* 0x002fe200078e0012 */
[----:B------:R-:W-:-:S04]  /*1810*/  MOV R53, 0xffffffff ;  /* 0xffffffff00357802 */ /* 0x000fc80000000f00 */
[----:B------:R-:W-:Y:S02]  /*1820*/  SEL R53, R53, 0x1, P1 ;  /* 0x0000000135357807 */ /* 0x000fe40000800000 */
[----:B------:R-:W-:Y:S01]  /*1830*/  ISETP.NE.AND P1, PT, R55, -0x1, PT ;  /* 0xffffffff3700780c */ /* 0x000fe20003f25270 */
[----:B------:R-:W-:Y:S06]  /*1840*/  MEMBAR.ALL.GPU ;  /* 0x0000000000007992 */ /* 0x000fec000000a000 */
[----:B------:R-:W-:-:S00]  /*1850*/  ERRBAR ;  /* 0x00000000000079ab */ /* 0x000fc00000000000 */
[----:B------:R-:W-:Y:S06]  /*1860*/  CGAERRBAR ;  /* 0x00000000000075ab */ /* 0x000fec0000000000 */
[----:B------:R2:W-:Y:S01]  /*1870*/  REDG.E.ADD.S32.STRONG.GPU desc[UR8][R18.64], R53 ;  /* 0x000000351200798e */ /* 0x0005e2000c10e388 */
[----:B------:R-:W-:Y:S05]  /*1880*/  @!P1 BRA `(.L_x_3347) ;  /* 0x0000000000149947 */ /* 0x000fea0003800000 */
.L_x_3348:
[----:B--2---:R-:W2:Y:S04]  /*1890*/  LDG.E.STRONG.GPU R22, desc[UR8][R18.64] ;  /* 0x0000000812167981 */ /* 0x004ea8000c1ef900 */
[----:B--2---:R-:W-:Y:S01]  /*18a0*/  CCTL.IVALL ;  /* 0x00000000ff00798f */ /* 0x004fe20002000000 */
[----:B------:R-:W-:Y:S05]  /*18b0*/  YIELD ;  /* 0x0000000000007946 */ /* 0x000fea0003800000 */
[----:B------:R-:W-:-:S13]  /*18c0*/  ISETP.NE.AND P1, PT, R22, R55, PT ;  /* 0x000000371600720c */ /* 0x000fda0003f25270 */
[----:B------:R-:W-:Y:S05]  /*18d0*/  @P1 BRA `(.L_x_3348) ;  /* 0xfffffffc00ec1947 */ /* 0x000fea000383ffff */
.L_x_3347:
        /* <DEDUP_REMOVED lines=10> */
[----:B------:R-:W-:-:S07]  /*1980*/  IADD3 R52, -R52, R31, RZ ;  /* 0x0000001f34347210 */ /* 0x000fce0007ffe1ff */
.L_x_3350:
        /* <DEDUP_REMOVED lines=42> */
[----:B------:R-:W-:-:S04]  /*1c30*/  IADD3 R22, R30, 0x3, RZ ;  /* 0x000000031e167810 */ /* 0x000fc80007ffe0ff */
[----:B------:R-:W-:-:S13]  /*1c40*/  ISETP.EQ.OR P2, PT, R22, UR7, P3 ;  /* 0x0000000716007c0c */ /* 0x000fda0009f42670 */
[----:B------:R-:W0:Y:S01]  /*1c50*/  @!P2 S2R R23, SR_CTAID.Y ;  /* 0x000000000017a919 */ /* 0x000e220000002600 */
[----:B------:R-:W1:Y:S01]  /*1c60*/  @!P2 LDC R53, c[0x0][0x10] ;  /* 0x00000400ff35ab82 */ /* 0x000e620000000800 */
[----:B------:R-:W-:-:S05]  /*1c70*/  @!P2 LOP3.LUT R54, R6, 0x1, RZ, 0xc0, !PT ;  /* 0x000000010636a812 */ /* 0x000fca00078ec0ff */
[----:B-1----:R-:W-:-:S04]  /*1c80*/  @!P2 IMAD R54, R54, R53, RZ ;  /* 0x000000353636a224 */ /* 0x002fc800078e02ff */
[----:B------:R-:W-:Y:S02]  /*1c90*/  @!P2 IMAD R54, R54, R31, RZ ;  /* 0x0000001f3636a224 */ /* 0x000fe400078e02ff */
[----:B0-----:R-:W-:Y:S02]  /*1ca0*/  @!P2 IMAD R53, R22, R53, R23 ;  /* 0x000000351635a224 */ /* 0x001fe400078e0217 */
[----:B------:R-:W0:Y:S01]  /*1cb0*/  @!P2 LDC.64 R22, c[0x0][0x248] ;  /* 0x00009200ff16ab82 */ /* 0x000e220000000a00 */
[----:B--2---:R-:W-:Y:S01]  /*1cc0*/  @!P1 FADD.FTZ R21, R21, R19 ;  /* 0x0000001315159221 */ /* 0x004fe20000010000 */
[----:B------:R-:W-:Y:S01]  /*1cd0*/  @!P2 SHF.L.U32 R19, R54, 0x1, RZ ;  /* 0x000000013613a819 */ /* 0x000fe200000006ff */
[----:B------:R-:W-:-:S04]  /*1ce0*/  @!P1 FADD.FTZ R20, R20, R18 ;  /* 0x0000001214149221 */ /* 0x000fc80000010000 */
        /* <DEDUP_REMOVED lines=9> */
.L_x_3349:
[----:B------:R-:W-:-:S13]  /*1d80*/  LOP3.LUT P1, R54, R31, 0x3, RZ, 0xc0, !PT ;  /* 0x000000031f367812 */ /* 0x000fda000782c0ff */
[----:B------:R-:W-:Y:S05]  /*1d90*/  @!P1 BRA `(.L_x_3346) ;  /* 0x0000000000c89947 */ /* 0x000fea0003800000 */
[----:B------:R-:W-:Y:S01]  /*1da0*/  ISETP.EQ.OR P1, PT, R30, UR7, P3 ;  /* 0x000000071e007c0c */ /* 0x000fe20009f22670 */
[----:B------:R-:W-:Y:S01]  /*1db0*/  BSSY B0, `(.L_x_3351) ;  /* 0x0000010000007945 */ /* 0x000fe20003800000 */
[----:B------:R-:W-:-:S11]  /*1dc0*/  ISETP.NE.AND P2, PT, R54, 0x1, PT ;  /* 0x000000013600780c */ /* 0x000fd60003f45270 */
[----:B------:R-:W-:Y:S05]  /*1dd0*/  @P1 BRA `(.L_x_3352) ;  /* 0x0000000000341947 */ /* 0x000fea0003800000 */
[----:B------:R-:W1:Y:S01]  /*1de0*/  LDC.64 R18, c[0x0][0x248] ;  /* 0x00009200ff127b82 */ /* 0x000e620000000a00 */
[----:B------:R-:W-:Y:S01]  /*1df0*/  LOP3.LUT R22, R6, 0x1, RZ, 0xc0, !PT ;  /* 0x0000000106167812 */ /* 0x000fe200078ec0ff */
        /* <DEDUP_REMOVED lines=11> */
.L_x_3352:
[----:B------:R-:W-:Y:S05]  /*1eb0*/  BSYNC B0 ;  /* 0x0000000000007941 */ /* 0x000fea0003800000 */
.L_x_3351:
[----:B------:R-:W-:Y:S05]  /*1ec0*/  @!P2 BRA `(.L_x_3346) ;  /* 0x00000000007ca947 */ /* 0x000fea0003800000 */
[C---:B------:R-:W-:Y:S02]  /*1ed0*/  IADD3 R53, R30.reuse, 0x1, RZ ;  /* 0x000000011e357810 */ /* 0x040fe40007ffe0ff */
        /* <DEDUP_REMOVED lines=30> */
.L_x_3346:
[----:B------:R-:W-:Y:S01]  /*20c0*/  ULDC.64 UR12, c[0x0][0x218] ;  /* 0x00008600000c7ab9 */ /* 0x000fe20000000a00 */
[----:B------:R-:W-:Y:S01]  /*20d0*/  LOP3.LUT P1, RZ, R0, UR7, RZ, 0xfc, !PT ;  /* 0x0000000700ff7c12 */ /* 0x000fe2000f82fcff */
[----:B------:R-:W1:Y:S01]  /*20e0*/  S2UR UR6, SR_CgaCtaId ;  /* 0x00000000000679c3 */ /* 0x000e620000008800 */
[----:B------:R-:W-:Y:S01]  /*20f0*/  ISETP.EQ.U32.AND P2, PT, RZ, UR12, PT ;  /* 0x0000000cff007c0c */ /* 0x000fe2000bf42070 */
[----:B------:R-:W-:Y:S01]  /*2100*/  UMOV UR5, 0x400 ;  /* 0x0000040000057882 */ /* 0x000fe20000000000 */
[----:B------:R-:W-:Y:S01]  /*2110*/  ULDC UR11, c[0x0][0x2a4] ;  /* 0x0000a900000b7ab9 */ /* 0x000fe20000000800 */
[----:B------:R-:W-:Y:S01]  /*2120*/  IADD3 R55, R7, R32, RZ ;  /* 0x0000002007377210 */ /* 0x000fe20007ffe0ff */
[----:B------:R-:W-:Y:S01]  /*2130*/  ULDC.64 UR14, c[0x0][0x278] ;  /* 0x00009e00000e7ab9 */ /* 0x000fe20000000a00 */
[----:B------:R-:W-:Y:S02]  /*2140*/  ISETP.EQ.OR.EX P1, PT, RZ, UR13, P1, P2 ;  /* 0x0000000dff007c0c */ /* 0x000fe40008f22720 */
[----:B------:R-:W3:Y:S08]  /*2150*/  LDC.64 R30, c[0x0][0x228] ;  /* 0x00008a00ff1e7b82 */ /* 0x000ef00000000a00 */
[----:B--2---:R-:W2:Y:S03]  /*2160*/  LDC.64 R22, c[0x0][0x230] ;  /* 0x00008c00ff167b82 */ /* 0x004ea60000000a00 */
[----:B------:R-:W-:Y:S01]  /*2170*/  @!P1 FMUL.FTZ R19, R21, UR11 ;  /* 0x0000000b15139c20 */ /* 0x000fe20008410000 */
[----:B------:R-:W-:-:S04]  /*2180*/  @!P1 FMUL.FTZ R18, R20, UR11 ;  /* 0x0000000b14129c20 */ /* 0x000fc80008410000 */
[----:B------:R-:W4:Y:S01]  /*2190*/  @!P1 LDC.64 R52, c[0x0][0x218] ;  /* 0x00008600ff349b82 */ /* 0x000f220000000a00 */
[----:B-1----:R-:W-:Y:S01]  /*21a0*/  ULEA UR5, UR6, UR5, 0x18 ;  /* 0x0000000506057291 */ /* 0x002fe2000f8ec03f */
[----:B---3--:R-:W-:-:S08]  /*21b0*/  IMAD.WIDE R30, R55, 0x2, R30 ;  /* 0x00000002371e7825 */ /* 0x008fd000078e021e */
[----:B------:R-:W-:Y:S01]  /*21c0*/  @!P3 STS.64 [UR5+0xe0], R20 ;  /* 0x0000e014ff00b988 */ /* 0x000fe20008000a05 */
[----:B--2---:R-:W-:-:S04]  /*21d0*/  IMAD.WIDE R22, R55, 0x2, R22 ;  /* 0x0000000237167825 */ /* 0x004fc800078e0216 */
[----:B----4-:R-:W-:-:S05]  /*21e0*/  @!P1 IMAD.WIDE R52, R4, 0x8, R52 ;  /* 0x0000000804349825 */ /* 0x010fca00078e0234 */
[----:B------:R1:W-:Y:S01]  /*21f0*/  @!P1 STG.E.64 desc[UR8][R52.64], R18 ;  /* 0x0000001234009986 */ /* 0x0003e2000c101b08 */
[----:B------:R-:W-:Y:S06]  /*2200*/  BAR.SYNC.DEFER_BLOCKING 0x0 ;  /* 0x0000000000007b1d */ /* 0x000fec0000010000 */
[----:B------:R-:W2:Y:S04]  /*2210*/  LDG.E.U16 R54, desc[UR8][R30.64] ;  /* 0x000000081e367981 */ /* 0x000ea8000c1e1500 */
[----:B-1----:R-:W3:Y:S04]  /*2220*/  LDG.E.U16 R52, desc[UR8][R30.64+0x2] ;  /* 0x000002081e347981 */ /* 0x002ee8000c1e1500 */
[----:B------:R-:W4:Y:S04]  /*2230*/  LDG.E.U16 R32, desc[UR8][R22.64] ;  /* 0x0000000816207981 */ /* 0x000f28000c1e1500 */
[----:B------:R1:W5:Y:S01]  /*2240*/  LDG.E.U16 R53, desc[UR8][R22.64+0x2] ;  /* 0x0000020816357981 */ /* 0x000362000c1e1500 */
[----:B------:R-:W-:-:S02]  /*2250*/  ISETP.NE.AND P6, PT, RZ, UR10, PT ;  /* 0x0000000aff007c0c */ /* 0x000fc4000bfc5270 */
[----:B------:R-:W-:Y:S01]  /*2260*/  SHF.L.U32 R38, R38, 0x10, RZ ;  /* 0x0000001026267819 */ /* 0x000fe200000006ff */
[----:B------:R-:W1:Y:S01]  /*2270*/  LDS.64 R18, [UR5+0xe0] ;  /* 0x0000e005ff127984 */ /* 0x000e620008000a00 */
[----:B0-----:R-:W-:Y:S02]  /*2280*/  SHF.L.U32 R20, R17, 0x10, RZ ;  /* 0x0000001011147819 */ /* 0x001fe400000006ff */
        /* <DEDUP_REMOVED lines=17> */
[----:B------:R-:W-:-:S04]  /*23a0*/  FMUL.FTZ R55, R18, UR11 ;  /* 0x0000000b12377c20 */ /* 0x000fc80008410000 */
[C---:B------:R-:W-:Y:S01]  /*23b0*/  FMUL.FTZ R18, R55.reuse, R55 ;  /* 0x0000003737127220 */ /* 0x040fe20000410000 */
[--C-:B------:R-:W-:Y:S01]  /*23c0*/  FADD.FTZ R17, R38, -R55.reuse ;  /* 0x8000003726117221 */ /* 0x100fe20000010000 */
[C---:B------:R-:W-:Y:S01]  /*23d0*/  FADD.FTZ R27, -R55.reuse, R16 ;  /* 0x00000010371b7221 */ /* 0x040fe20000010100 */
[----:B------:R-:W-:Y:S01]  /*23e0*/  FADD.FTZ R57, -R55, R22 ;  /* 0x0000001637397221 */ /* 0x000fe20000010100 */
[----:B------:R-:W-:Y:S01]  /*23f0*/  FFMA.FTZ R18, R19, UR11, -R18 ;  /* 0x0000000b13127c23 */ /* 0x000fe20008010812 */
[--C-:B------:R-:W-:Y:S01]  /*2400*/  FADD.FTZ R25, R56, -R55.reuse ;  /* 0x8000003738197221 */ /* 0x100fe20000010000 */
[--C-:B------:R-:W-:Y:S01]  /*2410*/  FADD.FTZ R29, R36, -R55.reuse ;  /* 0x80000037241d7221 */ /* 0x100fe20000010000 */
[C---:B------:R-:W-:Y:S01]  /*2420*/  FADD.FTZ R31, -R55.reuse, R24 ;  /* 0x00000018371f7221 */ /* 0x040fe20000010100 */
[--C-:B------:R-:W-:Y:S01]  /*2430*/  FADD.FTZ R47, R40, -R55.reuse ;  /* 0x80000037282f7221 */ /* 0x100fe20000010000 */
[----:B------:R-:W-:Y:S01]  /*2440*/  FSETP.GTU.FTZ.AND P1, PT, R18, RZ, PT ;  /* 0x000000ff1200720b */ /* 0x000fe20003f3c000 */
[--C-:B------:R-:W-:Y:S01]  /*2450*/  FADD.FTZ R59, R42, -R55.reuse ;  /* 0x800000372a3b7221 */ /* 0x100fe20000010000 */
[C---:B------:R-:W-:Y:S01]  /*2460*/  FADD.FTZ R61, -R55.reuse, R26 ;  /* 0x0000001a373d7221 */ /* 0x040fe20000010100 */
[--C-:B------:R-:W-:Y:S01]  /*2470*/  FADD.FTZ R63, R44, -R55.reuse ;  /* 0x800000372c3f7221 */ /* 0x100fe20000010000 */
[C---:B------:R-:W-:Y:S01]  /*2480*/  FADD.FTZ R65, -R55.reuse, R30 ;  /* 0x0000001e37417221 */ /* 0x040fe20000010100 */
[--C-:B------:R-:W-:Y:S01]  /*2490*/  FADD.FTZ R67, R46, -R55.reuse ;  /* 0x800000372e437221 */ /* 0x100fe20000010000 */
[----:B------:R-:W-:Y:S01]  /*24a0*/  FADD.FTZ R69, -R55, R28 ;  /* 0x0000001c37457221 */ /* 0x000fe20000010100 */
[----:B------:R-:W-:-:S06]  /*24b0*/  FADD.FTZ R71, R58, -R55 ;  /* 0x800000373a477221 */ /* 0x000fcc0000010000 */
[----:B------:R-:W0:Y:S02]  /*24c0*/  @P1 LDC R19, c[0x0][0x238] ;  /* 0x00008e00ff131b82 */ /* 0x000e240000000800 */
[----:B0-----:R-:W-:Y:S01]  /*24d0*/  @P1 FADD.FTZ R19, R18, R19 ;  /* 0x0000001312131221 */ /* 0x001fe20000010000 */
[----:B------:R-:W-:-:S06]  /*24e0*/  MOV R18, 0x3f800000 ;  /* 0x3f80000000127802 */ /* 0x000fcc0000000f00 */
[----:B------:R0:W1:Y:S01]  /*24f0*/  @P1 MUFU.RSQ R18, R19 ;  /* 0x0000001300121308 */ /* 0x0000620000001400 */
[----:B------:R-:W-:-:S04]  /*2500*/  ISETP.GE.U32.AND P1, PT, R9, UR14, PT ;  /* 0x0000000e09007c0c */ /* 0x000fc8000bf26070 */
[----:B------:R-:W-:Y:S01]  /*2510*/  ISETP.GE.AND.EX P1, PT, R33, UR15, PT, P1 ;  /* 0x0000000f21007c0c */ /* 0x000fe2000bf26310 */
[C---:B0-----:R-:W-:Y:S01]  /*2520*/  FADD.FTZ R19, -R55.reuse, R20 ;  /* 0x0000001437137221 */ /* 0x041fe20000010100 */
[----:B------:R-:W-:Y:S02]  /*2530*/  FADD.FTZ R55, -R55, R34 ;  /* 0x0000002237377221 */ /* 0x000fe40000010100 */
[----:B------:R-:W-:Y:S01]  /*2540*/  ISETP.GT.U32.OR P1, PT, R0, 0x2ff, P1 ;  /* 0x000002ff0000780c */ /* 0x000fe20000f24470 */
        /* <DEDUP_REMOVED lines=15> */
[----:B--2---:R-:W-:-:S02]  /*2640*/  SHF.L.U32 R22, R54, 0x10, RZ ;  /* 0x0000001036167819 */ /* 0x004fc400000006ff */
[----:B---3--:R-:W-:Y:S02]  /*2650*/  SHF.L.U32 R20, R52, 0x10, RZ ;  /* 0x0000001034147819 */ /* 0x008fe400000006ff */
[----:B----4-:R-:W-:Y:S01]  /*2660*/  SHF.L.U32 R23, R32, 0x10, RZ ;  /* 0x0000001020177819 */ /* 0x010fe200000006ff */
[----:B------:R-:W-:Y:S01]  /*2670*/  FMUL.FTZ R32, R71, R18 ;  /* 0x0000001247207220 */ /* 0x000fe20000410000 */
[----:B-----5:R-:W-:-:S03]  /*2680*/  SHF.L.U32 R21, R53, 0x10, RZ ;  /* 0x0000001035157819 */ /* 0x020fc600000006ff */
[----:B------:R-:W-:Y:S02]  /*2690*/  FFMA.FTZ R44, R22, R17, R23 ;  /* 0x00000011162c7223 */ /* 0x000fe40000010017 */
        /* <DEDUP_REMOVED lines=12> */
.L_x_3353:
        /* <DEDUP_REMOVED lines=14> */
.L_x_3355:
[----:B------:R-:W-:Y:S05]  /*2840*/  BSYNC B0 ;  /* 0x0000000000007941 */ /* 0x000fea0003800000 */
.L_x_3354:
[----:B------:R-:W-:Y:S01]  /*2850*/  FFMA.FTZ R40, R22, R40, R23 ;  /* 0x0000002816287223 */ /* 0x000fe20000010017 */
        /* <DEDUP_REMOVED lines=12> */
.L_x_3356:
        /* <DEDUP_REMOVED lines=14> */
.L_x_3358:
[----:B------:R-:W-:Y:S05]  /*2a00*/  BSYNC B0 ;  /* 0x0000000000007941 */ /* 0x000fea0003800000 */
.L_x_3357:
[----:B------:R-:W-:Y:S01]  /*2a10*/  FFMA.FTZ R29, R22, R29, R23 ;  /* 0x0000001d161d7223 */ /* 0x000fe20000010017 */
[----:B------:R-:W-:Y:S01]  /*2a20*/  FFMA.FTZ R40, R20, R31, R21 ;  /* 0x0000001f14287223 */ /* 0x000fe20000010015 */
[----:B------:R-:W-:Y:S06]  /*2a30*/  @!P6 BRA `(.L_x_3359) ;  /* 0x000000000028e947 */ /* 0x000fec0003800000 */
        /* <DEDUP_REMOVED lines=10> */
.L_x_3359:
        /* <DEDUP_REMOVED lines=10> */
[----:B0-----:R-:W-:-:S02]  /*2b80*/  LEA R18, P1, R16, UR12, 0x1 ;  /* 0x0000000c10127c11 */ /* 0x001fc4000f8208ff */
[----:B------:R-:W-:-:S04]  /*2b90*/  IADD3 R35, R17, R35, RZ ;  /* 0x0000002311237210 */ /* 0x000fc80007ffe0ff */
[----:B------:R-:W-:-:S05]  /*2ba0*/  LEA.HI.X R19, R16, UR13, R35, 0x1, P1 ;  /* 0x0000000d10137c11 */ /* 0x000fca00088f0c23 */
[----:B------:R1:W-:Y:S02]  /*2bb0*/  STG.E desc[UR8][R18.64], R29 ;  /* 0x0000001d12007986 */ /* 0x0003e4000c101908 */
.L_x_3361:
[----:B------:R-:W-:Y:S05]  /*2bc0*/  BSYNC B0 ;  /* 0x0000000000007941 */ /* 0x000fea0003800000 */
.L_x_3360:
        /* <DEDUP_REMOVED lines=11> */
[C-C-:B-1----:R-:W-:Y:S01]  /*2c80*/  FFMA.FTZ R29, R20.reuse, R25, R21.reuse ;  /* 0x00000019141d7223 */ /* 0x142fe20000010015 */
[----:B------:R-:W-:Y:S01]  /*2c90*/  ISETP.GE.AND.EX P1, PT, R39, UR15, PT, P1 ;  /* 0x0000000f27007c0c */ /* 0x000fe2000bf26310 */
[C-C-:B------:R-:W-:Y:S01]  /*2ca0*/  FFMA.FTZ R23, R20.reuse, R30, R21.reuse ;  /* 0x0000001e14177223 */ /* 0x140fe20000010015 */
[----:B------:R-:W-:Y:S01]  /*2cb0*/  ISETP.GE.AND.EX P2, PT, R41, UR15, PT, P2 ;  /* 0x0000000f29007c0c */ /* 0x000fe2000bf46320 */
[C-C-:B0-----:R-:W-:Y:S01]  /*2cc0*/  FFMA.FTZ R19, R20.reuse, R26, R21.reuse ;  /* 0x0000001a14137223 */ /* 0x141fe20000010015 */
[----:B------:R-:W-:Y:S01]  /*2cd0*/  ISETP.GE.AND.EX P3, PT, R43, UR15, PT, P3 ;  /* 0x0000000f2b007c0c */ /* 0x000fe2000bf66330 */
[C-C-:B------:R-:W-:Y:S01]  /*2ce0*/  FFMA.FTZ R17, R20.reuse, R28, R21.reuse ;  /* 0x0000001c14117223 */ /* 0x140fe20000010015 */
        /* <DEDUP_REMOVED lines=18> */
.L_x_3362:
        /* <DEDUP_REMOVED lines=14> */
.L_x_3364:
[----:B------:R-:W-:Y:S05]  /*2ef0*/  BSYNC B0 ;  /* 0x0000000000007941 */ /* 0x000fea0003800000 */
.L_x_3363:
        /* <DEDUP_REMOVED lines=11> */
.L_x_3365:
        /* <DEDUP_REMOVED lines=14> */
.L_x_3367:
[----:B------:R-:W-:Y:S05]  /*3090*/  BSYNC B0 ;  /* 0x0000000000007941 */ /* 0x000fea0003800000 */
.L_x_3366:
[----:B------:R-:W-:Y:S05]  /*30a0*/  @!P6 BRA `(.L_x_3368) ;  /* 0x000000000028e947 */ /* 0x000fea0003800000 */
        /* <DEDUP_REMOVED lines=10> */
.L_x_3368:
[----:B------:R-:W-:Y:S04]  /*3150*/  BSSY B0, `(.L_x_3369) ;  /* 0x000000e000007945 */ /* 0x000fe80003800000 */
[----:B------:R-:W-:Y:S05]  /*3160*/  @P2 BRA `(.L_x_3370) ;  /* 0x0000000000302947 */ /* 0x000fea0003800000 */
[----:B------:R-:W-:Y:S01]  /*3170*/  ULDC.64 UR12, c[0x0][0x270] ;  /* 0x00009c00000c7ab9 */ /* 0x000fe20000000a00 */
[----:B01----:R-:W-:Y:S01]  /*3180*/  MOV R20, R48 ;  /* 0x0000003000147202 */ /* 0x003fe20000000f00 */
        /* <DEDUP_REMOVED lines=10> */
.L_x_3370:
[----:B------:R-:W-:Y:S05]  /*3230*/  BSYNC B0 ;  /* 0x0000000000007941 */ /* 0x000fea0003800000 */
.L_x_3369:
        /* <DEDUP_REMOVED lines=11> */
.L_x_3371:
        /* <DEDUP_REMOVED lines=14> */
.L_x_3373:
[----:B------:R-:W-:Y:S05]  /*33d0*/  BSYNC B0 ;  /* 0x0000000000007941 */ /* 0x000fea0003800000 */
.L_x_3372:
        /* <DEDUP_REMOVED lines=11> */
.L_x_3374:
[----:B------:R-:W-:Y:S04]  /*3490*/  BSSY B0, `(.L_x_3375) ;  /* 0x000000d000007945 */ /* 0x000fe80003800000 */
[----:B------:R-:W-:Y:S05]  /*34a0*/  @P4 BRA `(.L_x_3376) ;  /* 0x00000000002c4947 */ /* 0x000fea0003800000 */
[----:B------:R-:W-:Y:S01]  /*34b0*/  ULDC.64 UR12, c[0x0][0x270] ;  /* 0x00009c00000c7ab9 */ /* 0x000fe20000000a00 */
[----:B------:R-:W-:Y:S01]  /*34c0*/  MOV R49, R51 ;  /* 0x0000003300317202 */ /* 0x000fe20000000f00 */
[----:B------:R-:W-:Y:S01]  /*34d0*/  IMAD R16, R45, UR12, RZ ;  /* 0x0000000c2d107c24 */ /* 0x000fe2000f8e02ff */
[----:B------:R-:W-:Y:S01]  /*34e0*/  F2FP.BF16.F32.PACK_AB R17, R17, R22 ;  /* 0x000000161111723e */ /* 0x000fe200000010ff */
[----:B------:R-:W-:-:S04]  /*34f0*/  IMAD.WIDE.U32 R48, R15, UR12, R48 ;  /* 0x0000000c0f307c25 */ /* 0x000fc8000f8e0030 */
[----:B---3--:R-:W-:Y:S01]  /*3500*/  IMAD R19, R15, UR13, R16 ;  /* 0x0000000d0f137c24 */ /* 0x008fe2000f8e0210 */
[----:B------:R-:W-:Y:S02]  /*3510*/  ULDC.64 UR12, c[0x0][0x210] ;  /* 0x00008400000c7ab9 */ /* 0x000fe40000000a00 */
[----:B------:R-:W-:Y:S02]  /*3520*/  LEA R18, P1, R48, UR12, 0x1 ;  /* 0x0000000c30127c11 */ /* 0x000fe4000f8208ff */
[----:B------:R-:W-:-:S04]  /*3530*/  IADD3 R19, R49, R19, RZ ;  /* 0x0000001331137210 */ /* 0x000fc80007ffe0ff */
[----:B------:R-:W-:-:S05]  /*3540*/  LEA.HI.X R19, R48, UR13, R19, 0x1, P1 ;  /* 0x0000000d30137c11 */ /* 0x000fca00088f0c13 */
[----:B------:R4:W-:Y:S02]  /*3550*/  STG.E desc[UR8][R18.64], R17 ;  /* 0x0000001112007986 */ /* 0x0009e4000c101908 */
.L_x_3376:
[----:B------:R-:W-:Y:S05]  /*3560*/  BSYNC B0 ;  /* 0x0000000000007941 */ /* 0x000fea0003800000 */
.L_x_3375:
[----:B----4-:R-:W4:Y:S01]  /*3570*/  LDC R17, c[0x0][0x10] ;  /* 0x00000400ff117b82 */ /* 0x010f220000000800 */
[----:B------:R-:W-:Y:S02]  /*3580*/  IADD3 R6, R6, 0x1, RZ ;  /* 0x0000000106067810 */ /* 0x000fe40007ffe0ff */
[----:B----4-:R-:W-:-:S04]  /*3590*/  IADD3 R4, R17, R4, RZ ;  /* 0x0000000411047210 */ /* 0x010fc80007ffe0ff */
[----:B------:R-:W-:-:S13]  /*35a0*/  ISETP.GE.AND P1, PT, R4, UR4, PT ;  /* 0x0000000404007c0c */ /* 0x000fda000bf26270 */
[----:B------:R-:W-:Y:S05]  /*35b0*/  @!P1 BRA `(.L_x_3377) ;  /* 0xffffffcc002c9947 */ /* 0x000fea000383ffff */
[----:B------:R-:W-:Y:S05]  /*35c0*/  EXIT ;  /* 0x000000000000794d */ /* 0x000fea0003800000 */
.L_x_3378:
        /* <DEDUP_REMOVED lines=11> */
.L_x_5155:


//--------------------- .text._Z35group_norm_nhwc_fwd_one_pass_kernelI11Bf16IOBf16WLi256ELi96ELi768EEv26Group_norm_nhwc_fwd_params --------------------------
	.section	.text._Z35group_norm_nhwc_fwd_one_pass_kernelI11Bf16IOBf16WLi256ELi96ELi768EEv26Group_norm_nhwc_fwd_params,"ax",@progbits
	.align	128
        .global         _Z35group_norm_nhwc_fwd_one_pass_kernelI11Bf16IOBf16WLi256ELi96ELi768EEv26Group_norm_nhwc_fwd_params
        .type           _Z35group_norm_nhwc_fwd_one_pass_kernelI11Bf16IOBf16WLi256ELi96ELi768EEv26Group_norm_nhwc_fwd_params,@function
        .size           _Z35group_norm_nhwc_fwd_one_pass_kernelI11Bf16IOBf16WLi256ELi96ELi768EEv26Group_norm_nhwc_fwd_params,(.L_x_5156 - _Z35group_norm_nhwc_fwd_one_pass_kernelI11Bf16IOBf16WLi256ELi96ELi768EEv26Group_norm_nhwc_fwd_params)
        .other          _Z35group_norm_nhwc_fwd_one_pass_kernelI11Bf16IOBf16WLi256ELi96ELi768EEv26Group_norm_nhwc_fwd_params,@"STO_CUDA_ENTRY STV_DEFAULT"
_Z35group_norm_nhwc_fwd_one_pass_kernelI11Bf16IOBf16WLi256ELi96ELi768EEv26Group_norm_nhwc_fwd_params:
.text._Z35group_norm_nhwc_fwd_one_pass_kernelI11Bf16IOBf16WLi256ELi96ELi768EEv26Group_norm_nhwc_fwd_params:
        /* <DEDUP_REMOVED lines=48> */
.L_x_3436:
[----:B0-----:R-:W0:Y:S01]  /*0300*/  LDC R22, c[0x0][0x288] ;  /* 0x0000a200ff167b82 */ /* 0x001e220000000800 */
[----:B------:R-:W-:Y:S01]  /*0310*/  IABS R20, UR6 ;  /* 0x0000000600147c13 */ /* 0x000fe20008000000 */
[----:B------:R-:W-:Y:S01]  /*0320*/  ULDC.64 UR16, c[0x0][0x278] ;  /* 0x00009e0000107ab9 */ /* 0x000fe20000000a00 */
[----:B-1----:R-:W-:Y:S01]  /*0330*/  SHF.R.S32.HI R33, RZ, 0x1f, R54 ;  /* 0x0000001fff217819 */ /* 0x002fe20000011436 */
[----:B------:R-:W-:Y:S01]  /*0340*/  ULDC.64 UR14, c[0x0][0x280] ;  /* 0x0000a000000e7ab9 */ /* 0x000fe20000000a00 */
[----:B------:R-:W-:Y:S01]  /*0350*/  ISETP.GE.U32.AND P5, PT, R54, UR16, PT ;  /* 0x0000001036007c0c */ /* 0x000fe2000bfa6070 */
[----:B------:R-:W-:Y:S01]  /*0360*/  HFMA2.MMA R40, -RZ, RZ, 0, 0 ;  /* 0x00000000ff287435 */ /* 0x000fe200000001ff */
[----:B------:R-:W-:Y:S01]  /*0370*/  SHF.R.S32.HI R31, RZ, 0x1f, R55 ;  /* 0x0000001fff1f7819 */ /* 0x000fe20000011437 */
[----:B---3--:R-:W1:Y:S01]  /*0380*/  @P0 LDC.64 R28, c[0x0][0x220] ;  /* 0x00008800ff1c0b82 */ /* 0x008e620000000a00 */
[----:B------:R-:W-:Y:S02]  /*0390*/  ISETP.GE.AND.EX P5, PT, R33, UR17, PT, P5 ;  /* 0x0000001121007c0c */ /* 0x000fe4000bfa6350 */
[----:B------:R-:W-:-:S02]  /*03a0*/  ISETP.GE.U32.AND P4, PT, R55, UR16, PT ;  /* 0x0000001037007c0c */ /* 0x000fc4000bf86070 */
[C---:B------:R-:W-:Y:S02]  /*03b0*/  ISETP.GT.U32.OR P5, PT, R4.reuse, 0x2ff, P5 ;  /* 0x000002ff0400780c */ /* 0x040fe40002fa4470 */
[----:B------:R-:W-:Y:S02]  /*03c0*/  ISETP.GE.AND.EX P4, PT, R31, UR17, PT, P4 ;  /* 0x000000111f007c0c */ /* 0x000fe4000bf86340 */
[----:B------:R-:W-:Y:S02]  /*03d0*/  SHF.R.S32.HI R39, RZ, 0x1f, R5 ;  /* 0x0000001fff277819 */ /* 0x000fe40000011405 */
[----:B------:R-:W-:Y:S02]  /*03e0*/  ISETP.GT.U32.OR P4, PT, R4, 0x2ff, P4 ;  /* 0x000002ff0400780c */ /* 0x000fe40002784470 */
[----:B------:R-:W-:Y:S02]  /*03f0*/  SHF.R.S32.HI R37, RZ, 0x1f, R6 ;  /* 0x0000001fff257819 */ /* 0x000fe40000011406 */
[----:B0-----:R-:W-:-:S03]  /*0400*/  IABS R18, R22 ;  /* 0x0000001600127213 */ /* 0x001fc60000000000 */
[----:B--2---:R-:W0:Y:S01]  /*0410*/  @!P5 LDC.64 R24, c[0x0][0x220] ;  /* 0x00008800ff18db82 */ /* 0x004e220000000a00 */
[----:B----4-:R-:W2:Y:S08]  /*0420*/  I2F.RP R15, R18 ;  /* 0x00000012000f7306 */ /* 0x010eb00000209400 */
[----:B--2---:R-:W2:Y:S02]  /*0430*/  MUFU.RCP R15, R15 ;  /* 0x0000000f000f7308 */ /* 0x004ea40000001000 */
[----:B--2---:R-:W-:-:S06]  /*0440*/  IADD3 R16, R15, 0xffffffe, RZ ;  /* 0x0ffffffe0f107810 */ /* 0x004fcc0007ffe0ff */
[----:B------:R2:W3:Y:S02]  /*0450*/  F2I.FTZ.U32.TRUNC.NTZ R17, R16 ;  /* 0x0000001000117305 */ /* 0x0004e4000021f000 */
[----:B--2---:R-:W-:Y:S01]  /*0460*/  HFMA2.MMA R16, -RZ, RZ, 0, 0 ;  /* 0x00000000ff107435 */ /* 0x004fe200000001ff */
[----:B---3--:R-:W-:-:S04]  /*0470*/  IMAD.MOV R19, RZ, RZ, -R17 ;  /* 0x000000ffff137224 */ /* 0x008fc800078e0a11 */
[----:B------:R-:W-:-:S05]  /*0480*/  IMAD R19, R19, R18, RZ ;  /* 0x0000001213137224 */ /* 0x000fca00078e02ff */
[----:B------:R-:W-:Y:S01]  /*0490*/  IMAD.HI.U32 R17, R17, R19, R16 ;  /* 0x0000001311117227 */ /* 0x000fe200078e0010 */
[----:B------:R-:W-:Y:S02]  /*04a0*/  MOV R19, R20 ;  /* 0x0000001400137202 */ /* 0x000fe40000000f00 */
[----:B------:R-:W2:Y:S03]  /*04b0*/  @P0 LDC.64 R20, c[0x0][0x270] ;  /* 0x00009c00ff140b82 */ /* 0x000ea60000000a00 */
[----:B------:R-:W-:-:S05]  /*04c0*/  IMAD.HI.U32 R17, R17, R19, RZ ;  /* 0x0000001311117227 */ /* 0x000fca00078e00ff */
[----:B------:R-:W-:-:S05]  /*04d0*/  IADD3 R15, -R17, RZ, RZ ;  /* 0x000000ff110f7210 */ /* 0x000fca0007ffe1ff */
[----:B------:R-:W-:-:S05]  /*04e0*/  IMAD R15, R18, R15, R19 ;  /* 0x0000000f120f7224 */ /* 0x000fca00078e0213 */
[----:B------:R-:W-:-:S13]  /*04f0*/  ISETP.GT.U32.AND P2, PT, R18, R15, PT ;  /* 0x0000000f1200720c */ /* 0x000fda0003f44070 */
[-C--:B------:R-:W-:Y:S02]  /*0500*/  @!P2 IADD3 R15, R15, -R18.reuse, RZ ;  /* 0x800000120f0fa210 */ /* 0x080fe40007ffe0ff */
[----:B------:R-:W-:Y:S02]  /*0510*/  @!P2 IADD3 R17, R17, 0x1, RZ ;  /* 0x000000011111a810 */ /* 0x000fe40007ffe0ff */
[----:B------:R-:W-:Y:S02]  /*0520*/  ISETP.GE.U32.AND P1, PT, R15, R18, PT ;  /* 0x000000120f00720c */ /* 0x000fe40003f26070 */
[C---:B------:R-:W-:Y:S02]  /*0530*/  LOP3.LUT R15, R22.reuse, UR6, RZ, 0x3c, !PT ;  /* 0x00000006160f7c12 */ /* 0x040fe4000f8e3cff */
[----:B------:R-:W-:Y:S02]  /*0540*/  ISETP.NE.AND P2, PT, R22, RZ, PT ;  /* 0x000000ff1600720c */ /* 0x000fe40003f45270 */
[----:B------:R-:W-:-:S02]  /*0550*/  ISETP.GE.AND P3, PT, R15, RZ, PT ;  /* 0x000000ff0f00720c */ /* 0x000fc40003f66270 */
[----:B------:R-:W-:-:S05]  /*0560*/  SHF.R.S32.HI R18, RZ, 0x1f, R60 ;  /* 0x0000001fff127819 */ /* 0x000fca000001143c */
        /* <DEDUP_REMOVED lines=8> */
[----:B------:R-:W-:Y:S02]  /*05f0*/  SHF.R.S32.HI R16, RZ, 0x1f, R23 ;  /* 0x0000001fff107819 */ /* 0x000fe40000011417 */
[----:B------:R-:W-:Y:S01]  /*0600*/  ISETP.GE.U32.AND P3, PT, R6, UR16, PT ;  /* 0x0000001006007c0c */ /* 0x000fe2000bf66070 */
[----:B------:R-:W-:Y:S02]  /*0610*/  IMAD R15, R22, R15, UR6 ;  /* 0x00000006160f7e24 */ /* 0x000fe4000f8e020f */
[----:B------:R-:W-:Y:S01]  /*0620*/  IMAD R22, R16, UR14, RZ ;  /* 0x0000000e10167c24 */ /* 0x000fe2000f8e02ff */
[----:B------:R-:W-:Y:S01]  /*0630*/  ISETP.GE.AND.EX P3, PT, R37, UR17, PT, P3 ;  /* 0x0000001125007c0c */ /* 0x000fe2000bf66330 */
[----:B------:R-:W-:Y:S01]  /*0640*/  IMAD R15, R15, 0x60, RZ ;  /* 0x000000600f0f7824 */ /* 0x000fe200078e02ff */
[----:B------:R-:W3:Y:S01]  /*0650*/  @!P4 LDC.64 R16, c[0x0][0x270] ;  /* 0x00009c00ff10cb82 */ /* 0x000ee20000000a00 */
[----:B------:R-:W-:Y:S01]  /*0660*/  IMAD R69, R23, UR15, R22 ;  /* 0x0000000f17457c24 */ /* 0x000fe2000f8e0216 */
[----:B------:R-:W-:Y:S01]  /*0670*/  ISETP.GT.U32.OR P3, PT, R4, 0x2ff, P3 ;  /* 0x000002ff0400780c */ /* 0x000fe20001f64470 */
[----:B--2---:R-:W-:Y:S01]  /*0680*/  @P0 IMAD R22, R3, R20, RZ ;  /* 0x0000001403160224 */ /* 0x004fe200078e02ff */
[----:B------:R-:W-:-:S03]  /*0690*/  IADD3 R66, P2, R60, R15, RZ ;  /* 0x0000000f3c427210 */ /* 0x000fc60007f5e0ff */
[----:B------:R-:W-:Y:S01]  /*06a0*/  @P0 IMAD R35, R59, R21, R22 ;  /* 0x000000153b230224 */ /* 0x000fe200078e0216 */
[----:B------:R-:W-:Y:S02]  /*06b0*/  LEA.HI.X.SX32 R67, R15, R18, 0x1, P2 ;  /* 0x000000120f437211 */ /* 0x000fe400010f0eff */
[----:B------:R-:W2:Y:S01]  /*06c0*/  @!P5 LDC.64 R18, c[0x0][0x270] ;  /* 0x00009c00ff12db82 */ /* 0x000ea20000000a00 */
[----:B------:R-:W-:-:S05]  /*06d0*/  IMAD.WIDE.U32 R66, R23, UR14, R66 ;  /* 0x0000000e17427c25 */ /* 0x000fca000f8e0042 */
[----:B------:R-:W-:Y:S02]  /*06e0*/  IADD3 R69, R67, R69, RZ ;  /* 0x0000004543457210 */ /* 0x000fe40007ffe0ff */
[----:B------:R-:W4:Y:S01]  /*06f0*/  @!P4 LDC.64 R22, c[0x0][0x220] ;  /* 0x00008800ff16cb82 */ /* 0x000f220000000a00 */
[-C--:B------:R-:W-:Y:S02]  /*0700*/  @P0 MOV R68, R66.reuse ;  /* 0x0000004200440202 */ /* 0x080fe40000000f00 */
[----:B------:R-:W-:Y:S01]  /*0710*/  @!P5 MOV R32, R66 ;  /* 0x000000420020d202 */ /* 0x000fe20000000f00 */
[----:B---3--:R-:W-:Y:S02]  /*0720*/  @!P4 IMAD R30, R31, R16, RZ ;  /* 0x000000101f1ec224 */ /* 0x008fe400078e02ff */
[----:B------:R-:W-:Y:S02]  /*0730*/  @P0 IMAD.WIDE.U32 R26, R59, R20, R68 ;  /* 0x000000143b1a0225 */ /* 0x000fe400078e0044 */
[----:B------:R-:W3:Y:S02]  /*0740*/  @!P1 LDC.64 R20, c[0x0][0x270] ;  /* 0x00009c00ff149b82 */ /* 0x000ee40000000a00 */
[----:B------:R-:W-:Y:S01]  /*0750*/  @!P4 IMAD R31, R55, R17, R30 ;  /* 0x00000011371fc224 */ /* 0x000fe200078e021e */
[----:B------:R-:W-:-:S02]  /*0760*/  @P0 IADD3 R27, R27, R35, RZ ;  /* 0x000000231b1b0210 */ /* 0x000fc40007ffe0ff */
[C---:B-1----:R-:W-:Y:S01]  /*0770*/  @P0 LEA R28, P2, R26.reuse, R28, 0x1 ;  /* 0x0000001c1a1c0211 */ /* 0x042fe200078408ff */
[----:B--2---:R-:W-:Y:S01]  /*0780*/  @!P5 IMAD R33, R33, R18, RZ ;  /* 0x000000122121d224 */ /* 0x004fe200078e02ff */
[----:B------:R-:W-:Y:S02]  /*0790*/  SHF.R.S32.HI R35, RZ, 0x1f, R7 ;  /* 0x0000001fff237819 */ /* 0x000fe40000011407 */
[----:B------:R-:W-:Y:S01]  /*07a0*/  @P0 LEA.HI.X R29, R26, R29, R27, 0x1, P2 ;  /* 0x0000001d1a1d0211 */ /* 0x000fe200010f0c1b */
[----:B------:R-:W-:Y:S01]  /*07b0*/  @!P5 IMAD R41, R54, R19, R33 ;  /* 0x000000133629d224 */ /* 0x000fe200078e0221 */
[----:B------:R-:W-:Y:S02]  /*07c0*/  @!P4 MOV R26, R66 ;  /* 0x00000042001ac202 */ /* 0x000fe40000000f00 */
[-C--:B------:R-:W-:Y:S02]  /*07d0*/  @!P4 MOV R27, R69.reuse ;  /* 0x00000045001bc202 */ /* 0x080fe40000000f00 */
[----:B------:R-:W-:-:S02]  /*07e0*/  @!P5 MOV R33, R69 ;  /* 0x000000450021d202 */ /* 0x000fc40000000f00 */
[----:B------:R-:W-:Y:S01]  /*07f0*/  ISETP.GE.U32.AND P2, PT, R7, UR16, PT ;  /* 0x0000001007007c0c */ /* 0x000fe2000bf46070 */
[----:B------:R-:W-:Y:S02]  /*0800*/  @!P4 IMAD.WIDE.U32 R26, R55, R16, R26 ;  /* 0x00000010371ac225 */ /* 0x000fe400078e001a */
[----:B------:R-:W1:Y:S01]  /*0810*/  @!P3 LDC.64 R16, c[0x0][0x270] ;  /* 0x00009c00ff10bb82 */ /* 0x000e620000000a00 */
[----:B------:R-:W-:Y:S01]  /*0820*/  ISETP.GE.AND.EX P2, PT, R35, UR17, PT, P2 ;  /* 0x0000001123007c0c */ /* 0x000fe2000bf46320 */
[----:B------:R-:W-:Y:S01]  /*0830*/  @!P5 IMAD.WIDE.U32 R32, R54, R18, R32 ;  /* 0x000000123620d225 */ /* 0x000fe200078e0020 */
[----:B----4-:R-:W-:Y:S02]  /*0840*/  @!P4 LEA R30, P6, R26, R22, 0x1 ;  /* 0x000000161a1ec211 */ /* 0x010fe400078c08ff */
[----:B------:R-:W-:Y:S01]  /*0850*/  ISETP.GT.U32.OR P2, PT, R4, 0x2ff, P2 ;  /* 0x000002ff0400780c */ /* 0x000fe20001744470 */
[----:B------:R-:W-:Y:S02]  /*0860*/  @!P4 IMAD.IADD R27, R27, 0x1, R31 ;  /* 0x000000011b1bc824 */ /* 0x000fe400078e021f */
[----:B------:R-:W2:Y:S01]  /*0870*/  @!P1 LDC.64 R18, c[0x0][0x220] ;  /* 0x00008800ff129b82 */ /* 0x000ea20000000a00 */
[----:B---3--:R-:W-:-:S02]  /*0880*/  @!P1 IMAD R34, R39, R20, RZ ;  /* 0x0000001427229224 */ /* 0x008fc400078e02ff */
[----:B------:R-:W-:Y:S02]  /*0890*/  @!P4 LEA.HI.X R31, R26, R23, R27, 0x1, P6 ;  /* 0x000000171a1fc211 */ /* 0x000fe400030f0c1b */
[----:B------:R-:W-:Y:S02]  /*08a0*/  @!P5 IADD3 R27, R33, R41, RZ ;  /* 0x00000029211bd210 */ /* 0x000fe40007ffe0ff */
[C---:B0-----:R-:W-:Y:S01]  /*08b0*/  @!P5 LEA R26, P6, R32.reuse, R24, 0x1 ;  /* 0x00000018201ad211 */ /* 0x041fe200078c08ff */
[----:B------:R-:W0:Y:S01]  /*08c0*/  @!P3 LDC.64 R22, c[0x0][0x220] ;  /* 0x00008800ff16bb82 */ /* 0x000e220000000a00 */
[----:B------:R-:W-:Y:S01]  /*08d0*/  SHF.R.S32.HI R39, RZ, 0x1f, R8 ;  /* 0x0000001fff277819 */ /* 0x000fe20000011408 */
[----:B------:R3:W4:Y:S01]  /*08e0*/  @!P4 LDG.E R40, desc[UR10][R30.64] ;  /* 0x0000000a1e28c981 */ /* 0x000722000c1e1900 */
[----:B------:R-:W-:Y:S01]  /*08f0*/  @!P5 LEA.HI.X R27, R32, R25, R27, 0x1, P6 ;  /* 0x00000019201bd211 */ /* 0x000fe200030f0c1b */
[----:B------:R-:W-:Y:S01]  /*0900*/  @!P1 IMAD R25, R5, R21, R34 ;  /* 0x0000001505199224 */ /* 0x000fe200078e0222 */
[----:B------:R-:W-:-:S02]  /*0910*/  ISETP.GE.U32.AND P6, PT, R8, UR16, PT ;  /* 0x0000001008007c0c */ /* 0x000fc4000bfc6070 */
[----:B------:R-:W-:Y:S02]  /*0920*/  @!P1 MOV R32, R66 ;  /* 0x0000004200209202 */ /* 0x000fe40000000f00 */
[----:B------:R-:W-:Y:S02]  /*0930*/  @!P1 MOV R33, R69 ;  /* 0x0000004500219202 */ /* 0x000fe40000000f00 */
[----:B------:R-:W-:Y:S01]  /*0940*/  ISETP.GE.AND.EX P6, PT, R39, UR17, PT, P6 ;  /* 0x0000001127007c0c */ /* 0x000fe2000bfc6360 */
[----:B-1----:R-:W-:Y:S01]  /*0950*/  @!P3 IMAD R37, R37, R16, RZ ;  /* 0x000000102525b224 */ /* 0x002fe200078e02ff */
[----:B------:R-:W-:Y:S01]  /*0960*/  MOV R41, RZ ;  /* 0x000000ff00297202 */ /* 0x000fe20000000f00 */
[----:B------:R-:W-:Y:S02]  /*0970*/  @!P1 IMAD.WIDE.U32 R32, R5, R20, R32 ;  /* 0x0000001405209225 */ /* 0x000fe400078e0020 */
[----:B------:R-:W1:Y:S01]  /*0980*/  @!P2 LDC.64 R20, c[0x0][0x270] ;  /* 0x00009c00ff14ab82 */ /* 0x000e620000000a00 */
[----:B------:R-:W-:-:S02]  /*0990*/  ISETP.GT.U32.OR P6, PT, R4, 0x2ff, P6 ;  /* 0x000002ff0400780c */ /* 0x000fc400037c4470 */
[----:B------:R-:W-:Y:S02]  /*09a0*/  @!P1 IADD3 R25, R33, R25, RZ ;  /* 0x0000001921199210 */ /* 0x000fe40007ffe0ff */
[----:B---3--:R-:W-:Y:S02]  /*09b0*/  @!P3 MOV R30, R66 ;  /* 0x00000042001eb202 */ /* 0x008fe40000000f00 */
[----:B------:R-:W-:Y:S01]  /*09c0*/  @!P3 MOV R31, R69 ;  /* 0x00000045001fb202 */ /* 0x000fe20000000f00 */
[----:B------:R-:W-:Y:S01]  /*09d0*/  @!P3 IMAD R17, R6, R17, R37 ;  /* 0x000000110611b224 */ /* 0x000fe200078e0225 */
[----:B--2---:R-:W-:Y:S01]  /*09e0*/  @!P1 LEA R24, P4, R32, R18, 0x1 ;  /* 0x0000001220189211 */ /* 0x004fe200078808ff */
[----:B------:R2:W3:Y:S01]  /*09f0*/  @!P5 LDG.E R41, desc[UR10][R26.64] ;  /* 0x0000000a1a29d981 */ /* 0x0004e2000c1e1900 */
[----:B------:R-:W-:Y:S01]  /*0a00*/  SHF.R.S32.HI R37, RZ, 0x1f, R9 ;  /* 0x0000001fff257819 */ /* 0x000fe20000011409 */
[----:B------:R-:W-:Y:S01]  /*0a10*/  @!P3 IMAD.WIDE.U32 R30, R6, R16, R30 ;  /* 0x00000010061eb225 */ /* 0x000fe200078e001e */
[----:B------:R-:W-:-:S02]  /*0a20*/  @!P1 LEA.HI.X R25, R32, R19, R25, 0x1, P4 ;  /* 0x0000001320199211 */ /* 0x000fc400020f0c19 */
[----:B------:R-:W-:Y:S02]  /*0a30*/  CS2R R42, SRZ ;  /* 0x00000000002a7805 */ /* 0x000fe4000001ff00 */
[----:B------:R-:W-:Y:S01]  /*0a40*/  ISETP.GE.U32.AND P4, PT, R9, UR16, PT ;  /* 0x0000001009007c0c */ /* 0x000fe2000bf86070 */
[----:B------:R-:W5:Y:S01]  /*0a50*/  @!P2 LDC.64 R18, c[0x0][0x220] ;  /* 0x00008800ff12ab82 */ /* 0x000f620000000a00 */
[----:B0-----:R-:W-:Y:S02]  /*0a60*/  @!P3 LEA R22, P5, R30, R22, 0x1 ;  /* 0x000000161e16b211 */ /* 0x001fe400078a08ff */
[----:B------:R-:W-:Y:S01]  /*0a70*/  ISETP.GE.AND.EX P4, PT, R37, UR17, PT, P4 ;  /* 0x0000001125007c0c */ /* 0x000fe2000bf86340 */
[----:B------:R-:W3:Y:S01]  /*0a80*/  @!P1 LDG.E R42, desc[UR10][R24.64] ;  /* 0x0000000a182a9981 */ /* 0x000ee2000c1e1900 */
[----:B--2---:R-:W-:Y:S02]  /*0a90*/  @!P3 IADD3 R26, R31, R17, RZ ;  /* 0x000000111f1ab210 */ /* 0x004fe40007ffe0ff */
[----:B------:R-:W-:Y:S01]  /*0aa0*/  ISETP.GT.U32.OR P4, PT, R4, 0x2ff, P4 ;  /* 0x000002ff0400780c */ /* 0x000fe20002784470 */
[----:B------:R-:W0:Y:S01]  /*0ab0*/  @!P6 LDC.64 R16, c[0x0][0x270] ;  /* 0x00009c00ff10eb82 */ /* 0x000e220000000a00 */
[----:B------:R-:W-:Y:S01]  /*0ac0*/  @!P3 LEA.HI.X R23, R30, R23, R26, 0x1, P5 ;  /* 0x000000171e17b211 */ /* 0x000fe200028f0c1a */
[----:B-1----:R-:W-:Y:S01]  /*0ad0*/  @!P2 IMAD R26, R35, R20, RZ ;  /* 0x00000014231aa224 */ /* 0x002fe200078e02ff */
[----:B------:R-:W-:-:S03]  /*0ae0*/  SHF.R.S32.HI R45, RZ, 0x1f, R58 ;  /* 0x0000001fff2d7819 */ /* 0x000fc6000001143a */
[----:B------:R1:W2:Y:S01]  /*0af0*/  @!P3 LDG.E R43, desc[UR10][R22.64] ;  /* 0x0000000a162bb981 */ /* 0x0002a2000c1e1900 */
[----:B------:R-:W-:Y:S01]  /*0b00*/  ISETP.GE.U32.AND P3, PT, R58, UR16, PT ;  /* 0x000000103a007c0c */ /* 0x000fe2000bf66070 */
[----:B------:R-:W5:Y:S01]  /*0b10*/  @!P6 LDC.64 R34, c[0x0][0x220] ;  /* 0x00008800ff22eb82 */ /* 0x000f620000000a00 */
[----:B------:R-:W-:Y:S01]  /*0b20*/  SHF.R.S32.HI R31, RZ, 0x1f, R10 ;  /* 0x0000001fff1f7819 */ /* 0x000fe2000001140a */
[----:B------:R-:W-:Y:S01]  /*0b30*/  @!P2 IMAD R27, R7, R21, R26 ;  /* 0x00000015071ba224 */ /* 0x000fe200078e021a */
[----:B------:R-:W-:Y:S02]  /*0b40*/  ISETP.GE.U32.AND P1, PT, R10, UR16, PT ;  /* 0x000000100a007c0c */ /* 0x000fe4000bf26070 */
[----:B-1----:R-:W-:-:S03]  /*0b50*/  @!P2 MOV R22, R66 ;  /* 0x000000420016a202 */ /* 0x002fc60000000f00 */
[----:B------:R-:W1:Y:S01]  /*0b60*/  @!P4 LDC.64 R32, c[0x0][0x270] ;  /* 0x00009c00ff20cb82 */ /* 0x000e620000000a00 */
[----:B------:R-:W-:Y:S02]  /*0b70*/  @!P2 MOV R23, R69 ;  /* 0x000000450017a202 */ /* 0x000fe40000000f00 */
[----:B------:R-:W-:Y:S01]  /*0b80*/  ISETP.GE.AND.EX P3, PT, R45, UR17, PT, P3 ;  /* 0x000000112d007c0c */ /* 0x000fe2000bf66330 */
[----:B------:R-:W-:Y:S01]  /*0b90*/  @!P2 IMAD.WIDE.U32 R20, R7, R20, R22 ;  /* 0x000000140714a225 */ /* 0x000fe200078e0016 */
[----:B------:R-:W-:Y:S01]  /*0ba0*/  ISETP.GE.AND.EX P1, PT, R31, UR17, PT, P1 ;  /* 0x000000111f007c0c */ /* 0x000fe2000bf26310 */
[----:B------:R-:W-:Y:S01]  /*0bb0*/  HFMA2.MMA R44, -RZ, RZ, 0, 0 ;  /* 0x00000000ff2c7435 */ /* 0x000fe200000001ff */
[----:B------:R-:W-:Y:S01]  /*0bc0*/  ISETP.GT.U32.OR P3, PT, R4, 0x2ff, P3 ;  /* 0x000002ff0400780c */ /* 0x000fe20001f64470 */
[----:B0-----:R-:W-:Y:S01]  /*0bd0*/  @!P6 IMAD R39, R39, R16, RZ ;  /* 0x000000102727e224 */ /* 0x001fe200078e02ff */
[----:B------:R-:W-:Y:S01]  /*0be0*/  @!P2 IADD3 R21, R21, R27, RZ ;  /* 0x0000001b1515a210 */ /* 0x000fe20007ffe0ff */
[----:B------:R-:W0:Y:S01]  /*0bf0*/  @!P4 LDC.64 R22, c[0x0][0x220] ;  /* 0x00008800ff16cb82 */ /* 0x000e220000000a00 */
[----:B-----5:R-:W-:-:S02]  /*0c00*/  @!P2 LEA R18, P5, R20, R18, 0x1 ;  /* 0x000000121412a211 */ /* 0x020fc400078a08ff */
[----:B------:R-:W-:Y:S02]  /*0c10*/  ISETP.GT.U32.OR P1, PT, R4, 0x2ff, P1 ;  /* 0x000002ff0400780c */ /* 0x000fe40000f24470 */
[----:B------:R-:W-:Y:S02]  /*0c20*/  @!P2 LEA.HI.X R19, R20, R19, R21, 0x1, P5 ;  /* 0x000000131413a211 */ /* 0x000fe400028f0c15 */
[----:B------:R-:W-:Y:S02]  /*0c30*/  @!P6 MOV R20, R66 ;  /* 0x000000420014e202 */ /* 0x000fe40000000f00 */
[----:B------:R-:W-:Y:S02]  /*0c40*/  @!P6 MOV R21, R69 ;  /* 0x000000450015e202 */ /* 0x000fe40000000f00 */
[----:B------:R-:W-:Y:S01]  /*0c50*/  SHF.R.S32.HI R47, RZ, 0x1f, R57 ;  /* 0x0000001fff2f7819 */ /* 0x000fe20000011439 */
[C---:B------:R-:W-:Y:S01]  /*0c60*/  @!P6 IMAD R39, R8.reuse, R17, R39 ;  /* 0x000000110827e224 */ /* 0x040fe200078e0227 */
[----:B------:R-:W-:Y:S01]  /*0c70*/  ISETP.GE.U32.AND P5, PT, R57, UR16, PT ;  /* 0x0000001039007c0c */ /* 0x000fe2000bfa6070 */
[----:B------:R-:W-:Y:S01]  /*0c80*/  @!P6 IMAD.WIDE.U32 R16, R8, R16, R20 ;  /* 0x000000100810e225 */ /* 0x000fe200078e0014 */
[----:B------:R5:W2:Y:S01]  /*0c90*/  @!P2 LDG.E R44, desc[UR10][R18.64] ;  /* 0x0000000a122ca981 */ /* 0x000aa2000c1e1900 */
[----:B------:R-:W5:Y:S01]  /*0ca0*/  @!P3 LDC.64 R20, c[0x0][0x270] ;  /* 0x00009c00ff14bb82 */ /* 0x000f620000000a00 */
[----:B------:R-:W-:-:S02]  /*0cb0*/  ISETP.GE.AND.EX P5, PT, R47, UR17, PT, P5 ;  /* 0x000000112f007c0c */ /* 0x000fc4000bfa6350 */
[----:B------:R-:W-:Y:S02]  /*0cc0*/  @!P6 IADD3 R17, R17, R39, RZ ;  /* 0x000000271111e210 */ /* 0x000fe40007ffe0ff */
[----:B------:R-:W-:Y:S02]  /*0cd0*/  ISETP.GT.U32.OR P2, PT, R4, 0x2ff, P5 ;  /* 0x000002ff0400780c */ /* 0x000fe40002f44470 */
[C---:B------:R-:W-:Y:S01]  /*0ce0*/  @!P6 LEA R34, P5, R16.reuse, R34, 0x1 ;  /* 0x000000221022e211 */ /* 0x040fe200078a08ff */
[----:B------:R-:W5:Y:S01]  /*0cf0*/  @!P1 LDC.64 R26, c[0x0][0x270] ;  /* 0x00009c00ff1a9b82 */ /* 0x000f620000000a00 */
[----:B-1----:R-:W-:Y:S02]  /*0d00*/  @!P4 IMAD R24, R37, R32, RZ ;  /* 0x000000202518c224 */ /* 0x002fe400078e02ff */
[----:B------:R-:W-:Y:S01]  /*0d10*/  @!P6 LEA.HI.X R35, R16, R35, R17, 0x1, P5 ;  /* 0x000000231023e211 */ /* 0x000fe200028f0c11 */
[----:B------:R-:W-:Y:S01]  /*0d20*/  @!P4 IMAD.MOV.U32 R16, RZ, RZ, R66 ;  /* 0x000000ffff10c224 */ /* 0x000fe200078e0042 */
[----:B------:R-:W-:-:S02]  /*0d30*/  @!P4 MOV R17, R69 ;  /* 0x000000450011c202 */ /* 0x000fc40000000f00 */
[----:B------:R-:W-:Y:S02]  /*0d40*/  SHF.R.S32.HI R49, RZ, 0x1f, R56 ;  /* 0x0000001fff317819 */ /* 0x000fe40000011438 */
[----:B------:R-:W-:Y:S01]  /*0d50*/  ISETP.GE.U32.AND P5, PT, R56, UR16, PT ;  /* 0x0000001038007c0c */ /* 0x000fe2000bfa6070 */
[C---:B------:R-:W-:Y:S01]  /*0d60*/  @!P4 IMAD R37, R9.reuse, R33, R24 ;  /* 0x000000210925c224 */ /* 0x040fe200078e0218 */
[----:B------:R-:W-:Y:S01]  /*0d70*/  HFMA2.MMA R46, -RZ, RZ, 0, 0 ;  /* 0x00000000ff2e7435 */ /* 0x000fe200000001ff */
[----:B------:R-:W-:Y:S01]  /*0d80*/  @!P4 IMAD.WIDE.U32 R32, R9, R32, R16 ;  /* 0x000000200920c225 */ /* 0x000fe200078e0010 */
[----:B------:R-:W-:Y:S01]  /*0d90*/  ISETP.GE.AND.EX P5, PT, R49, UR17, PT, P5 ;  /* 0x0000001131007c0c */ /* 0x000fe2000bfa6350 */
[----:B------:R-:W1:Y:S03]  /*0da0*/  @!P1 LDC.64 R16, c[0x0][0x220] ;  /* 0x00008800ff109b82 */ /* 0x000e660000000a00 */
[----:B------:R-:W-:-:S05]  /*0db0*/  ISETP.GT.U32.OR P5, PT, R4, 0x2ff, P5 ;  /* 0x000002ff0400780c */ /* 0x000fca0002fa4470 */
[----:B------:R-:W1:Y:S01]  /*0dc0*/  @!P3 LDC.64 R24, c[0x0][0x220] ;  /* 0x00008800ff18bb82 */ /* 0x000e620000000a00 */
[----:B------:R5:W2:Y:S01]  /*0dd0*/  @!P6 LDG.E R46, desc[UR10][R34.64] ;  /* 0x0000000a222ee981 */ /* 0x000aa2000c1e1900 */
[----:B------:R-:W-:Y:S02]  /*0de0*/  @!P4 IADD3 R33, R33, R37, RZ ;  /* 0x000000252121c210 */ /* 0x000fe40007ffe0ff */
[----:B0-----:R-:W-:Y:S01]  /*0df0*/  @!P4 LEA R30, P6, R32, R22, 0x1 ;  /* 0x00000016201ec211 */ /* 0x001fe200078c08ff */
[----:B-----5:R-:W-:-:S03]  /*0e00*/  @!P3 IMAD R22, R45, R20, RZ ;  /* 0x000000142d16b224 */ /* 0x020fc600078e02ff */
[----:B------:R-:W0:Y:S01]  /*0e10*/  @!P2 LDC.64 R18, c[0x0][0x270] ;  /* 0x00009c00ff12ab82 */ /* 0x000e220000000a00 */
[----:B------:R-:W-:Y:S02]  /*0e20*/  @!P3 MOV R34, R66 ;  /* 0x000000420022b202 */ /* 0x000fe40000000f00 */
[----:B------:R-:W-:Y:S01]  /*0e30*/  @!P3 MOV R35, R69 ;  /* 0x000000450023b202 */ /* 0x000fe20000000f00 */
[----:B------:R-:W-:Y:S01]  /*0e40*/  @!P1 IMAD R36, R31, R26, RZ ;  /* 0x0000001a1f249224 */ /* 0x000fe200078e02ff */
[----:B------:R-:W-:Y:S01]  /*0e50*/  @!P4 LEA.HI.X R31, R32, R23, R33, 0x1, P6 ;  /* 0x00000017201fc211 */ /* 0x000fe200030f0c21 */
[C---:B------:R-:W-:Y:S01]  /*0e60*/  @!P3 IMAD R37, R58.reuse, R21, R22 ;  /* 0x000000153a25b224 */ /* 0x040fe200078e0216 */
[----:B------:R-:W-:Y:S01]  /*0e70*/  @!P1 MOV R32, R66 ;  /* 0x0000004200209202 */ /* 0x000fe20000000f00 */
[----:B------:R-:W-:Y:S01]  /*0e80*/  HFMA2.MMA R48, -RZ, RZ, 0, 0 ;  /* 0x00000000ff307435 */ /* 0x000fe200000001ff */
[----:B------:R-:W-:Y:S01]  /*0e90*/  @!P1 MOV R33, R69 ;  /* 0x0000004500219202 */ /* 0x000fe20000000f00 */
[----:B------:R-:W-:Y:S01]  /*0ea0*/  @!P3 IMAD.WIDE.U32 R34, R58, R20, R34 ;  /* 0x000000143a22b225 */ /* 0x000fe200078e0022 */
[----:B------:R-:W5:Y:S03]  /*0eb0*/  @!P5 LDC.64 R22, c[0x0][0x270] ;  /* 0x00009c00ff16db82 */ /* 0x000f660000000a00 */
[----:B------:R-:W-:-:S04]  /*0ec0*/  @!P1 IMAD.WIDE.U32 R32, R10, R26, R32 ;  /* 0x0000001a0a209225 */ /* 0x000fc800078e0020 */
[----:B------:R-:W-:Y:S01]  /*0ed0*/  @!P1 IMAD R27, R10, R27, R36 ;  /* 0x0000001b0a1b9224 */ /* 0x000fe200078e0224 */
[----:B------:R-:W5:Y:S01]  /*0ee0*/  @!P2 LDC.64 R20, c[0x0][0x220] ;  /* 0x00008800ff14ab82 */ /* 0x000f620000000a00 */
[----:B------:R1:W2:Y:S02]  /*0ef0*/  @!P4 LDG.E R48, desc[UR10][R30.64] ;  /* 0x0000000a1e30c981 */ /* 0x0002a4000c1e1900 */
[----:B-1----:R-:W-:Y:S02]  /*0f00*/  @!P1 LEA R26, P6, R32, R16, 0x1 ;  /* 0x00000010201a9211 */ /* 0x002fe400078c08ff */
[----:B------:R-:W-:Y:S02]  /*0f10*/  @!P3 IADD3 R16, R35, R37, RZ ;  /* 0x000000252310b210 */ /* 0x000fe40007ffe0ff */
[----:B------:R-:W-:Y:S02]  /*0f20*/  @!P3 LEA R24, P4, R34, R24, 0x1 ;  /* 0x000000182218b211 */ /* 0x000fe400078808ff */
[----:B------:R-:W-:-:S02]  /*0f30*/  @!P1 IADD3 R27, R33, R27, RZ ;  /* 0x0000001b211b9210 */ /* 0x000fc40007ffe0ff */
[----:B------:R-:W-:Y:S02]  /*0f40*/  @!P3 LEA.HI.X R25, R34, R25, R16, 0x1, P4 ;  /* 0x000000192219b211 */ /* 0x000fe400020f0c10 */
[----:B------:R-:W-:Y:S02]  /*0f50*/  @!P2 MOV R30, R66 ;  /* 0x00000042001ea202 */ /* 0x000fe40000000f00 */
[----:B------:R-:W-:Y:S01]  /*0f60*/  @!P2 MOV R31, R69 ;  /* 0x00000045001fa202 */ /* 0x000fe20000000f00 */
[----:B0-----:R-:W-:Y:S01]  /*0f70*/  @!P2 IMAD R36, R47, R18, RZ ;  /* 0x000000122f24a224 */ /* 0x001fe200078e02ff */
[----:B------:R-:W-:Y:S02]  /*0f80*/  @!P1 LEA.HI.X R27, R32, R17, R27, 0x1, P6 ;  /* 0x00000011201b9211 */ /* 0x000fe400030f0c1b */
[----:B------:R-:W-:Y:S01]  /*0f90*/  SHF.R.S32.HI R33, RZ, 0x1f, R11 ;  /* 0x0000001fff217819 */ /* 0x000fe2000001140b */
[----:B------:R-:W0:Y:S01]  /*0fa0*/  @!P5 LDC.64 R16, c[0x0][0x220] ;  /* 0x00008800ff10db82 */ /* 0x000e220000000a00 */
[----:B------:R-:W-:-:S02]  /*0fb0*/  ISETP.GE.U32.AND P4, PT, R11, UR16, PT ;  /* 0x000000100b007c0c */ /* 0x000fc4000bf86070 */
[----:B------:R-:W-:Y:S01]  /*0fc0*/  CS2R R50, SRZ ;  /* 0x0000000000327805 */ /* 0x000fe2000001ff00 */
[----:B------:R-:W-:Y:S01]  /*0fd0*/  @!P2 IMAD.WIDE.U32 R30, R57, R18, R30 ;  /* 0x00000012391ea225 */ /* 0x000fe200078e001e */
[----:B------:R-:W-:-:S03]  /*0fe0*/  ISETP.GE.AND.EX P4, PT, R33, UR17, PT, P4 ;  /* 0x0000001121007c0c */ /* 0x000fc6000bf86340 */
[----:B------:R-:W-:Y:S01]  /*0ff0*/  @!P2 IMAD R19, R57, R19, R36 ;  /* 0x000000133913a224 */ /* 0x000fe200078e0224 */
[----:B-----5:R-:W-:Y:S01]  /*1000*/  @!P2 LEA R18, P6, R30, R20, 0x1 ;  /* 0x000000141e12a211 */ /* 0x020fe200078c08ff */
[----:B------:R1:W5:Y:S01]  /*1010*/  @!P3 LDG.E R50, desc[UR10][R24.64] ;  /* 0x0000000a1832b981 */ /* 0x000362000c1e1900 */
[----:B------:R-:W-:Y:S01]  /*1020*/  ISETP.GT.U32.OR P4, PT, R4, 0x2ff, P4 ;  /* 0x000002ff0400780c */ /* 0x000fe20002784470 */
[----:B------:R-:W-:Y:S01]  /*1030*/  @!P5 IMAD R20, R49, R22, RZ ;  /* 0x000000163114d224 */ /* 0x000fe200078e02ff */
[----:B------:R-:W-:Y:S02]  /*1040*/  @!P2 IADD3 R19, R31, R19, RZ ;  /* 0x000000131f13a210 */ /* 0x000fe40007ffe0ff */
[----:B------:R-:W-:Y:S02]  /*1050*/  SHF.R.S32.HI R39, RZ, 0x1f, R12 ;  /* 0x0000001fff277819 */ /* 0x000fe4000001140c */
[----:B------:R-:W-:Y:S01]  /*1060*/  ISETP.GE.U32.AND P3, PT, R12, UR16, PT ;  /* 0x000000100c007c0c */ /* 0x000fe2000bf66070 */
[----:B------:R-:W-:Y:S01]  /*1070*/  @!P5 IMAD R31, R56, R23, R20 ;  /* 0x00000017381fd224 */ /* 0x000fe200078e0214 */
[----:B------:R-:W-:-:S02]  /*1080*/  @!P2 LEA.HI.X R19, R30, R21, R19, 0x1, P6 ;  /* 0x000000151e13a211 */ /* 0x000fc400030f0c13 */
[----:B------:R-:W-:Y:S02]  /*1090*/  ISETP.GE.AND.EX P3, PT, R39, UR17, PT, P3 ;  /* 0x0000001127007c0c */ /* 0x000fe4000bf66330 */
[----:B------:R-:W-:Y:S02]  /*10a0*/  @!P5 MOV R20, R66 ;  /* 0x000000420014d202 */ /* 0x000fe40000000f00 */
[----:B------:R-:W-:Y:S02]  /*10b0*/  CS2R R52, SRZ ;  /* 0x0000000000347805 */ /* 0x000fe4000001ff00 */
[----:B------:R-:W-:Y:S01]  /*10c0*/  @!P5 MOV R21, R69 ;  /* 0x000000450015d202 */ /* 0x000fe20000000f00 */
[----:B------:R1:W5:Y:S01]  /*10d0*/  @!P2 LDG.E R51, desc[UR10][R18.64] ;  /* 0x0000000a1233a981 */ /* 0x000362000c1e1900 */
[----:B------:R-:W-:Y:S01]  /*10e0*/  ISETP.GT.U32.OR P3, PT, R4, 0x2ff, P3 ;  /* 0x000002ff0400780c */ /* 0x000fe20001f64470 */
[----:B------:R-:W-:Y:S01]  /*10f0*/  @!P5 IMAD.WIDE.U32 R22, R56, R22, R20 ;  /* 0x000000163816d225 */ /* 0x000fe200078e0014 */
[----:B------:R-:W-:-:S02]  /*1100*/  SHF.R.S32.HI R35, RZ, 0x1f, R13 ;  /* 0x0000001fff237819 */ /* 0x000fc4000001140d */
[----:B------:R-:W4:Y:S01]  /*1110*/  @!P4 LDC.64 R20, c[0x0][0x270] ;  /* 0x00009c00ff14cb82 */ /* 0x000f220000000a00 */
[----:B------:R4:W5:Y:S01]  /*1120*/  @P0 LDG.E R52, desc[UR10][R28.64] ;  /* 0x0000000a1c340981 */ /* 0x000962000c1e1900 */
[----:B------:R-:W-:Y:S02]  /*1130*/  @!P5 IADD3 R23, R23, R31, RZ ;  /* 0x0000001f1717d210 */ /* 0x000fe40007ffe0ff */
[----:B0-----:R-:W-:-:S05]  /*1140*/  @!P5 LEA R30, P6, R22, R16, 0x1 ;  /* 0x00000010161ed211 */ /* 0x001fca00078c08ff */
[----:B-1----:R-:W0:Y:S01]  /*1150*/  @!P3 LDC.64 R24, c[0x0][0x270] ;  /* 0x00009c00ff18bb82 */ /* 0x002e220000000a00 */
[----:B------:R-:W-:Y:S02]  /*1160*/  @!P5 LEA.HI.X R31, R22, R17, R23, 0x1, P6 ;  /* 0x00000011161fd211 */ /* 0x000fe400030f0c17 */
[----:B------:R-:W-:Y:S02]  /*1170*/  ISETP.GE.U32.AND P6, PT, R13, UR16, PT ;  /* 0x000000100d007c0c */ /* 0x000fe4000bfc6070 */
[----:B------:R-:W-:Y:S01]  /*1180*/  SHF.R.S32.HI R37, RZ, 0x1f, R14 ;  /* 0x0000001fff257819 */ /* 0x000fe2000001140e */
[----:B------:R1:W5:Y:S01]  /*1190*/  @!P5 LDG.E R53, desc[UR10][R30.64] ;  /* 0x0000000a1e35d981 */ /* 0x000362000c1e1900 */
[----:B------:R-:W-:Y:S01]  /*11a0*/  ISETP.GE.AND.EX P6, PT, R35, UR17, PT, P6 ;  /* 0x0000001123007c0c */ /* 0x000fe2000bfc6360 */
[----:B------:R-:W0:Y:S01]  /*11b0*/  @!P4 LDC.64 R16, c[0x0][0x220] ;  /* 0x00008800ff10cb82 */ /* 0x000e220000000a00 */
[----:B------:R-:W-:Y:S02]  /*11c0*/  ISETP.GE.U32.AND P2, PT, R14, UR16, PT ;  /* 0x000000100e007c0c */ /* 0x000fe4000bf46070 */
[----:B------:R-:W-:-:S02]  /*11d0*/  ISETP.GT.U32.OR P6, PT, R4, 0x2ff, P6 ;  /* 0x000002ff0400780c */ /* 0x000fc400037c4470 */
[----:B------:R-:W-:-:S03]  /*11e0*/  ISETP.GE.AND.EX P2, PT, R37, UR17, PT, P2 ;  /* 0x0000001125007c0c */ /* 0x000fc6000bf46320 */
[----:B------:R-:W3:Y:S01]  /*11f0*/  @!P3 LDC.64 R18, c[0x0][0x220] ;  /* 0x00008800ff12bb82 */ /* 0x000ee20000000a00 */
[----:B------:R-:W-:Y:S01]  /*1200*/  ISETP.GT.U32.OR P2, PT, R4, 0x2ff, P2 ;  /* 0x000002ff0400780c */ /* 0x000fe20001744470 */
[----:B----4-:R-:W-:Y:S01]  /*1210*/  @!P4 IMAD R22, R33, R20, RZ ;  /* 0x000000142116c224 */ /* 0x010fe200078e02ff */
[-C--:B------:R-:W-:Y:S02]  /*1220*/  @!P4 MOV R32, R66.reuse ;  /* 0x000000420020c202 */ /* 0x080fe40000000f00 */
[----:B------:R-:W-:Y:S01]  /*1230*/  @!P4 MOV R33, R69 ;  /* 0x000000450021c202 */ /* 0x000fe20000000f00 */
[C---:B------:R-:W-:Y:S02]  /*1240*/  @!P4 IMAD R29, R11.reuse, R21, R22 ;  /* 0x000000150b1dc224 */ /* 0x040fe400078e0216 */
[----:B------:R-:W4:Y:S01]  /*1250*/  @!P6 LDC.64 R22, c[0x0][0x270] ;  /* 0x00009c00ff16eb82 */ /* 0x000f220000000a00 */
[----:B------:R-:W-:Y:S01]  /*1260*/  IMAD.MOV.U32 R61, RZ, RZ, RZ ;  /* 0x000000ffff3d7224 */ /* 0x000fe200078e00ff */
[----:B-1----:R-:W-:Y:S01]  /*1270*/  @!P3 MOV R30, R66 ;  /* 0x00000042001eb202 */ /* 0x002fe20000000f00 */
[----:B------:R-:W-:Y:S01]  /*1280*/  @!P4 IMAD.WIDE.U32 R32, R11, R20, R32 ;  /* 0x000000140b20c225 */ /* 0x000fe200078e0020 */
[----:B------:R-:W-:-:S03]  /*1290*/  @!P3 MOV R31, R69 ;  /* 0x00000045001fb202 */ /* 0x000fc60000000f00 */
[----:B0-----:R-:W-:Y:S01]  /*12a0*/  @!P3 IMAD R39, R39, R24, RZ ;  /* 0x000000182727b224 */ /* 0x001fe200078e02ff */
[----:B------:R-:W0:Y:S01]  /*12b0*/  @!P2 LDC.64 R20, c[0x0][0x270] ;  /* 0x00009c00ff14ab82 */ /* 0x000e220000000a00 */
[----:B------:R4:W5:Y:S01]  /*12c0*/  @!P1 LDG.E R61, desc[UR10][R26.64] ;  /* 0x0000000a1a3d9981 */ /* 0x000962000c1e1900 */
[----:B------:R-:W-:Y:S01]  /*12d0*/  @!P4 IADD3 R29, R33, R29, RZ ;  /* 0x0000001d211dc210 */ /* 0x000fe20007ffe0ff */
[----:B------:R-:W-:Y:S01]  /*12e0*/  @!P3 IMAD R39, R12, R25, R39 ;  /* 0x000000190c27b224 */ /* 0x000fe200078e0227 */
[----:B------:R-:W-:Y:S01]  /*12f0*/  @!P4 LEA R28, P1, R32, R16, 0x1 ;  /* 0x00000010201cc211 */ /* 0x000fe200078208ff */
[----:B------:R-:W-:-:S03]  /*1300*/  @!P3 IMAD.WIDE.U32 R30, R12, R24, R30 ;  /* 0x000000180c1eb225 */ /* 0x000fc600078e001e */
[----:B------:R-:W1:Y:S01]  /*1310*/  @!P6 LDC.64 R24, c[0x0][0x220] ;  /* 0x00008800ff18eb82 */ /* 0x000e620000000a00 */
[----:B------:R-:W-:Y:S02]  /*1320*/  @!P4 LEA.HI.X R29, R32, R17, R29, 0x1, P1 ;  /* 0x00000011201dc211 */ /* 0x000fe400008f0c1d */
[----:B------:R-:W-:Y:S02]  /*1330*/  @!P3 IADD3 R31, R31, R39, RZ ;  /* 0x000000271f1fb210 */ /* 0x000fe40007ffe0ff */
[C---:B---3--:R-:W-:Y:S02]  /*1340*/  @!P3 LEA R18, P1, R30.reuse, R18, 0x1 ;  /* 0x000000121e12b211 */ /* 0x048fe400078208ff */
[----:B------:R-:W-:Y:S01]  /*1350*/  CS2R R62, SRZ ;  /* 0x00000000003e7805 */ /* 0x000fe2000001ff00 */
[----:B------:R-:W3:Y:S01]  /*1360*/  @!P2 LDC.64 R16, c[0x0][0x220] ;  /* 0x00008800ff10ab82 */ /* 0x000ee20000000a00 */
[----:B------:R-:W-:Y:S01]  /*1370*/  @!P3 LEA.HI.X R19, R30, R19, R31, 0x1, P1 ;  /* 0x000000131e13b211 */ /* 0x000fe200008f0c1f */
[----:B----4-:R-:W-:-:S03]  /*1380*/  @!P6 IMAD R26, R35, R22, RZ ;  /* 0x00000016231ae224 */ /* 0x010fc600078e02ff */
[----:B------:R-:W4:Y:S04]  /*1390*/  @!P4 LDG.E R62, desc[UR10][R28.64] ;  /* 0x0000000a1c3ec981 */ /* 0x000f28000c1e1900 */
[----:B------:R1:W4:Y:S01]  /*13a0*/  @!P3 LDG.E R63, desc[UR10][R18.64] ;  /* 0x0000000a123fb981 */ /* 0x000322000c1e1900 */
[----:B------:R-:W-:Y:S02]  /*13b0*/  @!P6 IMAD R27, R13, R23, R26 ;  /* 0x000000170d1be224 */ /* 0x000fe400078e021a */
[----:B0-----:R-:W-:Y:S01]  /*13c0*/  @!P2 IMAD R37, R37, R20, RZ ;  /* 0x000000142525a224 */ /* 0x001fe200078e02ff */
[----:B-1----:R-:W-:Y:S02]  /*13d0*/  @!P6 MOV R18, R66 ;  /* 0x000000420012e202 */ /* 0x002fe40000000f00 */
[----:B------:R-:W-:-:S03]  /*13e0*/  @!P6 MOV R19, R69 ;  /* 0x000000450013e202 */ /* 0x000fc60000000f00 */
[----:B------:R-:W-:Y:S01]  /*13f0*/  @!P6 IMAD.WIDE.U32 R22, R13, R22, R18 ;  /* 0x000000160d16e225 */ /* 0x000fe200078e0012 */
[----:B------:R-:W-:Y:S02]  /*1400*/  @!P2 MOV R18, R66 ;  /* 0x000000420012a202 */ /* 0x000fe40000000f00 */
[----:B------:R-:W-:Y:S01]  /*1410*/  @!P2 MOV R19, R69 ;  /* 0x000000450013a202 */ /* 0x000fe20000000f00 */
[----:B------:R-:W-:Y:S01]  /*1420*/  @!P2 IMAD R37, R14, R21, R37 ;  /* 0x000000150e25a224 */ /* 0x000fe200078e0225 */
[----:B------:R-:W-:Y:S02]  /*1430*/  @!P6 IADD3 R23, R23, R27, RZ ;  /* 0x0000001b1717e210 */ /* 0x000fe40007ffe0ff */
[----:B------:R-:W-:Y:S01]  /*1440*/  @!P6 LEA R24, P1, R22, R24, 0x1 ;  /* 0x000000181618e211 */ /* 0x000fe200078208ff */
[----:B------:R-:W-:Y:S01]  /*1450*/  @!P2 IMAD.WIDE.U32 R20, R14, R20, R18 ;  /* 0x000000140e14a225 */ /* 0x000fe200078e0012 */
[----:B------:R-:W-:Y:S02]  /*1460*/  CS2R R64, SRZ ;  /* 0x0000000000407805 */ /* 0x000fe4000001ff00 */
[----:B------:R-:W-:-:S02]  /*1470*/  @!P6 LEA.HI.X R25, R22, R25, R23, 0x1, P1 ;  /* 0x000000191619e211 */ /* 0x000fc400008f0c17 */
[----:B------:R-:W-:Y:S02]  /*1480*/  @!P2 IADD3 R21, R21, R37, RZ ;  /* 0x000000251515a210 */ /* 0x000fe40007ffe0ff */
[C---:B---3--:R-:W-:Y:S01]  /*1490*/  @!P2 LEA R16, P3, R20.reuse, R16, 0x1 ;  /* 0x000000101410a211 */ /* 0x048fe200078608ff */
[----:B------:R0:W3:Y:S03]  /*14a0*/  @!P6 LDG.E R64, desc[UR10][R24.64] ;  /* 0x0000000a1840e981 */ /* 0x0000e6000c1e1900 */
[----:B------:R-:W-:-:S05]  /*14b0*/  @!P2 LEA.HI.X R17, R20, R17, R21, 0x1, P3 ;  /* 0x000000111411a211 */ /* 0x000fca00018f0c15 */
[----:B------:R1:W3:Y:S01]  /*14c0*/  @!P2 LDG.E R65, desc[UR10][R16.64] ;  /* 0x0000000a1041a981 */ /* 0x0002e2000c1e1900 */
[----:B------:R-:W-:-:S04]  /*14d0*/  PRMT R18, R40, 0x7632, R18 ;  /* 0x0000763228127816 */ /* 0x000fc80000000012 */
[----:B------:R-:W-:Y:S02]  /*14e0*/  SHF.L.U32 R19, R18, 0x10, RZ ;  /* 0x0000001012137819 */ /* 0x000fe400000006ff */
[----:B------:R-:W-:-:S03]  /*14f0*/  SHF.L.U32 R18, R40, 0x10, RZ ;  /* 0x0000001028127819 */ /* 0x000fc600000006ff */
[----:B------:R-:W-:Y:S02]  /*1500*/  FMUL.FTZ R21, R19, R19 ;  /* 0x0000001313157220 */ /* 0x000fe40000410000 */
[C---:B------:R-:W-:Y:S02]  /*1510*/  FADD.FTZ R26, R18.reuse, R19 ;  /* 0x00000013121a7221 */ /* 0x040fe40000010000 */
[----:B0-----:R-:W-:Y:S01]  /*1520*/  FFMA.FTZ R24, R18, R18, R21 ;  /* 0x0000001212187223 */ /* 0x001fe20000010015 */
[----:B------:R-:W-:-:S04]  /*1530*/  PRMT R20, R41, 0x7632, R20 ;  /* 0x0000763229147816 */ /* 0x000fc80000000014 */
[----:B------:R-:W-:Y:S02]  /*1540*/  SHF.L.U32 R23, R20, 0x10, RZ ;  /* 0x0000001014177819 */ /* 0x000fe400000006ff */
[----:B------:R-:W-:Y:S02]  /*1550*/  SHF.L.U32 R22, R41, 0x10, RZ ;  /* 0x0000001029167819 */ /* 0x000fe400000006ff */
[----:B------:R-:W-:Y:S01]  /*1560*/  PRMT R20, R42, 0x7632, R20 ;  /* 0x000076322a147816 */ /* 0x000fe20000000014 */
[----:B-1----:R-:W-:Y:S02]  /*1570*/  FMUL.FTZ R17, R23, R23 ;  /* 0x0000001717117220 */ /* 0x002fe40000410000 */
[----:B------:R-:W-:Y:S02]  /*1580*/  FADD.FTZ R23, R22, R23 ;  /* 0x0000001716177221 */ /* 0x000fe40000010000 */
[----:B------:R-:W-:Y:S01]  /*1590*/  IMAD.U32 R21, R20, 0x10000, RZ ;  /* 0x0001000014157824 */ /* 0x000fe200078e00ff */
[----:B------:R-:W-:Y:S01]  /*15a0*/  SHF.L.U32 R20, R42, 0x10, RZ ;  /* 0x000000102a147819 */ /* 0x000fe200000006ff */
[----:B------:R-:W-:Y:S01]  /*15b0*/  FFMA.FTZ R22, R22, R22, R17 ;  /* 0x0000001616167223 */ /* 0x000fe20000010011 */
[----:B--2---:R-:W-:Y:S01]  /*15c0*/  PRMT R16, R43, 0x7632, R16 ;  /* 0x000076322b107816 */ /* 0x004fe20000000010 */
[----:B------:R-:W-:-:S03]  /*15d0*/  FMUL.FTZ R17, R21, R21 ;  /* 0x0000001515117220 */ /* 0x000fc60000410000 */
[----:B------:R-:W-:Y:S01]  /*15e0*/  SHF.L.U32 R16, R16, 0x10, RZ ;  /* 0x0000001010107819 */ /* 0x000fe200000006ff */
[C---:B------:R-:W-:Y:S01]  /*15f0*/  FADD.FTZ R21, R20.reuse, R21 ;  /* 0x0000001514157221 */ /* 0x040fe20000010000 */
[----:B------:R-:W-:Y:S01]  /*1600*/  SHF.L.U32 R19, R43, 0x10, RZ ;  /* 0x000000102b137819 */ /* 0x000fe200000006ff */
[----:B------:R-:W-:Y:S01]  /*1610*/  FFMA.FTZ R20, R20, R20, R17 ;  /* 0x0000001414147223 */ /* 0x000fe20000010011 */
        /* <DEDUP_REMOVED lines=12> */
[----:B-----5:R-:W-:-:S04]  /*16e0*/  PRMT R27, R50, 0x7632, R27 ;  /* 0x00007632321b7816 */ /* 0x020fc8000000001b */
        /* <DEDUP_REMOVED lines=40> */
[----:B------:R-:W-:Y:S01]  /*1970*/  PRMT R29, R61, 0x7632, R29 ;  /* 0x000076323d1d7816 */ /* 0x000fe2000000001d */
[----:B------:R-:W-:Y:S01]  /*1980*/  FMUL.FTZ R24, R28, R28 ;  /* 0x0000001c1c187220 */ /* 0x000fe20000410000 */
[----:B------:R-:W-:Y:S01]  /*1990*/  FADD.FTZ R31, R31, R22 ;  /* 0x000000161f1f7221 */ /* 0x000fe20000010000 */
[----:B------:R-:W-:Y:S01]  /*19a0*/  FADD.FTZ R22, R23, R28 ;  /* 0x0000001c17167221 */ /* 0x000fe20000010000 */
[----:B------:R-:W-:Y:S01]  /*19b0*/  SHF.L.U32 R33, R29, 0x10, RZ ;  /* 0x000000101d217819 */ /* 0x000fe200000006ff */
[----:B------:R-:W-:Y:S01]  /*19c0*/  FFMA.FTZ R23, R23, R23, R24 ;  /* 0x0000001717177223 */ /* 0x000fe20000010018 */
[----:B------:R-:W-:Y:S01]  /*19d0*/  FADD.FTZ R29, R26, R21 ;  /* 0x000000151a1d7221 */ /* 0x000fe20000010000 */
[----:B------:R-:W-:-:S03]  /*19e0*/  FADD.FTZ R24, R31, R20 ;  /* 0x000000141f187221 */ /* 0x000fc60000010000 */
[----:B------:R-:W-:Y:S01]  /*19f0*/  FADD.FTZ R29, R29, R16 ;  /* 0x000000101d1d7221 */ /* 0x000fe20000010000 */
[----:B------:R-:W-:Y:S01]  /*1a00*/  FADD.FTZ R24, R24, R19 ;  /* 0x0000001318187221 */ /* 0x000fe20000010000 */
[----:B----4-:R-:W-:-:S04]  /*1a10*/  PRMT R26, R62, 0x7632, R26 ;  /* 0x000076323e1a7816 */ /* 0x010fc8000000001a */
[----:B------:R-:W-:Y:S02]  /*1a20*/  SHF.L.U32 R19, R26, 0x10, RZ ;  /* 0x000000101a137819 */ /* 0x000fe400000006ff */
[----:B------:R-:W-:Y:S01]  /*1a30*/  PRMT R28, R63, 0x7632, R28 ;  /* 0x000076323f1c7816 */ /* 0x000fe2000000001c */
[----:B------:R-:W-:Y:S01]  /*1a40*/  FADD.FTZ R18, R29, R18 ;  /* 0x000000121d127221 */ /* 0x000fe20000010000 */
[----:B------:R-:W-:Y:S01]  /*1a50*/  SHF.L.U32 R16, R62, 0x10, RZ ;  /* 0x000000103e107819 */ /* 0x000fe200000006ff */
[----:B------:R-:W-:Y:S01]  /*1a60*/  FADD.FTZ R24, R24, R17 ;  /* 0x0000001118187221 */ /* 0x000fe20000010000 */
[----:B------:R-:W-:Y:S01]  /*1a70*/  SHF.L.U32 R29, R28, 0x10, RZ ;  /* 0x000000101c1d7819 */ /* 0x000fe200000006ff */
[----:B------:R-:W-:Y:S01]  /*1a80*/  FMUL.FTZ R17, R19, R19 ;  /* 0x0000001313117220 */ /* 0x000fe20000410000 */
[----:B------:R-:W-:Y:S01]  /*1a90*/  FADD.FTZ R25, R18, R25 ;  /* 0x0000001912197221 */ /* 0x000fe20000010000 */
[C---:B------:R-:W-:Y:S01]  /*1aa0*/  FADD.FTZ R19, R16.reuse, R19 ;  /* 0x0000001310137221 */ /* 0x040fe20000010000 */
        /* <DEDUP_REMOVED lines=14> */
[----:B---3--:R-:W-:-:S04]  /*1b90*/  PRMT R18, R64, 0x7632, R18 ;  /* 0x0000763240127816 */ /* 0x008fc80000000012 */
[----:B------:R-:W-:Y:S02]  /*1ba0*/  SHF.L.U32 R23, R18, 0x10, RZ ;  /* 0x0000001012177819 */ /* 0x000fe400000006ff */
[----:B------:R-:W-:Y:S02]  /*1bb0*/  PRMT R25, R65, 0x7632, R25 ;  /* 0x0000763241197816 */ /* 0x000fe40000000019 */
        /* <DEDUP_REMOVED lines=110> */
.L_x_3380:
[----:B------:R-:W-:Y:S05]  /*22a0*/  BSYNC B0 ;  /* 0x0000000000007941 */ /* 0x000fea0003800000 */
.L_x_3379:
        /* <DEDUP_REMOVED lines=45> */
.L_x_3383:
[----:B-1----:R-:W2:Y:S04]  /*2580*/  LDG.E.STRONG.GPU R18, desc[UR10][R16.64] ;  /* 0x0000000a10127981 */ /* 0x002ea8000c1ef900 */
[----:B--2---:R-:W-:Y:S01]  /*2590*/  CCTL.IVALL ;  /* 0x00000000ff00798f */ /* 0x004fe20002000000 */
[----:B------:R-:W-:Y:S05]  /*25a0*/  YIELD ;  /* 0x0000000000007946 */ /* 0x000fea0003800000 */
[----:B------:R-:W-:-:S13]  /*25b0*/  ISETP.NE.AND P1, PT, R18, R21, PT ;  /* 0x000000151200720c */ /* 0x000fda0003f25270 */
[----:B------:R-:W-:Y:S05]  /*25c0*/  @P1 BRA `(.L_x_3383) ;  /* 0xfffffffc00ec1947 */ /* 0x000fea000383ffff */
.L_x_3382:
        /* <DEDUP_REMOVED lines=8> */
[----:B------:R-:W-:Y:S01]  /*2650*/  LOP3.LUT R16, R71, 0x3, RZ, 0xc0, !PT ;  /* 0x0000000347107812 */ /* 0x000fe200078ec0ff */
[----:B------:R-:W-:-:S03]  /*2660*/  IMAD.MOV.U32 R72, RZ, RZ, RZ ;  /* 0x000000ffff487224 */ /* 0x000fc600078e00ff */
[----:B------:R-:W-:-:S07]  /*2670*/  IADD3 R73, -R16, R71, RZ ;  /* 0x0000004710497210 */ /* 0x000fce0007ffe1ff */
.L_x_3385:
[----:B------:R-:W-:Y:S02]  /*2680*/  ISETP.EQ.OR P1, PT, R72, UR9, P3 ;  /* 0x0000000948007c0c */ /* 0x000fe40009f22670 */
[----:B------:R-:W-:-:S11]  /*2690*/  MOV R18, UR4 ;  /* 0x0000000400127c02 */ /* 0x000fd60008000f00 */
        /* <DEDUP_REMOVED lines=65> */
.L_x_3384:
        /* <DEDUP_REMOVED lines=19> */
.L_x_3387:
[----:B------:R-:W-:Y:S05]  /*2be0*/  BSYNC B0 ;  /* 0x0000000000007941 */ /* 0x000fea0003800000 */
.L_x_3386:
[----:B------:R-:W-:Y:S05]  /*2bf0*/  @!P2 BRA `(.L_x_3381) ;  /* 0x000000000084a947 */ /* 0x000fea0003800000 */
[C---:B------:R-:W-:Y:S01]  /*2c00*/  IADD3 R23, R72.reuse, 0x1, RZ ;  /* 0x0000000148177810 */ /* 0x040fe20007ffe0ff */
[----:B------:R-:W-:Y:S01]  /*2c10*/  IMAD.U32 R17, RZ, RZ, UR4 ;  /* 0x00000004ff117e24 */ /* 0x000fe2000f8e00ff */
[----:B------:R-:W-:Y:S02]  /*2c20*/  IADD3 R73, R72, 0x2, RZ ;  /* 0x0000000248497810 */ /* 0x000fe40007ffe0ff */
[----:B------:R-:W-:Y:S02]  /*2c30*/  ISETP.EQ.OR P2, PT, R23, UR9, P3 ;  /* 0x0000000917007c0c */ /* 0x000fe40009f42670 */
[----:B------:R-:W-:Y:S02]  /*2c40*/  ISETP.EQ.OR P1, PT, R73, UR9, P3 ;  /* 0x0000000949007c0c */ /* 0x000fe40009f22670 */
[----:B------:R-:W-:Y:S02]  /*2c50*/  MOV R21, UR4 ;  /* 0x0000000400157c02 */ /* 0x000fe40008000f00 */
[----:B------:R-:W-:-:S07]  /*2c60*/  ISETP.EQ.OR P1, PT, R20, 0x2, P1 ;  /* 0x000000021400780c */ /* 0x000fce0000f22670 */
        /* <DEDUP_REMOVED lines=26> */
.L_x_3381:
[----:B------:R-:W-:Y:S01]  /*2e10*/  ULDC.64 UR14, c[0x0][0x218] ;  /* 0x00008600000e7ab9 */ /* 0x000fe20000000a00 */
[----:B------:R-:W-:Y:S01]  /*2e20*/  LOP3.LUT P1, RZ, R4, UR9, RZ, 0xfc, !PT ;  /* 0x0000000904ff7c12 */ /* 0x000fe2000f82fcff */
[----:B------:R-:W2:Y:S01]  /*2e30*/  S2UR UR8, SR_CgaCtaId ;  /* 0x00000000000879c3 */ /* 0x000ea20000008800 */
[----:B------:R-:W-:Y:S01]  /*2e40*/  ISETP.EQ.U32.AND P2, PT, RZ, UR14, PT ;  /* 0x0000000eff007c0c */ /* 0x000fe2000bf42070 */
[----:B------:R-:W-:Y:S01]  /*2e50*/  UMOV UR7, 0x400 ;  /* 0x0000040000077882 */ /* 0x000fe20000000000 */
[----:B-1----:R-:W-:Y:S02]  /*2e60*/  MOV R23, UR6 ;  /* 0x0000000600177c02 */ /* 0x002fe40008000f00 */
[----:B------:R-:W-:Y:S01]  /*2e70*/  ISETP.EQ.OR.EX P1, PT, RZ, UR15, P1, P2 ;  /* 0x0000000fff007c0c */ /* 0x000fe20008f22720 */
[----:B------:R-:W-:Y:S01]  /*2e80*/  ULDC.64 UR14, c[0x0][0x278] ;  /* 0x00009e00000e7ab9 */ /* 0x000fe20000000a00 */
[----:B------:R-:W-:Y:S01]  /*2e90*/  IADD3 R15, R60, R15, RZ ;  /* 0x0000000f3c0f7210 */ /* 0x000fe20007ffe0ff */
[----:B------:R-:W1:Y:S08]  /*2ea0*/  LDC.64 R20, c[0x0][0x228] ;  /* 0x00008a00ff147b82 */ /* 0x000e700000000a00 */
[----:B------:R-:W3:Y:S08]  /*2eb0*/  LDC.64 R18, c[0x0][0x230] ;  /* 0x00008c00ff127b82 */ /* 0x000ef00000000a00 */
[----:B------:R-:W4:Y:S01]  /*2ec0*/  @!P1 LDC.64 R16, c[0x0][0x218] ;  /* 0x00008600ff109b82 */ /* 0x000f220000000a00 */
[----:B--2---:R-:W-:-:S03]  /*2ed0*/  ULEA UR7, UR8, UR7, 0x18 ;  /* 0x0000000708077291 */ /* 0x004fc6000f8ec03f */
[----:B------:R-:W-:Y:S01]  /*2ee0*/  ULDC UR8, c[0x0][0x2a4] ;  /* 0x0000a90000087ab9 */ /* 0x000fe20000000800 */
[----:B-1----:R-:W-:-:S05]  /*2ef0*/  IMAD.WIDE R20, R15, 0x2, R20 ;  /* 0x000000020f147825 */ /* 0x002fca00078e0214 */
[----:B------:R-:W-:Y:S01]  /*2f00*/  @!P3 STS.64 [UR7+0xe0], R24 ;  /* 0x0000e018ff00b988 */ /* 0x000fe20008000a07 */
[----:B---3--:R-:W-:-:S04]  /*2f10*/  IMAD.WIDE R72, R15, 0x2, R18 ;  /* 0x000000020f487825 */ /* 0x008fc800078e0212 */
[----:B----4-:R-:W-:-:S04]  /*2f20*/  @!P1 IMAD.WIDE R22, R23, 0x8, R16 ;  /* 0x0000000817169825 */ /* 0x010fc800078e0210 */
[----:B------:R-:W-:Y:S01]  /*2f30*/  @!P1 FMUL.FTZ R17, R25, UR8 ;  /* 0x0000000819119c20 */ /* 0x000fe20008410000 */
[----:B------:R-:W-:-:S05]  /*2f40*/  @!P1 FMUL.FTZ R16, R24, UR8 ;  /* 0x0000000818109c20 */ /* 0x000fca0008410000 */
[----:B------:R1:W-:Y:S01]  /*2f50*/  @!P1 STG.E.64 desc[UR10][R22.64], R16 ;  /* 0x0000001016009986 */ /* 0x0003e2000c101b0a */
[----:B------:R-:W-:Y:S06]  /*2f60*/  BAR.SYNC.DEFER_BLOCKING 0x0 ;  /* 0x0000000000007b1d */ /* 0x000fec0000010000 */
[----:B------:R-:W2:Y:S04]  /*2f70*/  LDG.E.U16 R15, desc[UR10][R20.64] ;  /* 0x0000000a140f7981 */ /* 0x000ea8000c1e1500 */
[----:B------:R-:W3:Y:S04]  /*2f80*/  LDG.E.U16 R75, desc[UR10][R20.64+0x2] ;  /* 0x0000020a144b7981 */ /* 0x000ee8000c1e1500 */
[----:B------:R-:W4:Y:S04]  /*2f90*/  LDG.E.U16 R74, desc[UR10][R72.64] ;  /* 0x0000000a484a7981 */ /* 0x000f28000c1e1500 */
[----:B------:R-:W5:Y:S01]  /*2fa0*/  LDG.E.U16 R71, desc[UR10][R72.64+0x2] ;  /* 0x0000020a48477981 */ /* 0x000f62000c1e1500 */
[----:B------:R-:W-:-:S02]  /*2fb0*/  ISETP.NE.AND P5, PT, RZ, UR12, PT ;  /* 0x0000000cff007c0c */ /* 0x000fc4000bfa5270 */
[----:B-1----:R-:W-:Y:S01]  /*2fc0*/  SHF.L.U32 R16, R52, 0x10, RZ ;  /* 0x0000001034107819 */ /* 0x002fe200000006ff */
[----:B------:R-:W1:Y:S01]  /*2fd0*/  LDS.64 R18, [UR7+0xe0] ;  /* 0x0000e007ff127984 */ /* 0x000e620008000a00 */
[----:B------:R-:W-:Y:S02]  /*2fe0*/  SHF.L.U32 R70, R70, 0x10, RZ ;  /* 0x0000001046467819 */ /* 0x000fe400000006ff */
[----:B------:R-:W-:Y:S02]  /*2ff0*/  ISETP.GE.U32.AND P2, PT, R57, UR14, PT ;  /* 0x0000000e39007c0c */ /* 0x000fe4000bf46070 */
[----:B------:R-:W-:Y:S02]  /*3000*/  SHF.L.U32 R23, R50, 0x10, RZ ;  /* 0x0000001032177819 */ /* 0x000fe400000006ff */
[----:B0-----:R-:W-:Y:S02]  /*3010*/  SHF.L.U32 R24, R39, 0x10, RZ ;  /* 0x0000001027187819 */ /* 0x001fe400000006ff */
[----:B------:R-:W-:-:S02]  /*3020*/  ISETP.GE.AND.EX P2, PT, R47, UR15, PT, P2 ;  /* 0x0000000f2f007c0c */ /* 0x000fc4000bf46320 */
[----:B------:R-:W-:Y:S02]  /*3030*/  SHF.L.U32 R51, R51, 0x10, RZ ;  /* 0x0000001033337819 */ /* 0x000fe400000006ff */
[----:B------:R-:W-:Y:S02]  /*3040*/  SHF.L.U32 R38, R38, 0x10, RZ ;  /* 0x0000001026267819 */ /* 0x000fe400000006ff */
[----:B------:R-:W-:Y:S01]  /*3050*/  ISETP.GT.U32.OR P2, PT, R4, 0x2ff, P2 ;  /* 0x000002ff0400780c */ /* 0x000fe20001744470 */
[----:B-1----:R-:W-:-:S05]  /*3060*/  FMUL.FTZ R18, R18, UR8 ;  /* 0x0000000812127c20 */ /* 0x002fca0008410000 */
[----:B------:R-:W-:-:S13]  /*3070*/  R2UR UR7, R18 ;  /* 0x00000000120772ca */ /* 0x000fda00000e0000 */
[----:B------:R-:W-:Y:S01]  /*3080*/  MOV R18, UR7 ;  /* 0x0000000700127c02 */ /* 0x000fe20008000f00 */
[----:B------:R-:W-:Y:S01]  /*3090*/  FADD.FTZ R16, R16, -UR7 ;  /* 0x8000000710107e21 */ /* 0x000fe20008010000 */
[----:B------:R-:W-:Y:S01]  /*30a0*/  FADD.FTZ R70, R70, -UR7 ;  /* 0x8000000746467e21 */ /* 0x000fe20008010000 */
[----:B------:R-:W-:Y:S01]  /*30b0*/  FADD.FTZ R23, R23, -UR7 ;  /* 0x8000000717177e21 */ /* 0x000fe20008010000 */
[----:B------:R-:W-:Y:S01]  /*30c0*/  FADD.FTZ R24, R24, -UR7 ;  /* 0x8000000718187e21 */ /* 0x000fe20008010000 */
        /* <DEDUP_REMOVED lines=9> */
[----:B0-----:R-:W-:Y:S02]  /*3160*/  @P1 R2UR UR13, R18 ;  /* 0x00000000120d12ca */ /* 0x001fe400000e0000 */
[----:B------:R-:W-:-:S04]  /*3170*/  ISETP.GE.U32.AND P1, PT, R58, UR14, PT ;  /* 0x0000000e3a007c0c */ /* 0x000fc8000bf26070 */
[----:B------:R-:W-:-:S04]  /*3180*/  ISETP.GE.AND.EX P1, PT, R45, UR15, PT, P1 ;  /* 0x0000000f2d007c0c */ /* 0x000fc8000bf26310 */
[----:B------:R-:W-:-:S03]  /*3190*/  ISETP.GT.U32.OR P1, PT, R4, 0x2ff, P1 ;  /* 0x000002ff0400780c */ /* 0x000fc60000f24470 */
[----:B------:R-:W-:Y:S02]  /*31a0*/  @UP0 UMOV UR8, UR13 ;  /* 0x0000000d00080c82 */ /* 0x000fe40008000000 */
[----:B------:R-:W-:Y:S01]  /*31b0*/  FMUL.FTZ R16, R16, UR8 ;  /* 0x0000000810107c20 */ /* 0x000fe20008410000 */
[----:B------:R-:W-:Y:S01]  /*31c0*/  FMUL.FTZ R70, R70, UR8 ;  /* 0x0000000846467c20 */ /* 0x000fe20008410000 */
[----:B--2---:R-:W-:Y:S02]  /*31d0*/  SHF.L.U32 R15, R15, 0x10, RZ ;  /* 0x000000100f0f7819 */ /* 0x004fe400000006ff */
[----:B---3--:R-:W-:Y:S02]  /*31e0*/  SHF.L.U32 R20, R75, 0x10, RZ ;  /* 0x000000104b147819 */ /* 0x008fe400000006ff */
[----:B----4-:R-:W-:Y:S02]  /*31f0*/  SHF.L.U32 R22, R74, 0x10, RZ ;  /* 0x000000104a167819 */ /* 0x010fe400000006ff */
        /* <DEDUP_REMOVED lines=14> */
.L_x_3388:
[----:B------:R-:W-:Y:S04]  /*32e0*/  BSSY B0, `(.L_x_3389) ;  /* 0x000000e000007945 */ /* 0x000fe80003800000 */
[----:B------:R-:W-:Y:S05]  /*32f0*/  @!P0 BRA `(.L_x_3390) ;  /* 0x0000000000308947 */ /* 0x000fea0003800000 */
        /* <DEDUP_REMOVED lines=12> */
.L_x_3390:
[----:B------:R-:W-:Y:S05]  /*33c0*/  BSYNC B0 ;  /* 0x0000000000007941 */ /* 0x000fea0003800000 */
.L_x_3389:
[----:B------:R-:W-:Y:S01]  /*33d0*/  FMUL.FTZ R23, R23, UR8 ;  /* 0x0000000817177c20 */ /* 0x000fe20008410000 */
[----:B------:R-:W-:Y:S01]  /*33e0*/  FMUL.FTZ R24, R24, UR8 ;  /* 0x0000000818187c20 */ /* 0x000fe20008410000 */
[----:B------:R-:W-:Y:S01]  /*33f0*/  FADD.FTZ R51, R51, -UR7 ;  /* 0x8000000733337e21 */ /* 0x000fe20008010000 */
[----:B------:R-:W-:Y:S01]  /*3400*/  FADD.FTZ R38, R38, -UR7 ;  /* 0x8000000726267e21 */ /* 0x000fe20008010000 */
        /* <DEDUP_REMOVED lines=13> */
.L_x_3391:
        /* <DEDUP_REMOVED lines=14> */
.L_x_3393:
[----:B------:R-:W-:Y:S05]  /*35c0*/  BSYNC B0 ;  /* 0x0000000000007941 */ /* 0x000fea0003800000 */
.L_x_3392:
        /* <DEDUP_REMOVED lines=17> */
.L_x_3394:
[----:B------:R-:W-:Y:S04]  /*36e0*/  BSSY B0, `(.L_x_3395) ;  /* 0x000000e000007945 */ /* 0x000fe80003800000 */
[----:B------:R-:W-:Y:S05]  /*36f0*/  @P2 BRA `(.L_x_3396) ;  /* 0x0000000000302947 */ /* 0x000fea0003800000 */
[----:B------:R-:W-:Y:S01]  /*3700*/  ULDC.64 UR16, c[0x0][0x270] ;  /* 0x00009c0000107ab9 */ /* 0x000fe20000000a00 */
[----:B------:R-:W-:Y:S01]  /*3710*/  MOV R16, R66 ;  /* 0x0000004200107202 */ /* 0x000fe20000000f00 */
[----:B01----:R-:W-:Y:S01]  /*3720*/  IMAD R18, R47, UR16, RZ ;  /* 0x000000102f127c24 */ /* 0x003fe2000f8e02ff */
        /* <DEDUP_REMOVED lines=9> */
.L_x_3396:
[----:B------:R-:W-:Y:S05]  /*37c0*/  BSYNC B0 ;  /* 0x0000000000007941 */ /* 0x000fea0003800000 */
.L_x_3395:
[----:B------:R-:W-:Y:S01]  /*37d0*/  PRMT R17, R40, 0x7632, R17 ;  /* 0x0000763228117816 */ /* 0x000fe20000000011 */
[----:B------:R-:W-:Y:S01]  /*37e0*/  FADD.FTZ R53, R53, -UR7 ;  /* 0x8000000735357e21 */ /* 0x000fe20008010000 */
[----:B------:R-:W-:Y:S01]  /*37f0*/  SHF.R.S32.HI R24, RZ, 0x1f, R55 ;  /* 0x0000001fff187819 */ /* 0x000fe20000011437 */
[----:B------:R-:W-:Y:S01]  /*3800*/  FADD.FTZ R36, R36, -UR7 ;  /* 0x8000000724247e21 */ /* 0x000fe20008010000 */
[----:B------:R-:W-:Y:S01]  /*3810*/  ISETP.GE.U32.AND P1, PT, R56, UR14, PT ;  /* 0x0000000e38007c0c */ /* 0x000fe2000bf26070 */
[----:B------:R-:W-:Y:S01]  /*3820*/  FMUL.FTZ R53, R53, UR8 ;  /* 0x0000000835357c20 */ /* 0x000fe20008410000 */
[----:B------:R-:W-:Y:S01]  /*3830*/  ISETP.GE.U32.AND P2, PT, R55, UR14, PT ;  /* 0x0000000e37007c0c */ /* 0x000fe2000bf46070 */
[----:B------:R-:W-:Y:S01]  /*3840*/  FMUL.FTZ R16, R36, UR8 ;  /* 0x0000000824107c20 */ /* 0x000fe20008410000 */
[----:B-1----:R-:W-:Y:S01]  /*3850*/  SHF.R.S32.HI R23, RZ, 0x1f, R54 ;  /* 0x0000001fff177819 */ /* 0x002fe20000011436 */
[----:B------:R-:W-:Y:S01]  /*3860*/  FFMA.FTZ R53, R15, R53, R22 ;  /* 0x000000350f357223 */ /* 0x000fe20000010016 */
[----:B------:R-:W-:Y:S01]  /*3870*/  ISETP.GE.U32.AND P3, PT, R54, UR14, PT ;  /* 0x0000000e36007c0c */ /* 0x000fe2000bf66070 */
[----:B------:R-:W-:Y:S01]  /*3880*/  FFMA.FTZ R38, R20, R16, R21 ;  /* 0x0000001014267223 */ /* 0x000fe20000010015 */
[----:B0-----:R-:W-:-:S02]  /*3890*/  SHF.L.U32 R25, R40, 0x10, RZ ;  /* 0x0000001028197819 */ /* 0x001fc400000006ff */
[----:B------:R-:W-:Y:S02]  /*38a0*/  SHF.L.U32 R17, R17, 0x10, RZ ;  /* 0x0000001011117819 */ /* 0x000fe400000006ff */
[----:B------:R-:W-:Y:S01]  /*38b0*/  ISETP.GE.AND.EX P1, PT, R49, UR15, PT, P1 ;  /* 0x0000000f31007c0c */ /* 0x000fe2000bf26310 */
[----:B------:R-:W-:Y:S01]  /*38c0*/  FADD.FTZ R25, R25, -UR7 ;  /* 0x8000000719197e21 */ /* 0x000fe20008010000 */
[----:B------:R-:W-:Y:S01]  /*38d0*/  ISETP.GE.AND.EX P2, PT, R24, UR15, PT, P2 ;  /* 0x0000000f18007c0c */ /* 0x000fe2000bf46320 */
[----:B------:R-:W-:Y:S01]  /*38e0*/  FADD.FTZ R36, R17, -UR7 ;  /* 0x8000000711247e21 */ /* 0x000fe20008010000 */
[----:B------:R-:W-:Y:S02]  /*38f0*/  ISETP.GE.AND.EX P3, PT, R23, UR15, PT, P3 ;  /* 0x0000000f17007c0c */ /* 0x000fe4000bf66330 */
[----:B------:R-:W-:Y:S02]  /*3900*/  SHF.L.U32 R41, R41, 0x10, RZ ;  /* 0x0000001029297819 */ /* 0x000fe400000006ff */
[----:B------:R-:W-:-:S02]  /*3910*/  ISETP.GT.U32.OR P1, PT, R4, 0x2ff, P1 ;  /* 0x000002ff0400780c */ /* 0x000fc40000f24470 */
[C---:B------:R-:W-:Y:S02]  /*3920*/  ISETP.GT.U32.OR P2, PT, R4.reuse, 0x2ff, P2 ;  /* 0x000002ff0400780c */ /* 0x040fe40001744470 */
[----:B------:R-:W-:Y:S02]  /*3930*/  ISETP.GT.U32.OR P3, PT, R4, 0x2ff, P3 ;  /* 0x000002ff0400780c */ /* 0x000fe40001f64470 */
[----:B------:R-:W-:Y:S01]  /*3940*/  SHF.L.U32 R26, R26, 0x10, RZ ;  /* 0x000000101a1a7819 */ /* 0x000fe200000006ff */
[----:B------:R-:W-:Y:S10]  /*3950*/  @!P5 BRA `(.L_x_3397) ;  /* 0x000000000028d947 */ /* 0x000ff40003800000 */
        /* <DEDUP_REMOVED lines=10> */
.L_x_3397:
        /* <DEDUP_REMOVED lines=10> */
[----:B--2---:R-:W-:-:S02]  /*3aa0*/  LEA R18, P1, R16, UR16, 0x1 ;  /* 0x0000001010127c11 */ /* 0x004fc4000f8208ff */
[----:B------:R-:W-:-:S04]  /*3ab0*/  IADD3 R49, R17, R49, RZ ;  /* 0x0000003111317210 */ /* 0x000fc80007ffe0ff */
[----:B------:R-:W-:-:S05]  /*3ac0*/  LEA.HI.X R19, R16, UR17, R49, 0x1, P1 ;  /* 0x0000001110137c11 */ /* 0x000fca00088f0c31 */
[----:B------:R0:W-:Y:S02]  /*3ad0*/  STG.E desc[UR10][R18.64], R53 ;  /* 0x0000003512007986 */ /* 0x0001e4000c10190a */
.L_x_3399:
[----:B------:R-:W-:Y:S05]  /*3ae0*/  BSYNC B0 ;  /* 0x0000000000007941 */ /* 0x000fea0003800000 */
.L_x_3398:
        /* <DEDUP_REMOVED lines=17> */
.L_x_3400:
[----:B------:R-:W-:Y:S04]  /*3c00*/  BSSY B0, `(.L_x_3401) ;  /* 0x000000e000007945 */ /* 0x000fe80003800000 */
[----:B------:R-:W-:Y:S05]  /*3c10*/  @P2 BRA `(.L_x_3402) ;  /* 0x0000000000302947 */ /* 0x000fea0003800000 */
[----:B------:R-:W-:Y:S01]  /*3c20*/  ULDC.64 UR16, c[0x0][0x270] ;  /* 0x00009c0000107ab9 */ /* 0x000fe20000000a00 */
[----:B------:R-:W-:Y:S01]  /*3c30*/  MOV R16, R66 ;  /* 0x0000004200107202 */ /* 0x000fe20000000f00 */
[----:B------:R-:W-:Y:S01]  /*3c40*/  IMAD R24, R24, UR16, RZ ;  /* 0x0000001018187c24 */ /* 0x000fe2000f8e02ff */
[----:B------:R-:W-:Y:S01]  /*3c50*/  F2FP.BF16.F32.PACK_AB R25, R36, R25 ;  /* 0x000000192419723e */ /* 0x000fe200000010ff */
[----:B------:R-:W-:Y:S02]  /*3c60*/  IMAD.MOV.U32 R17, RZ, RZ, R69 ;  /* 0x000000ffff117224 */ /* 0x000fe400078e0045 */
[C---:B0-2---:R-:W-:Y:S02]  /*3c70*/  IMAD R19, R55.reuse, UR17, R24 ;  /* 0x0000001137137c24 */ /* 0x045fe4000f8e0218 */
[----:B------:R-:W-:Y:S01]  /*3c80*/  IMAD.WIDE.U32 R16, R55, UR16, R16 ;  /* 0x0000001037107c25 */ /* 0x000fe2000f8e0010 */
[----:B------:R-:W-:Y:S02]  /*3c90*/  ULDC.64 UR16, c[0x0][0x210] ;  /* 0x0000840000107ab9 */ /* 0x000fe40000000a00 */
[----:B------:R-:W-:-:S02]  /*3ca0*/  LEA R18, P1, R16, UR16, 0x1 ;  /* 0x0000001010127c11 */ /* 0x000fc4000f8208ff */
[----:B------:R-:W-:-:S04]  /*3cb0*/  IADD3 R19, R17, R19, RZ ;  /* 0x0000001311137210 */ /* 0x000fc80007ffe0ff */
[----:B------:R-:W-:-:S05]  /*3cc0*/  LEA.HI.X R19, R16, UR17, R19, 0x1, P1 ;  /* 0x0000001110137c11 */ /* 0x000fca00088f0c13 */
[----:B------:R1:W-:Y:S02]  /*3cd0*/  STG.E desc[UR10][R18.64], R25 ;  /* 0x0000001912007986 */ /* 0x0003e4000c10190a */
.L_x_3402:
[----:B------:R-:W-:Y:S05]  /*3ce0*/  BSYNC B0 ;  /* 0x0000000000007941 */ /* 0x000fea0003800000 */
.L_x_3401:
        /* <DEDUP_REMOVED lines=17> */
.L_x_3403:
        /* <DEDUP_REMOVED lines=14> */
.L_x_3405:
[----:B------:R-:W-:Y:S05]  /*3ee0*/  BSYNC B0 ;  /* 0x0000000000007941 */ /* 0x000fea0003800000 */
.L_x_3404:
[----:B0123--:R-:W-:Y:S01]  /*3ef0*/  SHF.L.U32 R19, R43, 0x10, RZ ;  /* 0x000000102b137819 */ /* 0x00ffe200000006ff */
        /* <DEDUP_REMOVED lines=22> */
[----:B------:R-:W-:Y:S01]  /*4060*/  FMUL.FTZ R42, R42, UR8 ;  /* 0x000000082a2a7c20 */ /* 0x000fe20008410000 */
[----:B------:R-:W-:Y:S01]  /*4070*/  SHF.R.S32.HI R40, RZ, 0x1f, R7 ;  /* 0x0000001fff287819 */ /* 0x000fe20000011407 */
[----:B------:R-:W-:Y:S01]  /*4080*/  FMUL.FTZ R23, R23, UR8 ;  /* 0x0000000817177c20 */ /* 0x000fe20008410000 */
        /* <DEDUP_REMOVED lines=30> */
[----:B------:R-:W-:Y:S01]  /*4270*/  FFMA.FTZ R15, R15, R53, R22 ;  /* 0x000000350f0f7223 */ /* 0x000fe20000010016 */
[----:B------:R-:W-:Y:S01]  /*4280*/  IMAD.U32 R45, R30, 0x10000, RZ ;  /* 0x000100001e2d7824 */ /* 0x000fe200078e00ff */
[C---:B------:R-:W-:Y:S01]  /*4290*/  ISETP.GT.U32.OR P6, PT, R4.reuse, 0x2ff, P6 ;  /* 0x000002ff0400780c */ /* 0x040fe200037c4470 */
[----:B------:R-:W-:Y:S01]  /*42a0*/  FADD.FTZ R30, R17, -UR7 ;  /* 0x80000007111e7e21 */ /* 0x000fe20008010000 */
[----:B------:R-:W-:Y:S01]  /*42b0*/  ISETP.GT.U32.OR P1, PT, R4, 0x2ff, P1 ;  /* 0x000002ff0400780c */ /* 0x000fe20000f24470 */
        /* <DEDUP_REMOVED lines=16> */
.L_x_3406:
        /* <DEDUP_REMOVED lines=14> */
.L_x_3408:
[----:B------:R-:W-:Y:S05]  /*44a0*/  BSYNC B0 ;  /* 0x0000000000007941 */ /* 0x000fea0003800000 */
.L_x_3407:
        /* <DEDUP_REMOVED lines=17> */
.L_x_3409:
        /* <DEDUP_REMOVED lines=14> */
.L_x_3411:
[----:B------:R-:W-:Y:S05]  /*46a0*/  BSYNC B0 ;  /* 0x0000000000007941 */ /* 0x000fea0003800000 */
.L_x_3410:
[----:B------:R-:W-:Y:S01]  /*46b0*/  FADD.FTZ R31, R31, -UR7 ;  /* 0x800000071f1f7e21 */ /* 0x000fe20008010000 */
        /* <DEDUP_REMOVED lines=13> */
.L_x_3412:
[----:B------:R-:W-:Y:S04]  /*4790*/  BSSY B0, `(.L_x_3413) ;  /* 0x000000e000007945 */ /* 0x000fe80003800000 */
[----:B------:R-:W-:Y:S05]  /*47a0*/  @P2 BRA `(.L_x_3414) ;  /* 0x0000000000302947 */ /* 0x000fea0003800000 */
[----:B------:R-:W-:Y:S01]  /*47b0*/  ULDC.64 UR16, c[0x0][0x270] ;  /* 0x00009c0000107ab9 */ /* 0x000fe20000000a00 */
[----:B------:R-:W-:Y:S01]  /*47c0*/  MOV R16, R66 ;  /* 0x0000004200107202 */ /* 0x000fe20000000f00 */
[----:B------:R-:W-:Y:S01]  /*47d0*/  IMAD R40, R40, UR16, RZ ;  /* 0x0000001028287c24 */ /* 0x000fe2000f8e02ff */
[----:B------:R-:W-:Y:S02]  /*47e0*/  MOV R17, R69 ;  /* 0x0000004500117202 */ /* 0x000fe40000000f00 */
[----:B------:R-:W-:Y:S01]  /*47f0*/  F2FP.BF16.F32.PACK_AB R39, R44, R39 ;  /* 0x000000272c27723e */ /* 0x000fe200000010ff */
[C---:B01----:R-:W-:Y:S02]  /*4800*/  IMAD R19, R7.reuse, UR17, R40 ;  /* 0x0000001107137c24 */ /* 0x043fe4000f8e0228 */
[----:B------:R-:W-:Y:S01]  /*4810*/  IMAD.WIDE.U32 R16, R7, UR16, R16 ;  /* 0x0000001007107c25 */ /* 0x000fe2000f8e0010 */
[----:B------:R-:W-:Y:S02]  /*4820*/  ULDC.64 UR16, c[0x0][0x210] ;  /* 0x0000840000107ab9 */ /* 0x000fe40000000a00 */
[----:B------:R-:W-:-:S02]  /*4830*/  LEA R18, P1, R16, UR16, 0x1 ;  /* 0x0000001010127c11 */ /* 0x000fc4000f8208ff */
[----:B------:R-:W-:-:S04]  /*4840*/  IADD3 R19, R17, R19, RZ ;  /* 0x0000001311137210 */ /* 0x000fc80007ffe0ff */
[----:B------:R-:W-:-:S05]  /*4850*/  LEA.HI.X R19, R16, UR17, R19, 0x1, P1 ;  /* 0x0000001110137c11 */ /* 0x000fca00088f0c13 */
[----:B------:R2:W-:Y:S02]  /*4860*/  STG.E desc[UR10][R18.64], R39 ;  /* 0x0000002712007986 */ /* 0x0005e4000c10190a */
.L_x_3414:
[----:B------:R-:W-:Y:S05]  /*4870*/  BSYNC B0 ;  /* 0x0000000000007941 */ /* 0x000fea0003800000 */
.L_x_3413:
[----:B------:R-:W-:Y:S01]  /*4880*/  FMUL.FTZ R31, R31, UR8 ;  /* 0x000000081f1f7c20 */ /* 0x000fe20008410000 */
        /* <DEDUP_REMOVED lines=12> */
.L_x_3415:
[----:B------:R-:W-:Y:S04]  /*4950*/  BSSY B0, `(.L_x_3416) ;  /* 0x000000e000007945 */ /* 0x000fe80003800000 */
[----:B------:R-:W-:Y:S05]  /*4960*/  @P3 BRA `(.L_x_3417) ;  /* 0x0000000000303947 */ /* 0x000fea0003800000 */
[----:B------:R-:W-:Y:S01]  /*4970*/  ULDC.64 UR16, c[0x0][0x270] ;  /* 0x00009c0000107ab9 */ /* 0x000fe20000000a00 */
[----:B------:R-:W-:Y:S01]  /*4980*/  MOV R16, R66 ;  /* 0x0000004200107202 */ /* 0x000fe20000000f00 */
[----:B012---:R-:W-:Y:S01]  /*4990*/  IMAD R19, R38, UR16, RZ ;  /* 0x0000001026137c24 */ /* 0x007fe2000f8e02ff */
        /* <DEDUP_REMOVED lines=9> */
.L_x_3417:
[----:B------:R-:W-:Y:S05]  /*4a30*/  BSYNC B0 ;  /* 0x0000000000007941 */ /* 0x000fea0003800000 */
.L_x_3416:
[----:B------:R-:W-:Y:S01]  /*4a40*/  FFMA.FTZ R22, R20, R31, R21 ;  /* 0x0000001f14167223 */ /* 0x000fe20000010015 */
[----:B------:R-:W-:Y:S06]  /*4a50*/  @!P5 BRA `(.L_x_3418) ;  /* 0x000000000028d947 */ /* 0x000fec0003800000 */
[----:B0123--:R-:W-:Y:S01]  /*4a60*/  FMUL.FTZ R19, R22, -1.4426950216293334961 ;  /* 0xbfb8aa3b16137820 */ /* 0x00ffe20000410000 */
        /* <DEDUP_REMOVED lines=9> */
.L_x_3418:
        /* <DEDUP_REMOVED lines=14> */
.L_x_3420:
[----:B------:R-:W-:Y:S05]  /*4be0*/  BSYNC B0 ;  /* 0x0000000000007941 */ /* 0x000fea0003800000 */
.L_x_3419:
[----:B------:R-:W-:Y:S01]  /*4bf0*/  SHF.L.U32 R34, R34, 0x10, RZ ;  /* 0x0000001022227819 */ /* 0x000fe200000006ff */
[----:B------:R-:W-:Y:S01]  /*4c00*/  IMAD.U32 R33, R33, 0x10000, RZ ;  /* 0x0001000021217824 */ /* 0x000fe200078e00ff */
[----:B------:R-:W-:Y:S02]  /*4c10*/  SHF.L.U32 R35, R35, 0x10, RZ ;  /* 0x0000001023237819 */ /* 0x000fe400000006ff */
[----:B------:R-:W-:Y:S01]  /*4c20*/  SHF.L.U32 R37, R37, 0x10, RZ ;  /* 0x0000001025257819 */ /* 0x000fe200000006ff */
[----:B------:R-:W-:Y:S01]  /*4c30*/  FADD.FTZ R33, R33, -UR7 ;  /* 0x8000000721217e21 */ /* 0x000fe20008010000 */
[----:B------:R-:W-:Y:S01]  /*4c40*/  SHF.L.U32 R32, R32, 0x10, RZ ;  /* 0x0000001020207819 */ /* 0x000fe200000006ff */
[----:B------:R-:W-:Y:S01]  /*4c50*/  FADD.FTZ R34, R34, -UR7 ;  /* 0x8000000722227e21 */ /* 0x000fe20008010000 */
[----:B------:R-:W-:Y:S01]  /*4c60*/  FADD.FTZ R35, R35, -UR7 ;  /* 0x8000000723237e21 */ /* 0x000fe20008010000 */
[----:B------:R-:W-:Y:S01]  /*4c70*/  FADD.FTZ R37, R37, -UR7 ;  /* 0x8000000725257e21 */ /* 0x000fe20008010000 */
[----:B------:R-:W-:Y:S01]  /*4c80*/  SHF.R.S32.HI R36, RZ, 0x1f, R10 ;  /* 0x0000001fff247819 */ /* 0x000fe2000001140a */
[----:B------:R-:W-:Y:S01]  /*4c90*/  FADD.FTZ R32, R32, -UR7 ;  /* 0x8000000720207e21 */ /* 0x000fe20008010000 */
[----:B------:R-:W-:Y:S01]  /*4ca0*/  SHF.R.S32.HI R31, RZ, 0x1f, R11 ;  /* 0x0000001fff1f7819 */ /* 0x000fe2000001140b */
[----:B------:R-:W-:Y:S01]  /*4cb0*/  FMUL.FTZ R33, R33, UR8 ;  /* 0x0000000821217c20 */ /* 0x000fe20008410000 */
[----:B------:R-:W-:Y:S01]  /*4cc0*/  SHF.R.S32.HI R30, RZ, 0x1f, R12 ;  /* 0x0000001fff1e7819 */ /* 0x000fe2000001140c */
[----:B------:R-:W-:Y:S01]  /*4cd0*/  FMUL.FTZ R34, R34, UR8 ;  /* 0x0000000822227c20 */ /* 0x000fe20008410000 */
[----:B----4-:R-:W-:Y:S01]  /*4ce0*/  SHF.R.S32.HI R27, RZ, 0x1f, R13 ;  /* 0x0000001fff1b7819 */ /* 0x010fe2000001140d */
[----:B0123--:R-:W-:Y:S01]  /*4cf0*/  FMUL.FTZ R18, R35, UR8 ;  /* 0x0000000823127c20 */ /* 0x00ffe20008410000 */
[----:B------:R-:W-:Y:S01]  /*4d00*/  SHF.R.S32.HI R22, RZ, 0x1f, R14 ;  /* 0x0000001fff167819 */ /* 0x000fe2000001140e */
[----:B------:R-:W-:Y:S01]  /*4d10*/  FMUL.FTZ R28, R37, UR8 ;  /* 0x00000008251c7c20 */ /* 0x000fe20008410000 */
[----:B------:R-:W-:Y:S01]  /*4d20*/  ISETP.GE.U32.AND P6, PT, R10, UR14, PT ;  /* 0x0000000e0a007c0c */ /* 0x000fe2000bfc6070 */
[----:B------:R-:W-:Y:S01]  /*4d30*/  FMUL.FTZ R16, R32, UR8 ;  /* 0x0000000820107c20 */ /* 0x000fe20008410000 */
[----:B------:R-:W-:Y:S01]  /*4d40*/  ISETP.GE.U32.AND P1, PT, R11, UR14, PT ;  /* 0x0000000e0b007c0c */ /* 0x000fe2000bf26070 */
[--C-:B------:R-:W-:Y:S01]  /*4d50*/  FFMA.FTZ R33, R20, R33, R21.reuse ;  /* 0x0000002114217223 */ /* 0x100fe20000010015 */
[----:B------:R-:W-:Y:S01]  /*4d60*/  ISETP.GE.U32.AND P2, PT, R12, UR14, PT ;  /* 0x0000000e0c007c0c */ /* 0x000fe2000bf46070 */
[C-C-:B------:R-:W-:Y:S01]  /*4d70*/  FFMA.FTZ R32, R20.reuse, R34, R21.reuse ;  /* 0x0000002214207223 */ /* 0x140fe20000010015 */
[----:B------:R-:W-:Y:S01]  /*4d80*/  ISETP.GE.U32.AND P3, PT, R13, UR14, PT ;  /* 0x0000000e0d007c0c */ /* 0x000fe2000bf66070 */
[--C-:B------:R-:W-:Y:S01]  /*4d90*/  FFMA.FTZ R29, R20, R18, R21.reuse ;  /* 0x00000012141d7223 */ /* 0x100fe20000010015 */
[----:B------:R-:W-:Y:S01]  /*4da0*/  ISETP.GE.U32.AND P4, PT, R14, UR14, PT ;  /* 0x0000000e0e007c0c */ /* 0x000fe2000bf86070 */
[--C-:B------:R-:W-:Y:S01]  /*4db0*/  FFMA.FTZ R28, R20, R28, R21.reuse ;  /* 0x0000001c141c7223 */ /* 0x100fe20000010015 */
[----:B------:R-:W-:Y:S01]  /*4dc0*/  ISETP.GE.AND.EX P6, PT, R36, UR15, PT, P6 ;  /* 0x0000000f24007c0c */ /* 0x000fe2000bfc6360 */
[----:B------:R-:W-:Y:S01]  /*4dd0*/  FFMA.FTZ R20, R20, R16, R21 ;  /* 0x0000001014147223 */ /* 0x000fe20000010015 */
        /* <DEDUP_REMOVED lines=20> */
.L_x_3421:
        /* <DEDUP_REMOVED lines=14> */
.L_x_3423:
[----:B------:R-:W-:Y:S05]  /*5000*/  BSYNC B0 ;  /* 0x0000000000007941 */ /* 0x000fea0003800000 */
.L_x_3422:
        /* <DEDUP_REMOVED lines=11> */
.L_x_3424:
        /* <DEDUP_REMOVED lines=14> */
.L_x_3426:
[----:B------:R-:W-:Y:S05]  /*51a0*/  BSYNC B0 ;  /* 0x0000000000007941 */ /* 0x000fea0003800000 */
.L_x_3425:
        /* <DEDUP_REMOVED lines=11> */
.L_x_3427:
[----:B------:R-:W-:Y:S04]  /*5260*/  BSSY B0, `(.L_x_3428) ;  /* 0x000000e000007945 */ /* 0x000fe80003800000 */
[----:B------:R-:W-:Y:S05]  /*5270*/  @P2 BRA `(.L_x_3429) ;  /* 0x0000000000302947 */ /* 0x000fea0003800000 */
[----:B------:R-:W-:Y:S01]  /*5280*/  ULDC.64 UR14, c[0x0][0x270] ;  /* 0x00009c00000e7ab9 */ /* 0x000fe20000000a00 */
[----:B-1----:R-:W-:Y:S01]  /*5290*/  MOV R16, R66 ;  /* 0x0000004200107202 */ /* 0x002fe20000000f00 */
[----:B------:R-:W-:Y:S01]  /*52a0*/  IMAD R21, R30, UR14, RZ ;  /* 0x0000000e1e157c24 */ /* 0x000fe2000f8e02ff */
        /* <DEDUP_REMOVED lines=9> */
.L_x_3429:
[----:B------:R-:W-:Y:S05]  /*5340*/  BSYNC B0 ;  /* 0x0000000000007941 */ /* 0x000fea0003800000 */
.L_x_3428:
[----:B------:R-:W-:Y:S05]  /*5350*/  @!P5 BRA `(.L_x_3430) ;  /* 0x000000000028d947 */ /* 0x000fea0003800000 */
[----:B-12---:R-:W-:Y:S01]  /*5360*/  FMUL.FTZ R16, R26, -1.4426950216293334961 ;  /* 0xbfb8aa3b1a107820 */ /* 0x006fe20000410000 */
        /* <DEDUP_REMOVED lines=9> */
.L_x_3430:
[----:B------:R-:W-:Y:S04]  /*5400*/  BSSY B0, `(.L_x_3431) ;  /* 0x000000e000007945 */ /* 0x000fe80003800000 */
[----:B------:R-:W-:Y:S05]  /*5410*/  @P3 BRA `(.L_x_3432) ;  /* 0x0000000000303947 */ /* 0x000fea0003800000 */
[----:B------:R-:W-:Y:S01]  /*5420*/  ULDC.64 UR14, c[0x0][0x270] ;  /* 0x00009c00000e7ab9 */ /* 0x000fe20000000a00 */
[----:B-12---:R-:W-:Y:S01]  /*5430*/  MOV R16, R66 ;  /* 0x0000004200107202 */ /* 0x006fe20000000f00 */
[----:B------:R-:W-:Y:S01]  /*5440*/  IMAD R20, R27, UR14, RZ ;  /* 0x0000000e1b147c24 */ /* 0x000fe2000f8e02ff */
[----:B------:R-:W-:Y:S02]  /*5450*/  MOV R17, R69 ;  /* 0x0000004500117202 */ /* 0x000fe40000000f00 */
[----:B------:R-:W-:Y:S01]  /*5460*/  F2FP.BF16.F32.PACK_AB R29, R29, R26 ;  /* 0x0000001a1d1d723e */ /* 0x000fe200000010ff */
[----:B0-----:R-:W-:-:S04]  /*5470*/  IMAD.WIDE.U32 R18, R13, UR14, R16 ;  /* 0x0000000e0d127c25 */ /* 0x001fc8000f8e0010 */
[----:B------:R-:W-:Y:S01]  /*5480*/  IMAD R17, R13, UR15, R20 ;  /* 0x0000000f0d117c24 */ /* 0x000fe2000f8e0214 */
[----:B------:R-:W-:Y:S02]  /*5490*/  ULDC.64 UR14, c[0x0][0x210] ;  /* 0x00008400000e7ab9 */ /* 0x000fe40000000a00 */
[----:B------:R-:W-:Y:S02]  /*54a0*/  LEA R16, P1, R18, UR14, 0x1 ;  /* 0x0000000e12107c11 */ /* 0x000fe4000f8208ff */
[----:B------:R-:W-:-:S04]  /*54b0*/  IADD3 R17, R19, R17, RZ ;  /* 0x0000001113117210 */ /* 0x000fc80007ffe0ff */
[----:B------:R-:W-:-:S05]  /*54c0*/  LEA.HI.X R17, R18, UR15, R17, 0x1, P1 ;  /* 0x0000000f12117c11 */ /* 0x000fca00088f0c11 */
[----:B------:R3:W-:Y:S02]  /*54d0*/  STG.E desc[UR10][R16.64], R29 ;  /* 0x0000001d10007986 */ /* 0x0007e4000c10190a */
.L_x_3432:
[----:B------:R-:W-:Y:S05]  /*54e0*/  BSYNC B0 ;  /* 0x0000000000007941 */ /* 0x000fea0003800000 */
.L_x_3431:
[----:B------:R-:W-:Y:S05]  /*54f0*/  @!P5 BRA `(.L_x_3433) ;  /* 0x000000000028d947 */ /* 0x000fea0003800000 */
[----:B-123--:R-:W-:Y:S01]  /*5500*/  FMUL.FTZ R16, R15, -1.4426950216293334961 ;  /* 0xbfb8aa3b0f107820 */ /* 0x00efe20000410000 */
        /* <DEDUP_REMOVED lines=9> */
.L_x_3433:
[----:B------:R-:W-:Y:S04]  /*55a0*/  BSSY B0, `(.L_x_3434) ;  /* 0x000000d000007945 */ /* 0x000fe80003800000 */
[----:B------:R-:W-:Y:S05]  /*55b0*/  @P4 BRA `(.L_x_3435) ;  /* 0x00000000002c4947 */ /* 0x000fea0003800000 */
[----:B------:R-:W-:Y:S01]  /*55c0*/  ULDC.64 UR14, c[0x0][0x270] ;  /* 0x00009c00000e7ab9 */ /* 0x000fe20000000a00 */
[----:B------:R-:W-:Y:S01]  /*55d0*/  MOV R67, R69 ;  /* 0x0000004500437202 */ /* 0x000fe20000000f00 */
[----:B-123--:R-:W-:Y:S01]  /*55e0*/  IMAD R17, R22, UR14, RZ ;  /* 0x0000000e16117c24 */ /* 0x00efe2000f8e02ff */
        /* <DEDUP_REMOVED lines=8> */
.L_x_3435:
[----:B------:R-:W-:Y:S05]  /*5670*/  BSYNC B0 ;  /* 0x0000000000007941 */ /* 0x000fea0003800000 */
.L_x_3434:
[----:B------:R-:W-:Y:S01]  /*5680*/  ULDC UR7, c[0x0][0x10] ;  /* 0x0000040000077ab9 */ /* 0x000fe20000000800 */
[----:B------:R-:W-:Y:S02]  /*5690*/  UIADD3 UR4, UR4, 0x1, URZ ;  /* 0x0000000104047890 */ /* 0x000fe4000fffe03f */
[----:B------:R-:W-:-:S04]  /*56a0*/  UIADD3 UR6, UR7, UR6, URZ ;  /* 0x0000000607067290 */ /* 0x000fc8000fffe03f */
[----:B------:R-:W-:-:S06]  /*56b0*/  UISETP.GE.AND UP0, UPT, UR6, UR5, UPT ;  /* 0x000000050600728c */ /* 0x000fcc000bf06270 */
[----:B------:R-:W-:-:S13]  /*56c0*/  PLOP3.LUT P1, PT, PT, PT, UP0, 0x80, 0x0 ;  /* 0x000000000000781c */ /* 0x000fda0003f2f008 */
[----:B------:R-:W-:Y:S05]  /*56d0*/  @!P1 BRA `(.L_x_3436) ;  /* 0xffffffac00089947 */ /* 0x000fea000383ffff */
[----:B------:R-:W-:Y:S05]  /*56e0*/  EXIT ;  /* 0x000000000000794d */ /* 0x000fea0003800000 */
.L_x_3437:
        /* <DEDUP_REMOVED lines=9> */
.L_x_5156:


//--------------------- .text._Z35group_norm_nhwc_fwd_one_pass_kernelI11Bf16IOBf16WLi512ELi96ELi768EEv26Group_norm_nhwc_fwd_params --------------------------
	.section	.text._Z35group_norm_nhwc_fwd_one_pass_kernelI11Bf16IOBf16WLi512ELi96ELi768EEv26Group_norm_nhwc_fwd_params,"ax",@progbits
	.align	128
        .global         _Z35group_norm_nhwc_fwd_one_pass_kernelI11Bf16IOBf16WLi512ELi96ELi768EEv26Group_norm_nhwc_fwd_params
        .type           _Z35group_norm_nhwc_fwd_one_pass_kernelI11Bf16IOBf16WLi512ELi96ELi768EEv26Group_norm_nhwc_fwd_params,@function
        .size           _Z35group_norm_nhwc_fwd_one_pass_kernelI11Bf16IOBf16WLi512ELi96ELi768EEv26Group_norm_nhwc_fwd_params,(.L_x_5157 - _Z35group_norm_nhwc_fwd_one_pass_kernelI11Bf16IOBf16WLi512ELi96ELi768EEv26Group_norm_nhwc_fwd_params)
        .other          _Z35group_norm_nhwc_fwd_one_pass_kernelI11Bf16IOBf16WLi512ELi96ELi768EEv26Group_norm_nhwc_fwd_params,@"STO_CUDA_ENTRY STV_DEFAULT"
_Z35group_norm_nhwc_fwd_one_pass_kernelI11Bf16IOBf16WLi512ELi96ELi768EEv26Group_norm_nhwc_fwd_params:
.text._Z35group_norm_nhwc_fwd_one_pass_kernelI11Bf16IOBf16WLi512ELi96ELi768EEv26Group_norm_nhwc_fwd_params:
        /* <DEDUP_REMOVED lines=37> */
.L_x_3543:
        /* <DEDUP_REMOVED lines=522> */
[----:B------:R-:W-:Y:S01]  /*22f0*/  @!P4 IMAD R33, R40, R21, R33 ;  /* 0x000000152821c224 */ /* 0x000fe200078e0221 */
        /* <DEDUP_REMOVED lines=28> */
[C---:B------:R-:W-:Y:S01]  /*24c0*/  @!P3 LEA R40, P1, R44.reuse, R40, 0x1 ;  /* 0x000000282c28b211 */ /* 0x040fe200078208ff */
        /* <DEDUP_REMOVED lines=394> */
.L_x_3439:
[----:B------:R-:W-:Y:S05]  /*3d70*/  BSYNC B0 ;  /* 0x0000000000007941 */ /* 0x000fea0003800000 */
.L_x_3438:
        /* <DEDUP_REMOVED lines=45> */
.L_x_3442:
[----:B------:R-:W2:Y:S04]  /*4050*/  LDG.E.STRONG.GPU R23, desc[UR14][R20.64] ;  /* 0x0000000e14177981 */ /* 0x000ea8000c1ef900 */
[----:B--2---:R-:W-:Y:S01]  /*4060*/  CCTL.IVALL ;  /* 0x00000000ff00798f */ /* 0x004fe20002000000 */
[----:B------:R-:W-:Y:S05]  /*4070*/  YIELD ;  /* 0x0000000000007946 */ /* 0x000fea0003800000 */
[----:B------:R-:W-:-:S13]  /*4080*/  ISETP.NE.AND P1, PT, R23, R22, PT ;  /* 0x000000161700720c */ /* 0x000fda0003f25270 */
[----:B------:R-:W-:Y:S05]  /*4090*/  @P1 BRA `(.L_x_3442) ;  /* 0xfffffffc00ec1947 */ /* 0x000fea000383ffff */
.L_x_3441:
        /* <DEDUP_REMOVED lines=14> */
.L_x_3444:
        /* <DEDUP_REMOVED lines=21> */
[----:B------:R-:W-:-:S04]  /*42d0*/  @!P5 IMAD R74, R74, UR13, RZ ;  /* 0x0000000d4a4adc24 */ /* 0x000fc8000f8e02ff */
[----:B------:R-:W-:Y:S02]  /*42e0*/  @!P5 IMAD.SHL.U32 R74, R74, 0x2, RZ ;  /* 0x000000024a4ad824 */ /* 0x000fe400078e00ff */
        /* <DEDUP_REMOVED lines=16> */
[----:B------:R-:W-:Y:S01]  /*43f0*/  MOV R23, UR4 ;  /* 0x0000000400177c02 */ /* 0x000fe20008000f00 */
[----:B------:R-:W-:Y:S01]  /*4400*/  @!P5 FADD.FTZ R40, R40, R22 ;  /* 0x000000162828d221 */ /* 0x000fe20000010000 */
[----:B0-----:R-:W-:-:S02]  /*4410*/  @!P6 IMAD R22, R75, UR10, R74 ;  /* 0x0000000a4b16ec24 */ /* 0x001fc4000f8e024a */
[----:B------:R-:W-:Y:S02]  /*4420*/  @!P6 LOP3.LUT R23, R23, 0x1, RZ, 0xc0, !PT ;  /* 0x000000011717e812 */ /* 0x000fe400078ec0ff */
[----:B------:R-:W0:Y:S03]  /*4430*/  @!P2 LDC R74, c[0x0][0x10] ;  /* 0x00000400ff4aab82 */ /* 0x000e260000000800 */
[----:B------:R-:W-:Y:S01]  /*4440*/  @!P6 IMAD R23, R23, R75, RZ ;  /* 0x0000004b1717e224 */ /* 0x000fe200078e02ff */
[----:B------:R-:W-:-:S03]  /*4450*/  MOV R75, UR4 ;  /* 0x00000004004b7c02 */ /* 0x000fc60008000f00 */
[----:B------:R-:W-:Y:S01]  /*4460*/  @!P6 IMAD R23, R23, UR13, RZ ;  /* 0x0000000d1717ec24 */ /* 0x000fe2000f8e02ff */
[----:B------:R-:W-:-:S04]  /*4470*/  @!P2 LOP3.LUT R75, R75, 0x1, RZ, 0xc0, !PT ;  /* 0x000000014b4ba812 */ /* 0x000fc800078ec0ff */
[----:B------:R-:W-:-:S05]  /*4480*/  @!P6 SHF.L.U32 R23, R23, 0x1, RZ ;  /* 0x000000011717e819 */ /* 0x000fca00000006ff */
[----:B---3--:R-:W-:-:S04]  /*4490*/  @!P6 IMAD.WIDE R20, R23, 0x4, R20 ;  /* 0x000000041714e825 */ /* 0x008fc800078e0214 */
[----:B------:R-:W-:Y:S02]  /*44a0*/  @!P6 IMAD.WIDE.U32 R22, R22, 0x8, R20 ;  /* 0x000000081616e825 */ /* 0x000fe400078e0014 */
[----:B------:R-:W2:Y:S02]  /*44b0*/  @!P2 LDC.64 R20, c[0x0][0x248] ;  /* 0x00009200ff14ab82 */ /* 0x000ea40000000a00 */
[----:B0-----:R-:W-:Y:S02]  /*44c0*/  @!P2 IMAD R75, R75, R74, RZ ;  /* 0x0000004a4b4ba224 */ /* 0x001fe400078e02ff */
[----:B-1----:R-:W-:Y:S01]  /*44d0*/  @!P2 IMAD R47, R74, UR11, R47 ;  /* 0x0000000b4a2fac24 */ /* 0x002fe2000f8e022f */
[----:B------:R-:W3:Y:S01]  /*44e0*/  @!P6 LDG.E.64 R22, desc[UR14][R22.64] ;  /* 0x0000000e1616e981 */ /* 0x000ee2000c1e1b00 */
[----:B------:R-:W-:-:S05]  /*44f0*/  @!P2 IMAD R75, R75, UR13, RZ ;  /* 0x0000000d4b4bac24 */ /* 0x000fca000f8e02ff */
[----:B------:R-:W-:-:S05]  /*4500*/  @!P2 SHF.L.U32 R75, R75, 0x1, RZ ;  /* 0x000000014b4ba819 */ /* 0x000fca00000006ff */
[----:B--2---:R-:W-:-:S04]  /*4510*/  @!P2 IMAD.WIDE R20, R75, 0x4, R20 ;  /* 0x000000044b14a825 */ /* 0x004fc800078e0214 */
[----:B------:R-:W-:-:S06]  /*4520*/  @!P2 IMAD.WIDE.U32 R20, R47, 0x8, R20 ;  /* 0x000000082f14a825 */ /* 0x000fcc00078e0014 */
[----:B------:R-:W2:Y:S01]  /*4530*/  @!P2 LDG.E.64 R20, desc[UR14][R20.64] ;  /* 0x0000000e1414a981 */ /* 0x000ea2000c1e1b00 */
[----:B------:R-:W-:-:S06]  /*4540*/  UIADD3 UR7, UR7, -0x4, URZ ;  /* 0xfffffffc07077890 */ /* 0x000fcc000fffe03f */
[----:B------:R-:W-:Y:S01]  /*4550*/  ISETP.NE.AND P4, PT, RZ, UR7, PT ;  /* 0x00000007ff007c0c */ /* 0x000fe2000bf85270 */
[----:B------:R-:W-:Y:S01]  /*4560*/  UIADD3 UR5, UR5, 0x4, URZ ;  /* 0x0000000405057890 */ /* 0x000fe2000fffe03f */
[----:B---3--:R-:W-:Y:S01]  /*4570*/  @!P6 FADD.FTZ R40, R40, R22 ;  /* 0x000000162828e221 */ /* 0x008fe20000010000 */
[----:B------:R-:W-:-:S03]  /*4580*/  @!P6 FADD.FTZ R41, R41, R23 ;  /* 0x000000172929e221 */ /* 0x000fc60000010000 */
[----:B--2---:R-:W-:Y:S01]  /*4590*/  @!P2 FADD.FTZ R40, R40, R20 ;  /* 0x000000142828a221 */ /* 0x004fe20000010000 */
[----:B------:R-:W-:-:S06]  /*45a0*/  @!P2 FADD.FTZ R41, R41, R21 ;  /* 0x000000152929a221 */ /* 0x000fcc0000010000 */
[----:B------:R-:W-:Y:S05]  /*45b0*/  @P4 BRA `(.L_x_3444) ;  /* 0xfffffff800f04947 */ /* 0x000fea000383ffff */
.L_x_3443:
        /* <DEDUP_REMOVED lines=15> */
[----:B------:R-:W-:Y:S01]  /*46b0*/  MOV R20, UR10 ;  /* 0x0000000a00147c02 */ /* 0x000fe20008000f00 */
[----:B------:R-:W-:-:S06]  /*46c0*/  IMAD.U32 R21, RZ, RZ, UR11 ;  /* 0x0000000bff157e24 */ /* 0x000fcc000f8e00ff */
[----:B------:R-:W2:Y:S02]  /*46d0*/  LDG.E.64 R20, desc[UR14][R20.64] ;  /* 0x0000000e14147981 */ /* 0x000ea4000c1e1b00 */
[----:B--2---:R-:W-:Y:S01]  /*46e0*/  FADD.FTZ R40, R40, R20 ;  /* 0x0000001428287221 */ /* 0x004fe20000010000 */
[----:B------:R-:W-:-:S07]  /*46f0*/  FADD.FTZ R41, R41, R21 ;  /* 0x0000001529297221 */ /* 0x000fce0000010000 */
.L_x_3446:
[----:B------:R-:W-:Y:S05]  /*4700*/  BSYNC B0 ;  /* 0x0000000000007941 */ /* 0x000fea0003800000 */
.L_x_3445:
        /* <DEDUP_REMOVED lines=15> */
[----:B------:R-:W-:-:S05]  /*4800*/  @!P2 SHF.L.U32 R23, R23, 0x1, RZ ;  /* 0x000000011717a819 */ /* 0x000fca00000006ff */
        /* <DEDUP_REMOVED lines=23> */
.L_x_3440:
[----:B------:R-:W-:Y:S01]  /*4980*/  ULDC.64 UR10, c[0x0][0x218] ;  /* 0x00008600000a7ab9 */ /* 0x000fe20000000a00 */
[----:B------:R-:W-:Y:S01]  /*4990*/  LOP3.LUT P1, RZ, R77, UR16, RZ, 0xfc, !PT ;  /* 0x000000104dff7c12 */ /* 0x000fe2000f82fcff */
[----:B------:R-:W0:Y:S01]  /*49a0*/  S2UR UR7, SR_CgaCtaId ;  /* 0x00000000000779c3 */ /* 0x000e220000008800 */
[----:B------:R-:W-:Y:S01]  /*49b0*/  ISETP.EQ.U32.AND P2, PT, RZ, UR10, PT ;  /* 0x0000000aff007c0c */ /* 0x000fe2000bf42070 */
[----:B------:R-:W-:Y:S01]  /*49c0*/  UMOV UR5, 0x400 ;  /* 0x0000040000057882 */ /* 0x000fe20000000000 */
[----:B------:R-:W-:Y:S02]  /*49d0*/  IMAD.U32 R22, RZ, RZ, UR9 ;  /* 0x00000009ff167e24 */ /* 0x000fe4000f8e00ff */
[----:B------:R-:W-:-:S03]  /*49e0*/  ISETP.EQ.OR.EX P1, PT, RZ, UR11, P1, P2 ;  /* 0x0000000bff007c0c */ /* 0x000fc60008f22720 */
[----:B------:R-:W1:Y:S10]  /*49f0*/  LDC.64 R74, c[0x0][0x230] ;  /* 0x00008c00ff4a7b82 */ /* 0x000e740000000a00 */
[----:B------:R-:W2:Y:S01]  /*4a00*/  @!P1 LDC.64 R20, c[0x0][0x218] ;  /* 0x00008600ff149b82 */ /* 0x000ea20000000a00 */
[----:B0-----:R-:W-:-:S03]  /*4a10*/  ULEA UR5, UR7, UR5, 0x18 ;  /* 0x0000000507057291 */ /* 0x001fc6000f8ec03f */
[----:B------:R-:W-:-:S06]  /*4a20*/  ULDC UR7, c[0x0][0x2a4] ;  /* 0x0000a90000077ab9 */ /* 0x000fcc0000000800 */
[----:B------:R0:W-:Y:S01]  /*4a30*/  @!P3 STS.64 [UR5+0xe0], R40 ;  /* 0x0000e028ff00b988 */ /* 0x0001e20008000a05 */
[----:B--2---:R-:W-:-:S04]  /*4a40*/  @!P1 IMAD.WIDE R20, R22, 0x8, R20 ;  /* 0x0000000816149825 */ /* 0x004fc800078e0214 */
[----:B0-----:R-:W-:Y:S01]  /*4a50*/  @!P1 FMUL.FTZ R41, R41, UR7 ;  /* 0x0000000729299c20 */ /* 0x001fe20008410000 */
[----:B------:R-:W-:Y:S01]  /*4a60*/  @!P1 FMUL.FTZ R40, R40, UR7 ;  /* 0x0000000728289c20 */ /* 0x000fe20008410000 */
[----:B------:R-:W0:Y:S04]  /*4a70*/  LDC.64 R22, c[0x0][0x228] ;  /* 0x00008a00ff167b82 */ /* 0x000e280000000a00 */
[----:B------:R-:W-:Y:S04]  /*4a80*/  @!P1 STG.E.64 desc[UR14][R20.64], R40 ;  /* 0x0000002814009986 */ /* 0x000fe8000c101b0e */
[----:B------:R-:W-:Y:S06]  /*4a90*/  BAR.SYNC.DEFER_BLOCKING 0x0 ;  /* 0x0000000000007b1d */ /* 0x000fec0000010000 */
[----:B------:R-:W2:Y:S02]  /*4aa0*/  LDS.64 R20, [UR5+0xe0] ;  /* 0x0000e005ff147984 */ /* 0x000ea40008000a00 */
[----:B--2---:R-:W-:-:S05]  /*4ab0*/  FMUL.FTZ R20, R20, UR7 ;  /* 0x0000000714147c20 */ /* 0x004fca0008410000 */
[----:B------:R-:W-:Y:S02]  /*4ac0*/  R2UR UR5, R20 ;  /* 0x00000000140572ca */ /* 0x000fe400000e0000 */
[----:B------:R-:W-:-:S05]  /*4ad0*/  IADD3 R20, R54, UR6, RZ ;  /* 0x0000000636147c10 */ /* 0x000fca000fffe0ff */
[----:B0-----:R-:W-:-:S05]  /*4ae0*/  IMAD.WIDE R22, R20, 0x2, R22 ;  /* 0x0000000214167825 */ /* 0x001fca00078e0216 */
[----:B------:R-:W2:Y:S01]  /*4af0*/  LDG.E.U16 R40, desc[UR14][R22.64] ;  /* 0x0000000e16287981 */ /* 0x000ea2000c1e1500 */
[----:B------:R-:W-:-:S03]  /*4b00*/  MOV R47, UR5 ;  /* 0x00000005002f7c02 */ /* 0x000fc60008000f00 */
[----:B------:R0:W3:Y:S02]  /*4b10*/  LDG.E.U16 R41, desc[UR14][R22.64+0x2] ;  /* 0x0000020e16297981 */ /* 0x0000e4000c1e1500 */
[----:B------:R-:W-:-:S04]  /*4b20*/  FMUL.FTZ R47, R47, UR5 ;  /* 0x000000052f2f7c20 */ /* 0x000fc80008410000 */
[----:B0-----:R-:W-:Y:S01]  /*4b30*/  FFMA.FTZ R22, R21, UR7, -R47 ;  /* 0x0000000715167c23 */ /* 0x001fe2000801082f */
[----:B-1----:R-:W-:-:S05]  /*4b40*/  IMAD.WIDE R20, R20, 0x2, R74 ;  /* 0x0000000214147825 */ /* 0x002fca00078e024a */
[----:B------:R-:W4:Y:S04]  /*4b50*/  LDG.E.U16 R47, desc[UR14][R20.64] ;  /* 0x0000000e142f7981 */ /* 0x000f28000c1e1500 */
[----:B------:R0:W5:Y:S01]  /*4b60*/  LDG.E.U16 R20, desc[UR14][R20.64+0x2] ;  /* 0x0000020e14147981 */ /* 0x000162000c1e1500 */
[----:B------:R-:W-:-:S13]  /*4b70*/  FSETP.GTU.FTZ.AND P1, PT, R22, RZ, PT ;  /* 0x000000ff1600720b */ /* 0x000fda0003f3c000 */
[----:B------:R-:W-:Y:S01]  /*4b80*/  VOTEU.ANY UP0, P1 ;  /* 0x00000000003f7886 */ /* 0x000fe20000800100 */
[----:B------:R-:W-:-:S04]  /*4b90*/  PLOP3.LUT P1, PT, PT, PT, UP0, 0x80, 0x0 ;  /* 0x000000000000781c */ /* 0x000fc80003f2f008 */
[----:B------:R-:W-:-:S09]  /*4ba0*/  @UP0 ULDC UR6, c[0x0][0x238] ;  /* 0x00008e0000060ab9 */ /* 0x000fd20000000800 */
[----:B------:R-:W-:-:S06]  /*4bb0*/  @P1 FADD.FTZ R22, R22, UR6 ;  /* 0x0000000616161e21 */ /* 0x000fcc0008010000 */
[----:B------:R-:W1:Y:S01]  /*4bc0*/  @P1 MUFU.RSQ R22, R22 ;  /* 0x0000001600161308 */ /* 0x000e620000001400 */
[----:B------:R-:W-:Y:S02]  /*4bd0*/  ISETP.NE.AND P5, PT, RZ, UR17, PT ;  /* 0x00000011ff007c0c */ /* 0x000fe4000bfa5270 */
[----:B------:R-:W-:Y:S02]  /*4be0*/  SHF.L.U32 R51, R51, 0x10, RZ ;  /* 0x0000001033337819 */ /* 0x000fe400000006ff */
[----:B------:R-:W-:Y:S02]  /*4bf0*/  SHF.L.U32 R46, R46, 0x10, RZ ;  /* 0x000000102e2e7819 */ /* 0x000fe400000006ff */
[----:B-1----:R-:W-:Y:S01]  /*4c00*/  @P1 R2UR UR6, R22 ;  /* 0x00000000160612ca */ /* 0x002fe200000e0000 */
[----:B------:R-:W-:Y:S02]  /*4c10*/  FADD.FTZ R51, R51, -UR5 ;  /* 0x8000000533337e21 */ /* 0x000fe40008010000 */
[----:B0-----:R-:W-:Y:S01]  /*4c20*/  FADD.FTZ R21, R46, -UR5 ;  /* 0x800000052e157e21 */ /* 0x001fe20008010000 */
[----:B------:R-:W-:-:S09]  /*4c30*/  UMOV UR10, 0x3f800000 ;  /* 0x3f800000000a7882 */ /* 0x000fd20000000000 */
[----:B------:R-:W-:Y:S02]  /*4c40*/  @UP0 UMOV UR10, UR6 ;  /* 0x00000006000a0c82 */ /* 0x000fe40008000000 */
[----:B------:R-:W-:Y:S01]  /*4c50*/  FMUL.FTZ R51, R51, UR10 ;  /* 0x0000000a33337c20 */ /* 0x000fe20008410000 */
[----:B------:R-:W-:Y:S01]  /*4c60*/  FMUL.FTZ R21, R21, UR10 ;  /* 0x0000000a15157c20 */ /* 0x000fe20008410000 */
[----:B--2---:R-:W-:Y:S01]  /*4c70*/  SHF.L.U32 R40, R40, 0x10, RZ ;  /* 0x0000001028287819 */ /* 0x004fe200000006ff */
[----:B---3--:R-:W-:Y:S01]  /*4c80*/  IMAD.U32 R41, R41, 0x10000, RZ ;  /* 0x0001000029297824 */ /* 0x008fe200078e00ff */
[----:B----4-:R-:W-:-:S05]  /*4c90*/  SHF.L.U32 R47, R47, 0x10, RZ ;  /* 0x000000102f2f7819 */ /* 0x010fca00000006ff */
[----:B------:R-:W-:Y:S01]  /*4ca0*/  FFMA.FTZ R51, R40, R51, R47 ;  /* 0x0000003328337223 */ /* 0x000fe2000001002f */
[----:B-----5:R-:W-:-:S05]  /*4cb0*/  SHF.L.U32 R46, R20, 0x10, RZ ;  /* 0x00000010142e7819 */ /* 0x020fca00000006ff */
        /* <DEDUP_REMOVED lines=12> */
.L_x_3447:
        /* <DEDUP_REMOVED lines=15> */
.L_x_3449:
[----:B------:R-:W-:Y:S05]  /*4e70*/  BSYNC B0 ;  /* 0x0000000000007941 */ /* 0x000fea0003800000 */
.L_x_3448:
[C---:B0-----:R-:W-:Y:S01]  /*4e80*/  VIADD R23, R2.reuse, 0x10 ;  /* 0x0000001002177836 */ /* 0x041fe20000000000 */
[----:B------:R-:W-:Y:S01]  /*4e90*/  SHF.L.U32 R39, R39, 0x10, RZ ;  /* 0x0000001027277819 */ /* 0x000fe200000006ff */
[----:B------:R-:W-:Y:S01]  /*4ea0*/  ULDC.64 UR6, c[0x0][0x278] ;  /* 0x00009e0000067ab9 */ /* 0x000fe20000000a00 */
[----:B------:R-:W-:Y:S02]  /*4eb0*/  SHF.L.U32 R53, R53, 0x10, RZ ;  /* 0x0000001035357819 */ /* 0x000fe400000006ff */
[----:B------:R-:W-:Y:S01]  /*4ec0*/  IADD3 R21, R2, 0x10, RZ ;  /* 0x0000001002157810 */ /* 0x000fe20007ffe0ff */
[----:B------:R-:W-:Y:S01]  /*4ed0*/  FADD.FTZ R39, R39, -UR5 ;  /* 0x8000000527277e21 */ /* 0x000fe20008010000 */
[----:B------:R-:W-:Y:S01]  /*4ee0*/  ISETP.GE.U32.AND P1, PT, R23, UR6, PT ;  /* 0x0000000617007c0c */ /* 0x000fe2000bf26070 */
[----:B------:R-:W-:Y:S01]  /*4ef0*/  FADD.FTZ R53, R53, -UR5 ;  /* 0x8000000535357e21 */ /* 0x000fe20008010000 */
[----:B------:R-:W-:Y:S01]  /*4f00*/  SHF.R.S32.HI R21, RZ, 0x1f, R21 ;  /* 0x0000001fff157819 */ /* 0x000fe20000011415 */
[----:B------:R-:W-:-:S02]  /*4f10*/  FMUL.FTZ R39, R39, UR10 ;  /* 0x0000000a27277c20 */ /* 0x000fc40008410000 */
[----:B------:R-:W-:Y:S01]  /*4f20*/  FMUL.FTZ R53, R53, UR10 ;  /* 0x0000000a35357c20 */ /* 0x000fe20008410000 */
[----:B------:R-:W-:Y:S01]  /*4f30*/  ISETP.GE.AND.EX P1, PT, R21, UR7, PT, P1 ;  /* 0x0000000715007c0c */ /* 0x000fe2000bf26310 */
[----:B------:R-:W-:Y:S02]  /*4f40*/  FFMA.FTZ R39, R40, R39, R47 ;  /* 0x0000002728277223 */ /* 0x000fe4000001002f */
        /* <DEDUP_REMOVED lines=13> */
.L_x_3450:
        /* <DEDUP_REMOVED lines=11> */
[----:B------:R-:W-:-:S04]  /*50d0*/  LEA R22, P1, R20, UR12, 0x1 ;  /* 0x0000000c14167c11 */ /* 0x000fc8000f8208ff */
[----:B------:R-:W-:-:S05]  /*50e0*/  LEA.HI.X R23, R20, UR13, R21, 0x1, P1 ;  /* 0x0000000d14177c11 */ /* 0x000fca00088f0c15 */
[----:B------:R0:W-:Y:S04]  /*50f0*/  STG.E desc[UR14][R22.64], R39 ;  /* 0x0000002716007986 */ /* 0x0001e8000c10190e */
.L_x_3452:
[----:B------:R-:W-:Y:S05]  /*5100*/  BSYNC B0 ;  /* 0x0000000000007941 */ /* 0x000fea0003800000 */
.L_x_3451:
[----:B------:R-:W-:Y:S01]  /*5110*/  SHF.L.U32 R50, R50, 0x10, RZ ;  /* 0x0000001032327819 */ /* 0x000fe200000006ff */
[C---:B------:R-:W-:Y:S01]  /*5120*/  VIADD R53, R2.reuse, 0x30 ;  /* 0x0000003002357836 */ /* 0x040fe20000000000 */
[----:B------:R-:W-:Y:S02]  /*5130*/  SHF.L.U32 R57, R57, 0x10, RZ ;  /* 0x0000001039397819 */ /* 0x000fe400000006ff */
        /* <DEDUP_REMOVED lines=8> */
[----:B------:R-:W-:Y:S01]  /*51c0*/  SHF.R.S32.HI R22, RZ, 0x1f, R22 ;  /* 0x0000001fff167819 */ /* 0x000fe20000011416 */
[----:B------:R-:W-:Y:S01]  /*51d0*/  FFMA.FTZ R50, R40, R20, R47 ;  /* 0x0000001428327223 */ /* 0x000fe2000001002f */
[----:B------:R-:W-:Y:S01]  /*51e0*/  ISETP.GE.U32.AND P2, PT, R51, UR6, PT ;  /* 0x0000000633007c0c */ /* 0x000fe2000bf46070 */
[----:B------:R-:W-:Y:S01]  /*51f0*/  FFMA.FTZ R21, R41, R21, R46 ;  /* 0x0000001529157223 */ /* 0x000fe2000001002e */
[----:B------:R-:W-:-:S02]  /*5200*/  SHF.R.S32.HI R53, RZ, 0x1f, R53 ;  /* 0x0000001fff357819 */ /* 0x000fc40000011435 */
[----:B------:R-:W-:Y:S02]  /*5210*/  SHF.L.U32 R0, R0, 0x10, RZ ;  /* 0x0000001000007819 */ /* 0x000fe400000006ff */
[----:B------:R-:W-:Y:S02]  /*5220*/  SHF.L.U32 R39, R56, 0x10, RZ ;  /* 0x0000001038277819 */ /* 0x000fe400000006ff */
[----:B------:R-:W-:Y:S01]  /*5230*/  ISETP.GE.AND.EX P1, PT, R22, UR7, PT, P1 ;  /* 0x0000000716007c0c */ /* 0x000fe2000bf26310 */
[----:B------:R-:W-:Y:S01]  /*5240*/  FADD.FTZ R0, R0, -UR5 ;  /* 0x8000000500007e21 */ /* 0x000fe20008010000 */
[----:B------:R-:W-:Y:S01]  /*5250*/  ISETP.GE.AND.EX P2, PT, R53, UR7, PT, P2 ;  /* 0x0000000735007c0c */ /* 0x000fe2000bf46320 */
[----:B------:R-:W-:Y:S01]  /*5260*/  FADD.FTZ R39, R39, -UR5 ;  /* 0x8000000527277e21 */ /* 0x000fe20008010000 */
[C---:B------:R-:W-:Y:S02]  /*5270*/  ISETP.GT.U32.OR P1, PT, R77.reuse, 0x2ff, P1 ;  /* 0x000002ff4d00780c */ /* 0x040fe40000f24470 */
        /* <DEDUP_REMOVED lines=12> */
.L_x_3453:
[----:B------:R-:W-:Y:S04]  /*5340*/  BSSY B0, `(.L_x_3454) ;  /* 0x000000e000007945 */ /* 0x000fe80003800000 */
[----:B------:R-:W-:Y:S05]  /*5350*/  @P1 BRA `(.L_x_3455) ;  /* 0x0000000000301947 */ /* 0x000fea0003800000 */
[----:B------:R-:W-:Y:S01]  /*5360*/  F2FP.BF16.F32.PACK_AB R50, R21, R50 ;  /* 0x000000321532723e */ /* 0x000fe200000010ff */
[----:B------:R-:W-:Y:S01]  /*5370*/  ULDC.64 UR12, c[0x0][0x270] ;  /* 0x00009c00000c7ab9 */ /* 0x000fe20000000a00 */
        /* <DEDUP_REMOVED lines=10> */
.L_x_3455:
[----:B------:R-:W-:Y:S05]  /*5420*/  BSYNC B0 ;  /* 0x0000000000007941 */ /* 0x000fea0003800000 */
.L_x_3454:
[----:B------:R-:W-:Y:S01]  /*5430*/  FMUL.FTZ R0, R0, UR10 ;  /* 0x0000000a00007c20 */ /* 0x000fe20008410000 */
[----:B------:R-:W-:Y:S01]  /*5440*/  FMUL.FTZ R39, R39, UR10 ;  /* 0x0000000a27277c20 */ /* 0x000fe20008410000 */
[----:B------:R-:W-:Y:S01]  /*5450*/  IMAD.U32 R38, R38, 0x10000, RZ ;  /* 0x0001000026267824 */ /* 0x000fe200078e00ff */
        /* <DEDUP_REMOVED lines=14> */
.L_x_3456:
        /* <DEDUP_REMOVED lines=14> */
.L_x_3458:
[----:B------:R-:W-:Y:S05]  /*5620*/  BSYNC B0 ;  /* 0x0000000000007941 */ /* 0x000fea0003800000 */
.L_x_3457:
[C---:B------:R-:W-:Y:S01]  /*5630*/  VIADD R51, R2.reuse, 0x50 ;  /* 0x0000005002337836 */ /* 0x040fe20000000000 */
[C---:B01----:R-:W-:Y:S01]  /*5640*/  IADD3 R23, R2.reuse, 0x40, RZ ;  /* 0x0000004002177810 */ /* 0x043fe20007ffe0ff */
[C---:B------:R-:W-:Y:S01]  /*5650*/  VIADD R50, R2.reuse, 0x60 ;  /* 0x0000006002327836 */ /* 0x040fe20000000000 */
[----:B------:R-:W-:Y:S01]  /*5660*/  IADD3 R39, R2, 0x60, RZ ;  /* 0x0000006002277810 */ /* 0x000fe20007ffe0ff */
        /* <DEDUP_REMOVED lines=37> */
.L_x_3459:
        /* <DEDUP_REMOVED lines=14> */
.L_x_3461:
[----:B------:R-:W-:Y:S05]  /*59a0*/  BSYNC B0 ;  /* 0x0000000000007941 */ /* 0x000fea0003800000 */
.L_x_3460:
        /* <DEDUP_REMOVED lines=17> */
.L_x_3462:
        /* <DEDUP_REMOVED lines=14> */
.L_x_3464:
[----:B------:R-:W-:Y:S05]  /*5ba0*/  BSYNC B0 ;  /* 0x0000000000007941 */ /* 0x000fea0003800000 */
.L_x_3463:
        /* <DEDUP_REMOVED lines=17> */
.L_x_3465:
        /* <DEDUP_REMOVED lines=14> */
.L_x_3467:
[----:B------:R-:W-:Y:S05]  /*5da0*/  BSYNC B0 ;  /* 0x0000000000007941 */ /* 0x000fea0003800000 */
.L_x_3466:
[C---:B------:R-:W-:Y:S01]  /*5db0*/  VIADD R50, R2.reuse, 0x70 ;  /* 0x0000007002327836 */ /* 0x040fe20000000000 */
[C---:B0-----:R-:W-:Y:S01]  /*5dc0*/  IADD3 R38, R2.reuse, 0x80, RZ ;  /* 0x0000008002267810 */ /* 0x041fe20007ffe0ff */
        /* <DEDUP_REMOVED lines=39> */
.L_x_3468:
        /* <DEDUP_REMOVED lines=14> */
.L_x_3470:
[----:B------:R-:W-:Y:S05]  /*6120*/  BSYNC B0 ;  /* 0x0000000000007941 */ /* 0x000fea0003800000 */
.L_x_3469:
        /* <DEDUP_REMOVED lines=17> */
.L_x_3471:
        /* <DEDUP_REMOVED lines=14> */
.L_x_3473:
[----:B------:R-:W-:Y:S05]  /*6320*/  BSYNC B0 ;  /* 0x0000000000007941 */ /* 0x000fea0003800000 */
.L_x_3472:
        /* <DEDUP_REMOVED lines=17> */
.L_x_3474:
        /* <DEDUP_REMOVED lines=14> */
.L_x_3476:
[----:B------:R-:W-:Y:S05]  /*6520*/  BSYNC B0 ;  /* 0x0000000000007941 */ /* 0x000fea0003800000 */
.L_x_3475:
        /* <DEDUP_REMOVED lines=41> */
.L_x_3477:
        /* <DEDUP_REMOVED lines=14> */
.L_x_3479:
[----:B------:R-:W-:Y:S05]  /*68a0*/  BSYNC B0 ;  /* 0x0000000000007941 */ /* 0x000fea0003800000 */
.L_x_3478:
        /* <DEDUP_REMOVED lines=17> */
.L_x_3480:
        /* <DEDUP_REMOVED lines=14> */
.L_x_3482:
[----:B------:R-:W-:Y:S05]  /*6aa0*/  BSYNC B0 ;  /* 0x0000000000007941 */ /* 0x000fea0003800000 */
.L_x_3481:
[----:B------:R-:W-:Y:S01]  /*6ab0*/  FMUL.FTZ R10, R10, UR10 ;  /* 0x0000000a0a0a7c20 */ /* 0x000fe20008410000 */
[----:B------:R-:W-:Y:S01]  /*6ac0*/  FMUL.FTZ R72, R72, UR10 ;  /* 0x0000000a48487c20 */ /* 0x000fe20008410000 */
[----:B------:R-:W-:Y:S02]  /*6ad0*/  SHF.L.U32 R11, R11, 0x10, RZ ;  /* 0x000000100b0b7819 */ /* 0x000fe400000006ff */
[----:B------:R-:W-:Y:S01]  /*6ae0*/  SHF.L.U32 R76, R76, 0x10, RZ ;  /* 0x000000104c4c7819 */ /* 0x000fe200000006ff */
[----:B------:R-:W-:Y:S01]  /*6af0*/  FFMA.FTZ R0, R40, R10, R47 ;  /* 0x0000000a28007223 */ /* 0x000fe2000001002f */
[----:B-1----:R-:W-:Y:S01]  /*6b00*/  FFMA.FTZ R3, R41, R72, R46 ;  /* 0x0000004829037223 */ /* 0x002fe2000001002e */
        /* <DEDUP_REMOVED lines=11> */
.L_x_3483:
        /* <DEDUP_REMOVED lines=14> */
.L_x_3485:
[----:B------:R-:W-:Y:S05]  /*6ca0*/  BSYNC B0 ;  /* 0x0000000000007941 */ /* 0x000fea0003800000 */
.L_x_3484:
        /* <DEDUP_REMOVED lines=39> */
.L_x_3486:
        /* <DEDUP_REMOVED lines=14> */
.L_x_3488:
[----:B------:R-:W-:Y:S05]  /*7000*/  BSYNC B0 ;  /* 0x0000000000007941 */ /* 0x000fea0003800000 */
.L_x_3487:
        /* <DEDUP_REMOVED lines=17> */
.L_x_3489:
        /* <DEDUP_REMOVED lines=14> */
.L_x_3491:
[----:B------:R-:W-:Y:S05]  /*7200*/  BSYNC B0 ;  /* 0x0000000000007941 */ /* 0x000fea0003800000 */
.L_x_3490:
[----:B------:R-:W-:Y:S01]  /*7210*/  FMUL.FTZ R13, R13, UR10 ;  /* 0x0000000a0d0d7c20 */ /* 0x000fe20008410000 */
[----:B------:R-:W-:Y:S01]  /*7220*/  FMUL.FTZ R65, R65, UR10 ;  /* 0x0000000a41417c20 */ /* 0x000fe20008410000 */
[----:B------:R-:W-:Y:S01]  /*7230*/  IMAD.U32 R14, R14, 0x10000, RZ ;  /* 0x000100000e0e7824 */ /* 0x000fe200078e00ff */
        /* <DEDUP_REMOVED lines=14> */
.L_x_3492:
        /* <DEDUP_REMOVED lines=14> */
.L_x_3494:
[----:B------:R-:W-:Y:S05]  /*7400*/  BSYNC B0 ;  /* 0x0000000000007941 */ /* 0x000fea0003800000 */
.L_x_3493:
        /* <DEDUP_REMOVED lines=38> */
.L_x_3495:
        /* <DEDUP_REMOVED lines=14> */
.L_x_3497:
[----:B------:R-:W-:Y:S05]  /*7750*/  BSYNC B0 ;  /* 0x0000000000007941 */ /* 0x000fea0003800000 */
.L_x_3496:
        /* <DEDUP_REMOVED lines=17> */
.L_x_3498:
        /* <DEDUP_REMOVED lines=14> */
.L_x_3500:
[----:B------:R-:W-:Y:S05]  /*7950*/  BSYNC B0 ;  /* 0x0000000000007941 */ /* 0x000fea0003800000 */
.L_x_3499:
        /* <DEDUP_REMOVED lines=17> */
.L_x_3501:
        /* <DEDUP_REMOVED lines=14> */
.L_x_3503:
[----:B------:R-:W-:Y:S05]  /*7b50*/  BSYNC B0 ;  /* 0x0000000000007941 */ /* 0x000fea0003800000 */
.L_x_3502:
[C---:B012---:R-:W-:Y:S01]  /*7b60*/  IADD3 R7, R2.reuse, 0x130, RZ ;  /* 0x0000013002077810 */ /* 0x047fe20007ffe0ff */
        /* <DEDUP_REMOVED lines=37> */
.L_x_3504:
        /* <DEDUP_REMOVED lines=14> */
.L_x_3506:
[----:B------:R-:W-:Y:S05]  /*7ea0*/  BSYNC B0 ;  /* 0x0000000000007941 */ /* 0x000fea0003800000 */
.L_x_3505:
        /* <DEDUP_REMOVED lines=17> */
.L_x_3507:
        /* <DEDUP_REMOVED lines=14> */
.L_x_3509:
[----:B------:R-:W-:Y:S05]  /*80a0*/  BSYNC B0 ;  /* 0x0000000000007941 */ /* 0x000fea0003800000 */
.L_x_3508:
        /* <DEDUP_REMOVED lines=17> */
.L_x_3510:
        /* <DEDUP_REMOVED lines=14> */
.L_x_3512:
[----:B------:R-:W-:Y:S05]  /*82a0*/  BSYNC B0 ;  /* 0x0000000000007941 */ /* 0x000fea0003800000 */
.L_x_3511:
[----:B------:R-:W-:Y:S01]  /*82b0*/  SHF.L.U32 R0, R29, 0x10, RZ ;  /* 0x000000101d007819 */ /* 0x000fe200000006ff */
        /* <DEDUP_REMOVED lines=11> */
[----:B-1----:R-:W-:Y:S01]  /*8370*/  SHF.L.U32 R11, R35, 0x10, RZ ;  /* 0x00000010230b7819 */ /* 0x002fe200000006ff */
[----:B------:R-:W-:Y:S01]  /*8380*/  FADD.FTZ R9, R9, -UR5 ;  /* 0x8000000509097e21 */ /* 0x000fe20008010000 */
[----:B------:R-:W-:Y:S01]  /*8390*/  SHF.L.U32 R24, R36, 0x10, RZ ;  /* 0x0000001024187819 */ /* 0x000fe200000006ff */
[----:B------:R-:W-:Y:S01]  /*83a0*/  FADD.FTZ R10, R10, -UR5 ;  /* 0x800000050a0a7e21 */ /* 0x000fe20008010000 */
[----:B------:R-:W-:Y:S01]  /*83b0*/  SHF.L.U32 R26, R37, 0x10, RZ ;  /* 0x00000010251a7819 */ /* 0x000fe200000006ff */
[----:B------:R-:W-:Y:S01]  /*83c0*/  FADD.FTZ R11, R11, -UR5 ;  /* 0x800000050b0b7e21 */ /* 0x000fe20008010000 */
[----:B0-2---:R-:W-:Y:S01]  /*83d0*/  IADD3 R7, R2, 0x160, RZ ;  /* 0x0000016002077810 */ /* 0x005fe20007ffe0ff */
        /* <DEDUP_REMOVED lines=63> */
.L_x_3513:
        /* <DEDUP_REMOVED lines=14> */
.L_x_3515:
[----:B------:R-:W-:Y:S05]  /*88b0*/  BSYNC B0 ;  /* 0x0000000000007941 */ /* 0x000fea0003800000 */
.L_x_3514:
        /* <DEDUP_REMOVED lines=17> */
.L_x_3516:
[----:B------:R-:W-:Y:S04]  /*89d0*/  BSSY B0, `(.L_x_3517) ;  /* 0x000000e000007945 */ /* 0x000fe80003800000 */
[----:B------:R-:W-:Y:S05]  /*89e0*/  @P1 BRA `(.L_x_3518) ;  /* 0x0000000000301947 */ /* 0x000fea0003800000 */
[----:B------:R-:W-:Y:S01]  /*89f0*/  ULDC.64 UR12, c[0x0][0x270] ;  /* 0x00009c00000c7ab9 */ /* 0x000fe20000000a00 */
[----:B------:R-:W-:Y:S01]  /*8a00*/  MOV R4, R16 ;  /* 0x0000001000047202 */ /* 0x000fe20000000f00 */
[----:B------:R-:W-:Y:S01]  /*8a10*/  IMAD.MOV.U32 R5, RZ, RZ, R19 ;  /* 0x000000ffff057224 */ /* 0x000fe200078e0013 */
[----:B------:R-:W-:Y:S01]  /*8a20*/  F2FP.BF16.F32.PACK_AB R49, R49, R24 ;  /* 0x000000183131723e */ /* 0x000fe200000010ff */
[----:B0-----:R-:W-:Y:S02]  /*8a30*/  IMAD R6, R25, UR12, RZ ;  /* 0x0000000c19067c24 */ /* 0x001fe4000f8e02ff */
[----:B------:R-:W-:-:S04]  /*8a40*/  IMAD.WIDE.U32 R4, R23, UR12, R4 ;  /* 0x0000000c17047c25 */ /* 0x000fc8000f8e0004 */
[----:B------:R-:W-:Y:S01]  /*8a50*/  IMAD R23, R23, UR13, R6 ;  /* 0x0000000d17177c24 */ /* 0x000fe2000f8e0206 */
[----:B------:R-:W-:Y:S02]  /*8a60*/  ULDC.64 UR12, c[0x0][0x210] ;  /* 0x00008400000c7ab9 */ /* 0x000fe40000000a00 */
[----:B------:R-:W-:Y:S02]  /*8a70*/  LEA R6, P1, R4, UR12, 0x1 ;  /* 0x0000000c04067c11 */ /* 0x000fe4000f8208ff */
[----:B------:R-:W-:-:S04]  /*8a80*/  IADD3 R23, R5, R23, RZ ;  /* 0x0000001705177210 */ /* 0x000fc80007ffe0ff */
[----:B------:R-:W-:-:S05]  /*8a90*/  LEA.HI.X R7, R4, UR13, R23, 0x1, P1 ;  /* 0x0000000d04077c11 */ /* 0x000fca00088f0c17 */
[----:B------:R1:W-:Y:S02]  /*8aa0*/  STG.E desc[UR14][R6.64], R49 ;  /* 0x0000003106007986 */ /* 0x0003e4000c10190e */
.L_x_3518:
[----:B------:R-:W-:Y:S05]  /*8ab0*/  BSYNC B0 ;  /* 0x0000000000007941 */ /* 0x000fea0003800000 */
.L_x_3517:
        /* <DEDUP_REMOVED lines=14> */
.L_x_3519:
        /* <DEDUP_REMOVED lines=14> */
.L_x_3521:
[----:B------:R-:W-:Y:S05]  /*8c80*/  BSYNC B0 ;  /* 0x0000000000007941 */ /* 0x000fea0003800000 */
.L_x_3520:
[----:B------:R-:W-:Y:S01]  /*8c90*/  FMUL.FTZ R44, R44, UR10 ;  /* 0x0000000a2c2c7c20 */ /* 0x000fe20008410000 */
[----:B------:R-:W-:Y:S01]  /*8ca0*/  FFMA.FTZ R20, R41, R45, R46 ;  /* 0x0000002d29147223 */ /* 0x000fe2000001002e */
[----:B------:R-:W-:Y:S06]  /*8cb0*/  @!P5 BRA `(.L_x_3522) ;  /* 0x000000000028d947 */ /* 0x000fec0003800000 */
        /* <DEDUP_REMOVED lines=10> */
.L_x_3522:
        /* <DEDUP_REMOVED lines=11> */
[----:B012---:R-:W-:-:S04]  /*8e10*/  LEA R6, P1, R4, UR12, 0x1 ;  /* 0x0000000c04067c11 */ /* 0x007fc8000f8208ff */
[----:B------:R-:W-:-:S05]  /*8e20*/  LEA.HI.X R7, R4, UR13, R15, 0x1, P1 ;  /* 0x0000000d04077c11 */ /* 0x000fca00088f0c0f */
[----:B------:R3:W-:Y:S04]  /*8e30*/  STG.E desc[UR14][R6.64], R11 ;  /* 0x0000000b06007986 */ /* 0x0007e8000c10190e */
.L_x_3524:
[----:B------:R-:W-:Y:S05]  /*8e40*/  BSYNC B0 ;  /* 0x0000000000007941 */ /* 0x000fea0003800000 */
.L_x_3523:
[----:B---3--:R-:W-:Y:S01]  /*8e50*/  FFMA.FTZ R11, R41, R44, R46 ;  /* 0x0000002c290b7223 */ /* 0x008fe2000001002e */
        /* <DEDUP_REMOVED lines=11> */
.L_x_3525:
        /* <DEDUP_REMOVED lines=10> */
[----:B012---:R-:W-:Y:S02]  /*8fb0*/  LEA R6, P1, R4, UR12, 0x1 ;  /* 0x0000000c04067c11 */ /* 0x007fe4000f8208ff */
[----:B------:R-:W-:-:S04]  /*8fc0*/  IADD3 R13, R5, R13, RZ ;  /* 0x0000000d050d7210 */ /* 0x000fc80007ffe0ff */
[----:B------:R-:W-:-:S05]  /*8fd0*/  LEA.HI.X R7, R4, UR13, R13, 0x1, P1 ;  /* 0x0000000d04077c11 */ /* 0x000fca00088f0c0d */
[----:B------:R3:W-:Y:S02]  /*8fe0*/  STG.E desc[UR14][R6.64], R11 ;  /* 0x0000000b06007986 */ /* 0x0007e4000c10190e */
.L_x_3527:
[----:B------:R-:W-:Y:S05]  /*8ff0*/  BSYNC B0 ;  /* 0x0000000000007941 */ /* 0x000fea0003800000 */
.L_x_3526:
        /* <DEDUP_REMOVED lines=12> */
[----:B---3--:R-:W-:Y:S01]  /*90c0*/  IADD3 R11, R2, 0x1b0, RZ ;  /* 0x000001b0020b7810 */ /* 0x008fe20007ffe0ff */
[----:B------:R-:W-:Y:S01]  /*90d0*/  FADD.FTZ R10, R10, -UR5 ;  /* 0x800000050a0a7e21 */ /* 0x000fe20008010000 */
[C---:B------:R-:W-:Y:S01]  /*90e0*/  IADD3 R22, R2.reuse, 0x1c0, RZ ;  /* 0x000001c002167810 */ /* 0x040fe20007ffe0ff */
[----:B------:R-:W-:Y:S01]  /*90f0*/  FADD.FTZ R43, R43, -UR5 ;  /* 0x800000052b2b7e21 */ /* 0x000fe20008010000 */
[----:B------:R-:W-:Y:S01]  /*9100*/  IADD3 R15, R2, 0x1d0, RZ ;  /* 0x000001d0020f7810 */ /* 0x000fe20007ffe0ff */
[----:B------:R-:W-:Y:S01]  /*9110*/  FMUL.FTZ R42, R42, UR10 ;  /* 0x0000000a2a2a7c20 */ /* 0x000fe20008410000 */
[----:B012---:R-:W-:Y:S01]  /*9120*/  IADD3 R6, R2, 0x1f0, RZ ;  /* 0x000001f002067810 */ /* 0x007fe20007ffe0ff */
        /* <DEDUP_REMOVED lines=10> */
[C-C-:B------:R-:W-:Y:S01]  /*91d0*/  FFMA.FTZ R25, R41.reuse, R25, R46.reuse ;  /* 0x0000001929197223 */ /* 0x140fe2000001002e */
[----:B------:R-:W-:Y:S01]  /*91e0*/  SHF.R.S32.HI R27, RZ, 0x1f, R11 ;  /* 0x0000001fff1b7819 */ /* 0x000fe2000001140b */
[C---:B------:R-:W-:Y:S01]  /*91f0*/  FFMA.FTZ R20, R41.reuse, R5, R46 ;  /* 0x0000000529147223 */ /* 0x040fe2000001002e */
[----:B------:R-:W-:Y:S01]  /*9200*/  SHF.R.S32.HI R23, RZ, 0x1f, R22 ;  /* 0x0000001fff177819 */ /* 0x000fe20000011416 */
[C-C-:B------:R-:W-:Y:S01]  /*9210*/  FFMA.FTZ R13, R41.reuse, R13, R46.reuse ;  /* 0x0000000d290d7223 */ /* 0x140fe2000001002e */
        /* <DEDUP_REMOVED lines=25> */
.L_x_3528:
        /* <DEDUP_REMOVED lines=14> */
.L_x_3530:
[----:B------:R-:W-:Y:S05]  /*9490*/  BSYNC B0 ;  /* 0x0000000000007941 */ /* 0x000fea0003800000 */
.L_x_3529:
        /* <DEDUP_REMOVED lines=11> */
.L_x_3531:
        /* <DEDUP_REMOVED lines=14> */
.L_x_3533:
[----:B------:R-:W-:Y:S05]  /*9630*/  BSYNC B0 ;  /* 0x0000000000007941 */ /* 0x000fea0003800000 */
.L_x_3532:
        /* <DEDUP_REMOVED lines=11> */
.L_x_3534:
        /* <DEDUP_REMOVED lines=14> */
.L_x_3536:
[----:B------:R-:W-:Y:S05]  /*97d0*/  BSYNC B0 ;  /* 0x0000000000007941 */ /* 0x000fea0003800000 */
.L_x_3535:
        /* <DEDUP_REMOVED lines=11> */
.L_x_3537:
        /* <DEDUP_REMOVED lines=14> */
.L_x_3539:
[----:B------:R-:W-:Y:S05]  /*9970*/  BSYNC B0 ;  /* 0x0000000000007941 */ /* 0x000fea0003800000 */
.L_x_3538:
        /* <DEDUP_REMOVED lines=11> */
.L_x_3540:
        /* <DEDUP_REMOVED lines=13> */
.L_x_3542:
[----:B------:R-:W-:Y:S05]  /*9b00*/  BSYNC B0 ;  /* 0x0000000000007941 */ /* 0x000fea0003800000 */
.L_x_3541:
[----:B------:R-:W-:Y:S01]  /*9b10*/  ULDC UR5, c[0x0][0x10] ;  /* 0x0000040000057ab9 */ /* 0x000fe20000000800 */
[----:B------:R-:W-:Y:S02]  /*9b20*/  UIADD3 UR4, UR4, 0x1, URZ ;  /* 0x0000000104047890 */ /* 0x000fe4000fffe03f */
[----:B------:R-:W-:-:S04]  /*9b30*/  UIADD3 UR9, UR5, UR9, URZ ;  /* 0x0000000905097290 */ /* 0x000fc8000fffe03f */
[----:B------:R-:W-:-:S06]  /*9b40*/  UISETP.GE.AND UP0, UPT, UR9, UR8, UPT ;  /* 0x000000080900728c */ /* 0x000fcc000bf06270 */
[----:B------:R-:W-:-:S13]  /*9b50*/  PLOP3.LUT P1, PT, PT, PT, UP0, 0x80, 0x0 ;  /* 0x000000000000781c */ /* 0x000fda0003f2f008 */
[----:B------:R-:W-:Y:S05]  /*9b60*/  @!P1 BRA `(.L_x_3543) ;  /* 0xffffff6400b89947 */ /* 0x000fea000383ffff */
[----:B------:R-:W-:Y:S05]  /*9b70*/  EXIT ;  /* 0x000000000000794d */ /* 0x000fea0003800000 */
.L_x_3544:
        /* <DEDUP_REMOVED lines=16> */
.L_x_5157:


//--------------------- .text._Z35group_norm_nhwc_fwd_one_pass_kernelI11Bf16IOFp16WLi64ELi96ELi768EEv26Group_norm_nhwc_fwd_params --------------------------
	.section	.text._Z35group_norm_nhwc_fwd_one_pass_kernelI11Bf16IOFp16WLi64ELi96ELi768EEv26Group_norm_nhwc_fwd_params,"ax",@progbits
	.align	128
        .global         _Z35group_norm_nhwc_fwd_one_pass_kernelI11Bf16IOFp16WLi64ELi96ELi768EEv26Group_norm_nhwc_fwd_params
        .type           _Z35group_norm_nhwc_fwd_one_pass_kernelI11Bf16IOFp16WLi64ELi96ELi768EEv26Group_norm_nhwc_fwd_params,@function
        .size           _Z35group_norm_nhwc_fwd_one_pass_kernelI11Bf16IOFp16WLi64ELi96ELi768EEv26Group_norm_nhwc_fwd_params,(.L_x_5158 - _Z35group_norm_nhwc_fwd_one_pass_kernelI11Bf16IOFp16WLi64ELi96ELi768EEv26Group_norm_nhwc_fwd_params)
        .other          _Z35group_norm_nhwc_fwd_one_pass_kernelI11Bf16IOFp16WLi64ELi96ELi768EEv26Group_norm_nhwc_fwd_params,@"STO_CUDA_ENTRY STV_DEFAULT"
_Z35group_norm_nhwc_fwd_one_pass_kernelI11Bf16IOFp16WLi64ELi96ELi768EEv26Group_norm_nhwc_fwd_params:
.text._Z35group_norm_nhwc_fwd_one_pass_kernelI11Bf16IOFp16WLi64ELi96ELi768EEv26Group_norm_nhwc_fwd_params:
        /* <DEDUP_REMOVED lines=34> */
.L_x_3566:
        /* <DEDUP_REMOVED lines=223> */
.L_x_3546:
[----:B------:R-:W-:Y:S05]  /*1010*/  BSYNC B0 ;  /* 0x0000000000007941 */ /* 0x000fea0003800000 */
.L_x_3545:
        /* <DEDUP_REMOVED lines=29> */
.L_x_3549:
[----:B-1----:R-:W2:Y:S04]  /*11f0*/  LDG.E.STRONG.GPU R10, desc[UR8][R8.64] ;  /* 0x00000008080a7981 */ /* 0x002ea8000c1ef900 */
[----:B--2---:R-:W-:Y:S01]  /*1200*/  CCTL.IVALL ;  /* 0x00000000ff00798f */ /* 0x004fe20002000000 */
[----:B------:R-:W-:Y:S05]  /*1210*/  YIELD ;  /* 0x0000000000007946 */ /* 0x000fea0003800000 */
[----:B------:R-:W-:-:S13]  /*1220*/  ISETP.NE.AND P1, PT, R10, R13, PT ;  /* 0x0000000d0a00720c */ /* 0x000fda0003f25270 */
[----:B------:R-:W-:Y:S05]  /*1230*/  @P1 BRA `(.L_x_3549) ;  /* 0xfffffffc00ec1947 */ /* 0x000fea000383ffff */
.L_x_3548:
        /* <DEDUP_REMOVED lines=11> */
.L_x_3551:
        /* <DEDUP_REMOVED lines=63> */
.L_x_3550:
        /* <DEDUP_REMOVED lines=19> */
.L_x_3553:
[----:B------:R-:W-:Y:S05]  /*1810*/  BSYNC B0 ;  /* 0x0000000000007941 */ /* 0x000fea0003800000 */
.L_x_3552:
        /* <DEDUP_REMOVED lines=32> */
.L_x_3547:
        /* <DEDUP_REMOVED lines=73> */
[----:B------:R-:W-:Y:S01]  /*1eb0*/  ISETP.GT.U32.OR P1, PT, R0, 0x2ff, P1 ;  /* 0x000002ff0000780c */ /* 0x000fe20000f24470 */
[----:B--2---:R-:W-:-:S02]  /*1ec0*/  HADD2.F32 R17, -RZ, R17.H0_H0 ;  /* 0x20000011ff117230 */ /* 0x004fc40000004100 */
[----:B---3--:R-:W-:Y:S02]  /*1ed0*/  HADD2.F32 R22, -RZ, R22.H0_H0 ;  /* 0x20000016ff167230 */ /* 0x008fe40000004100 */
[----:B-----5:R-:W-:-:S03]  /*1ee0*/  HADD2.F32 R23, -RZ, R23.H0_H0 ;  /* 0x20000017ff177230 */ /* 0x020fc60000004100 */
[C-C-:B------:R-:W-:Y:S01]  /*1ef0*/  FFMA.FTZ R14, R17.reuse, R5, R22.reuse ;  /* 0x00000005110e7223 */ /* 0x140fe20000010016 */
[C-C-:B------:R-:W-:Y:S01]  /*1f00*/  FFMA.FTZ R16, R17.reuse, R20, R22.reuse ;  /* 0x0000001411107223 */ /* 0x140fe20000010016 */
[C-C-:B------:R-:W-:Y:S01]  /*1f10*/  FFMA.FTZ R5, R17.reuse, R11, R22.reuse ;  /* 0x0000000b11057223 */ /* 0x140fe20000010016 */
[----:B------:R-:W-:Y:S02]  /*1f20*/  HADD2.F32 R19, -RZ, R32.H0_H0 ;  /* 0x20000020ff137230 */ /* 0x000fe40000004100 */
[----:B------:R-:W-:-:S03]  /*1f30*/  FFMA.FTZ R6, R17, R6, R22 ;  /* 0x0000000611067223 */ /* 0x000fc60000010016 */
        /* <DEDUP_REMOVED lines=15> */
.L_x_3554:
        /* <DEDUP_REMOVED lines=14> */
.L_x_3556:
[----:B------:R-:W-:Y:S05]  /*2110*/  BSYNC B0 ;  /* 0x0000000000007941 */ /* 0x000fea0003800000 */
.L_x_3555:
        /* <DEDUP_REMOVED lines=11> */
.L_x_3557:
        /* <DEDUP_REMOVED lines=14> */
.L_x_3559:
[----:B------:R-:W-:Y:S05]  /*22b0*/  BSYNC B0 ;  /* 0x0000000000007941 */ /* 0x000fea0003800000 */
.L_x_3558:
        /* <DEDUP_REMOVED lines=11> */
.L_x_3560:
        /* <DEDUP_REMOVED lines=14> */
.L_x_3562:
[----:B------:R-:W-:Y:S05]  /*2450*/  BSYNC B0 ;  /* 0x0000000000007941 */ /* 0x000fea0003800000 */
.L_x_3561:
        /* <DEDUP_REMOVED lines=11> */
.L_x_3563:
        /* <DEDUP_REMOVED lines=13> */
.L_x_3565:
[----:B------:R-:W-:Y:S05]  /*25e0*/  BSYNC B0 ;  /* 0x0000000000007941 */ /* 0x000fea0003800000 */
.L_x_3564:
[----:B---3--:R-:W3:Y:S01]  /*25f0*/  LDC R4, c[0x0][0x10] ;  /* 0x00000400ff047b82 */ /* 0x008ee20000000800 */
[----:B------:R-:W-:Y:S02]  /*2600*/  IADD3 R25, R25, 0x1, RZ ;  /* 0x0000000119197810 */ /* 0x000fe40007ffe0ff */
[----:B---3--:R-:W-:-:S04]  /*2610*/  IADD3 R31, R4, R31, RZ ;  /* 0x0000001f041f7210 */ /* 0x008fc80007ffe0ff */
[----:B------:R-:W-:-:S13]  /*2620*/  ISETP.GE.AND P1, PT, R31, UR4, PT ;  /* 0x000000041f007c0c */ /* 0x000fda000bf26270 */
[----:B------:R-:W-:Y:S05]  /*2630*/  @!P1 BRA `(.L_x_3566) ;  /* 0xffffffd800f89947 */ /* 0x000fea000383ffff */
[----:B------:R-:W-:Y:S05]  /*2640*/  EXIT ;  /* 0x000000000000794d */ /* 0x000fea0003800000 */
.L_x_3567:
        /* <DEDUP_REMOVED lines=11> */
.L_x_5158:


//--------------------- .text._Z35group_norm_nhwc_fwd_one_pass_kernelI11Bf16IOFp16WLi128ELi96ELi768EEv26Group_norm_nhwc_fwd_params --------------------------
	.section	.text._Z35group_norm_nhwc_fwd_one_pass_kernelI11Bf16IOFp16WLi128ELi96ELi768EEv26Group_norm_nhwc_fwd_params,"ax",@progbits
	.align	128
        .global         _Z35group_norm_nhwc_fwd_one_pass_kernelI11Bf16IOFp16WLi128ELi96ELi768EEv26Group_norm_nhwc_fwd_params
        .type           _Z35group_norm_nhwc_fwd_one_pass_kernelI11Bf16IOFp16WLi128ELi96ELi768EEv26Group_norm_nhwc_fwd_params,@function
        .size           _Z35group_norm_nhwc_fwd_one_pass_kernelI11Bf16IOFp16WLi128ELi96ELi768EEv26Group_norm_nhwc_fwd_params,(.L_x_5159 - _Z35group_norm_nhwc_fwd_one_pass_kernelI11Bf16IOFp16WLi128ELi96ELi768EEv26Group_norm_nhwc_fwd_params)
        .other          _Z35group_norm_nhwc_fwd_one_pass_kernelI11Bf16IOFp16WLi128ELi96ELi768EEv26Group_norm_nhwc_fwd_params,@"STO_CUDA_ENTRY STV_DEFAULT"
_Z35group_norm_nhwc_fwd_one_pass_kernelI11Bf16IOFp16WLi128ELi96ELi768EEv26Group_norm_nhwc_fwd_params:
.text._Z35group_norm_nhwc_fwd_one_pass_kernelI11Bf16IOFp16WLi128ELi96ELi768EEv26Group_norm_nhwc_fwd_params:
        /* <DEDUP_REMOVED lines=39> */
.L_x_3601:
        /* <DEDUP_REMOVED lines=317> */
.L_x_3569:
[----:B------:R-:W-:Y:S05]  /*1640*/  BSYNC B0 ;  /* 0x0000000000007941 */ /* 0x000fea0003800000 */
.L_x_3568:
        /* <DEDUP_REMOVED lines=36> */
.L_x_3572:
[----:B--2---:R-:W2:Y:S04]  /*1890*/  LDG.E.STRONG.GPU R22, desc[UR8][R18.64] ;  /* 0x0000000812167981 */ /* 0x004ea8000c1ef900 */
[----:B--2---:R-:W-:Y:S01]  /*18a0*/  CCTL.IVALL ;  /* 0x00000000ff00798f */ /* 0x004fe20002000000 */
[----:B------:R-:W-:Y:S05]  /*18b0*/  YIELD ;  /* 0x0000000000007946 */ /* 0x000fea0003800000 */
[----:B------:R-:W-:-:S13]  /*18c0*/  ISETP.NE.AND P1, PT, R22, R55, PT ;  /* 0x000000371600720c */ /* 0x000fda0003f25270 */
[----:B------:R-:W-:Y:S05]  /*18d0*/  @P1 BRA `(.L_x_3572) ;  /* 0xfffffffc00ec1947 */ /* 0x000fea000383ffff */
.L_x_3571:
        /* <DEDUP_REMOVED lines=11> */
.L_x_3574:
        /* <DEDUP_REMOVED lines=63> */
.L_x_3573:
        /* <DEDUP_REMOVED lines=19> */
.L_x_3576:
[----:B------:R-:W-:Y:S05]  /*1eb0*/  BSYNC B0 ;  /* 0x0000000000007941 */ /* 0x000fea0003800000 */
.L_x_3575:
        /* <DEDUP_REMOVED lines=32> */
.L_x_3570:
        /* <DEDUP_REMOVED lines=88> */
[----:B--2---:R-:W-:-:S02]  /*2640*/  HADD2.F32 R22, -RZ, R54.H0_H0 ;  /* 0x20000036ff167230 */ /* 0x004fc40000004100 */
[----:B---3--:R-:W-:Y:S02]  /*2650*/  HADD2.F32 R20, -RZ, R52.H0_H0 ;  /* 0x20000034ff147230 */ /* 0x008fe40000004100 */
[----:B----4-:R-:W-:Y:S02]  /*2660*/  HADD2.F32 R23, -RZ, R32.H0_H0 ;  /* 0x20000020ff177230 */ /* 0x010fe40000004100 */
[----:B------:R-:W-:Y:S01]  /*2670*/  FMUL.FTZ R32, R71, R18 ;  /* 0x0000001247207220 */ /* 0x000fe20000410000 */
[----:B-----5:R-:W-:Y:S02]  /*2680*/  HADD2.F32 R21, -RZ, R53.H0_H0 ;  /* 0x20000035ff157230 */ /* 0x020fe40000004100 */
[----:B------:R-:W-:-:S03]  /*2690*/  FFMA.FTZ R44, R22, R17, R23 ;  /* 0x00000011162c7223 */ /* 0x000fc60000010017 */
        /* <DEDUP_REMOVED lines=12> */
.L_x_3577:
        /* <DEDUP_REMOVED lines=14> */
.L_x_3579:
[----:B------:R-:W-:Y:S05]  /*2840*/  BSYNC B0 ;  /* 0x0000000000007941 */ /* 0x000fea0003800000 */
.L_x_3578:
        /* <DEDUP_REMOVED lines=13> */
.L_x_3580:
        /* <DEDUP_REMOVED lines=14> */
.L_x_3582:
[----:B------:R-:W-:Y:S05]  /*2a00*/  BSYNC B0 ;  /* 0x0000000000007941 */ /* 0x000fea0003800000 */
.L_x_3581:
        /* <DEDUP_REMOVED lines=13> */
.L_x_3583:
        /* <DEDUP_REMOVED lines=14> */
.L_x_3585:
[----:B------:R-:W-:Y:S05]  /*2bc0*/  BSYNC B0 ;  /* 0x0000000000007941 */ /* 0x000fea0003800000 */
.L_x_3584:
        /* <DEDUP_REMOVED lines=36> */
.L_x_3586:
        /* <DEDUP_REMOVED lines=14> */
.L_x_3588:
[----:B------:R-:W-:Y:S05]  /*2ef0*/  BSYNC B0 ;  /* 0x0000000000007941 */ /* 0x000fea0003800000 */
.L_x_3587:
        /* <DEDUP_REMOVED lines=11> */
.L_x_3589:
        /* <DEDUP_REMOVED lines=14> */
.L_x_3591:
[----:B------:R-:W-:Y:S05]  /*3090*/  BSYNC B0 ;  /* 0x0000000000007941 */ /* 0x000fea0003800000 */
.L_x_3590:
        /* <DEDUP_REMOVED lines=11> */
.L_x_3592:
        /* <DEDUP_REMOVED lines=14> */
.L_x_3594:
[----:B------:R-:W-:Y:S05]  /*3230*/  BSYNC B0 ;  /* 0x0000000000007941 */ /* 0x000fea0003800000 */
.L_x_3593:
        /* <DEDUP_REMOVED lines=11> */
.L_x_3595:
        /* <DEDUP_REMOVED lines=14> */
.L_x_3597:
[----:B------:R-:W-:Y:S05]  /*33d0*/  BSYNC B0 ;  /* 0x0000000000007941 */ /* 0x000fea0003800000 */
.L_x_3596:
        /* <DEDUP_REMOVED lines=11> */
.L_x_3598:
        /* <DEDUP_REMOVED lines=13> */
.L_x_3600:
[----:B------:R-:W-:Y:S05]  /*3560*/  BSYNC B0 ;  /* 0x0000000000007941 */ /* 0x000fea0003800000 */
.L_x_3599:
[----:B----4-:R-:W4:Y:S01]  /*3570*/  LDC R17, c[0x0][0x10] ;  /* 0x00000400ff117b82 */ /* 0x010f220000000800 */
[----:B------:R-:W-:Y:S02]  /*3580*/  IADD3 R6, R6, 0x1, RZ ;  /* 0x0000000106067810 */ /* 0x000fe40007ffe0ff */
[----:B----4-:R-:W-:-:S04]  /*3590*/  IADD3 R4, R17, R4, RZ ;  /* 0x0000000411047210 */ /* 0x010fc80007ffe0ff */
[----:B------:R-:W-:-:S13]  /*35a0*/  ISETP.GE.AND P1, PT, R4, UR4, PT ;  /* 0x0000000404007c0c */ /* 0x000fda000bf26270 */
[----:B------:R-:W-:Y:S05]  /*35b0*/  @!P1 BRA `(.L_x_3601) ;  /* 0xffffffcc002c9947 */ /* 0x000fea000383ffff */
[----:B------:R-:W-:Y:S05]  /*35c0*/  EXIT ;  /* 0x000000000000794d */ /* 0x000fea0003800000 */
.L_x_3602:
        /* <DEDUP_REMOVED lines=11> */
.L_x_5159:


//--------------------- .text._Z35group_norm_nhwc_fwd_one_pass_kernelI11Bf16IOFp16WLi256ELi96ELi768EEv26Group_norm_nhwc_fwd_params --------------------------
	.section	.text._Z35group_norm_nhwc_fwd_one_pass_kernelI11Bf16IOFp16WLi256ELi96ELi768EEv26Group_norm_nhwc_fwd_params,"ax",@progbits
	.align	128
        .global         _Z35group_norm_nhwc_fwd_one_pass_kernelI11Bf16IOFp16WLi256ELi96ELi768EEv26Group_norm_nhwc_fwd_params
        .type           _Z35group_norm_nhwc_fwd_one_pass_kernelI11Bf16IOFp16WLi256ELi96ELi768EEv26Group_norm_nhwc_fwd_params,@function
        .size           _Z35group_norm_nhwc_fwd_one_pass_kernelI11Bf16IOFp16WLi256ELi96ELi768EEv26Group_norm_nhwc_fwd_params,(.L_x_5160 - _Z35group_norm_nhwc_fwd_one_pass_kernelI11Bf16IOFp16WLi256ELi96ELi768EEv26Group_norm_nhwc_fwd_params)
        .other          _Z35group_norm_nhwc_fwd_one_pass_kernelI11Bf16IOFp16WLi256ELi96ELi768EEv26Group_norm_nhwc_fwd_params,@"STO_CUDA_ENTRY STV_DEFAULT"
_Z35group_norm_nhwc_fwd_one_pass_kernelI11Bf16IOFp16WLi256ELi96ELi768EEv26Group_norm_nhwc_fwd_params:
.text._Z35group_norm_nhwc_fwd_one_pass_kernelI11Bf16IOFp16WLi256ELi96ELi768EEv26Group_norm_nhwc_fwd_params:
        /* <DEDUP_REMOVED lines=48> */
.L_x_3660:
        /* <DEDUP_REMOVED lines=23> */
[----:B---3--:R-:W-:-:S05]  /*0470*/  IADD3 R19, RZ, -R17, RZ ;  /* 0x80000011ff137210 */ /* 0x008fca0007ffe0ff */
[----:B------:R-:W-:-:S04]  /*0480*/  IMAD R19, R19, R18, RZ ;  /* 0x0000001213137224 */ /* 0x000fc800078e02ff */
        /* <DEDUP_REMOVED lines=21> */
[--C-:B------:R-:W-:Y:S01]  /*05e0*/  SHF.R.S32.HI R16, RZ, 0x1f, R23.reuse ;  /* 0x0000001fff107819 */ /* 0x100fe20000011417 */
[----:B------:R-:W-:Y:S01]  /*05f0*/  IMAD.MOV R15, RZ, RZ, -R23 ;  /* 0x000000ffff0f7224 */ /* 0x000fe200078e0a17 */
[----:B------:R-:W-:-:S03]  /*0600*/  ISETP.GE.U32.AND P3, PT, R6, UR16, PT ;  /* 0x0000001006007c0c */ /* 0x000fc6000bf66070 */
[----:B------:R-:W-:Y:S01]  /*0610*/  IMAD R15, R22, R15, UR6 ;  /* 0x00000006160f7e24 */ /* 0x000fe2000f8e020f */
[----:B------:R-:W-:Y:S01]  /*0620*/  ISETP.GE.AND.EX P3, PT, R37, UR17, PT, P3 ;  /* 0x0000001125007c0c */ /* 0x000fe2000bf66330 */
[----:B------:R-:W-:Y:S02]  /*0630*/  IMAD R22, R16, UR14, RZ ;  /* 0x0000000e10167c24 */ /* 0x000fe4000f8e02ff */
        /* <DEDUP_REMOVED lines=32> */
[----:B------:R-:W-:Y:S02]  /*0840*/  @!P4 IADD3 R27, R27, R31, RZ ;  /* 0x0000001f1b1bc210 */ /* 0x000fe40007ffe0ff */
[----:B----4-:R-:W-:Y:S01]  /*0850*/  @!P4 LEA R30, P6, R26, R22, 0x1 ;  /* 0x000000161a1ec211 */ /* 0x010fe200078c08ff */
[----:B---3--:R-:W-:Y:S01]  /*0860*/  @!P1 IMAD R34, R39, R20, RZ ;  /* 0x0000001427229224 */ /* 0x008fe200078e02ff */
[----:B------:R-:W-:Y:S01]  /*0870*/  ISETP.GT.U32.OR P2, PT, R4, 0x2ff, P2 ;  /* 0x000002ff0400780c */ /* 0x000fe20001744470 */
[----:B------:R-:W2:Y:S01]  /*0880*/  @!P1 LDC.64 R18, c[0x0][0x220] ;  /* 0x00008800ff129b82 */ /* 0x000ea20000000a00 */
[----:B------:R-:W-:-:S02]  /*0890*/  @!P4 LEA.HI.X R31, R26, R23, R27, 0x1, P6 ;  /* 0x000000171a1fc211 */ /* 0x000fc400030f0c1b */
[----:B------:R-:W-:Y:S02]  /*08a0*/  @!P5 IADD3 R27, R33, R41, RZ ;  /* 0x00000029211bd210 */ /* 0x000fe40007ffe0ff */
[C---:B0-----:R-:W-:Y:S01]  /*08b0*/  @!P5 LEA R26, P6, R32.reuse, R24, 0x1 ;  /* 0x00000018201ad211 */ /* 0x041fe200078c08ff */
[----:B------:R0:W3:Y:S01]  /*08c0*/  @!P4 LDG.E R40, desc[UR10][R30.64] ;  /* 0x0000000a1e28c981 */ /* 0x0000e2000c1e1900 */
[----:B------:R-:W-:Y:S01]  /*08d0*/  SHF.R.S32.HI R39, RZ, 0x1f, R8 ;  /* 0x0000001fff277819 */ /* 0x000fe20000011408 */
[----:B------:R-:W4:Y:S01]  /*08e0*/  @!P3 LDC.64 R22, c[0x0][0x220] ;  /* 0x00008800ff16bb82 */ /* 0x000f220000000a00 */
[----:B------:R-:W-:Y:S01]  /*08f0*/  @!P5 LEA.HI.X R27, R32, R25, R27, 0x1, P6 ;  /* 0x00000019201bd211 */ /* 0x000fe200030f0c1b */
[----:B------:R-:W-:Y:S01]  /*0900*/  @!P1 IMAD R25, R5, R21, R34 ;  /* 0x0000001505199224 */ /* 0x000fe200078e0222 */
[----:B------:R-:W-:Y:S02]  /*0910*/  ISETP.GE.U32.AND P6, PT, R8, UR16, PT ;  /* 0x0000001008007c0c */ /* 0x000fe4000bfc6070 */
[----:B------:R-:W-:-:S02]  /*0920*/  @!P1 MOV R32, R66 ;  /* 0x0000004200209202 */ /* 0x000fc40000000f00 */
[----:B------:R-:W-:Y:S02]  /*0930*/  @!P1 MOV R33, R69 ;  /* 0x0000004500219202 */ /* 0x000fe40000000f00 */
[----:B------:R-:W-:Y:S01]  /*0940*/  ISETP.GE.AND.EX P6, PT, R39, UR17, PT, P6 ;  /* 0x0000001127007c0c */ /* 0x000fe2000bfc6360 */
[----:B-1----:R-:W-:Y:S01]  /*0950*/  @!P3 IMAD R37, R37, R16, RZ ;  /* 0x000000102525b224 */ /* 0x002fe200078e02ff */
[----:B------:R-:W-:Y:S01]  /*0960*/  MOV R41, RZ ;  /* 0x000000ff00297202 */ /* 0x000fe20000000f00 */
[----:B------:R-:W-:Y:S02]  /*0970*/  @!P1 IMAD.WIDE.U32 R32, R5, R20, R32 ;  /* 0x0000001405209225 */ /* 0x000fe400078e0020 */
[----:B------:R-:W1:Y:S01]  /*0980*/  @!P2 LDC.64 R20, c[0x0][0x270] ;  /* 0x00009c00ff14ab82 */ /* 0x000e620000000a00 */
[----:B------:R-:W-:Y:S02]  /*0990*/  ISETP.GT.U32.OR P6, PT, R4, 0x2ff, P6 ;  /* 0x000002ff0400780c */ /* 0x000fe400037c4470 */
[----:B------:R-:W-:-:S02]  /*09a0*/  @!P1 IADD3 R25, R33, R25, RZ ;  /* 0x0000001921199210 */ /* 0x000fc40007ffe0ff */
[----:B0-----:R-:W-:Y:S02]  /*09b0*/  @!P3 MOV R30, R66 ;  /* 0x00000042001eb202 */ /* 0x001fe40000000f00 */
[----:B------:R-:W-:Y:S01]  /*09c0*/  @!P3 MOV R31, R69 ;  /* 0x00000045001fb202 */ /* 0x000fe20000000f00 */
[----:B------:R-:W-:Y:S01]  /*09d0*/  @!P3 IMAD R17, R6, R17, R37 ;  /* 0x000000110611b224 */ /* 0x000fe200078e0225 */
[----:B--2---:R-:W-:Y:S01]  /*09e0*/  @!P1 LEA R24, P4, R32, R18, 0x1 ;  /* 0x0000001220189211 */ /* 0x004fe200078808ff */
[----:B------:R0:W2:Y:S01]  /*09f0*/  @!P5 LDG.E R41, desc[UR10][R26.64] ;  /* 0x0000000a1a29d981 */ /* 0x0000a2000c1e1900 */
[----:B------:R-:W-:Y:S01]  /*0a00*/  SHF.R.S32.HI R37, RZ, 0x1f, R9 ;  /* 0x0000001fff257819 */ /* 0x000fe20000011409 */
[----:B------:R-:W-:Y:S01]  /*0a10*/  @!P3 IMAD.WIDE.U32 R30, R6, R16, R30 ;  /* 0x00000010061eb225 */ /* 0x000fe200078e001e */
[----:B------:R-:W-:Y:S02]  /*0a20*/  @!P1 LEA.HI.X R25, R32, R19, R25, 0x1, P4 ;  /* 0x0000001320199211 */ /* 0x000fe400020f0c19 */
[----:B------:R-:W-:-:S02]  /*0a30*/  CS2R R42, SRZ ;  /* 0x00000000002a7805 */ /* 0x000fc4000001ff00 */
[----:B------:R-:W-:Y:S01]  /*0a40*/  ISETP.GE.U32.AND P4, PT, R9, UR16, PT ;  /* 0x0000001009007c0c */ /* 0x000fe2000bf86070 */
[----:B------:R-:W5:Y:S01]  /*0a50*/  @!P2 LDC.64 R18, c[0x0][0x220] ;  /* 0x00008800ff12ab82 */ /* 0x000f620000000a00 */
[----:B----4-:R-:W-:Y:S02]  /*0a60*/  @!P3 LEA R22, P5, R30, R22, 0x1 ;  /* 0x000000161e16b211 */ /* 0x010fe400078a08ff */
[----:B------:R-:W-:Y:S01]  /*0a70*/  ISETP.GE.AND.EX P4, PT, R37, UR17, PT, P4 ;  /* 0x0000001125007c0c */ /* 0x000fe2000bf86340 */
[----:B------:R-:W4:Y:S01]  /*0a80*/  @!P1 LDG.E R42, desc[UR10][R24.64] ;  /* 0x0000000a182a9981 */ /* 0x000f22000c1e1900 */
[----:B0-----:R-:W-:Y:S02]  /*0a90*/  @!P3 IADD3 R26, R31, R17, RZ ;  /* 0x000000111f1ab210 */ /* 0x001fe40007ffe0ff */
[----:B------:R-:W-:Y:S01]  /*0aa0*/  ISETP.GT.U32.OR P4, PT, R4, 0x2ff, P4 ;  /* 0x000002ff0400780c */ /* 0x000fe20002784470 */
[----:B------:R-:W0:Y:S01]  /*0ab0*/  @!P6 LDC.64 R16, c[0x0][0x270] ;  /* 0x00009c00ff10eb82 */ /* 0x000e220000000a00 */
[----:B------:R-:W-:Y:S01]  /*0ac0*/  @!P3 LEA.HI.X R23, R30, R23, R26, 0x1, P5 ;  /* 0x000000171e17b211 */ /* 0x000fe200028f0c1a */
[----:B-1----:R-:W-:Y:S01]  /*0ad0*/  @!P2 IMAD R26, R35, R20, RZ ;  /* 0x00000014231aa224 */ /* 0x002fe200078e02ff */
[----:B------:R-:W-:-:S03]  /*0ae0*/  SHF.R.S32.HI R45, RZ, 0x1f, R58 ;  /* 0x0000001fff2d7819 */ /* 0x000fc6000001143a */
[----:B------:R1:W4:Y:S01]  /*0af0*/  @!P3 LDG.E R43, desc[UR10][R22.64] ;  /* 0x0000000a162bb981 */ /* 0x000322000c1e1900 */
        /* <DEDUP_REMOVED lines=25> */
[----:B------:R5:W4:Y:S01]  /*0c90*/  @!P2 LDG.E R44, desc[UR10][R18.64] ;  /* 0x0000000a122ca981 */ /* 0x000b22000c1e1900 */
[----:B------:R-:W0:Y:S01]  /*0ca0*/  @!P3 LDC.64 R20, c[0x0][0x270] ;  /* 0x00009c00ff14bb82 */ /* 0x000e220000000a00 */
[----:B------:R-:W-:Y:S01]  /*0cb0*/  ISETP.GE.AND.EX P5, PT, R47, UR17, PT, P5 ;  /* 0x000000112f007c0c */ /* 0x000fe2000bfa6350 */
[----:B------:R-:W-:-:S03]  /*0cc0*/  @!P6 IMAD.IADD R17, R17, 0x1, R39 ;  /* 0x000000011111e824 */ /* 0x000fc600078e0227 */
[----:B------:R-:W-:Y:S02]  /*0cd0*/  ISETP.GT.U32.OR P2, PT, R4, 0x2ff, P5 ;  /* 0x000002ff0400780c */ /* 0x000fe40002f44470 */
[C---:B------:R-:W-:Y:S01]  /*0ce0*/  @!P6 LEA R34, P5, R16.reuse, R34, 0x1 ;  /* 0x000000221022e211 */ /* 0x040fe200078a08ff */
[----:B------:R-:W0:Y:S01]  /*0cf0*/  @!P1 LDC.64 R26, c[0x0][0x270] ;  /* 0x00009c00ff1a9b82 */ /* 0x000e220000000a00 */
[----:B-1----:R-:W-:Y:S02]  /*0d00*/  @!P4 IMAD R24, R37, R32, RZ ;  /* 0x000000202518c224 */ /* 0x002fe400078e02ff */
[----:B------:R-:W-:Y:S02]  /*0d10*/  @!P6 LEA.HI.X R35, R16, R35, R17, 0x1, P5 ;  /* 0x000000231023e211 */ /* 0x000fe400028f0c11 */
[----:B------:R-:W-:Y:S02]  /*0d20*/  @!P4 MOV R16, R66 ;  /* 0x000000420010c202 */ /* 0x000fe40000000f00 */
[----:B------:R-:W-:-:S02]  /*0d30*/  @!P4 MOV R17, R69 ;  /* 0x000000450011c202 */ /* 0x000fc40000000f00 */
[----:B------:R-:W-:Y:S01]  /*0d40*/  SHF.R.S32.HI R49, RZ, 0x1f, R56 ;  /* 0x0000001fff317819 */ /* 0x000fe20000011438 */
[----:B------:R-:W-:Y:S01]  /*0d50*/  HFMA2.MMA R46, -RZ, RZ, 0, 0 ;  /* 0x00000000ff2e7435 */ /* 0x000fe200000001ff */
[----:B------:R-:W-:Y:S01]  /*0d60*/  ISETP.GE.U32.AND P5, PT, R56, UR16, PT ;  /* 0x0000001038007c0c */ /* 0x000fe2000bfa6070 */
[C---:B------:R-:W-:Y:S01]  /*0d70*/  @!P4 IMAD R37, R9.reuse, R33, R24 ;  /* 0x000000210925c224 */ /* 0x040fe200078e0218 */
[----:B-----5:R-:W1:Y:S01]  /*0d80*/  @!P2 LDC.64 R18, c[0x0][0x270] ;  /* 0x00009c00ff12ab82 */ /* 0x020e620000000a00 */
[----:B------:R-:W-:Y:S01]  /*0d90*/  @!P4 IMAD.WIDE.U32 R32, R9, R32, R16 ;  /* 0x000000200920c225 */ /* 0x000fe200078e0010 */
[----:B------:R-:W-:-:S05]  /*0da0*/  ISETP.GE.AND.EX P5, PT, R49, UR17, PT, P5 ;  /* 0x0000001131007c0c */ /* 0x000fca000bfa6350 */
[----:B------:R5:W4:Y:S01]  /*0db0*/  @!P6 LDG.E R46, desc[UR10][R34.64] ;  /* 0x0000000a222ee981 */ /* 0x000b22000c1e1900 */
[----:B------:R-:W1:Y:S01]  /*0dc0*/  @!P1 LDC.64 R16, c[0x0][0x220] ;  /* 0x00008800ff109b82 */ /* 0x000e620000000a00 */
[----:B------:R-:W-:-:S07]  /*0dd0*/  ISETP.GT.U32.OR P5, PT, R4, 0x2ff, P5 ;  /* 0x000002ff0400780c */ /* 0x000fce0002fa4470 */
[----:B------:R-:W1:Y:S01]  /*0de0*/  @!P3 LDC.64 R24, c[0x0][0x220] ;  /* 0x00008800ff18bb82 */ /* 0x000e620000000a00 */
[----:B------:R-:W-:Y:S02]  /*0df0*/  @!P4 IADD3 R33, R33, R37, RZ ;  /* 0x000000252121c210 */ /* 0x000fe40007ffe0ff */
[C---:B0-----:R-:W-:Y:S01]  /*0e00*/  @!P4 LEA R30, P6, R32.reuse, R22, 0x1 ;  /* 0x00000016201ec211 */ /* 0x041fe200078c08ff */
[----:B------:R-:W-:Y:S01]  /*0e10*/  @!P3 IMAD R22, R45, R20, RZ ;  /* 0x000000142d16b224 */ /* 0x000fe200078e02ff */
[----:B-----5:R-:W-:Y:S02]  /*0e20*/  @!P3 MOV R34, R66 ;  /* 0x000000420022b202 */ /* 0x020fe40000000f00 */
        /* <DEDUP_REMOVED lines=8> */
[----:B------:R-:W0:Y:S03]  /*0eb0*/  @!P5 LDC.64 R22, c[0x0][0x270] ;  /* 0x00009c00ff16db82 */ /* 0x000e260000000a00 */
[----:B------:R-:W-:-:S04]  /*0ec0*/  @!P1 IMAD.WIDE.U32 R32, R10, R26, R32 ;  /* 0x0000001a0a209225 */ /* 0x000fc800078e0020 */
[----:B------:R-:W-:Y:S01]  /*0ed0*/  @!P1 IMAD R27, R10, R27, R36 ;  /* 0x0000001b0a1b9224 */ /* 0x000fe200078e0224 */
[----:B------:R-:W5:Y:S01]  /*0ee0*/  @!P2 LDC.64 R20, c[0x0][0x220] ;  /* 0x00008800ff14ab82 */ /* 0x000f620000000a00 */
[----:B------:R1:W4:Y:S02]  /*0ef0*/  @!P4 LDG.E R48, desc[UR10][R30.64] ;  /* 0x0000000a1e30c981 */ /* 0x000324000c1e1900 */
[----:B-1----:R-:W-:Y:S02]  /*0f00*/  @!P1 LEA R26, P6, R32, R16, 0x1 ;  /* 0x00000010201a9211 */ /* 0x002fe400078c08ff */
[----:B------:R-:W-:Y:S02]  /*0f10*/  @!P3 IADD3 R16, R35, R37, RZ ;  /* 0x000000252310b210 */ /* 0x000fe40007ffe0ff */
[----:B------:R-:W-:Y:S02]  /*0f20*/  @!P3 LEA R24, P4, R34, R24, 0x1 ;  /* 0x000000182218b211 */ /* 0x000fe400078808ff */
[----:B------:R-:W-:-:S02]  /*0f30*/  @!P1 IADD3 R27, R33, R27, RZ ;  /* 0x0000001b211b9210 */ /* 0x000fc40007ffe0ff */
[----:B------:R-:W-:Y:S02]  /*0f40*/  @!P3 LEA.HI.X R25, R34, R25, R16, 0x1, P4 ;  /* 0x000000192219b211 */ /* 0x000fe400020f0c10 */
[----:B------:R-:W-:Y:S02]  /*0f50*/  @!P2 MOV R30, R66 ;  /* 0x00000042001ea202 */ /* 0x000fe40000000f00 */
[----:B------:R-:W-:Y:S01]  /*0f60*/  @!P2 MOV R31, R69 ;  /* 0x00000045001fa202 */ /* 0x000fe20000000f00 */
[----:B------:R-:W-:Y:S01]  /*0f70*/  @!P2 IMAD R36, R47, R18, RZ ;  /* 0x000000122f24a224 */ /* 0x000fe200078e02ff */
[----:B------:R-:W-:Y:S02]  /*0f80*/  @!P1 LEA.HI.X R27, R32, R17, R27, 0x1, P6 ;  /* 0x00000011201b9211 */ /* 0x000fe400030f0c1b */
[----:B------:R-:W-:Y:S01]  /*0f90*/  SHF.R.S32.HI R33, RZ, 0x1f, R11 ;  /* 0x0000001fff217819 */ /* 0x000fe2000001140b */
[----:B------:R-:W1:Y:S01]  /*0fa0*/  @!P5 LDC.64 R16, c[0x0][0x220] ;  /* 0x00008800ff10db82 */ /* 0x000e620000000a00 */
[----:B------:R-:W-:-:S02]  /*0fb0*/  ISETP.GE.U32.AND P4, PT, R11, UR16, PT ;  /* 0x000000100b007c0c */ /* 0x000fc4000bf86070 */
[----:B------:R-:W-:Y:S01]  /*0fc0*/  CS2R R50, SRZ ;  /* 0x0000000000327805 */ /* 0x000fe2000001ff00 */
[----:B------:R-:W-:Y:S01]  /*0fd0*/  @!P2 IMAD.WIDE.U32 R30, R57, R18, R30 ;  /* 0x00000012391ea225 */ /* 0x000fe200078e001e */
[----:B------:R-:W-:-:S03]  /*0fe0*/  ISETP.GE.AND.EX P4, PT, R33, UR17, PT, P4 ;  /* 0x0000001121007c0c */ /* 0x000fc6000bf86340 */
[----:B------:R-:W-:Y:S01]  /*0ff0*/  @!P2 IMAD R19, R57, R19, R36 ;  /* 0x000000133913a224 */ /* 0x000fe200078e0224 */
[----:B-----5:R-:W-:Y:S01]  /*1000*/  @!P2 LEA R18, P6, R30, R20, 0x1 ;  /* 0x000000141e12a211 */ /* 0x020fe200078c08ff */
[----:B------:R5:W4:Y:S01]  /*1010*/  @!P3 LDG.E R50, desc[UR10][R24.64] ;  /* 0x0000000a1832b981 */ /* 0x000b22000c1e1900 */
[----:B------:R-:W-:Y:S01]  /*1020*/  ISETP.GT.U32.OR P4, PT, R4, 0x2ff, P4 ;  /* 0x000002ff0400780c */ /* 0x000fe20002784470 */
[----:B0-----:R-:W-:Y:S01]  /*1030*/  @!P5 IMAD R20, R49, R22, RZ ;  /* 0x000000163114d224 */ /* 0x001fe200078e02ff */
        /* <DEDUP_REMOVED lines=9> */
[----:B------:R0:W4:Y:S01]  /*10d0*/  @!P2 LDG.E R51, desc[UR10][R18.64] ;  /* 0x0000000a1233a981 */ /* 0x000122000c1e1900 */
[----:B------:R-:W-:Y:S01]  /*10e0*/  ISETP.GT.U32.OR P3, PT, R4, 0x2ff, P3 ;  /* 0x000002ff0400780c */ /* 0x000fe20001f64470 */
[----:B------:R-:W-:Y:S01]  /*10f0*/  @!P5 IMAD.WIDE.U32 R22, R56, R22, R20 ;  /* 0x000000163816d225 */ /* 0x000fe200078e0014 */
[----:B------:R-:W-:-:S02]  /*1100*/  SHF.R.S32.HI R35, RZ, 0x1f, R13 ;  /* 0x0000001fff237819 */ /* 0x000fc4000001140d */
[----:B------:R-:W3:Y:S01]  /*1110*/  @!P4 LDC.64 R20, c[0x0][0x270] ;  /* 0x00009c00ff14cb82 */ /* 0x000ee20000000a00 */
[----:B------:R3:W4:Y:S01]  /*1120*/  @P0 LDG.E R52, desc[UR10][R28.64] ;  /* 0x0000000a1c340981 */ /* 0x000722000c1e1900 */
[----:B------:R-:W-:Y:S02]  /*1130*/  @!P5 IADD3 R23, R23, R31, RZ ;  /* 0x0000001f1717d210 */ /* 0x000fe40007ffe0ff */
[----:B-1----:R-:W-:-:S05]  /*1140*/  @!P5 LEA R30, P6, R22, R16, 0x1 ;  /* 0x00000010161ed211 */ /* 0x002fca00078c08ff */
[----:B-----5:R-:W1:Y:S01]  /*1150*/  @!P3 LDC.64 R24, c[0x0][0x270] ;  /* 0x00009c00ff18bb82 */ /* 0x020e620000000a00 */
[----:B------:R-:W-:Y:S02]  /*1160*/  @!P5 LEA.HI.X R31, R22, R17, R23, 0x1, P6 ;  /* 0x00000011161fd211 */ /* 0x000fe400030f0c17 */
[----:B------:R-:W-:Y:S02]  /*1170*/  ISETP.GE.U32.AND P6, PT, R13, UR16, PT ;  /* 0x000000100d007c0c */ /* 0x000fe4000bfc6070 */
[----:B------:R-:W-:Y:S01]  /*1180*/  SHF.R.S32.HI R37, RZ, 0x1f, R14 ;  /* 0x0000001fff257819 */ /* 0x000fe2000001140e */
[----:B------:R5:W4:Y:S01]  /*1190*/  @!P5 LDG.E R53, desc[UR10][R30.64] ;  /* 0x0000000a1e35d981 */ /* 0x000b22000c1e1900 */
[----:B------:R-:W-:Y:S01]  /*11a0*/  ISETP.GE.AND.EX P6, PT, R35, UR17, PT, P6 ;  /* 0x0000001123007c0c */ /* 0x000fe2000bfc6360 */
[----:B------:R-:W1:Y:S01]  /*11b0*/  @!P4 LDC.64 R16, c[0x0][0x220] ;  /* 0x00008800ff10cb82 */ /* 0x000e620000000a00 */
[----:B------:R-:W-:Y:S02]  /*11c0*/  ISETP.GE.U32.AND P2, PT, R14, UR16, PT ;  /* 0x000000100e007c0c */ /* 0x000fe4000bf46070 */
[----:B------:R-:W-:-:S02]  /*11d0*/  ISETP.GT.U32.OR P6, PT, R4, 0x2ff, P6 ;  /* 0x000002ff0400780c */ /* 0x000fc400037c4470 */
[----:B------:R-:W-:-:S03]  /*11e0*/  ISETP.GE.AND.EX P2, PT, R37, UR17, PT, P2 ;  /* 0x0000001125007c0c */ /* 0x000fc6000bf46320 */
[----:B0-----:R-:W0:Y:S01]  /*11f0*/  @!P3 LDC.64 R18, c[0x0][0x220] ;  /* 0x00008800ff12bb82 */ /* 0x001e220000000a00 */
[----:B------:R-:W-:Y:S01]  /*1200*/  ISETP.GT.U32.OR P2, PT, R4, 0x2ff, P2 ;  /* 0x000002ff0400780c */ /* 0x000fe20001744470 */
[----:B---3--:R-:W-:Y:S01]  /*1210*/  @!P4 IMAD R22, R33, R20, RZ ;  /* 0x000000142116c224 */ /* 0x008fe200078e02ff */
[----:B------:R-:W-:Y:S01]  /*1220*/  HFMA2.MMA R61, -RZ, RZ, 0, 0 ;  /* 0x00000000ff3d7435 */ /* 0x000fe200000001ff */
[-C--:B------:R-:W-:Y:S02]  /*1230*/  @!P4 MOV R32, R66.reuse ;  /* 0x000000420020c202 */ /* 0x080fe40000000f00 */
[----:B------:R-:W-:Y:S01]  /*1240*/  @!P4 IMAD R29, R11, R21, R22 ;  /* 0x000000150b1dc224 */ /* 0x000fe200078e0216 */
[-C--:B------:R-:W-:Y:S01]  /*1250*/  @!P4 MOV R33, R69.reuse ;  /* 0x000000450021c202 */ /* 0x080fe20000000f00 */
[----:B------:R-:W3:Y:S01]  /*1260*/  @!P6 LDC.64 R22, c[0x0][0x270] ;  /* 0x00009c00ff16eb82 */ /* 0x000ee20000000a00 */
[----:B-----5:R-:W-:Y:S01]  /*1270*/  @!P3 MOV R30, R66 ;  /* 0x00000042001eb202 */ /* 0x020fe20000000f00 */
[----:B-1----:R-:W-:Y:S01]  /*1280*/  @!P3 IMAD R39, R39, R24, RZ ;  /* 0x000000182727b224 */ /* 0x002fe200078e02ff */
[----:B------:R-:W-:Y:S01]  /*1290*/  @!P3 MOV R31, R69 ;  /* 0x00000045001fb202 */ /* 0x000fe20000000f00 */
[----:B------:R-:W-:Y:S01]  /*12a0*/  @!P4 IMAD.WIDE.U32 R32, R11, R20, R32 ;  /* 0x000000140b20c225 */ /* 0x000fe200078e0020 */
[----:B------:R3:W5:Y:S03]  /*12b0*/  @!P1 LDG.E R61, desc[UR10][R26.64] ;  /* 0x0000000a1a3d9981 */ /* 0x000766000c1e1900 */
[----:B------:R-:W1:Y:S01]  /*12c0*/  @!P2 LDC.64 R20, c[0x0][0x270] ;  /* 0x00009c00ff14ab82 */ /* 0x000e620000000a00 */
[C---:B------:R-:W-:Y:S01]  /*12d0*/  @!P3 IMAD R39, R12.reuse, R25, R39 ;  /* 0x000000190c27b224 */ /* 0x040fe200078e0227 */
[----:B------:R-:W-:Y:S01]  /*12e0*/  @!P4 IADD3 R29, R33, R29, RZ ;  /* 0x0000001d211dc210 */ /* 0x000fe20007ffe0ff */
[----:B------:R-:W-:Y:S01]  /*12f0*/  @!P3 IMAD.WIDE.U32 R30, R12, R24, R30 ;  /* 0x000000180c1eb225 */ /* 0x000fe200078e001e */
[----:B------:R-:W-:-:S03]  /*1300*/  @!P4 LEA R28, P1, R32, R16, 0x1 ;  /* 0x00000010201cc211 */ /* 0x000fc600078208ff */
[----:B------:R-:W-:Y:S01]  /*1310*/  @!P3 IMAD.IADD R31, R31, 0x1, R39 ;  /* 0x000000011f1fb824 */ /* 0x000fe200078e0227 */
[----:B------:R-:W2:Y:S01]  /*1320*/  @!P6 LDC.64 R24, c[0x0][0x220] ;  /* 0x00008800ff18eb82 */ /* 0x000ea20000000a00 */
[----:B------:R-:W-:Y:S02]  /*1330*/  @!P4 LEA.HI.X R29, R32, R17, R29, 0x1, P1 ;  /* 0x00000011201dc211 */ /* 0x000fe400008f0c1d */
[----:B0-----:R-:W-:Y:S02]  /*1340*/  @!P3 LEA R18, P1, R30, R18, 0x1 ;  /* 0x000000121e12b211 */ /* 0x001fe400078208ff */
[----:B------:R-:W-:-:S03]  /*1350*/  CS2R R62, SRZ ;  /* 0x00000000003e7805 */ /* 0x000fc6000001ff00 */
[----:B------:R-:W0:Y:S01]  /*1360*/  @!P2 LDC.64 R16, c[0x0][0x220] ;  /* 0x00008800ff10ab82 */ /* 0x000e220000000a00 */
[----:B------:R-:W-:Y:S01]  /*1370*/  @!P3 LEA.HI.X R19, R30, R19, R31, 0x1, P1 ;  /* 0x000000131e13b211 */ /* 0x000fe200008f0c1f */
[----:B---3--:R-:W-:Y:S01]  /*1380*/  @!P6 IMAD R26, R35, R22, RZ ;  /* 0x00000016231ae224 */ /* 0x008fe200078e02ff */
[----:B------:R-:W3:Y:S04]  /*1390*/  @!P4 LDG.E R62, desc[UR10][R28.64] ;  /* 0x0000000a1c3ec981 */ /* 0x000ee8000c1e1900 */
[----:B------:R2:W3:Y:S01]  /*13a0*/  @!P3 LDG.E R63, desc[UR10][R18.64] ;  /* 0x0000000a123fb981 */ /* 0x0004e2000c1e1900 */
[----:B------:R-:W-:Y:S02]  /*13b0*/  @!P6 IMAD R27, R13, R23, R26 ;  /* 0x000000170d1be224 */ /* 0x000fe400078e021a */
[----:B-1----:R-:W-:Y:S01]  /*13c0*/  @!P2 IMAD R37, R37, R20, RZ ;  /* 0x000000142525a224 */ /* 0x002fe200078e02ff */
[----:B--2---:R-:W-:-:S02]  /*13d0*/  @!P6 MOV R18, R66 ;  /* 0x000000420012e202 */ /* 0x004fc40000000f00 */
        /* <DEDUP_REMOVED lines=11> */
[C---:B0-----:R-:W-:Y:S01]  /*1490*/  @!P2 LEA R16, P3, R20.reuse, R16, 0x1 ;  /* 0x000000101410a211 */ /* 0x041fe200078608ff */
[----:B------:R0:W2:Y:S03]  /*14a0*/  @!P6 LDG.E R64, desc[UR10][R24.64] ;  /* 0x0000000a1840e981 */ /* 0x0000a6000c1e1900 */
[----:B------:R-:W-:-:S05]  /*14b0*/  @!P2 LEA.HI.X R17, R20, R17, R21, 0x1, P3 ;  /* 0x000000111411a211 */ /* 0x000fca00018f0c15 */
[----:B------:R1:W2:Y:S01]  /*14c0*/  @!P2 LDG.E R65, desc[UR10][R16.64] ;  /* 0x0000000a1041a981 */ /* 0x0002a2000c1e1900 */
[----:B------:R-:W-:-:S04]  /*14d0*/  PRMT R18, R40, 0x7632, R18 ;  /* 0x0000763228127816 */ /* 0x000fc80000000012 */
[----:B------:R-:W-:Y:S02]  /*14e0*/  SHF.L.U32 R19, R18, 0x10, RZ ;  /* 0x0000001012137819 */ /* 0x000fe400000006ff */
[----:B------:R-:W-:-:S03]  /*14f0*/  SHF.L.U32 R18, R40, 0x10, RZ ;  /* 0x0000001028127819 */ /* 0x000fc600000006ff */
[----:B------:R-:W-:-:S04]  /*1500*/  FMUL.FTZ R21, R19, R19 ;  /* 0x0000001313157220 */ /* 0x000fc80000410000 */
[C---:B0-----:R-:W-:Y:S01]  /*1510*/  FFMA.FTZ R24, R18.reuse, R18, R21 ;  /* 0x0000001212187223 */ /* 0x041fe20000010015 */
[----:B------:R-:W-:Y:S01]  /*1520*/  FADD.FTZ R26, R18, R19 ;  /* 0x00000013121a7221 */ /* 0x000fe20000010000 */
[----:B------:R-:W-:-:S04]  /*1530*/  PRMT R20, R41, 0x7632, R20 ;  /* 0x0000763229147816 */ /* 0x000fc80000000014 */
[----:B------:R-:W-:Y:S02]  /*1540*/  SHF.L.U32 R23, R20, 0x10, RZ ;  /* 0x0000001014177819 */ /* 0x000fe400000006ff */
[----:B------:R-:W-:Y:S02]  /*1550*/  SHF.L.U32 R22, R41, 0x10, RZ ;  /* 0x0000001029167819 */ /* 0x000fe400000006ff */
[----:B----4-:R-:W-:Y:S01]  /*1560*/  PRMT R20, R42, 0x7632, R20 ;  /* 0x000076322a147816 */ /* 0x010fe20000000014 */
[----:B-1----:R-:W-:-:S03]  /*1570*/  FMUL.FTZ R17, R23, R23 ;  /* 0x0000001717117220 */ /* 0x002fc60000410000 */
[----:B------:R-:W-:Y:S01]  /*1580*/  SHF.L.U32 R21, R20, 0x10, RZ ;  /* 0x0000001014157819 */ /* 0x000fe200000006ff */
[----:B------:R-:W-:Y:S01]  /*1590*/  FADD.FTZ R23, R22, R23 ;  /* 0x0000001716177221 */ /* 0x000fe20000010000 */
[----:B------:R-:W-:Y:S01]  /*15a0*/  SHF.L.U32 R20, R42, 0x10, RZ ;  /* 0x000000102a147819 */ /* 0x000fe200000006ff */
[----:B------:R-:W-:Y:S01]  /*15b0*/  FFMA.FTZ R22, R22, R22, R17 ;  /* 0x0000001616167223 */ /* 0x000fe20000010011 */
[----:B------:R-:W-:Y:S01]  /*15c0*/  PRMT R16, R43, 0x7632, R16 ;  /* 0x000076322b107816 */ /* 0x000fe20000000010 */
        /* <DEDUP_REMOVED lines=24> */
[----:B------:R-:W-:Y:S01]  /*1750*/  SHF.L.U32 R28, R25, 0x10, RZ ;  /* 0x00000010191c7819 */ /* 0x000fe200000006ff */
[C---:B------:R-:W-:Y:S01]  /*1760*/  FADD.FTZ R29, R27.reuse, R30 ;  /* 0x0000001e1b1d7221 */ /* 0x040fe20000010000 */
[----:B------:R-:W-:Y:S01]  /*1770*/  SHF.L.U32 R25, R52, 0x10, RZ ;  /* 0x0000001034197819 */ /* 0x000fe200000006ff */
[----:B------:R-:W-:Y:S01]  /*1780*/  FFMA.FTZ R27, R27, R27, R32 ;  /* 0x0000001b1b1b7223 */ /* 0x000fe20000010020 */
[----:B------:R-:W-:Y:S01]  /*1790*/  SHF.L.U32 R31, R51, 0x10, RZ ;  /* 0x00000010331f7819 */ /* 0x000fe200000006ff */
[----:B------:R-:W-:Y:S01]  /*17a0*/  FMUL.FTZ R30, R28, R28 ;  /* 0x0000001c1c1e7220 */ /* 0x000fe20000410000 */
[----:B------:R-:W-:Y:S01]  /*17b0*/  FMUL.FTZ R32, R34, R34 ;  /* 0x0000002222207220 */ /* 0x000fe20000410000 */
[----:B------:R-:W-:-:S02]  /*17c0*/  FADD.FTZ R28, R25, R28 ;  /* 0x0000001c191c7221 */ /* 0x000fc40000010000 */
[----:B------:R-:W-:Y:S01]  /*17d0*/  FFMA.FTZ R30, R25, R25, R30 ;  /* 0x00000019191e7223 */ /* 0x000fe2000001001e */
[C---:B------:R-:W-:Y:S01]  /*17e0*/  FADD.FTZ R25, R31.reuse, R34 ;  /* 0x000000221f197221 */ /* 0x040fe20000010000 */
[----:B------:R-:W-:Y:S01]  /*17f0*/  FFMA.FTZ R32, R31, R31, R32 ;  /* 0x0000001f1f207223 */ /* 0x000fe20000010020 */
[----:B------:R-:W-:Y:S01]  /*1800*/  PRMT R31, R53, 0x7632, R31 ;  /* 0x00007632351f7816 */ /* 0x000fe2000000001f */
[----:B------:R-:W-:Y:S01]  /*1810*/  FADD.FTZ R28, RZ, R28 ;  /* 0x0000001cff1c7221 */ /* 0x000fe20000010000 */
[----:B------:R-:W-:Y:S02]  /*1820*/  FADD.FTZ R30, RZ, R30 ;  /* 0x0000001eff1e7221 */ /* 0x000fe40000010000 */
[----:B------:R-:W-:Y:S01]  /*1830*/  SHF.L.U32 R34, R31, 0x10, RZ ;  /* 0x000000101f227819 */ /* 0x000fe200000006ff */
[----:B------:R-:W-:Y:S01]  /*1840*/  FADD.FTZ R28, R28, R29 ;  /* 0x0000001d1c1c7221 */ /* 0x000fe20000010000 */
[----:B------:R-:W-:Y:S02]  /*1850*/  IMAD.U32 R29, R53, 0x10000, RZ ;  /* 0x00010000351d7824 */ /* 0x000fe400078e00ff */
[----:B------:R-:W-:Y:S01]  /*1860*/  FADD.FTZ R27, R30, R27 ;  /* 0x0000001b1e1b7221 */ /* 0x000fe20000010000 */
        /* <DEDUP_REMOVED lines=15> */
[----:B------:R-:W-:-:S02]  /*1960*/  SHF.L.U32 R23, R48, 0x10, RZ ;  /* 0x0000001030177819 */ /* 0x000fc400000006ff */
[----:B-----5:R-:W-:Y:S01]  /*1970*/  PRMT R29, R61, 0x7632, R29 ;  /* 0x000076323d1d7816 */ /* 0x020fe2000000001d */
        /* <DEDUP_REMOVED lines=9> */
[----:B---3--:R-:W-:-:S04]  /*1a10*/  PRMT R26, R62, 0x7632, R26 ;  /* 0x000076323e1a7816 */ /* 0x008fc8000000001a */
        /* <DEDUP_REMOVED lines=136> */
.L_x_3604:
[----:B------:R-:W-:Y:S05]  /*22a0*/  BSYNC B0 ;  /* 0x0000000000007941 */ /* 0x000fea0003800000 */
.L_x_3603:
        /* <DEDUP_REMOVED lines=45> */
.L_x_3607:
[----:B-1----:R-:W2:Y:S04]  /*2580*/  LDG.E.STRONG.GPU R18, desc[UR10][R16.64] ;  /* 0x0000000a10127981 */ /* 0x002ea8000c1ef900 */
[----:B--2---:R-:W-:Y:S01]  /*2590*/  CCTL.IVALL ;  /* 0x00000000ff00798f */ /* 0x004fe20002000000 */
[----:B------:R-:W-:Y:S05]  /*25a0*/  YIELD ;  /* 0x0000000000007946 */ /* 0x000fea0003800000 */
[----:B------:R-:W-:-:S13]  /*25b0*/  ISETP.NE.AND P1, PT, R18, R21, PT ;  /* 0x000000151200720c */ /* 0x000fda0003f25270 */
[----:B------:R-:W-:Y:S05]  /*25c0*/  @P1 BRA `(.L_x_3607) ;  /* 0xfffffffc00ec1947 */ /* 0x000fea000383ffff */
.L_x_3606:
        /* <DEDUP_REMOVED lines=11> */
.L_x_3609:
        /* <DEDUP_REMOVED lines=13> */
[C---:B------:R-:W-:Y:S01]  /*2750*/  VIADD R75, R72.reuse, 0x1 ;  /* 0x00000001484b7836 */ /* 0x040fe20000000000 */
[----:B------:R-:W-:Y:S02]  /*2760*/  IADD3 R23, R72, 0x2, RZ ;  /* 0x0000000248177810 */ /* 0x000fe40007ffe0ff */
[----:B------:R-:W-:Y:S02]  /*2770*/  MOV R77, UR4 ;  /* 0x00000004004d7c02 */ /* 0x000fe40008000f00 */
[----:B------:R-:W-:Y:S02]  /*2780*/  ISETP.EQ.OR P2, PT, R75, UR9, P3 ;  /* 0x000000094b007c0c */ /* 0x000fe40009f42670 */
[----:B------:R-:W-:-:S11]  /*2790*/  ISETP.EQ.OR P4, PT, R23, UR9, P3 ;  /* 0x0000000917007c0c */ /* 0x000fd60009f82670 */
        /* <DEDUP_REMOVED lines=49> */
.L_x_3608:
        /* <DEDUP_REMOVED lines=19> */
.L_x_3611:
[----:B------:R-:W-:Y:S05]  /*2be0*/  BSYNC B0 ;  /* 0x0000000000007941 */ /* 0x000fea0003800000 */
.L_x_3610:
        /* <DEDUP_REMOVED lines=34> */
.L_x_3605:
        /* <DEDUP_REMOVED lines=26> */
[----:B------:R-:W-:Y:S01]  /*2fb0*/  ISETP.NE.AND P5, PT, RZ, UR12, PT ;  /* 0x0000000cff007c0c */ /* 0x000fe2000bfa5270 */
[----:B------:R-:W-:Y:S01]  /*2fc0*/  IMAD.U32 R51, R51, 0x10000, RZ ;  /* 0x0001000033337824 */ /* 0x000fe200078e00ff */
[----:B-1----:R-:W-:Y:S01]  /*2fd0*/  SHF.L.U32 R16, R52, 0x10, RZ ;  /* 0x0000001034107819 */ /* 0x002fe200000006ff */
[----:B------:R-:W1:Y:S01]  /*2fe0*/  LDS.64 R18, [UR7+0xe0] ;  /* 0x0000e007ff127984 */ /* 0x000e620008000a00 */
[----:B------:R-:W-:-:S02]  /*2ff0*/  SHF.L.U32 R70, R70, 0x10, RZ ;  /* 0x0000001046467819 */ /* 0x000fc400000006ff */
[----:B------:R-:W-:Y:S02]  /*3000*/  ISETP.GE.U32.AND P2, PT, R57, UR14, PT ;  /* 0x0000000e39007c0c */ /* 0x000fe4000bf46070 */
[----:B------:R-:W-:Y:S02]  /*3010*/  SHF.L.U32 R23, R50, 0x10, RZ ;  /* 0x0000001032177819 */ /* 0x000fe400000006ff */
[----:B0-----:R-:W-:Y:S02]  /*3020*/  SHF.L.U32 R24, R39, 0x10, RZ ;  /* 0x0000001027187819 */ /* 0x001fe400000006ff */
[----:B------:R-:W-:Y:S02]  /*3030*/  ISETP.GE.AND.EX P2, PT, R47, UR15, PT, P2 ;  /* 0x0000000f2f007c0c */ /* 0x000fe4000bf46320 */
        /* <DEDUP_REMOVED lines=25> */
[----:B--2---:R-:W-:Y:S02]  /*31d0*/  HADD2.F32 R15, -RZ, R15.H0_H0 ;  /* 0x2000000fff0f7230 */ /* 0x004fe40000004100 */
[----:B---3--:R-:W-:Y:S02]  /*31e0*/  HADD2.F32 R20, -RZ, R75.H0_H0 ;  /* 0x2000004bff147230 */ /* 0x008fe40000004100 */
[----:B----4-:R-:W-:Y:S02]  /*31f0*/  HADD2.F32 R22, -RZ, R74.H0_H0 ;  /* 0x2000004aff167230 */ /* 0x010fe40000004100 */
[----:B-----5:R-:W-:-:S03]  /*3200*/  HADD2.F32 R21, -RZ, R71.H0_H0 ;  /* 0x20000047ff157230 */ /* 0x020fc60000004100 */
        /* <DEDUP_REMOVED lines=13> */
.L_x_3612:
        /* <DEDUP_REMOVED lines=14> */
.L_x_3614:
[----:B------:R-:W-:Y:S05]  /*33c0*/  BSYNC B0 ;  /* 0x0000000000007941 */ /* 0x000fea0003800000 */
.L_x_3613:
        /* <DEDUP_REMOVED lines=17> */
.L_x_3615:
        /* <DEDUP_REMOVED lines=14> */
.L_x_3617:
[----:B------:R-:W-:Y:S05]  /*35c0*/  BSYNC B0 ;  /* 0x0000000000007941 */ /* 0x000fea0003800000 */
.L_x_3616:
        /* <DEDUP_REMOVED lines=17> */
.L_x_3618:
        /* <DEDUP_REMOVED lines=14> */
.L_x_3620:
[----:B------:R-:W-:Y:S05]  /*37c0*/  BSYNC B0 ;  /* 0x0000000000007941 */ /* 0x000fea0003800000 */
.L_x_3619:
        /* <DEDUP_REMOVED lines=35> */
.L_x_3621:
        /* <DEDUP_REMOVED lines=14> */
.L_x_3623:
[----:B------:R-:W-:Y:S05]  /*3ae0*/  BSYNC B0 ;  /* 0x0000000000007941 */ /* 0x000fea0003800000 */
.L_x_3622:
        /* <DEDUP_REMOVED lines=17> */
.L_x_3624:
[----:B------:R-:W-:Y:S04]  /*3c00*/  BSSY B0, `(.L_x_3625) ;  /* 0x000000e000007945 */ /* 0x000fe80003800000 */
[----:B------:R-:W-:Y:S05]  /*3c10*/  @P2 BRA `(.L_x_3626) ;  /* 0x0000000000302947 */ /* 0x000fea0003800000 */
[----:B------:R-:W-:Y:S01]  /*3c20*/  ULDC.64 UR16, c[0x0][0x270] ;  /* 0x00009c0000107ab9 */ /* 0x000fe20000000a00 */
[----:B------:R-:W-:Y:S01]  /*3c30*/  MOV R16, R66 ;  /* 0x0000004200107202 */ /* 0x000fe20000000f00 */
[----:B------:R-:W-:Y:S01]  /*3c40*/  IMAD R24, R24, UR16, RZ ;  /* 0x0000001018187c24 */ /* 0x000fe2000f8e02ff */
[----:B------:R-:W-:Y:S02]  /*3c50*/  MOV R17, R69 ;  /* 0x0000004500117202 */ /* 0x000fe40000000f00 */
[----:B------:R-:W-:Y:S01]  /*3c60*/  F2FP.BF16.F32.PACK_AB R25, R36, R25 ;  /* 0x000000192419723e */ /* 0x000fe200000010ff */
[C---:B0-2---:R-:W-:Y:S02]  /*3c70*/  IMAD R19, R55.reuse, UR17, R24 ;  /* 0x0000001137137c24 */ /* 0x045fe4000f8e0218 */
[----:B------:R-:W-:Y:S01]  /*3c80*/  IMAD.WIDE.U32 R16, R55, UR16, R16 ;  /* 0x0000001037107c25 */ /* 0x000fe2000f8e0010 */
[----:B------:R-:W-:Y:S02]  /*3c90*/  ULDC.64 UR16, c[0x0][0x210] ;  /* 0x0000840000107ab9 */ /* 0x000fe40000000a00 */
[----:B------:R-:W-:-:S02]  /*3ca0*/  LEA R18, P1, R16, UR16, 0x1 ;  /* 0x0000001010127c11 */ /* 0x000fc4000f8208ff */
[----:B------:R-:W-:-:S04]  /*3cb0*/  IADD3 R19, R17, R19, RZ ;  /* 0x0000001311137210 */ /* 0x000fc80007ffe0ff */
[----:B------:R-:W-:-:S05]  /*3cc0*/  LEA.HI.X R19, R16, UR17, R19, 0x1, P1 ;  /* 0x0000001110137c11 */ /* 0x000fca00088f0c13 */
[----:B------:R1:W-:Y:S02]  /*3cd0*/  STG.E desc[UR10][R18.64], R25 ;  /* 0x0000001912007986 */ /* 0x0003e4000c10190a */
.L_x_3626:
[----:B------:R-:W-:Y:S05]  /*3ce0*/  BSYNC B0 ;  /* 0x0000000000007941 */ /* 0x000fea0003800000 */
.L_x_3625:
        /* <DEDUP_REMOVED lines=17> */
.L_x_3627:
        /* <DEDUP_REMOVED lines=10> */
[----:B012---:R-:W-:-:S02]  /*3ea0*/  LEA R18, P1, R16, UR16, 0x1 ;  /* 0x0000001010127c11 */ /* 0x007fc4000f8208ff */
[----:B------:R-:W-:-:S04]  /*3eb0*/  IADD3 R23, R17, R23, RZ ;  /* 0x0000001711177210 */ /* 0x000fc80007ffe0ff */
[----:B------:R-:W-:-:S05]  /*3ec0*/  LEA.HI.X R19, R16, UR17, R23, 0x1, P1 ;  /* 0x0000001110137c11 */ /* 0x000fca00088f0c17 */
[----:B------:R3:W-:Y:S02]  /*3ed0*/  STG.E desc[UR10][R18.64], R41 ;  /* 0x0000002912007986 */ /* 0x0007e4000c10190a */
.L_x_3629:
[----:B------:R-:W-:Y:S05]  /*3ee0*/  BSYNC B0 ;  /* 0x0000000000007941 */ /* 0x000fea0003800000 */
.L_x_3628:
        /* <DEDUP_REMOVED lines=57> */
[----:B------:R-:W-:Y:S01]  /*4280*/  SHF.L.U32 R45, R30, 0x10, RZ ;  /* 0x000000101e2d7819 */ /* 0x000fe200000006ff */
[----:B------:R-:W-:Y:S01]  /*4290*/  FADD.FTZ R30, R17, -UR7 ;  /* 0x80000007111e7e21 */ /* 0x000fe20008010000 */
[----:B------:R-:W-:Y:S01]  /*42a0*/  ISETP.GT.U32.OR P6, PT, R4, 0x2ff, P6 ;  /* 0x000002ff0400780c */ /* 0x000fe200037c4470 */
[----:B------:R-:W-:Y:S01]  /*42b0*/  FFMA.FTZ R22, R20, R18, R21 ;  /* 0x0000001214167223 */ /* 0x000fe20000010015 */
[----:B------:R-:W-:-:S02]  /*42c0*/  ISETP.GT.U32.OR P1, PT, R4, 0x2ff, P1 ;  /* 0x000002ff0400780c */ /* 0x000fc40000f24470 */
        /* <DEDUP_REMOVED lines=15> */
.L_x_3630:
        /* <DEDUP_REMOVED lines=14> */
.L_x_3632:
[----:B------:R-:W-:Y:S05]  /*44a0*/  BSYNC B0 ;  /* 0x0000000000007941 */ /* 0x000fea0003800000 */
.L_x_3631:
        /* <DEDUP_REMOVED lines=17> */
.L_x_3633:
        /* <DEDUP_REMOVED lines=14> */
.L_x_3635:
[----:B------:R-:W-:Y:S05]  /*46a0*/  BSYNC B0 ;  /* 0x0000000000007941 */ /* 0x000fea0003800000 */
.L_x_3634:
        /* <DEDUP_REMOVED lines=14> */
.L_x_3636:
        /* <DEDUP_REMOVED lines=14> */
.L_x_3638:
[----:B------:R-:W-:Y:S05]  /*4870*/  BSYNC B0 ;  /* 0x0000000000007941 */ /* 0x000fea0003800000 */
.L_x_3637:
        /* <DEDUP_REMOVED lines=13> */
.L_x_3639:
[----:B------:R-:W-:Y:S04]  /*4950*/  BSSY B0, `(.L_x_3640) ;  /* 0x000000e000007945 */ /* 0x000fe80003800000 */
[----:B------:R-:W-:Y:S05]  /*4960*/  @P3 BRA `(.L_x_3641) ;  /* 0x0000000000303947 */ /* 0x000fea0003800000 */
[----:B------:R-:W-:Y:S01]  /*4970*/  ULDC.64 UR16, c[0x0][0x270] ;  /* 0x00009c0000107ab9 */ /* 0x000fe20000000a00 */
[----:B------:R-:W-:Y:S01]  /*4980*/  MOV R17, R69 ;  /* 0x0000004500117202 */ /* 0x000fe20000000f00 */
[----:B012---:R-:W-:Y:S01]  /*4990*/  IMAD R19, R38, UR16, RZ ;  /* 0x0000001026137c24 */ /* 0x007fe2000f8e02ff */
        /* <DEDUP_REMOVED lines=9> */
.L_x_3641:
[----:B------:R-:W-:Y:S05]  /*4a30*/  BSYNC B0 ;  /* 0x0000000000007941 */ /* 0x000fea0003800000 */
.L_x_3640:
        /* <DEDUP_REMOVED lines=12> */
.L_x_3642:
        /* <DEDUP_REMOVED lines=14> */
.L_x_3644:
[----:B------:R-:W-:Y:S05]  /*4be0*/  BSYNC B0 ;  /* 0x0000000000007941 */ /* 0x000fea0003800000 */
.L_x_3643:
        /* <DEDUP_REMOVED lines=13> */
[----:B------:R-:W-:Y:S01]  /*4cc0*/  FMUL.FTZ R33, R33, UR8 ;  /* 0x0000000821217c20 */ /* 0x000fe20008410000 */
[----:B----4-:R-:W-:Y:S01]  /*4cd0*/  SHF.R.S32.HI R27, RZ, 0x1f, R13 ;  /* 0x0000001fff1b7819 */ /* 0x010fe2000001140d */
[----:B------:R-:W-:Y:S01]  /*4ce0*/  FMUL.FTZ R34, R34, UR8 ;  /* 0x0000000822227c20 */ /* 0x000fe20008410000 */
[----:B------:R-:W-:Y:S01]  /*4cf0*/  SHF.R.S32.HI R22, RZ, 0x1f, R14 ;  /* 0x0000001fff167819 */ /* 0x000fe2000001140e */
[----:B0123--:R-:W-:Y:S01]  /*4d00*/  FMUL.FTZ R18, R35, UR8 ;  /* 0x0000000823127c20 */ /* 0x00ffe20008410000 */
        /* <DEDUP_REMOVED lines=33> */
.L_x_3645:
        /* <DEDUP_REMOVED lines=14> */
.L_x_3647:
[----:B------:R-:W-:Y:S05]  /*5000*/  BSYNC B0 ;  /* 0x0000000000007941 */ /* 0x000fea0003800000 */
.L_x_3646:
        /* <DEDUP_REMOVED lines=11> */
.L_x_3648:
        /* <DEDUP_REMOVED lines=14> */
.L_x_3650:
[----:B------:R-:W-:Y:S05]  /*51a0*/  BSYNC B0 ;  /* 0x0000000000007941 */ /* 0x000fea0003800000 */
.L_x_3649:
        /* <DEDUP_REMOVED lines=11> */
.L_x_3651:
        /* <DEDUP_REMOVED lines=14> */
.L_x_3653:
[----:B------:R-:W-:Y:S05]  /*5340*/  BSYNC B0 ;  /* 0x0000000000007941 */ /* 0x000fea0003800000 */
.L_x_3652:
        /* <DEDUP_REMOVED lines=11> */
.L_x_3654:
        /* <DEDUP_REMOVED lines=14> */
.L_x_3656:
[----:B------:R-:W-:Y:S05]  /*54e0*/  BSYNC B0 ;  /* 0x0000000000007941 */ /* 0x000fea0003800000 */
.L_x_3655:
        /* <DEDUP_REMOVED lines=11> */
.L_x_3657:
        /* <DEDUP_REMOVED lines=13> */
.L_x_3659:
[----:B------:R-:W-:Y:S05]  /*5670*/  BSYNC B0 ;  /* 0x0000000000007941 */ /* 0x000fea0003800000 */
.L_x_3658:
[----:B------:R-:W-:Y:S01]  /*5680*/  ULDC UR7, c[0x0][0x10] ;  /* 0x0000040000077ab9 */ /* 0x000fe20000000800 */
[----:B------:R-:W-:Y:S02]  /*5690*/  UIADD3 UR4, UR4, 0x1, URZ ;  /* 0x0000000104047890 */ /* 0x000fe4000fffe03f */
[----:B------:R-:W-:-:S04]  /*56a0*/  UIADD3 UR6, UR7, UR6, URZ ;  /* 0x0000000607067290 */ /* 0x000fc8000fffe03f */
[----:B------:R-:W-:-:S06]  /*56b0*/  UISETP.GE.AND UP0, UPT, UR6, UR5, UPT ;  /* 0x000000050600728c */ /* 0x000fcc000bf06270 */
[----:B------:R-:W-:-:S13]  /*56c0*/  PLOP3.LUT P1, PT, PT, PT, UP0, 0x80, 0x0 ;  /* 0x000000000000781c */ /* 0x000fda0003f2f008 */
[----:B------:R-:W-:Y:S05]  /*56d0*/  @!P1 BRA `(.L_x_3660) ;  /* 0xffffffac00089947 */ /* 0x000fea000383ffff */
[----:B------:R-:W-:Y:S05]  /*56e0*/  EXIT ;  /* 0x000000000000794d */ /* 0x000fea0003800000 */
.L_x_3661:
        /* <DEDUP_REMOVED lines=9> */
.L_x_5160:


//--------------------- .text._Z35group_norm_nhwc_fwd_one_pass_kernelI11Bf16IOFp16WLi512ELi96ELi768EEv26Group_norm_nhwc_fwd_params --------------------------
	.section	.text._Z35group_norm_nhwc_fwd_one_pass_kernelI11Bf16IOFp16WLi512ELi96ELi768EEv26Group_norm_nhwc_fwd_params,"ax",@progbits
	.align	128
        .global         _Z35group_norm_nhwc_fwd_one_pass_kernelI11Bf16IOFp16WLi512ELi96ELi768EEv26Group_norm_nhwc_fwd_params
        .type           _Z35group_norm_nhwc_fwd_one_pass_kernelI11Bf16IOFp16WLi512ELi96ELi768EEv26Group_norm_nhwc_fwd_params,@function
        .size           _Z35group_norm_nhwc_fwd_one_pass_kernelI11Bf16IOFp16WLi512ELi96ELi768EEv26Group_norm_nhwc_fwd_params,(.L_x_5161 - _Z35group_norm_nhwc_fwd_one_pass_kernelI11Bf16IOFp16WLi512ELi96ELi768EEv26Group_norm_nhwc_fwd_params)
        .other          _Z35group_norm_nhwc_fwd_one_pass_kernelI11Bf16IOFp16WLi512ELi96ELi768EEv26Group_norm_nhwc_fwd_params,@"STO_CUDA_ENTRY STV_DEFAULT"
_Z35group_norm_nhwc_fwd_one_pass_kernelI11Bf16IOFp16WLi512ELi96ELi768EEv26Group_norm_nhwc_fwd_params:
.text._Z35group_norm_nhwc_fwd_one_pass_kernelI11Bf16IOFp16WLi512ELi96ELi768EEv26Group_norm_nhwc_fwd_params:
        /* <DEDUP_REMOVED lines=37> */
.L_x_3767:
        /* <DEDUP_REMOVED lines=489> */
[----:B------:R-:W4:Y:S01]  /*20e0*/  @!P4 LDC.64 R20, c[0x0][0x270] ;  /* 0x00009c00ff14cb82 */ /* 0x000f220000000a00 */
        /* <DEDUP_REMOVED lines=10> */
[----:B------:R-:W-:Y:S01]  /*2190*/  VIADD R52, R2, 0x1e0 ;  /* 0x000001e002347836 */ /* 0x000fe20000000000 */
[----:B------:R0:W2:Y:S01]  /*21a0*/  @!P2 LDG.E R31, desc[UR14][R34.64] ;  /* 0x0000000e221fa981 */ /* 0x0000a2000c1e1900 */
[C---:B------:R-:W-:Y:S02]  /*21b0*/  @!P1 IMAD R43, R42.reuse, R33, R43 ;  /* 0x000000212a2b9224 */ /* 0x040fe400078e022b */
[----:B------:R-:W-:Y:S01]  /*21c0*/  @!P1 IMAD.WIDE.U32 R32, R42, R32, R36 ;  /* 0x000000202a209225 */ /* 0x000fe200078e0024 */
[----:B------:R-:W-:Y:S01]  /*21d0*/  ISETP.GE.U32.AND P2, PT, R52, UR12, PT ;  /* 0x0000000c34007c0c */ /* 0x000fe2000bf46070 */
[----:B------:R-:W4:Y:S01]  /*21e0*/  @!P5 LDC.64 R48, c[0x0][0x270] ;  /* 0x00009c00ff30db82 */ /* 0x000f220000000a00 */
[----:B------:R-:W-:-:S07]  /*21f0*/  SHF.R.S32.HI R55, RZ, 0x1f, R52 ;  /* 0x0000001fff377819 */ /* 0x000fce0000011434 */
[----:B0-----:R-:W0:Y:S01]  /*2200*/  @!P4 LDC.64 R34, c[0x0][0x220] ;  /* 0x00008800ff22cb82 */ /* 0x001e220000000a00 */
[----:B------:R-:W-:Y:S02]  /*2210*/  @!P1 IADD3 R43, R33, R43, RZ ;  /* 0x0000002b212b9210 */ /* 0x000fe40007ffe0ff */
[----:B-1----:R-:W-:Y:S02]  /*2220*/  @!P1 LEA R22, P6, R32, R22, 0x1 ;  /* 0x0000001620169211 */ /* 0x002fe400078c08ff */
[----:B------:R-:W-:-:S03]  /*2230*/  IADD3 R53, R2, 0x1f0, RZ ;  /* 0x000001f002357810 */ /* 0x000fc60007ffe0ff */
[----:B------:R-:W1:Y:S01]  /*2240*/  @!P3 LDC.64 R44, c[0x0][0x270] ;  /* 0x00009c00ff2cbb82 */ /* 0x000e620000000a00 */
[----:B------:R-:W-:Y:S02]  /*2250*/  ISETP.GE.AND.EX P2, PT, R55, UR13, PT, P2 ;  /* 0x0000000d37007c0c */ /* 0x000fe4000bf46320 */
[----:B------:R-:W-:Y:S02]  /*2260*/  @!P1 LEA.HI.X R23, R32, R23, R43, 0x1, P6 ;  /* 0x0000001720179211 */ /* 0x000fe400030f0c2b */
[----:B------:R-:W-:Y:S02]  /*2270*/  ISETP.GE.U32.AND P6, PT, R53, UR12, PT ;  /* 0x0000000c35007c0c */ /* 0x000fe4000bfc6070 */
[----:B------:R-:W-:Y:S01]  /*2280*/  SHF.R.S32.HI R56, RZ, 0x1f, R53 ;  /* 0x0000001fff387819 */ /* 0x000fe20000011435 */
[----:B------:R-:W-:Y:S01]  /*2290*/  HFMA2.MMA R32, -RZ, RZ, 0, 0 ;  /* 0x00000000ff207435 */ /* 0x000fe200000001ff */
[----:B------:R-:W-:Y:S01]  /*22a0*/  ISETP.GT.U32.OR P2, PT, R77, 0x2ff, P2 ;  /* 0x000002ff4d00780c */ /* 0x000fe20001744470 */
[----:B----4-:R-:W-:Y:S01]  /*22b0*/  @!P4 IMAD R33, R41, R20, RZ ;  /* 0x000000142921c224 */ /* 0x010fe200078e02ff */
[----:B------:R-:W-:Y:S01]  /*22c0*/  @!P4 MOV R36, R16 ;  /* 0x000000100024c202 */ /* 0x000fe20000000f00 */
[----:B------:R-:W4:Y:S01]  /*22d0*/  @!P5 LDC.64 R46, c[0x0][0x220] ;  /* 0x00008800ff2edb82 */ /* 0x000f220000000a00 */
[----:B------:R-:W-:-:S02]  /*22e0*/  @!P4 MOV R37, R19 ;  /* 0x000000130025c202 */ /* 0x000fc40000000f00 */
[----:B------:R-:W-:Y:S01]  /*22f0*/  ISETP.GE.AND.EX P6, PT, R56, UR13, PT, P6 ;  /* 0x0000000d38007c0c */ /* 0x000fe2000bfc6360 */
[C---:B------:R-:W-:Y:S02]  /*2300*/  @!P4 IMAD R33, R40.reuse, R21, R33 ;  /* 0x000000152821c224 */ /* 0x040fe400078e0221 */
[----:B------:R-:W-:Y:S01]  /*2310*/  @!P4 IMAD.WIDE.U32 R20, R40, R20, R36 ;  /* 0x000000142814c225 */ /* 0x000fe200078e0024 */
[----:B------:R-:W-:Y:S01]  /*2320*/  ISETP.GT.U32.OR P6, PT, R77, 0x2ff, P6 ;  /* 0x000002ff4d00780c */ /* 0x000fe200037c4470 */
[----:B------:R-:W4:Y:S01]  /*2330*/  @!P3 LDC.64 R40, c[0x0][0x220] ;  /* 0x00008800ff28bb82 */ /* 0x000f220000000a00 */
[----:B------:R1:W2:Y:S02]  /*2340*/  @!P1 LDG.E R32, desc[UR14][R22.64] ;  /* 0x0000000e16209981 */ /* 0x0002a4000c1e1900 */
[----:B------:R-:W-:Y:S02]  /*2350*/  @!P4 IADD3 R33, R21, R33, RZ ;  /* 0x000000211521c210 */ /* 0x000fe40007ffe0ff */
[----:B0-----:R-:W-:-:S03]  /*2360*/  @!P4 LEA R34, P1, R20, R34, 0x1 ;  /* 0x000000221422c211 */ /* 0x001fc600078208ff */
[----:B------:R-:W0:Y:S01]  /*2370*/  @!P2 LDC.64 R42, c[0x0][0x270] ;  /* 0x00009c00ff2aab82 */ /* 0x000e220000000a00 */
[----:B------:R-:W-:Y:S01]  /*2380*/  @!P5 IMAD R60, R60, R48, RZ ;  /* 0x000000303c3cd224 */ /* 0x000fe200078e02ff */
[----:B------:R-:W-:Y:S01]  /*2390*/  @!P4 LEA.HI.X R35, R20, R35, R33, 0x1, P1 ;  /* 0x000000231423c211 */ /* 0x000fe200008f0c21 */
[----:B------:R-:W-:Y:S01]  /*23a0*/  @!P5 IMAD.MOV.U32 R20, RZ, RZ, R16 ;  /* 0x000000ffff14d224 */ /* 0x000fe200078e0010 */
[----:B------:R-:W-:Y:S01]  /*23b0*/  @!P5 MOV R21, R19 ;  /* 0x000000130015d202 */ /* 0x000fe20000000f00 */
[----:B-1----:R-:W-:Y:S02]  /*23c0*/  @!P3 IMAD R33, R59, R44, RZ ;  /* 0x0000002c3b21b224 */ /* 0x002fe400078e02ff */
[C---:B------:R-:W-:Y:S01]  /*23d0*/  @!P5 IMAD R59, R58.reuse, R49, R60 ;  /* 0x000000313a3bd224 */ /* 0x040fe200078e023c */
[----:B------:R-:W1:Y:S01]  /*23e0*/  @!P6 LDC.64 R22, c[0x0][0x270] ;  /* 0x00009c00ff16eb82 */ /* 0x000e620000000a00 */
[----:B------:R-:W-:Y:S01]  /*23f0*/  @!P5 IMAD.WIDE.U32 R48, R58, R48, R20 ;  /* 0x000000303a30d225 */ /* 0x000fe200078e0014 */
[----:B------:R-:W-:-:S02]  /*2400*/  @!P3 MOV R20, R16 ;  /* 0x000000100014b202 */ /* 0x000fc40000000f00 */
[----:B------:R-:W-:Y:S01]  /*2410*/  @!P3 MOV R21, R19 ;  /* 0x000000130015b202 */ /* 0x000fe20000000f00 */
[C---:B------:R-:W-:Y:S01]  /*2420*/  @!P3 IMAD R58, R57.reuse, R45, R33 ;  /* 0x0000002d393ab224 */ /* 0x040fe200078e0221 */
[----:B------:R-:W-:Y:S02]  /*2430*/  HFMA2.MMA R33, -RZ, RZ, 0, 0 ;  /* 0x00000000ff217435 */ /* 0x000fe400000001ff */
[----:B------:R-:W1:Y:S01]  /*2440*/  @!P2 LDC.64 R36, c[0x0][0x220] ;  /* 0x00008800ff24ab82 */ /* 0x000e620000000a00 */
[----:B------:R-:W-:Y:S01]  /*2450*/  @!P3 IMAD.WIDE.U32 R44, R57, R44, R20 ;  /* 0x0000002c392cb225 */ /* 0x000fe200078e0014 */
[----:B------:R-:W-:Y:S02]  /*2460*/  @!P5 IADD3 R59, R49, R59, RZ ;  /* 0x0000003b313bd210 */ /* 0x000fe40007ffe0ff */
[----:B----4-:R-:W-:-:S04]  /*2470*/  @!P5 LEA R46, P1, R48, R46, 0x1 ;  /* 0x0000002e302ed211 */ /* 0x010fc800078208ff */
[----:B------:R-:W4:Y:S01]  /*2480*/  @!P6 LDC.64 R20, c[0x0][0x220] ;  /* 0x00008800ff14eb82 */ /* 0x000f220000000a00 */
[----:B------:R-:W-:Y:S01]  /*2490*/  @!P5 LEA.HI.X R47, R48, R47, R59, 0x1, P1 ;  /* 0x0000002f302fd211 */ /* 0x000fe200008f0c3b */
[----:B------:R0:W2:Y:S01]  /*24a0*/  @!P4 LDG.E R33, desc[UR14][R34.64] ;  /* 0x0000000e2221c981 */ /* 0x0000a2000c1e1900 */
[----:B------:R-:W-:Y:S02]  /*24b0*/  @!P3 IADD3 R58, R45, R58, RZ ;  /* 0x0000003a2d3ab210 */ /* 0x000fe40007ffe0ff */
[C---:B------:R-:W-:Y:S01]  /*24c0*/  @!P3 LEA R40, P1, R44.reuse, R40, 0x1 ;  /* 0x000000282c28b211 */ /* 0x040fe200078208ff */
[----:B0-----:R-:W-:Y:S01]  /*24d0*/  @!P2 IMAD R55, R55, R42, RZ ;  /* 0x0000002a3737a224 */ /* 0x001fe200078e02ff */
[----:B------:R-:W-:Y:S02]  /*24e0*/  @!P2 MOV R45, R19 ;  /* 0x00000013002da202 */ /* 0x000fe40000000f00 */
[----:B------:R-:W-:Y:S02]  /*24f0*/  @!P3 LEA.HI.X R41, R44, R41, R58, 0x1, P1 ;  /* 0x000000292c29b211 */ /* 0x000fe400008f0c3a */
[----:B------:R-:W-:Y:S01]  /*2500*/  CS2R R34, SRZ ;  /* 0x0000000000227805 */ /* 0x000fe2000001ff00 */
[----:B------:R-:W-:-:S05]  /*2510*/  @!P2 IMAD.MOV.U32 R44, RZ, RZ, R16 ;  /* 0x000000ffff2ca224 */ /* 0x000fca00078e0010 */
[----:B------:R0:W2:Y:S04]  /*2520*/  @!P5 LDG.E R34, desc[UR14][R46.64] ;  /* 0x0000000e2e22d981 */ /* 0x0000a8000c1e1900 */
[----:B------:R4:W2:Y:S01]  /*2530*/  @!P3 LDG.E R35, desc[UR14][R40.64] ;  /* 0x0000000e2823b981 */ /* 0x0008a2000c1e1900 */
[C---:B0-----:R-:W-:Y:S02]  /*2540*/  @!P2 IMAD R46, R52.reuse, R43, R55 ;  /* 0x0000002b342ea224 */ /* 0x041fe400078e0237 */
[----:B------:R-:W-:Y:S01]  /*2550*/  @!P2 IMAD.WIDE.U32 R42, R52, R42, R44 ;  /* 0x0000002a342aa225 */ /* 0x000fe200078e002c */
[----:B------:R-:W-:Y:S02]  /*2560*/  @!P6 MOV R44, R16 ;  /* 0x00000010002ce202 */ /* 0x000fe40000000f00 */
[----:B------:R-:W-:Y:S01]  /*2570*/  @!P6 MOV R45, R19 ;  /* 0x00000013002de202 */ /* 0x000fe20000000f00 */
[----:B-1----:R-:W-:Y:S01]  /*2580*/  @!P6 IMAD R47, R56, R22, RZ ;  /* 0x00000016382fe224 */ /* 0x002fe200078e02ff */
[----:B------:R-:W-:-:S02]  /*2590*/  @!P2 IADD3 R46, R43, R46, RZ ;  /* 0x0000002e2b2ea210 */ /* 0x000fc40007ffe0ff */
[C---:B----4-:R-:W-:Y:S01]  /*25a0*/  @!P2 LEA R40, P1, R42.reuse, R36, 0x1 ;  /* 0x000000242a28a211 */ /* 0x050fe200078208ff */
[C---:B------:R-:W-:Y:S02]  /*25b0*/  @!P6 IMAD R47, R53.reuse, R23, R47 ;  /* 0x00000017352fe224 */ /* 0x040fe400078e022f */
[----:B------:R-:W-:Y:S01]  /*25c0*/  @!P6 IMAD.WIDE.U32 R22, R53, R22, R44 ;  /* 0x000000163516e225 */ /* 0x000fe200078e002c */
[----:B------:R-:W-:Y:S02]  /*25d0*/  @!P2 LEA.HI.X R41, R42, R37, R46, 0x1, P1 ;  /* 0x000000252a29a211 */ /* 0x000fe400008f0c2e */
[----:B------:R-:W-:Y:S02]  /*25e0*/  CS2R R36, SRZ ;  /* 0x0000000000247805 */ /* 0x000fe4000001ff00 */
[----:B------:R-:W-:Y:S02]  /*25f0*/  @!P6 IADD3 R47, R23, R47, RZ ;  /* 0x0000002f172fe210 */ /* 0x000fe40007ffe0ff */
[----:B------:R-:W-:-:S02]  /*2600*/  @!P6 LEA R20, P3, R22, R20, 0x1 ;  /* 0x000000141614e211 */ /* 0x000fc400078608ff */
[----:B------:R0:W4:Y:S02]  /*2610*/  @!P2 LDG.E R36, desc[UR14][R40.64] ;  /* 0x0000000e2824a981 */ /* 0x000124000c1e1900 */
[----:B------:R-:W-:-:S05]  /*2620*/  @!P6 LEA.HI.X R21, R22, R21, R47, 0x1, P3 ;  /* 0x000000151615e211 */ /* 0x000fca00018f0c2f */
[----:B------:R1:W4:Y:S01]  /*2630*/  @!P6 LDG.E R37, desc[UR14][R20.64] ;  /* 0x0000000e1425e981 */ /* 0x000322000c1e1900 */
[----:B------:R-:W-:Y:S02]  /*2640*/  PRMT R22, R51, 0x7632, R22 ;  /* 0x0000763233167816 */ /* 0x000fe40000000016 */
[----:B------:R-:W-:Y:S02]  /*2650*/  PRMT R42, R39, 0x7632, R42 ;  /* 0x00007632272a7816 */ /* 0x000fe4000000002a */
[----:B------:R-:W-:Y:S02]  /*2660*/  SHF.L.U32 R23, R22, 0x10, RZ ;  /* 0x0000001016177819 */ /* 0x000fe400000006ff */
[----:B------:R-:W-:Y:S01]  /*2670*/  SHF.L.U32 R22, R51, 0x10, RZ ;  /* 0x0000001033167819 */ /* 0x000fe200000006ff */
[----:B------:R-:W-:Y:S01]  /*2680*/  IMAD.U32 R45, R42, 0x10000, RZ ;  /* 0x000100002a2d7824 */ /* 0x000fe200078e00ff */
[----:B------:R-:W-:Y:S01]  /*2690*/  PRMT R44, R50, 0x7632, R44 ;  /* 0x00007632322c7816 */ /* 0x000fe2000000002c */
[----:B------:R-:W-:Y:S01]  /*26a0*/  FMUL.FTZ R43, R23, R23 ;  /* 0x00000017172b7220 */ /* 0x000fe20000410000 */
[----:B------:R-:W-:Y:S01]  /*26b0*/  SHF.L.U32 R42, R39, 0x10, RZ ;  /* 0x00000010272a7819 */ /* 0x000fe200000006ff */
[C---:B0-----:R-:W-:Y:S01]  /*26c0*/  FADD.FTZ R40, R22.reuse, R23 ;  /* 0x0000001716287221 */ /* 0x041fe20000010000 */
[----:B------:R-:W-:Y:S01]  /*26d0*/  FMUL.FTZ R47, R45, R45 ;  /* 0x0000002d2d2f7220 */ /* 0x000fe20000410000 */
[----:B------:R-:W-:Y:S01]  /*26e0*/  FFMA.FTZ R43, R22, R22, R43 ;  /* 0x00000016162b7223 */ /* 0x000fe2000001002b */
[----:B-1----:R-:W-:Y:S01]  /*26f0*/  SHF.L.U32 R20, R44, 0x10, RZ ;  /* 0x000000102c147819 */ /* 0x002fe200000006ff */
[C---:B------:R-:W-:Y:S01]  /*2700*/  FADD.FTZ R23, R42.reuse, R45 ;  /* 0x0000002d2a177221 */ /* 0x040fe20000010000 */
[----:B------:R-:W-:Y:S01]  /*2710*/  FADD.FTZ R40, RZ, R40 ;  /* 0x00000028ff287221 */ /* 0x000fe20000010000 */
        /* <DEDUP_REMOVED lines=12> */
[----:B------:R-:W-:Y:S01]  /*27e0*/  FMUL.FTZ R42, R22, R22 ;  /* 0x00000016162a7220 */ /* 0x000fe20000410000 */
[----:B------:R-:W-:Y:S01]  /*27f0*/  FADD.FTZ R23, R23, R20 ;  /* 0x0000001417177221 */ /* 0x000fe20000010000 */
[----:B------:R-:W-:Y:S01]  /*2800*/  FADD.FTZ R22, R21, R22 ;  /* 0x0000001615167221 */ /* 0x000fe20000010000 */
[----:B------:R-:W-:Y:S01]  /*2810*/  FADD.FTZ R40, R40, R41 ;  /* 0x0000002928287221 */ /* 0x000fe20000010000 */
[----:B------:R-:W-:Y:S01]  /*2820*/  IMAD.U32 R20, R43, 0x10000, RZ ;  /* 0x000100002b147824 */ /* 0x000fe200078e00ff */
[----:B------:R-:W-:Y:S01]  /*2830*/  SHF.L.U32 R41, R38, 0x10, RZ ;  /* 0x0000001026297819 */ /* 0x000fe200000006ff */
[----:B------:R-:W-:Y:S01]  /*2840*/  FFMA.FTZ R21, R21, R21, R42 ;  /* 0x0000001515157223 */ /* 0x000fe2000001002a */
[----:B------:R-:W-:Y:S01]  /*2850*/  FADD.FTZ R23, R23, R22 ;  /* 0x0000001617177221 */ /* 0x000fe20000010000 */
[----:B------:R-:W-:Y:S01]  /*2860*/  PRMT R42, R3, 0x7632, R42 ;  /* 0x00007632032a7816 */ /* 0x000fe2000000002a */
[----:B------:R-:W-:Y:S01]  /*2870*/  FMUL.FTZ R22, R20, R20 ;  /* 0x0000001414167220 */ /* 0x000fe20000410000 */
[----:B------:R-:W-:Y:S01]  /*2880*/  FADD.FTZ R40, R40, R21 ;  /* 0x0000001528287221 */ /* 0x000fe20000010000 */
[C---:B------:R-:W-:Y:S01]  /*2890*/  FADD.FTZ R20, R41.reuse, R20 ;  /* 0x0000001429147221 */ /* 0x040fe20000010000 */
        /* <DEDUP_REMOVED lines=19> */
[----:B------:R-:W-:-:S02]  /*29d0*/  IMAD.U32 R22, R5, 0x10000, RZ ;  /* 0x0001000005167824 */ /* 0x000fc400078e00ff */
[----:B------:R-:W-:Y:S01]  /*29e0*/  FADD.FTZ R23, R23, R20 ;  /* 0x0000001417177221 */ /* 0x000fe20000010000 */
[----:B------:R-:W-:Y:S01]  /*29f0*/  FMUL.FTZ R43, R21, R21 ;  /* 0x00000015152b7220 */ /* 0x000fe20000410000 */
[----:B------:R-:W-:Y:S01]  /*2a00*/  SHF.L.U32 R20, R42, 0x10, RZ ;  /* 0x000000102a147819 */ /* 0x000fe200000006ff */
[----:B------:R-:W-:Y:S01]  /*2a10*/  FADD.FTZ R40, R40, R41 ;  /* 0x0000002928287221 */ /* 0x000fe20000010000 */
[----:B------:R-:W-:Y:S01]  /*2a20*/  FADD.FTZ R42, R22, R21 ;  /* 0x00000015162a7221 */ /* 0x000fe20000010000 */
[----:B------:R-:W-:Y:S01]  /*2a30*/  SHF.L.U32 R41, R6, 0x10, RZ ;  /* 0x0000001006297819 */ /* 0x000fe200000006ff */
        /* <DEDUP_REMOVED lines=21> */
[----:B------:R-:W-:Y:S01]  /*2b90*/  PRMT R42, R10, 0x7632, R42 ;  /* 0x000076320a2a7816 */ /* 0x000fe2000000002a */
[----:B------:R-:W-:-:S02]  /*2ba0*/  IMAD.U32 R21, R21, 0x10000, RZ ;  /* 0x0001000015157824 */ /* 0x000fc400078e00ff */
[----:B------:R-:W-:Y:S01]  /*2bb0*/  FFMA.FTZ R41, R41, R41, R22 ;  /* 0x0000002929297223 */ /* 0x000fe20000010016 */
        /* <DEDUP_REMOVED lines=22> */
[--C-:B------:R-:W-:Y:S01]  /*2d20*/  FADD.FTZ R42, R22, R21.reuse ;  /* 0x00000015162a7221 */ /* 0x100fe20000010000 */
[----:B------:R-:W-:Y:S01]  /*2d30*/  IMAD.U32 R41, R12, 0x10000, RZ ;  /* 0x000100000c297824 */ /* 0x000fe200078e00ff */
[----:B------:R-:W-:Y:S01]  /*2d40*/  PRMT R21, R13, 0x7632, R21 ;  /* 0x000076320d157816 */ /* 0x000fe20000000015 */
[----:B------:R-:W-:Y:S01]  /*2d50*/  FFMA.FTZ R43, R22, R22, R43 ;  /* 0x00000016162b7223 */ /* 0x000fe2000001002b */
[----:B------:R-:W-:Y:S01]  /*2d60*/  FMUL.FTZ R22, R20, R20 ;  /* 0x0000001414167220 */ /* 0x000fe20000410000 */
[----:B------:R-:W-:Y:S01]  /*2d70*/  FADD.FTZ R23, R23, R42 ;  /* 0x0000002a17177221 */ /* 0x000fe20000010000 */
[----:B------:R-:W-:Y:S01]  /*2d80*/  SHF.L.U32 R21, R21, 0x10, RZ ;  /* 0x0000001015157819 */ /* 0x000fe200000006ff */
[C---:B------:R-:W-:Y:S01]  /*2d90*/  FADD.FTZ R20, R41.reuse, R20 ;  /* 0x0000001429147221 */ /* 0x040fe20000010000 */
[----:B------:R-:W-:Y:S01]  /*2da0*/  PRMT R42, R14, 0x7632, R42 ;  /* 0x000076320e2a7816 */ /* 0x000fe2000000002a */
        /* <DEDUP_REMOVED lines=23> */
[----:B------:R-:W-:Y:S01]  /*2f20*/  FADD.FTZ R42, R22, R21 ;  /* 0x00000015162a7221 */ /* 0x000fe20000010000 */
[----:B------:R-:W-:Y:S01]  /*2f30*/  SHF.L.U32 R41, R24, 0x10, RZ ;  /* 0x0000001018297819 */ /* 0x000fe200000006ff */
[----:B------:R-:W-:Y:S01]  /*2f40*/  FFMA.FTZ R43, R22, R22, R43 ;  /* 0x00000016162b7223 */ /* 0x000fe2000001002b */
[----:B-----5:R-:W-:Y:S01]  /*2f50*/  PRMT R21, R25, 0x7632, R21 ;  /* 0x0000763219157816 */ /* 0x020fe20000000015 */
        /* <DEDUP_REMOVED lines=20> */
[----:B------:R-:W-:Y:S01]  /*30a0*/  FADD.FTZ R40, R40, R43 ;  /* 0x0000002b28287221 */ /* 0x000fe20000010000 */
[----:B------:R-:W-:Y:S01]  /*30b0*/  FFMA.FTZ R41, R41, R41, R22 ;  /* 0x0000002929297223 */ /* 0x000fe20000010016 */
[----:B------:R-:W-:Y:S01]  /*30c0*/  PRMT R42, R28, 0x7632, R42 ;  /* 0x000076321c2a7816 */ /* 0x000fe2000000002a */
[----:B------:R-:W-:-:S02]  /*30d0*/  IMAD.U32 R22, R27, 0x10000, RZ ;  /* 0x000100001b167824 */ /* 0x000fc400078e00ff */
        /* <DEDUP_REMOVED lines=26> */
[----:B------:R-:W-:Y:S01]  /*3280*/  FADD.FTZ R23, R23, R42 ;  /* 0x0000002a17177221 */ /* 0x000fe20000010000 */
[----:B------:R-:W-:Y:S01]  /*3290*/  FFMA.FTZ R41, R41, R41, R22 ;  /* 0x0000002929297223 */ /* 0x000fe20000010016 */
[----:B------:R-:W-:Y:S01]  /*32a0*/  SHF.L.U32 R22, R31, 0x10, RZ ;  /* 0x000000101f167819 */ /* 0x000fe200000006ff */
[----:B------:R-:W-:-:S02]  /*32b0*/  IMAD.U32 R21, R21, 0x10000, RZ ;  /* 0x0001000015157824 */ /* 0x000fc400078e00ff */
[----:B------:R-:W-:Y:S01]  /*32c0*/  FADD.FTZ R40, R40, R43 ;  /* 0x0000002b28287221 */ /* 0x000fe20000010000 */
[----:B------:R-:W-:Y:S01]  /*32d0*/  FADD.FTZ R23, R23, R20 ;  /* 0x0000001417177221 */ /* 0x000fe20000010000 */
[----:B------:R-:W-:Y:S01]  /*32e0*/  PRMT R42, R32, 0x7632, R42 ;  /* 0x00007632202a7816 */ /* 0x000fe2000000002a */
[----:B------:R-:W-:-:S03]  /*32f0*/  FMUL.FTZ R43, R21, R21 ;  /* 0x00000015152b7220 */ /* 0x000fc60000410000 */
[----:B------:R-:W-:Y:S01]  /*3300*/  SHF.L.U32 R20, R42, 0x10, RZ ;  /* 0x000000102a147819 */ /* 0x000fe200000006ff */
[----:B------:R-:W-:Y:S01]  /*3310*/  FADD.FTZ R42, R22, R21 ;  /* 0x00000015162a7221 */ /* 0x000fe20000010000 */
[----:B------:R-:W-:Y:S01]  /*3320*/  FADD.FTZ R40, R40, R41 ;  /* 0x0000002928287221 */ /* 0x000fe20000010000 */
[----:B------:R-:W-:Y:S02]  /*3330*/  SHF.L.U32 R41, R32, 0x10, RZ ;  /* 0x0000001020297819 */ /* 0x000fe400000006ff */
[----:B------:R-:W-:Y:S01]  /*3340*/  FADD.FTZ R23, R23, R42 ;  /* 0x0000002a17177221 */ /* 0x000fe20000010000 */
[----:B------:R-:W-:Y:S01]  /*3350*/  FMUL.FTZ R42, R20, R20 ;  /* 0x00000014142a7220 */ /* 0x000fe20000410000 */
[----:B------:R-:W-:Y:S01]  /*3360*/  FFMA.FTZ R43, R22, R22, R43 ;  /* 0x00000016162b7223 */ /* 0x000fe2000001002b */
[C---:B------:R-:W-:Y:S02]  /*3370*/  FADD.FTZ R22, R41.reuse, R20 ;  /* 0x0000001429167221 */ /* 0x040fe40000010000 */
[----:B------:R-:W-:Y:S01]  /*3380*/  FFMA.FTZ R41, R41, R41, R42 ;  /* 0x0000002929297223 */ /* 0x000fe2000001002a */
[----:B------:R-:W-:Y:S01]  /*3390*/  FADD.FTZ R40, R40, R43 ;  /* 0x0000002b28287221 */ /* 0x000fe20000010000 */
[----:B------:R-:W-:-:S03]  /*33a0*/  FADD.FTZ R23, R23, R22 ;  /* 0x0000001617177221 */ /* 0x000fc60000010000 */
[----:B------:R-:W-:Y:S01]  /*33b0*/  FADD.FTZ R40, R40, R41 ;  /* 0x0000002928287221 */ /* 0x000fe20000010000 */
[----:B------:R-:W-:-:S04]  /*33c0*/  PRMT R21, R33, 0x7632, R21 ;  /* 0x0000763221157816 */ /* 0x000fc80000000015 */
[----:B------:R-:W-:Y:S02]  /*33d0*/  SHF.L.U32 R21, R21, 0x10, RZ ;  /* 0x0000001015157819 */ /* 0x000fe400000006ff */
[----:B------:R-:W-:-:S03]  /*33e0*/  SHF.L.U32 R20, R33, 0x10, RZ ;  /* 0x0000001021147819 */ /* 0x000fc600000006ff */
[----:B------:R-:W-:Y:S01]  /*33f0*/  FMUL.FTZ R43, R21, R21 ;  /* 0x00000015152b7220 */ /* 0x000fe20000410000 */
[----:B------:R-:W-:-:S03]  /*3400*/  PRMT R42, R34, 0x7632, R42 ;  /* 0x00007632222a7816 */ /* 0x000fc6000000002a */
[----:B------:R-:W-:Y:S01]  /*3410*/  FFMA.FTZ R43, R20, R20, R43 ;  /* 0x00000014142b7223 */ /* 0x000fe2000001002b */
[----:B------:R-:W-:Y:S01]  /*3420*/  IMAD.U32 R41, R34, 0x10000, RZ ;  /* 0x0001000022297824 */ /* 0x000fe200078e00ff */
[----:B------:R-:W-:Y:S01]  /*3430*/  SHF.L.U32 R22, R42, 0x10, RZ ;  /* 0x000000102a167819 */ /* 0x000fe200000006ff */
[----:B------:R-:W-:Y:S01]  /*3440*/  FADD.FTZ R42, R20, R21 ;  /* 0x00000015142a7221 */ /* 0x000fe20000010000 */
[----:B------:R-:W-:Y:S01]  /*3450*/  FADD.FTZ R21, R40, R43 ;  /* 0x0000002b28157221 */ /* 0x000fe20000010000 */
[----:B------:R-:W-:Y:S02]  /*3460*/  PRMT R40, R35, 0x7632, R40 ;  /* 0x0000763223287816 */ /* 0x000fe40000000028 */
[----:B------:R-:W-:Y:S01]  /*3470*/  FMUL.FTZ R20, R22, R22 ;  /* 0x0000001616147220 */ /* 0x000fe20000410000 */
[----:B------:R-:W-:Y:S01]  /*3480*/  FADD.FTZ R23, R23, R42 ;  /* 0x0000002a17177221 */ /* 0x000fe20000010000 */
[C---:B------:R-:W-:Y:S02]  /*3490*/  FADD.FTZ R22, R41.reuse, R22 ;  /* 0x0000001629167221 */ /* 0x040fe40000010000 */
[----:B------:R-:W-:-:S02]  /*34a0*/  FFMA.FTZ R20, R41, R41, R20 ;  /* 0x0000002929147223 */ /* 0x000fc40000010014 */
[----:B------:R-:W-:Y:S01]  /*34b0*/  FADD.FTZ R22, R23, R22 ;  /* 0x0000001617167221 */ /* 0x000fe20000010000 */
[----:B------:R-:W-:Y:S01]  /*34c0*/  SHF.L.U32 R23, R40, 0x10, RZ ;  /* 0x0000001028177819 */ /* 0x000fe200000006ff */
[----:B------:R-:W-:Y:S01]  /*34d0*/  FADD.FTZ R21, R21, R20 ;  /* 0x0000001415157221 */ /* 0x000fe20000010000 */
[----:B------:R-:W-:-:S03]  /*34e0*/  SHF.L.U32 R40, R35, 0x10, RZ ;  /* 0x0000001023287819 */ /* 0x000fc600000006ff */
[----:B------:R-:W-:Y:S02]  /*34f0*/  FMUL.FTZ R47, R23, R23 ;  /* 0x00000017172f7220 */ /* 0x000fe40000410000 */
        /* <DEDUP_REMOVED lines=135> */
.L_x_3663:
[----:B------:R-:W-:Y:S05]  /*3d70*/  BSYNC B0 ;  /* 0x0000000000007941 */ /* 0x000fea0003800000 */
.L_x_3662:
        /* <DEDUP_REMOVED lines=45> */
.L_x_3666:
[----:B------:R-:W2:Y:S04]  /*4050*/  LDG.E.STRONG.GPU R23, desc[UR14][R20.64] ;  /* 0x0000000e14177981 */ /* 0x000ea8000c1ef900 */
[----:B--2---:R-:W-:Y:S01]  /*4060*/  CCTL.IVALL ;  /* 0x00000000ff00798f */ /* 0x004fe20002000000 */
[----:B------:R-:W-:Y:S05]  /*4070*/  YIELD ;  /* 0x0000000000007946 */ /* 0x000fea0003800000 */
[----:B------:R-:W-:-:S13]  /*4080*/  ISETP.NE.AND P1, PT, R23, R22, PT ;  /* 0x000000161700720c */ /* 0x000fda0003f25270 */
[----:B------:R-:W-:Y:S05]  /*4090*/  @P1 BRA `(.L_x_3666) ;  /* 0xfffffffc00ec1947 */ /* 0x000fea000383ffff */
.L_x_3665:
        /* <DEDUP_REMOVED lines=14> */
.L_x_3668:
        /* <DEDUP_REMOVED lines=68> */
.L_x_3667:
        /* <DEDUP_REMOVED lines=20> */
.L_x_3670:
[----:B------:R-:W-:Y:S05]  /*4700*/  BSYNC B0 ;  /* 0x0000000000007941 */ /* 0x000fea0003800000 */
.L_x_3669:
        /* <DEDUP_REMOVED lines=39> */
.L_x_3664:
[----:B------:R-:W-:Y:S01]  /*4980*/  ULDC.64 UR10, c[0x0][0x218] ;  /* 0x00008600000a7ab9 */ /* 0x000fe20000000a00 */
[----:B------:R-:W-:Y:S01]  /*4990*/  LOP3.LUT P1, RZ, R77, UR16, RZ, 0xfc, !PT ;  /* 0x000000104dff7c12 */ /* 0x000fe2000f82fcff */
[----:B------:R-:W0:Y:S01]  /*49a0*/  S2UR UR7, SR_CgaCtaId ;  /* 0x00000000000779c3 */ /* 0x000e220000008800 */
[----:B------:R-:W-:Y:S01]  /*49b0*/  ISETP.EQ.U32.AND P2, PT, RZ, UR10, PT ;  /* 0x0000000aff007c0c */ /* 0x000fe2000bf42070 */
[----:B------:R-:W-:Y:S01]  /*49c0*/  UMOV UR5, 0x400 ;  /* 0x0000040000057882 */ /* 0x000fe20000000000 */
[----:B------:R-:W-:Y:S02]  /*49d0*/  MOV R22, UR9 ;  /* 0x0000000900167c02 */ /* 0x000fe40008000f00 */
        /* <DEDUP_REMOVED lines=31> */
[----:B------:R-:W-:Y:S01]  /*4bd0*/  ISETP.NE.AND P5, PT, RZ, UR17, PT ;  /* 0x00000011ff007c0c */ /* 0x000fe2000bfa5270 */
[----:B------:R-:W-:Y:S01]  /*4be0*/  IMAD.U32 R51, R51, 0x10000, RZ ;  /* 0x0001000033337824 */ /* 0x000fe200078e00ff */
[----:B------:R-:W-:Y:S01]  /*4bf0*/  SHF.L.U32 R46, R46, 0x10, RZ ;  /* 0x000000102e2e7819 */ /* 0x000fe200000006ff */
[----:B------:R-:W-:Y:S02]  /*4c00*/  UMOV UR10, 0x3f800000 ;  /* 0x3f800000000a7882 */ /* 0x000fe40000000000 */
[----:B------:R-:W-:Y:S01]  /*4c10*/  FADD.FTZ R51, R51, -UR5 ;  /* 0x8000000533337e21 */ /* 0x000fe20008010000 */
[----:B-1----:R-:W-:Y:S01]  /*4c20*/  @P1 R2UR UR6, R22 ;  /* 0x00000000160612ca */ /* 0x002fe200000e0000 */
[----:B0-----:R-:W-:-:S12]  /*4c30*/  FADD.FTZ R21, R46, -UR5 ;  /* 0x800000052e157e21 */ /* 0x001fd80008010000 */
[----:B------:R-:W-:Y:S02]  /*4c40*/  @UP0 UMOV UR10, UR6 ;  /* 0x00000006000a0c82 */ /* 0x000fe40008000000 */
[----:B------:R-:W-:Y:S01]  /*4c50*/  FMUL.FTZ R51, R51, UR10 ;  /* 0x0000000a33337c20 */ /* 0x000fe20008410000 */
[----:B------:R-:W-:Y:S01]  /*4c60*/  FMUL.FTZ R21, R21, UR10 ;  /* 0x0000000a15157c20 */ /* 0x000fe20008410000 */
[----:B--2---:R-:W-:Y:S02]  /*4c70*/  HADD2.F32 R40, -RZ, R40.H0_H0 ;  /* 0x20000028ff287230 */ /* 0x004fe40000004100 */
[----:B---3--:R-:W-:Y:S02]  /*4c80*/  HADD2.F32 R41, -RZ, R41.H0_H0 ;  /* 0x20000029ff297230 */ /* 0x008fe40000004100 */
[----:B----4-:R-:W-:-:S05]  /*4c90*/  HADD2.F32 R47, -RZ, R47.H0_H0 ;  /* 0x2000002fff2f7230 */ /* 0x010fca0000004100 */
[----:B------:R-:W-:Y:S01]  /*4ca0*/  FFMA.FTZ R51, R40, R51, R47 ;  /* 0x0000003328337223 */ /* 0x000fe2000001002f */
[----:B-----5:R-:W-:-:S05]  /*4cb0*/  HADD2.F32 R46, -RZ, R20.H0_H0 ;  /* 0x20000014ff2e7230 */ /* 0x020fca0000004100 */
        /* <DEDUP_REMOVED lines=12> */
.L_x_3671:
        /* <DEDUP_REMOVED lines=15> */
.L_x_3673:
[----:B------:R-:W-:Y:S05]  /*4e70*/  BSYNC B0 ;  /* 0x0000000000007941 */ /* 0x000fea0003800000 */
.L_x_3672:
        /* <DEDUP_REMOVED lines=26> */
.L_x_3674:
        /* <DEDUP_REMOVED lines=14> */
.L_x_3676:
[----:B------:R-:W-:Y:S05]  /*5100*/  BSYNC B0 ;  /* 0x0000000000007941 */ /* 0x000fea0003800000 */
.L_x_3675:
[----:B------:R-:W-:Y:S01]  /*5110*/  SHF.L.U32 R57, R57, 0x10, RZ ;  /* 0x0000001039397819 */ /* 0x000fe200000006ff */
[----:B------:R-:W-:Y:S01]  /*5120*/  IMAD.U32 R50, R50, 0x10000, RZ ;  /* 0x0001000032327824 */ /* 0x000fe200078e00ff */
[C---:B0-----:R-:W-:Y:S02]  /*5130*/  IADD3 R23, R2.reuse, 0x20, RZ ;  /* 0x0000002002177810 */ /* 0x041fe40007ffe0ff */
        /* <DEDUP_REMOVED lines=32> */
.L_x_3677:
        /* <DEDUP_REMOVED lines=14> */
.L_x_3679:
[----:B------:R-:W-:Y:S05]  /*5420*/  BSYNC B0 ;  /* 0x0000000000007941 */ /* 0x000fea0003800000 */
.L_x_3678:
[----:B------:R-:W-:Y:S01]  /*5430*/  FMUL.FTZ R0, R0, UR10 ;  /* 0x0000000a00007c20 */ /* 0x000fe20008410000 */
[----:B------:R-:W-:Y:S01]  /*5440*/  FMUL.FTZ R39, R39, UR10 ;  /* 0x0000000a27277c20 */ /* 0x000fe20008410000 */
[----:B------:R-:W-:Y:S02]  /*5450*/  SHF.L.U32 R38, R38, 0x10, RZ ;  /* 0x0000001026267819 */ /* 0x000fe400000006ff */
        /* <DEDUP_REMOVED lines=14> */
.L_x_3680:
        /* <DEDUP_REMOVED lines=14> */
.L_x_3682:
[----:B------:R-:W-:Y:S05]  /*5620*/  BSYNC B0 ;  /* 0x0000000000007941 */ /* 0x000fea0003800000 */
.L_x_3681:
[C---:B01----:R-:W-:Y:S01]  /*5630*/  VIADD R23, R2.reuse, 0x40 ;  /* 0x0000004002177836 */ /* 0x043fe20000000000 */
[C---:B------:R-:W-:Y:S01]  /*5640*/  IADD3 R51, R2.reuse, 0x50, RZ ;  /* 0x0000005002337810 */ /* 0x040fe20007ffe0ff */
        /* <DEDUP_REMOVED lines=39> */
.L_x_3683:
        /* <DEDUP_REMOVED lines=14> */
.L_x_3685:
[----:B------:R-:W-:Y:S05]  /*59a0*/  BSYNC B0 ;  /* 0x0000000000007941 */ /* 0x000fea0003800000 */
.L_x_3684:
        /* <DEDUP_REMOVED lines=17> */
.L_x_3686:
        /* <DEDUP_REMOVED lines=14> */
.L_x_3688:
[----:B------:R-:W-:Y:S05]  /*5ba0*/  BSYNC B0 ;  /* 0x0000000000007941 */ /* 0x000fea0003800000 */
.L_x_3687:
        /* <DEDUP_REMOVED lines=17> */
.L_x_3689:
        /* <DEDUP_REMOVED lines=14> */
.L_x_3691:
[----:B------:R-:W-:Y:S05]  /*5da0*/  BSYNC B0 ;  /* 0x0000000000007941 */ /* 0x000fea0003800000 */
.L_x_3690:
        /* <DEDUP_REMOVED lines=41> */
.L_x_3692:
        /* <DEDUP_REMOVED lines=14> */
.L_x_3694:
[----:B------:R-:W-:Y:S05]  /*6120*/  BSYNC B0 ;  /* 0x0000000000007941 */ /* 0x000fea0003800000 */
.L_x_3693:
        /* <DEDUP_REMOVED lines=17> */
.L_x_3695:
        /* <DEDUP_REMOVED lines=14> */
.L_x_3697:
[----:B------:R-:W-:Y:S05]  /*6320*/  BSYNC B0 ;  /* 0x0000000000007941 */ /* 0x000fea0003800000 */
.L_x_3696:
        /* <DEDUP_REMOVED lines=17> */
.L_x_3698:
        /* <DEDUP_REMOVED lines=14> */
.L_x_3700:
[----:B------:R-:W-:Y:S05]  /*6520*/  BSYNC B0 ;  /* 0x0000000000007941 */ /* 0x000fea0003800000 */
.L_x_3699:
        /* <DEDUP_REMOVED lines=41> */
.L_x_3701:
        /* <DEDUP_REMOVED lines=14> */
.L_x_3703:
[----:B------:R-:W-:Y:S05]  /*68a0*/  BSYNC B0 ;  /* 0x0000000000007941 */ /* 0x000fea0003800000 */
.L_x_3702:
        /* <DEDUP_REMOVED lines=17> */
.L_x_3704:
        /* <DEDUP_REMOVED lines=14> */
.L_x_3706:
[----:B------:R-:W-:Y:S05]  /*6aa0*/  BSYNC B0 ;  /* 0x0000000000007941 */ /* 0x000fea0003800000 */
.L_x_3705:
        /* <DEDUP_REMOVED lines=17> */
.L_x_3707:
        /* <DEDUP_REMOVED lines=14> */
.L_x_3709:
[----:B------:R-:W-:Y:S05]  /*6ca0*/  BSYNC B0 ;  /* 0x0000000000007941 */ /* 0x000fea0003800000 */
.L_x_3708:
        /* <DEDUP_REMOVED lines=39> */
.L_x_3710:
        /* <DEDUP_REMOVED lines=14> */
.L_x_3712:
[----:B------:R-:W-:Y:S05]  /*7000*/  BSYNC B0 ;  /* 0x0000000000007941 */ /* 0x000fea0003800000 */
.L_x_3711:
        /* <DEDUP_REMOVED lines=17> */
.L_x_3713:
        /* <DEDUP_REMOVED lines=14> */
.L_x_3715:
[----:B------:R-:W-:Y:S05]  /*7200*/  BSYNC B0 ;  /* 0x0000000000007941 */ /* 0x000fea0003800000 */
.L_x_3714:
        /* <DEDUP_REMOVED lines=17> */
.L_x_3716:
        /* <DEDUP_REMOVED lines=14> */
.L_x_3718:
[----:B------:R-:W-:Y:S05]  /*7400*/  BSYNC B0 ;  /* 0x0000000000007941 */ /* 0x000fea0003800000 */
.L_x_3717:
        /* <DEDUP_REMOVED lines=38> */
.L_x_3719:
        /* <DEDUP_REMOVED lines=14> */
.L_x_3721:
[----:B------:R-:W-:Y:S05]  /*7750*/  BSYNC B0 ;  /* 0x0000000000007941 */ /* 0x000fea0003800000 */
.L_x_3720:
        /* <DEDUP_REMOVED lines=17> */
.L_x_3722:
        /* <DEDUP_REMOVED lines=14> */
.L_x_3724:
[----:B------:R-:W-:Y:S05]  /*7950*/  BSYNC B0 ;  /* 0x0000000000007941 */ /* 0x000fea0003800000 */
.L_x_3723:
        /* <DEDUP_REMOVED lines=17> */
.L_x_3725:
        /* <DEDUP_REMOVED lines=14> */
.L_x_3727:
[----:B------:R-:W-:Y:S05]  /*7b50*/  BSYNC B0 ;  /* 0x0000000000007941 */ /* 0x000fea0003800000 */
.L_x_3726:
        /* <DEDUP_REMOVED lines=38> */
.L_x_3728:
        /* <DEDUP_REMOVED lines=14> */
.L_x_3730:
[----:B------:R-:W-:Y:S05]  /*7ea0*/  BSYNC B0 ;  /* 0x0000000000007941 */ /* 0x000fea0003800000 */
.L_x_3729:
        /* <DEDUP_REMOVED lines=17> */
.L_x_3731:
        /* <DEDUP_REMOVED lines=14> */
.L_x_3733:
[----:B------:R-:W-:Y:S05]  /*80a0*/  BSYNC B0 ;  /* 0x0000000000007941 */ /* 0x000fea0003800000 */
.L_x_3732:
        /* <DEDUP_REMOVED lines=17> */
.L_x_3734:
        /* <DEDUP_REMOVED lines=14> */
.L_x_3736:
[----:B------:R-:W-:Y:S05]  /*82a0*/  BSYNC B0 ;  /* 0x0000000000007941 */ /* 0x000fea0003800000 */
.L_x_3735:
        /* <DEDUP_REMOVED lines=82> */
.L_x_3737:
        /* <DEDUP_REMOVED lines=14> */
.L_x_3739:
[----:B------:R-:W-:Y:S05]  /*88b0*/  BSYNC B0 ;  /* 0x0000000000007941 */ /* 0x000fea0003800000 */
.L_x_3738:
        /* <DEDUP_REMOVED lines=17> */
.L_x_3740:
        /* <DEDUP_REMOVED lines=14> */
.L_x_3742:
[----:B------:R-:W-:Y:S05]  /*8ab0*/  BSYNC B0 ;  /* 0x0000000000007941 */ /* 0x000fea0003800000 */
.L_x_3741:
        /* <DEDUP_REMOVED lines=14> */
.L_x_3743:
        /* <DEDUP_REMOVED lines=14> */
.L_x_3745:
[----:B------:R-:W-:Y:S05]  /*8c80*/  BSYNC B0 ;  /* 0x0000000000007941 */ /* 0x000fea0003800000 */
.L_x_3744:
        /* <DEDUP_REMOVED lines=13> */
.L_x_3746:
        /* <DEDUP_REMOVED lines=14> */
.L_x_3748:
[----:B------:R-:W-:Y:S05]  /*8e40*/  BSYNC B0 ;  /* 0x0000000000007941 */ /* 0x000fea0003800000 */
.L_x_3747:
        /* <DEDUP_REMOVED lines=12> */
.L_x_3749:
        /* <DEDUP_REMOVED lines=14> */
.L_x_3751:
[----:B------:R-:W-:Y:S05]  /*8ff0*/  BSYNC B0 ;  /* 0x0000000000007941 */ /* 0x000fea0003800000 */
.L_x_3750:
        /* <DEDUP_REMOVED lines=59> */
.L_x_3752:
        /* <DEDUP_REMOVED lines=14> */
.L_x_3754:
[----:B------:R-:W-:Y:S05]  /*9490*/  BSYNC B0 ;  /* 0x0000000000007941 */ /* 0x000fea0003800000 */
.L_x_3753:
        /* <DEDUP_REMOVED lines=11> */
.L_x_3755:
        /* <DEDUP_REMOVED lines=14> */
.L_x_3757:
[----:B------:R-:W-:Y:S05]  /*9630*/  BSYNC B0 ;  /* 0x0000000000007941 */ /* 0x000fea0003800000 */
.L_x_3756:
        /* <DEDUP_REMOVED lines=11> */
.L_x_3758:
        /* <DEDUP_REMOVED lines=14> */
.L_x_3760:
[----:B------:R-:W-:Y:S05]  /*97d0*/  BSYNC B0 ;  /* 0x0000000000007941 */ /* 0x000fea0003800000 */
.L_x_3759:
        /* <DEDUP_REMOVED lines=11> */
.L_x_3761:
        /* <DEDUP_REMOVED lines=14> */
.L_x_3763:
[----:B------:R-:W-:Y:S05]  /*9970*/  BSYNC B0 ;  /* 0x0000000000007941 */ /* 0x000fea0003800000 */
.L_x_3762:
        /* <DEDUP_REMOVED lines=11> */
.L_x_3764:
        /* <DEDUP_REMOVED lines=13> */
.L_x_3766:
[----:B------:R-:W-:Y:S05]  /*9b00*/  BSYNC B0 ;  /* 0x0000000000007941 */ /* 0x000fea0003800000 */
.L_x_3765:
[----:B------:R-:W-:Y:S01]  /*9b10*/  ULDC UR5, c[0x0][0x10] ;  /* 0x0000040000057ab9 */ /* 0x000fe20000000800 */
[----:B------:R-:W-:Y:S02]  /*9b20*/  UIADD3 UR4, UR4, 0x1, URZ ;  /* 0x0000000104047890 */ /* 0x000fe4000fffe03f */
[----:B------:R-:W-:-:S04]  /*9b30*/  UIADD3 UR9, UR5, UR9, URZ ;  /* 0x0000000905097290 */ /* 0x000fc8000fffe03f */
[----:B------:R-:W-:-:S06]  /*9b40*/  UISETP.GE.AND UP0, UPT, UR9, UR8, UPT ;  /* 0x000000080900728c */ /* 0x000fcc000bf06270 */
[----:B------:R-:W-:-:S13]  /*9b50*/  PLOP3.LUT P1, PT, PT, PT, UP0, 0x80, 0x0 ;  /* 0x000000000000781c */ /* 0x000fda0003f2f008 */
[----:B------:R-:W-:Y:S05]  /*9b60*/  @!P1 BRA `(.L_x_3767) ;  /* 0xffffff6400b89947 */ /* 0x000fea000383ffff */
[----:B------:R-:W-:Y:S05]  /*9b70*/  EXIT ;  /* 0x000000000000794d */ /* 0x000fea0003800000 */
.L_x_3768:
        /* <DEDUP_REMOVED lines=16> */
.L_x_5161:


//--------------------- .text._Z35group_norm_nhwc_fwd_one_pass_kernelI11Fp16IOFp32WLi64ELi96ELi768EEv26Group_norm_nhwc_fwd_params --------------------------
	.section	.text._Z35group_norm_nhwc_fwd_one_pass_kernelI11Fp16IOFp32WLi64ELi96ELi768EEv26Group_norm_nhwc_fwd_params,"ax",@progbits
	.align	128
        .global         _Z35group_norm_nhwc_fwd_one_pass_kernelI11Fp16IOFp32WLi64ELi96ELi768EEv26Group_norm_nhwc_fwd_params
        .type           _Z35group_norm_nhwc_fwd_one_pass_kernelI11Fp16IOFp32WLi64ELi96ELi768EEv26Group_norm_nhwc_fwd_params,@function
        .size           _Z35group_norm_nhwc_fwd_one_pass_kernelI11Fp16IOFp32WLi64ELi96ELi768EEv26Group_norm_nhwc_fwd_params,(.L_x_5162 - _Z35group_norm_nhwc_fwd_one_pass_kernelI11Fp16IOFp32WLi64ELi96ELi768EEv26Group_norm_nhwc_fwd_params)
        .other          _Z35group_norm_nhwc_fwd_one_pass_kernelI11Fp16IOFp32WLi64ELi96ELi768EEv26Group_norm_nhwc_fwd_params,@"STO_CUDA_ENTRY STV_DEFAULT"
_Z35group_norm_nhwc_fwd_one_pass_kernelI11Fp16IOFp32WLi64ELi96ELi768EEv26Group_norm_nhwc_fwd_params:
.text._Z35group_norm_nhwc_fwd_one_pass_kernelI11Fp16IOFp32WLi64ELi96ELi768EEv26Group_norm_nhwc_fwd_params:
        /* <DEDUP_REMOVED lines=34> */
.L_x_3790:
[----:B0-----:R-:W0:Y:S01]  /*0220*/  LDC R13, c[0x0][0x288] ;  /* 0x0000a200ff0d7b82 */ /* 0x001e220000000800 */
[----:B------:R-:W-:Y:S01]  /*0230*/  ULDC.64 UR14, c[0x0][0x278] ;  /* 0x00009e00000e7ab9 */ /* 0x000fe20000000a00 */
[----:B------:R-:W-:Y:S01]  /*0240*/  SHF.R.S32.HI R25, RZ, 0x1f, R21 ;  /* 0x0000001fff197819 */ /* 0x000fe20000011415 */
[----:B------:R-:W-:Y:S01]  /*0250*/  ULDC.64 UR12, c[0x0][0x280] ;  /* 0x0000a000000c7ab9 */ /* 0x000fe20000000a00 */
[----:B-1----:R-:W-:Y:S02]  /*0260*/  SHF.R.S32.HI R19, RZ, 0x1f, R22 ;  /* 0x0000001fff137819 */ /* 0x002fe40000011416 */
[----:B0-----:R-:W-:-:S04]  /*0270*/  IABS R9, R13 ;  /* 0x0000000d00097213 */ /* 0x001fc80000000000 */
[----:B------:R-:W0:Y:S08]  /*0280*/  I2F.RP R8, R9 ;  /* 0x0000000900087306 */ /* 0x000e300000209400 */
[----:B0-----:R-:W0:Y:S02]  /*0290*/  MUFU.RCP R8, R8 ;  /* 0x0000000800087308 */ /* 0x001e240000001000 */
[----:B0-----:R-:W-:-:S06]  /*02a0*/  IADD3 R4, R8, 0xffffffe, RZ ;  /* 0x0ffffffe08047810 */ /* 0x001fcc0007ffe0ff */
[----:B------:R0:W1:Y:S02]  /*02b0*/  F2I.FTZ.U32.TRUNC.NTZ R5, R4 ;  /* 0x0000000400057305 */ /* 0x000064000021f000 */
[----:B0-----:R-:W-:Y:S02]  /*02c0*/  MOV R4, RZ ;  /* 0x000000ff00047202 */ /* 0x001fe40000000f00 */
[----:B-12---:R-:W-:-:S05]  /*02d0*/  IADD3 R10, RZ, -R5, RZ ;  /* 0x80000005ff0a7210 */ /* 0x006fca0007ffe0ff */
[----:B------:R-:W-:Y:S01]  /*02e0*/  IMAD R11, R10, R9, RZ ;  /* 0x000000090a0b7224 */ /* 0x000fe200078e02ff */
[----:B------:R-:W-:-:S03]  /*02f0*/  IABS R10, R26 ;  /* 0x0000001a000a7213 */ /* 0x000fc60000000000 */
[----:B------:R-:W-:Y:S01]  /*0300*/  IMAD.HI.U32 R5, R5, R11, R4 ;  /* 0x0000000b05057227 */ /* 0x000fe200078e0004 */
[----:B------:R-:W-:-:S04]  /*0310*/  LOP3.LUT R4, R26, R13, RZ, 0x3c, !PT ;  /* 0x0000000d1a047212 */ /* 0x000fc800078e3cff */
[----:B------:R-:W-:Y:S01]  /*0320*/  ISETP.GE.AND P3, PT, R4, RZ, PT ;  /* 0x000000ff0400720c */ /* 0x000fe20003f66270 */
[----:B------:R-:W-:-:S05]  /*0330*/  IMAD.HI.U32 R5, R5, R10, RZ ;  /* 0x0000000a05057227 */ /* 0x000fca00078e00ff */
[----:B------:R-:W-:-:S05]  /*0340*/  IADD3 R8, -R5, RZ, RZ ;  /* 0x000000ff05087210 */ /* 0x000fca0007ffe1ff */
[C---:B------:R-:W-:Y:S02]  /*0350*/  IMAD R8, R9.reuse, R8, R10 ;  /* 0x0000000809087224 */ /* 0x040fe400078e020a */
[----:B------:R-:W0:Y:S03]  /*0360*/  @P0 LDC.64 R10, c[0x0][0x220] ;  /* 0x00008800ff0a0b82 */ /* 0x000e260000000a00 */
        /* <DEDUP_REMOVED lines=9> */
[----:B------:R-:W-:Y:S02]  /*0400*/  ISETP.GE.U32.AND P2, PT, R21, UR14, PT ;  /* 0x0000000e15007c0c */ /* 0x000fe4000bf46070 */
[----:B------:R-:W-:-:S02]  /*0410*/  IADD3 R9, -R5, RZ, RZ ;  /* 0x000000ff05097210 */ /* 0x000fc40007ffe1ff */
[----:B------:R-:W-:Y:S02]  /*0420*/  ISETP.GE.AND.EX P2, PT, R25, UR15, PT, P2 ;  /* 0x0000000f19007c0c */ /* 0x000fe4000bf46320 */
[----:B------:R-:W-:Y:S01]  /*0430*/  ISETP.GE.AND.EX P1, PT, R19, UR15, PT, P1 ;  /* 0x0000000f13007c0c */ /* 0x000fe2000bf26310 */
[----:B------:R-:W-:Y:S01]  /*0440*/  IMAD R4, R13, R9, R26 ;  /* 0x000000090d047224 */ /* 0x000fe200078e021a */
[----:B------:R-:W-:Y:S01]  /*0450*/  ISETP.GT.U32.OR P2, PT, R0, 0x2ff, P2 ;  /* 0x000002ff0000780c */ /* 0x000fe20001744470 */
[----:B------:R-:W1:Y:S01]  /*0460*/  @P0 LDC.64 R12, c[0x0][0x270] ;  /* 0x00009c00ff0c0b82 */ /* 0x000e620000000a00 */
[----:B------:R-:W-:Y:S01]  /*0470*/  SHF.R.S32.HI R8, RZ, 0x1f, R5 ;  /* 0x0000001fff087819 */ /* 0x000fe20000011405 */
[----:B------:R-:W-:Y:S01]  /*0480*/  IMAD R4, R4, 0x60, RZ ;  /* 0x0000006004047824 */ /* 0x000fe200078e02ff */
[----:B------:R-:W-:Y:S02]  /*0490*/  ISETP.GT.U32.OR P1, PT, R0, 0x2ff, P1 ;  /* 0x000002ff0000780c */ /* 0x000fe40000f24470 */
[----:B------:R-:W-:Y:S01]  /*04a0*/  SHF.R.S32.HI R9, RZ, 0x1f, R27 ;  /* 0x0000001fff097819 */ /* 0x000fe2000001141b */
[----:B------:R-:W-:Y:S01]  /*04b0*/  IMAD R8, R8, UR12, RZ ;  /* 0x0000000c08087c24 */ /* 0x000fe2000f8e02ff */
[----:B------:R-:W-:-:S03]  /*04c0*/  IADD3 R32, P3, R27, R4, RZ ;  /* 0x000000041b207210 */ /* 0x000fc60007f7e0ff */
[C---:B------:R-:W-:Y:S01]  /*04d0*/  IMAD R35, R5.reuse, UR13, R8 ;  /* 0x0000000d05237c24 */ /* 0x040fe2000f8e0208 */
[----:B------:R-:W-:Y:S02]  /*04e0*/  LEA.HI.X.SX32 R33, R4, R9, 0x1, P3 ;  /* 0x0000000904217211 */ /* 0x000fe400018f0eff */
[----:B------:R-:W2:Y:S01]  /*04f0*/  @!P2 LDC.64 R8, c[0x0][0x270] ;  /* 0x00009c00ff08ab82 */ /* 0x000ea20000000a00 */
[----:B------:R-:W-:Y:S01]  /*0500*/  ISETP.GE.U32.AND P3, PT, R20, UR14, PT ;  /* 0x0000000e14007c0c */ /* 0x000fe2000bf66070 */
[----:B------:R-:W-:Y:S01]  /*0510*/  IMAD.WIDE.U32 R32, R5, UR12, R32 ;  /* 0x0000000c05207c25 */ /* 0x000fe2000f8e0020 */
[----:B------:R-:W-:-:S05]  /*0520*/  SHF.R.S32.HI R5, RZ, 0x1f, R20 ;  /* 0x0000001fff057819 */ /* 0x000fca0000011414 */
[----:B------:R-:W3:Y:S01]  /*0530*/  @!P1 LDC.64 R16, c[0x0][0x270] ;  /* 0x00009c00ff109b82 */ /* 0x000ee20000000a00 */
[----:B------:R-:W-:Y:S01]  /*0540*/  ISETP.GE.AND.EX P3, PT, R5, UR15, PT, P3 ;  /* 0x0000000f05007c0c */ /* 0x000fe2000bf66330 */
[----:B-1----:R-:W-:Y:S01]  /*0550*/  @P0 IMAD R14, R3, R12, RZ ;  /* 0x0000000c030e0224 */ /* 0x002fe200078e02ff */
[----:B------:R-:W-:Y:S02]  /*0560*/  IADD3 R35, R33, R35, RZ ;  /* 0x0000002321237210 */ /* 0x000fe40007ffe0ff */
[-C--:B------:R-:W-:Y:S01]  /*0570*/  @P0 MOV R34, R32.reuse ;  /* 0x0000002000220202 */ /* 0x080fe20000000f00 */
[C---:B------:R-:W-:Y:S01]  /*0580*/  @P0 IMAD R29, R23.reuse, R13, R14 ;  /* 0x0000000d171d0224 */ /* 0x040fe200078e020e */
[----:B------:R-:W-:Y:S01]  /*0590*/  ISETP.GT.U32.OR P3, PT, R0, 0x2ff, P3 ;  /* 0x000002ff0000780c */ /* 0x000fe20001f64470 */
[----:B------:R-:W1:Y:S01]  /*05a0*/  @!P1 LDC.64 R14, c[0x0][0x220] ;  /* 0x00008800ff0e9b82 */ /* 0x000e620000000a00 */
[----:B------:R-:W-:Y:S01]  /*05b0*/  @!P1 MOV R24, R32 ;  /* 0x0000002000189202 */ /* 0x000fe20000000f00 */
[----:B------:R-:W-:-:S05]  /*05c0*/  @P0 IMAD.WIDE.U32 R12, R23, R12, R34 ;  /* 0x0000000c170c0225 */ /* 0x000fca00078e0022 */
[----:B------:R-:W-:Y:S01]  /*05d0*/  @P0 IADD3 R13, R13, R29, RZ ;  /* 0x0000001d0d0d0210 */ /* 0x000fe20007ffe0ff */
[----:B--2---:R-:W-:Y:S01]  /*05e0*/  @!P2 IMAD R18, R25, R8, RZ ;  /* 0x000000081912a224 */ /* 0x004fe200078e02ff */
[C---:B0-----:R-:W-:Y:S02]  /*05f0*/  @P0 LEA R30, P4, R12.reuse, R10, 0x1 ;  /* 0x0000000a0c1e0211 */ /* 0x041fe400078808ff */
[----:B------:R-:W-:Y:S02]  /*0600*/  CS2R R28, SRZ ;  /* 0x00000000001c7805 */ /* 0x000fe4000001ff00 */
[----:B------:R-:W-:Y:S02]  /*0610*/  @!P1 MOV R25, R35 ;  /* 0x0000002300199202 */ /* 0x000fe40000000f00 */
[----:B------:R-:W-:Y:S02]  /*0620*/  @P0 LEA.HI.X R31, R12, R11, R13, 0x1, P4 ;  /* 0x0000000b0c1f0211 */ /* 0x000fe400020f0c0d */
[----:B------:R-:W0:Y:S01]  /*0630*/  @!P2 LDC.64 R10, c[0x0][0x220] ;  /* 0x00008800ff0aab82 */ /* 0x000e220000000a00 */
[----:B---3--:R-:W-:-:S02]  /*0640*/  @!P1 IMAD R19, R19, R16, RZ ;  /* 0x0000001013139224 */ /* 0x008fc400078e02ff */
[C---:B------:R-:W-:Y:S01]  /*0650*/  @!P1 IMAD.WIDE.U32 R24, R22.reuse, R16, R24 ;  /* 0x0000001016189225 */ /* 0x040fe200078e0018 */
[----:B------:R2:W3:Y:S03]  /*0660*/  @P0 LDG.E R28, desc[UR8][R30.64] ;  /* 0x000000081e1c0981 */ /* 0x0004e6000c1e1900 */
[----:B------:R-:W-:Y:S01]  /*0670*/  @!P1 IMAD R19, R22, R17, R19 ;  /* 0x0000001116139224 */ /* 0x000fe200078e0213 */
[----:B------:R-:W4:Y:S01]  /*0680*/  @!P3 LDC.64 R12, c[0x0][0x270] ;  /* 0x00009c00ff0cbb82 */ /* 0x000f220000000a00 */
[----:B------:R-:W-:Y:S01]  /*0690*/  @!P2 IMAD R9, R21, R9, R18 ;  /* 0x000000091509a224 */ /* 0x000fe200078e0212 */
[----:B------:R-:W-:Y:S02]  /*06a0*/  @!P2 MOV R18, R32 ;  /* 0x000000200012a202 */ /* 0x000fe40000000f00 */
[----:B------:R-:W-:Y:S02]  /*06b0*/  @!P1 IADD3 R25, R25, R19, RZ ;  /* 0x0000001319199210 */ /* 0x000fe40007ffe0ff */
[----:B------:R-:W-:-:S02]  /*06c0*/  @!P2 MOV R19, R35 ;  /* 0x000000230013a202 */ /* 0x000fc40000000f00 */
[----:B------:R-:W5:Y:S01]  /*06d0*/  @!P3 LDC.64 R16, c[0x0][0x220] ;  /* 0x00008800ff10bb82 */ /* 0x000f620000000a00 */
[----:B-1----:R-:W-:Y:S01]  /*06e0*/  @!P1 LEA R14, P4, R24, R14, 0x1 ;  /* 0x0000000e180e9211 */ /* 0x002fe200078808ff */
[----:B------:R-:W-:-:S03]  /*06f0*/  @!P2 IMAD.WIDE.U32 R18, R21, R8, R18 ;  /* 0x000000081512a225 */ /* 0x000fc600078e0012 */
[----:B------:R-:W-:Y:S02]  /*0700*/  @!P1 LEA.HI.X R15, R24, R15, R25, 0x1, P4 ;  /* 0x0000000f180f9211 */ /* 0x000fe400020f0c19 */
[----:B------:R-:W-:Y:S02]  /*0710*/  @!P2 IADD3 R9, R19, R9, RZ ;  /* 0x000000091309a210 */ /* 0x000fe40007ffe0ff */
[C---:B0-----:R-:W-:Y:S02]  /*0720*/  @!P2 LEA R10, P4, R18.reuse, R10, 0x1 ;  /* 0x0000000a120aa211 */ /* 0x041fe400078808ff */
[----:B--2---:R-:W-:Y:S01]  /*0730*/  CS2R R30, SRZ ;  /* 0x00000000001e7805 */ /* 0x004fe2000001ff00 */
[----:B------:R-:W2:Y:S01]  /*0740*/  @!P1 LDG.E R29, desc[UR8][R14.64] ;  /* 0x000000080e1d9981 */ /* 0x000ea2000c1e1900 */
[----:B----4-:R-:W-:Y:S01]  /*0750*/  @!P3 IMAD R8, R5, R12, RZ ;  /* 0x0000000c0508b224 */ /* 0x010fe200078e02ff */
[----:B------:R-:W-:Y:S02]  /*0760*/  @!P2 LEA.HI.X R11, R18, R11, R9, 0x1, P4 ;  /* 0x0000000b120ba211 */ /* 0x000fe400020f0c09 */
[----:B------:R-:W-:Y:S01]  /*0770*/  @!P3 MOV R9, R35 ;  /* 0x000000230009b202 */ /* 0x000fe20000000f00 */
[C---:B------:R-:W-:Y:S01]  /*0780*/  @!P3 IMAD R13, R20.reuse, R13, R8 ;  /* 0x0000000d140db224 */ /* 0x040fe200078e0208 */
[----:B------:R-:W-:Y:S01]  /*0790*/  @!P3 MOV R8, R32 ;  /* 0x000000200008b202 */ /* 0x000fe20000000f00 */
[----:B------:R0:W4:Y:S04]  /*07a0*/  @!P2 LDG.E R30, desc[UR8][R10.64] ;  /* 0x000000080a1ea981 */ /* 0x000128000c1e1900 */
[----:B------:R-:W-:-:S05]  /*07b0*/  @!P3 IMAD.WIDE.U32 R8, R20, R12, R8 ;  /* 0x0000000c1408b225 */ /* 0x000fca00078e0008 */
[----:B------:R-:W-:Y:S02]  /*07c0*/  @!P3 IADD3 R9, R9, R13, RZ ;  /* 0x0000000d0909b210 */ /* 0x000fe40007ffe0ff */
[----:B-----5:R-:W-:-:S04]  /*07d0*/  @!P3 LEA R16, P1, R8, R16, 0x1 ;  /* 0x000000100810b211 */ /* 0x020fc800078208ff */
[----:B------:R-:W-:-:S05]  /*07e0*/  @!P3 LEA.HI.X R17, R8, R17, R9, 0x1, P1 ;  /* 0x000000110811b211 */ /* 0x000fca00008f0c09 */
[----:B------:R-:W5:Y:S01]  /*07f0*/  @!P3 LDG.E R31, desc[UR8][R16.64] ;  /* 0x00000008101fb981 */ /* 0x000f62000c1e1900 */
[C---:B------:R-:W-:Y:S02]  /*0800*/  ISETP.GT.AND P1, PT, R2.reuse, 0x1e, PT ;  /* 0x0000001e0200780c */ /* 0x040fe40003f24270 */
[----:B------:R-:W-:Y:S02]  /*0810*/  ISETP.NE.AND P3, PT, R2, RZ, PT ;  /* 0x000000ff0200720c */ /* 0x000fe40003f65270 */
[----:B------:R-:W-:Y:S01]  /*0820*/  ISETP.NE.AND P2, PT, R0, RZ, PT ;  /* 0x000000ff0000720c */ /* 0x000fe20003f45270 */
[----:B------:R-:W-:Y:S01]  /*0830*/  BSSY B0, `(.L_x_3769) ;  /* 0x0000077000007945 */ /* 0x000fe20003800000 */
[--C-:B---3--:R-:W-:Y:S02]  /*0840*/  HADD2.F32 R12, -RZ, R28.reuse.H1_H1 ;  /* 0x3000001cff0c7230 */ /* 0x108fe40000004100 */
[----:B------:R-:W-:-:S03]  /*0850*/  HADD2.F32 R9, -RZ, R28.H0_H0 ;  /* 0x2000001cff097230 */ /* 0x000fc60000004100 */
[----:B0-----:R-:W-:Y:S02]  /*0860*/  FMUL.FTZ R10, R12, R12 ;  /* 0x0000000c0c0a7220 */ /* 0x001fe40000410000 */
[C---:B------:R-:W-:Y:S02]  /*0870*/  FADD.FTZ R12, R9.reuse, R12 ;  /* 0x0000000c090c7221 */ /* 0x040fe40000010000 */
[----:B------:R-:W-:Y:S02]  /*0880*/  FFMA.FTZ R10, R9, R9, R10 ;  /* 0x00000009090a7223 */ /* 0x000fe4000001000a */
[----:B------:R-:W-:Y:S02]  /*0890*/  FADD.FTZ R9, RZ, R12 ;  /* 0x0000000cff097221 */ /* 0x000fe40000010000 */
[----:B------:R-:W-:Y:S01]  /*08a0*/  FADD.FTZ R10, RZ, R10 ;  /* 0x0000000aff0a7221 */ /* 0x000fe20000010000 */
[--C-:B--2---:R-:W-:Y:S02]  /*08b0*/  HADD2.F32 R8, -RZ, R29.reuse.H1_H1 ;  /* 0x3000001dff087230 */ /* 0x104fe40000004100 */
[----:B------:R-:W-:-:S03]  /*08c0*/  HADD2.F32 R13, -RZ, R29.H0_H0 ;  /* 0x2000001dff0d7230 */ /* 0x000fc60000004100 */
[----:B------:R-:W-:Y:S02]  /*08d0*/  FMUL.FTZ R14, R8, R8 ;  /* 0x00000008080e7220 */ /* 0x000fe40000410000 */
[C---:B------:R-:W-:Y:S01]  /*08e0*/  FADD.FTZ R8, R13.reuse, R8 ;  /* 0x000000080d087221 */ /* 0x040fe20000010000 */
[--C-:B----4-:R-:W-:Y:S02]  /*08f0*/  HADD2.F32 R18, -RZ, R30.reuse.H1_H1 ;  /* 0x3000001eff127230 */ /* 0x110fe40000004100 */
[----:B------:R-:W-:Y:S01]  /*0900*/  FFMA.FTZ R13, R13, R13, R14 ;  /* 0x0000000d0d0d7223 */ /* 0x000fe2000001000e */
[----:B------:R-:W-:Y:S02]  /*0910*/  HADD2.F32 R15, -RZ, R30.H0_H0 ;  /* 0x2000001eff0f7230 */ /* 0x000fe40000004100 */
[----:B------:R-:W-:Y:S01]  /*0920*/  FADD.FTZ R8, R9, R8 ;  /* 0x0000000809087221 */ /* 0x000fe20000010000 */
[----:B------:R-:W-:Y:S02]  /*0930*/  FMUL.FTZ R14, R18, R18 ;  /* 0x00000012120e7220 */ /* 0x000fe40000410000 */
[C---:B------:R-:W-:Y:S01]  /*0940*/  FADD.FTZ R11, R15.reuse, R18 ;  /* 0x000000120f0b7221 */ /* 0x040fe20000010000 */
[----:B------:R-:W-:Y:S01]  /*0950*/  FADD.FTZ R10, R10, R13 ;  /* 0x0000000d0a0a7221 */ /* 0x000fe20000010000 */
[----:B------:R-:W-:-:S02]  /*0960*/  FFMA.FTZ R15, R15, R15, R14 ;  /* 0x0000000f0f0f7223 */ /* 0x000fc4000001000e */
[----:B------:R-:W-:Y:S01]  /*0970*/  FADD.FTZ R8, R8, R11 ;  /* 0x0000000b08087221 */ /* 0x000fe20000010000 */
[--C-:B-----5:R-:W-:Y:S02]  /*0980*/  HADD2.F32 R12, -RZ, R31.reuse.H1_H1 ;  /* 0x3000001fff0c7230 */ /* 0x120fe40000004100 */
[----:B------:R-:W-:-:S03]  /*0990*/  HADD2.F32 R9, -RZ, R31.H0_H0 ;  /* 0x2000001fff097230 */ /* 0x000fc60000004100 */
[----:B------:R-:W-:Y:S01]  /*09a0*/  FMUL.FTZ R14, R12, R12 ;  /* 0x0000000c0c0e7220 */ /* 0x000fe20000410000 */
[----:B------:R-:W-:Y:S01]  /*09b0*/  FADD.FTZ R10, R10, R15 ;  /* 0x0000000f0a0a7221 */ /* 0x000fe20000010000 */
[C---:B------:R-:W-:Y:S02]  /*09c0*/  FADD.FTZ R11, R9.reuse, R12 ;  /* 0x0000000c090b7221 */ /* 0x040fe40000010000 */
[----:B------:R-:W-:Y:S02]  /*09d0*/  FFMA.FTZ R9, R9, R9, R14 ;  /* 0x0000000909097223 */ /* 0x000fe4000001000e */
        /* <DEDUP_REMOVED lines=92> */
.L_x_3770:
[----:B------:R-:W-:Y:S05]  /*0fa0*/  BSYNC B0 ;  /* 0x0000000000007941 */ /* 0x000fea0003800000 */
.L_x_3769:
[----:B------:R-:W1:Y:S02]  /*0fb0*/  LDC R17, c[0x0][0xc] ;  /* 0x00000300ff117b82 */ /* 0x000e640000000800 */
        /* <DEDUP_REMOVED lines=12> */
[----:B--2---:R-:W-:-:S04]  /*1080*/  IMAD R15, R15, UR7, R14 ;  /* 0x000000070f0f7c24 */ /* 0x004fc8000f8e020e */
[----:B---3--:R-:W-:Y:S01]  /*1090*/  IMAD.WIDE R10, R13, 0x4, R10 ;  /* 0x000000040d0a7825 */ /* 0x008fe200078e020a */
[----:B------:R-:W-:Y:S02]  /*10a0*/  IADD3 R13, R12, R14, RZ ;  /* 0x0000000e0c0d7210 */ /* 0x000fe40007ffe0ff */
[----:B------:R-:W-:-:S03]  /*10b0*/  MOV R12, 0xffffffff ;  /* 0xffffffff000c7802 */ /* 0x000fc60000000f00 */
[----:B----4-:R-:W-:Y:S01]  /*10c0*/  IMAD.WIDE.U32 R8, R13, 0x4, R8 ;  /* 0x000000040d087825 */ /* 0x010fe200078e0008 */
[----:B------:R-:W-:-:S03]  /*10d0*/  SEL R13, R17, RZ, !P1 ;  /* 0x000000ff110d7207 */ /* 0x000fc60004800000 */
[----:B------:R-:W-:Y:S01]  /*10e0*/  IMAD.WIDE.U32 R10, R15, 0x8, R10 ;  /* 0x000000080f0a7825 */ /* 0x000fe200078e000a */
[----:B------:R-:W-:Y:S02]  /*10f0*/  SEL R15, R12, 0x1, P1 ;  /* 0x000000010c0f7807 */ /* 0x000fe40000800000 */
[----:B------:R-:W-:Y:S02]  /*1100*/  ISETP.NE.AND P1, PT, R13, -0x1, PT ;  /* 0xffffffff0d00780c */ /* 0x000fe40003f25270 */
[----:B------:R1:W-:Y:S01]  /*1110*/  STG.E.64 desc[UR8][R10.64], R24 ;  /* 0x000000180a007986 */ /* 0x0003e2000c101b08 */
[----:B------:R-:W-:Y:S06]  /*1120*/  MEMBAR.ALL.GPU ;  /* 0x0000000000007992 */ /* 0x000fec000000a000 */
[----:B------:R-:W-:-:S00]  /*1130*/  ERRBAR ;  /* 0x00000000000079ab */ /* 0x000fc00000000000 */
[----:B------:R-:W-:Y:S06]  /*1140*/  CGAERRBAR ;  /* 0x00000000000075ab */ /* 0x000fec0000000000 */
[----:B------:R1:W-:Y:S01]  /*1150*/  REDG.E.ADD.S32.STRONG.GPU desc[UR8][R8.64], R15 ;  /* 0x0000000f0800798e */ /* 0x0003e2000c10e388 */
[----:B------:R-:W-:Y:S05]  /*1160*/  @!P1 BRA `(.L_x_3772) ;  /* 0x0000000000149947 */ /* 0x000fea0003800000 */
.L_x_3773:
[----:B-1----:R-:W2:Y:S04]  /*1170*/  LDG.E.STRONG.GPU R10, desc[UR8][R8.64] ;  /* 0x00000008080a7981 */ /* 0x002ea8000c1ef900 */
[----:B--2---:R-:W-:Y:S01]  /*1180*/  CCTL.IVALL ;  /* 0x00000000ff00798f */ /* 0x004fe20002000000 */
[----:B------:R-:W-:Y:S05]  /*1190*/  YIELD ;  /* 0x0000000000007946 */ /* 0x000fea0003800000 */
[----:B------:R-:W-:-:S13]  /*11a0*/  ISETP.NE.AND P1, PT, R10, R13, PT ;  /* 0x0000000d0a00720c */ /* 0x000fda0003f25270 */
[----:B------:R-:W-:Y:S05]  /*11b0*/  @P1 BRA `(.L_x_3773) ;  /* 0xfffffffc00ec1947 */ /* 0x000fea000383ffff */
.L_x_3772:
        /* <DEDUP_REMOVED lines=11> */
.L_x_3775:
        /* <DEDUP_REMOVED lines=25> */
[----:B------:R-:W-:-:S03]  /*1400*/  @!P5 IMAD R36, R36, R17, RZ ;  /* 0x000000112424d224 */ /* 0x000fc600078e02ff */
[----:B------:R-:W2:Y:S02]  /*1410*/  @!P3 LDC.64 R12, c[0x0][0x248] ;  /* 0x00009200ff0cbb82 */ /* 0x000ea40000000a00 */
[----:B------:R-:W-:-:S05]  /*1420*/  @!P5 SHF.L.U32 R19, R36, 0x1, RZ ;  /* 0x000000012413d819 */ /* 0x000fca00000006ff */
[----:B-1----:R-:W-:-:S04]  /*1430*/  @!P5 IMAD.WIDE R10, R19, 0x4, R10 ;  /* 0x00000004130ad825 */ /* 0x002fc800078e020a */
[----:B------:R-:W-:Y:S01]  /*1440*/  @!P5 IMAD.WIDE.U32 R10, R15, 0x8, R10 ;  /* 0x000000080f0ad825 */ /* 0x000fe200078e000a */
[----:B------:R-:W-:-:S05]  /*1450*/  @!P3 LOP3.LUT R15, R6, 0x1, RZ, 0xc0, !PT ;  /* 0x00000001060fb812 */ /* 0x000fca00078ec0ff */
[----:B------:R-:W-:Y:S01]  /*1460*/  @!P3 IMAD R14, R15, R14, RZ ;  /* 0x0000000e0f0eb224 */ /* 0x000fe200078e02ff */
[----:B------:R-:W-:Y:S01]  /*1470*/  IADD3 R15, R16, 0x3, RZ ;  /* 0x00000003100f7810 */ /* 0x000fe20007ffe0ff */
[----:B------:R-:W3:Y:S02]  /*1480*/  @!P5 LDG.E.64 R10, desc[UR8][R10.64] ;  /* 0x000000080a0ad981 */ /* 0x000ee4000c1e1b00 */
[----:B------:R-:W-:Y:S01]  /*1490*/  @!P3 IMAD R14, R14, R17, RZ ;  /* 0x000000110e0eb224 */ /* 0x000fe200078e02ff */
[----:B------:R-:W-:-:S04]  /*14a0*/  ISETP.EQ.OR P1, PT, R15, UR7, P2 ;  /* 0x000000070f007c0c */ /* 0x000fc80009722670 */
[----:B------:R-:W-:-:S05]  /*14b0*/  @!P3 SHF.L.U32 R19, R14, 0x1, RZ ;  /* 0x000000010e13b819 */ /* 0x000fca00000006ff */
[----:B--2---:R-:W-:-:S04]  /*14c0*/  @!P3 IMAD.WIDE R12, R19, 0x4, R12 ;  /* 0x00000004130cb825 */ /* 0x004fc800078e020c */
        /* <DEDUP_REMOVED lines=12> */
[----:B------:R-:W2:Y:S04]  /*1590*/  @!P3 LDG.E.64 R12, desc[UR8][R36.64] ;  /* 0x00000008240cb981 */ /* 0x000ea8000c1e1b00 */
[----:B------:R-:W4:Y:S01]  /*15a0*/  @!P1 LDG.E.64 R14, desc[UR8][R14.64] ;  /* 0x000000080e0e9981 */ /* 0x000f22000c1e1b00 */
[----:B------:R-:W-:Y:S01]  /*15b0*/  IADD3 R18, R18, -0x4, RZ ;  /* 0xfffffffc12127810 */ /* 0x000fe20007ffe0ff */
[----:B------:R-:W-:-:S03]  /*15c0*/  @!P4 FADD.FTZ R25, R25, R9 ;  /* 0x000000091919c221 */ /* 0x000fc60000010000 */
[----:B------:R-:W-:Y:S02]  /*15d0*/  ISETP.NE.AND P4, PT, R18, RZ, PT ;  /* 0x000000ff1200720c */ /* 0x000fe40003f85270 */
[----:B------:R-:W-:Y:S01]  /*15e0*/  IADD3 R16, R16, 0x4, RZ ;  /* 0x0000000410107810 */ /* 0x000fe20007ffe0ff */
[----:B---3--:R-:W-:Y:S01]  /*15f0*/  @!P5 FADD.FTZ R24, R24, R10 ;  /* 0x0000000a1818d221 */ /* 0x008fe20000010000 */
[----:B------:R-:W-:-:S03]  /*1600*/  @!P5 FADD.FTZ R25, R25, R11 ;  /* 0x0000000b1919d221 */ /* 0x000fc60000010000 */
[----:B--2---:R-:W-:Y:S01]  /*1610*/  @!P3 FADD.FTZ R24, R24, R12 ;  /* 0x0000000c1818b221 */ /* 0x004fe20000010000 */
[----:B------:R-:W-:-:S03]  /*1620*/  @!P3 FADD.FTZ R25, R25, R13 ;  /* 0x0000000d1919b221 */ /* 0x000fc60000010000 */
[----:B----4-:R-:W-:Y:S01]  /*1630*/  @!P1 FADD.FTZ R24, R24, R14 ;  /* 0x0000000e18189221 */ /* 0x010fe20000010000 */
[----:B------:R-:W-:Y:S01]  /*1640*/  @!P1 FADD.FTZ R25, R25, R15 ;  /* 0x0000000f19199221 */ /* 0x000fe20000010000 */
[----:B------:R-:W-:Y:S06]  /*1650*/  @P4 BRA `(.L_x_3775) ;  /* 0xfffffffc00044947 */ /* 0x000fec000383ffff */
.L_x_3774:
        /* <DEDUP_REMOVED lines=19> */
.L_x_3777:
[----:B------:R-:W-:Y:S05]  /*1790*/  BSYNC B0 ;  /* 0x0000000000007941 */ /* 0x000fea0003800000 */
.L_x_3776:
        /* <DEDUP_REMOVED lines=32> */
.L_x_3771:
        /* <DEDUP_REMOVED lines=23> */
[--C-:B-1----:R-:W-:Y:S01]  /*1b10*/  HADD2.F32 R15, -RZ, R29.reuse.H0_H0 ;  /* 0x2000001dff0f7230 */ /* 0x102fe20000004100 */
[----:B------:R-:W-:Y:S01]  /*1b20*/  ISETP.NE.AND P4, PT, RZ, UR10, PT ;  /* 0x0000000aff007c0c */ /* 0x000fe2000bf85270 */
[----:B------:R-:W-:Y:S01]  /*1b30*/  HADD2.F32 R17, -RZ, R29.H1_H1 ;  /* 0x3000001dff117230 */ /* 0x000fe20000004100 */
[----:B------:R-:W1:Y:S01]  /*1b40*/  LDS.64 R12, [UR5+0xe0] ;  /* 0x0000e005ff0c7984 */ /* 0x000e620008000a00 */
[----:B------:R-:W-:Y:S01]  /*1b50*/  HADD2.F32 R37, -RZ, R30.H0_H0 ;  /* 0x2000001eff257230 */ /* 0x000fe20000004100 */
[----:B------:R-:W-:Y:S01]  /*1b60*/  ISETP.GE.U32.AND P2, PT, R22, UR12, PT ;  /* 0x0000000c16007c0c */ /* 0x000fe2000bf46070 */
[----:B--2---:R-:W-:Y:S01]  /*1b70*/  HADD2.F32 R19, -RZ, R28.H0_H0 ;  /* 0x2000001cff137230 */ /* 0x004fe20000004100 */
[----:B------:R-:W-:Y:S01]  /*1b80*/  ISETP.GE.U32.AND P3, PT, R21, UR12, PT ;  /* 0x0000000c15007c0c */ /* 0x000fe2000bf66070 */
[----:B------:R-:W-:-:S02]  /*1b90*/  HADD2.F32 R14, -RZ, R31.H0_H0 ;  /* 0x2000001fff0e7230 */ /* 0x000fc40000004100 */
[----:B------:R-:W-:Y:S02]  /*1ba0*/  HADD2.F32 R16, -RZ, R31.H1_H1 ;  /* 0x3000001fff107230 */ /* 0x000fe40000004100 */
[----:B0-----:R-:W-:Y:S02]  /*1bb0*/  HADD2.F32 R25, -RZ, R28.H1_H1 ;  /* 0x3000001cff197230 */ /* 0x001fe40000004100 */
[----:B------:R-:W-:Y:S02]  /*1bc0*/  HADD2.F32 R30, -RZ, R30.H1_H1 ;  /* 0x3000001eff1e7230 */ /* 0x000fe40000004100 */
[----:B-1----:R-:W-:-:S04]  /*1bd0*/  FMUL.FTZ R12, R12, UR6 ;  /* 0x000000060c0c7c20 */ /* 0x002fc80008410000 */
[----:B------:R-:W-:Y:S01]  /*1be0*/  FMUL.FTZ R4, R12, R12 ;  /* 0x0000000c0c047220 */ /* 0x000fe20000410000 */
[--C-:B------:R-:W-:Y:S01]  /*1bf0*/  FADD.FTZ R29, R15, -R12.reuse ;  /* 0x8000000c0f1d7221 */ /* 0x100fe20000010000 */
[--C-:B------:R-:W-:Y:S01]  /*1c00*/  FADD.FTZ R31, R17, -R12.reuse ;  /* 0x8000000c111f7221 */ /* 0x100fe20000010000 */
[----:B------:R-:W-:Y:S01]  /*1c10*/  FADD.FTZ R19, R19, -R12 ;  /* 0x8000000c13137221 */ /* 0x000fe20000010000 */
[----:B------:R-:W-:Y:S01]  /*1c20*/  FFMA.FTZ R4, R13, UR6, -R4 ;  /* 0x000000060d047c23 */ /* 0x000fe20008010804 */
[--C-:B------:R-:W-:Y:S01]  /*1c30*/  FADD.FTZ R15, R14, -R12.reuse ;  /* 0x8000000c0e0f7221 */ /* 0x100fe20000010000 */
[--C-:B------:R-:W-:Y:S01]  /*1c40*/  FADD.FTZ R17, R16, -R12.reuse ;  /* 0x8000000c10117221 */ /* 0x100fe20000010000 */
[--C-:B------:R-:W-:Y:S01]  /*1c50*/  FADD.FTZ R25, R25, -R12.reuse ;  /* 0x8000000c19197221 */ /* 0x100fe20000010000 */
[--C-:B------:R-:W-:Y:S01]  /*1c60*/  FADD.FTZ R37, R37, -R12.reuse ;  /* 0x8000000c25257221 */ /* 0x100fe20000010000 */
[----:B------:R-:W-:Y:S01]  /*1c70*/  FSETP.GTU.FTZ.AND P1, PT, R4, RZ, PT ;  /* 0x000000ff0400720b */ /* 0x000fe20003f3c000 */
[----:B------:R-:W-:Y:S01]  /*1c80*/  FADD.FTZ R30, R30, -R12 ;  /* 0x8000000c1e1e7221 */ /* 0x000fe20000010000 */
[----:B------:R-:W-:-:S04]  /*1c90*/  SHF.R.S32.HI R16, RZ, 0x1f, R22 ;  /* 0x0000001fff107819 */ /* 0x000fc80000011416 */
[----:B------:R-:W-:-:S04]  /*1ca0*/  ISETP.GE.AND.EX P2, PT, R16, UR13, PT, P2 ;  /* 0x0000000d10007c0c */ /* 0x000fc8000bf46320 */
[----:B------:R-:W-:-:S03]  /*1cb0*/  ISETP.GT.U32.OR P2, PT, R0, 0x2ff, P2 ;  /* 0x000002ff0000780c */ /* 0x000fc60001744470 */
[----:B------:R-:W0:Y:S02]  /*1cc0*/  @P1 LDC R13, c[0x0][0x238] ;  /* 0x00008e00ff0d1b82 */ /* 0x000e240000000800 */
[----:B0-----:R-:W-:Y:S01]  /*1cd0*/  @P1 FADD.FTZ R13, R4, R13 ;  /* 0x0000000d040d1221 */ /* 0x001fe20000010000 */
[----:B------:R-:W-:-:S06]  /*1ce0*/  MOV R4, 0x3f800000 ;  /* 0x3f80000000047802 */ /* 0x000fcc0000000f00 */
[----:B------:R0:W1:Y:S01]  /*1cf0*/  @P1 MUFU.RSQ R4, R13 ;  /* 0x0000000d00041308 */ /* 0x0000620000001400 */
[----:B------:R-:W-:-:S04]  /*1d00*/  ISETP.GE.U32.AND P1, PT, R20, UR12, PT ;  /* 0x0000000c14007c0c */ /* 0x000fc8000bf26070 */
[----:B------:R-:W-:Y:S02]  /*1d10*/  ISETP.GE.AND.EX P1, PT, R5, UR13, PT, P1 ;  /* 0x0000000d05007c0c */ /* 0x000fe4000bf26310 */
[----:B0-----:R-:W-:Y:S02]  /*1d20*/  SHF.R.S32.HI R13, RZ, 0x1f, R21 ;  /* 0x0000001fff0d7819 */ /* 0x001fe40000011415 */
[----:B------:R-:W-:Y:S02]  /*1d30*/  ISETP.GT.U32.OR P1, PT, R0, 0x2ff, P1 ;  /* 0x000002ff0000780c */ /* 0x000fe40000f24470 */
        /* <DEDUP_REMOVED lines=29> */
.L_x_3778:
[----:B------:R-:W-:Y:S04]  /*1f10*/  BSSY B0, `(.L_x_3779) ;  /* 0x000000e000007945 */ /* 0x000fe80003800000 */
[----:B------:R-:W-:Y:S05]  /*1f20*/  @!P0 BRA `(.L_x_3780) ;  /* 0x0000000000308947 */ /* 0x000fea0003800000 */
[----:B------:R-:W-:Y:S01]  /*1f30*/  ULDC.64 UR12, c[0x0][0x270] ;  /* 0x00009c00000c7ab9 */ /* 0x000fe20000000a00 */
[----:B------:R-:W-:Y:S01]  /*1f40*/  MOV R8, R32 ;  /* 0x0000002000087202 */ /* 0x000fe20000000f00 */
[----:B------:R-:W-:Y:S01]  /*1f50*/  IMAD R10, R3, UR12, RZ ;  /* 0x0000000c030a7c24 */ /* 0x000fe2000f8e02ff */
[----:B------:R-:W-:Y:S02]  /*1f60*/  MOV R9, R35 ;  /* 0x0000002300097202 */ /* 0x000fe40000000f00 */
[----:B------:R-:W-:Y:S01]  /*1f70*/  F2FP.F16.F32.PACK_AB R25, R25, R18 ;  /* 0x000000121919723e */ /* 0x000fe200000000ff */
[C---:B------:R-:W-:Y:S02]  /*1f80*/  IMAD R11, R23.reuse, UR13, R10 ;  /* 0x0000000d170b7c24 */ /* 0x040fe4000f8e020a */
[----:B------:R-:W-:Y:S01]  /*1f90*/  IMAD.WIDE.U32 R8, R23, UR12, R8 ;  /* 0x0000000c17087c25 */ /* 0x000fe2000f8e0008 */
[----:B------:R-:W-:Y:S02]  /*1fa0*/  ULDC.64 UR12, c[0x0][0x210] ;  /* 0x00008400000c7ab9 */ /* 0x000fe40000000a00 */
[----:B------:R-:W-:-:S02]  /*1fb0*/  LEA R10, P5, R8, UR12, 0x1 ;  /* 0x0000000c080a7c11 */ /* 0x000fc4000f8a08ff */
[----:B------:R-:W-:-:S04]  /*1fc0*/  IADD3 R11, R9, R11, RZ ;  /* 0x0000000b090b7210 */ /* 0x000fc80007ffe0ff */
[----:B------:R-:W-:-:S05]  /*1fd0*/  LEA.HI.X R11, R8, UR13, R11, 0x1, P5 ;  /* 0x0000000d080b7c11 */ /* 0x000fca000a8f0c0b */
[----:B------:R0:W-:Y:S02]  /*1fe0*/  STG.E desc[UR8][R10.64], R25 ;  /* 0x000000190a007986 */ /* 0x0001e4000c101908 */
.L_x_3780:
[----:B------:R-:W-:Y:S05]  /*1ff0*/  BSYNC B0 ;  /* 0x0000000000007941 */ /* 0x000fea0003800000 */
.L_x_3779:
        /* <DEDUP_REMOVED lines=11> */
.L_x_3781:
[----:B------:R-:W-:Y:S04]  /*20b0*/  BSSY B0, `(.L_x_3782) ;  /* 0x000000e000007945 */ /* 0x000fe80003800000 */
[----:B------:R-:W-:Y:S05]  /*20c0*/  @P2 BRA `(.L_x_3783) ;  /* 0x0000000000302947 */ /* 0x000fea0003800000 */
[----:B------:R-:W-:Y:S01]  /*20d0*/  ULDC.64 UR12, c[0x0][0x270] ;  /* 0x00009c00000c7ab9 */ /* 0x000fe20000000a00 */
[----:B------:R-:W-:Y:S01]  /*20e0*/  MOV R8, R32 ;  /* 0x0000002000087202 */ /* 0x000fe20000000f00 */
[----:B0-----:R-:W-:Y:S01]  /*20f0*/  IMAD R11, R16, UR12, RZ ;  /* 0x0000000c100b7c24 */ /* 0x001fe2000f8e02ff */
        /* <DEDUP_REMOVED lines=9> */
.L_x_3783:
[----:B------:R-:W-:Y:S05]  /*2190*/  BSYNC B0 ;  /* 0x0000000000007941 */ /* 0x000fea0003800000 */
.L_x_3782:
        /* <DEDUP_REMOVED lines=11> */
.L_x_3784:
[----:B------:R-:W-:Y:S04]  /*2250*/  BSSY B0, `(.L_x_3785) ;  /* 0x000000e000007945 */ /* 0x000fe80003800000 */
[----:B------:R-:W-:Y:S05]  /*2260*/  @P3 BRA `(.L_x_3786) ;  /* 0x0000000000303947 */ /* 0x000fea0003800000 */
[----:B------:R-:W-:Y:S01]  /*2270*/  ULDC.64 UR12, c[0x0][0x270] ;  /* 0x00009c00000c7ab9 */ /* 0x000fe20000000a00 */
[----:B------:R-:W-:Y:S01]  /*2280*/  MOV R8, R32 ;  /* 0x0000002000087202 */ /* 0x000fe20000000f00 */
[----:B01----:R-:W-:Y:S01]  /*2290*/  IMAD R10, R13, UR12, RZ ;  /* 0x0000000c0d0a7c24 */ /* 0x003fe2000f8e02ff */
        /* <DEDUP_REMOVED lines=9> */
.L_x_3786:
[----:B------:R-:W-:Y:S05]  /*2330*/  BSYNC B0 ;  /* 0x0000000000007941 */ /* 0x000fea0003800000 */
.L_x_3785:
        /* <DEDUP_REMOVED lines=11> */
.L_x_3787:
[----:B------:R-:W-:Y:S04]  /*23f0*/  BSSY B0, `(.L_x_3788) ;  /* 0x000000d000007945 */ /* 0x000fe80003800000 */
[----:B------:R-:W-:Y:S05]  /*2400*/  @P1 BRA `(.L_x_3789) ;  /* 0x00000000002c1947 */ /* 0x000fea0003800000 */
[----:B------:R-:W-:Y:S01]  /*2410*/  ULDC.64 UR12, c[0x0][0x270] ;  /* 0x00009c00000c7ab9 */ /* 0x000fe20000000a00 */
[----:B------:R-:W-:Y:S01]  /*2420*/  MOV R33, R35 ;  /* 0x0000002300217202 */ /* 0x000fe20000000f00 */
[----:B------:R-:W-:Y:S01]  /*2430*/  IMAD R5, R5, UR12, RZ ;  /* 0x0000000c05057c24 */ /* 0x000fe2000f8e02ff */
[----:B------:R-:W-:Y:S01]  /*2440*/  F2FP.F16.F32.PACK_AB R15, R15, R14 ;  /* 0x0000000e0f0f723e */ /* 0x000fe200000000ff */
[----:B------:R-:W-:-:S04]  /*2450*/  IMAD.WIDE.U32 R32, R20, UR12, R32 ;  /* 0x0000000c14207c25 */ /* 0x000fc8000f8e0020 */
[----:B------:R-:W-:Y:S01]  /*2460*/  IMAD R5, R20, UR13, R5 ;  /* 0x0000000d14057c24 */ /* 0x000fe2000f8e0205 */
[----:B------:R-:W-:Y:S02]  /*2470*/  ULDC.64 UR12, c[0x0][0x210] ;  /* 0x00008400000c7ab9 */ /* 0x000fe40000000a00 */
[----:B------:R-:W-:Y:S02]  /*2480*/  LEA R4, P1, R32, UR12, 0x1 ;  /* 0x0000000c20047c11 */ /* 0x000fe4000f8208ff */
[----:B------:R-:W-:-:S04]  /*2490*/  IADD3 R5, R33, R5, RZ ;  /* 0x0000000521057210 */ /* 0x000fc80007ffe0ff */
[----:B------:R-:W-:-:S05]  /*24a0*/  LEA.HI.X R5, R32, UR13, R5, 0x1, P1 ;  /* 0x0000000d20057c11 */ /* 0x000fca00088f0c05 */
[----:B------:R3:W-:Y:S02]  /*24b0*/  STG.E desc[UR8][R4.64], R15 ;  /* 0x0000000f04007986 */ /* 0x0007e4000c101908 */
.L_x_3789:
[----:B------:R-:W-:Y:S05]  /*24c0*/  BSYNC B0 ;  /* 0x0000000000007941 */ /* 0x000fea0003800000 */
.L_x_3788:
[----:B---3--:R-:W3:Y:S01]  /*24d0*/  LDC R5, c[0x0][0x10] ;  /* 0x00000400ff057b82 */ /* 0x008ee20000000800 */
[----:B------:R-:W-:Y:S02]  /*24e0*/  IADD3 R6, R6, 0x1, RZ ;  /* 0x0000000106067810 */ /* 0x000fe40007ffe0ff */
[----:B---3--:R-:W-:-:S04]  /*24f0*/  IADD3 R26, R5, R26, RZ ;  /* 0x0000001a051a7210 */ /* 0x008fc80007ffe0ff */
[----:B------:R-:W-:-:S13]  /*2500*/  ISETP.GE.AND P1, PT, R26, UR4, PT ;  /* 0x000000041a007c0c */ /* 0x000fda000bf26270 */
[----:B------:R-:W-:Y:S05]  /*2510*/  @!P1 BRA `(.L_x_3790) ;  /* 0xffffffdc00409947 */ /* 0x000fea000383ffff */
[----:B------:R-:W-:Y:S05]  /*2520*/  EXIT ;  /* 0x000000000000794d */ /* 0x000fea0003800000 */
.L_x_3791:
        /* <DEDUP_REMOVED lines=13> */
.L_x_5162:


//--------------------- .text._Z35group_norm_nhwc_fwd_one_pass_kernelI11Fp16IOFp32WLi128ELi96ELi768EEv26Group_norm_nhwc_fwd_params --------------------------
	.section	.text._Z35group_norm_nhwc_fwd_one_pass_kernelI11Fp16IOFp32WLi128ELi96ELi768EEv26Group_norm_nhwc_fwd_params,"ax",@progbits
	.align	128
        .global         _Z35group_norm_nhwc_fwd_one_pass_kernelI11Fp16IOFp32WLi128ELi96ELi768EEv26Group_norm_nhwc_fwd_params
        .type           _Z35group_norm_nhwc_fwd_one_pass_kernelI11Fp16IOFp32WLi128ELi96ELi768EEv26Group_norm_nhwc_fwd_params,@function
        .size           _Z35group_norm_nhwc_fwd_one_pass_kernelI11Fp16IOFp32WLi128ELi96ELi768EEv26Group_norm_nhwc_fwd_params,(.L_x_5163 - _Z35group_norm_nhwc_fwd_one_pass_kernelI11Fp16IOFp32WLi128ELi96ELi768EEv26Group_norm_nhwc_fwd_params)
        .other          _Z35group_norm_nhwc_fwd_one_pass_kernelI11Fp16IOFp32WLi128ELi96ELi768EEv26Group_norm_nhwc_fwd_params,@"STO_CUDA_ENTRY STV_DEFAULT"
_Z35group_norm_nhwc_fwd_one_pass_kernelI11Fp16IOFp32WLi128ELi96ELi768EEv26Group_norm_nhwc_fwd_params:
.text._Z35group_norm_nhwc_fwd_one_pass_kernelI11Fp16IOFp32WLi128ELi96ELi768EEv26Group_norm_nhwc_fwd_params:
        /* <DEDUP_REMOVED lines=12> */
[----:B------:R-:W1:Y:S01]  /*00c0*/  S2R R40, SR_LANEID ;  /* 0x0000000000287919 */ /* 0x000e620000000000 */
[----:B------:R-:W-:-:S04]  /*00d0*/  ULDC.U8 UR12, c[0x0][0x28c] ;  /* 0x0000a300000c7ab9 */ /* 0x000fc80000000000 */
[----:B------:R-:W2:Y:S08]  /*00e0*/  LDC R0, c[0x0][0x294] ;  /* 0x0000a500ff007b82 */ /* 0x000eb00000000800 */
[----:B------:R-:W3:Y:S01]  /*00f0*/  S2UR UR6, SR_CgaCtaId ;  /* 0x00000000000679c3 */ /* 0x000ee20000008800 */
[----:B0-----:R-:W-:-:S05]  /*0100*/  IMAD.WIDE.U32 R2, R38, -0x55555555, RZ ;  /* 0xaaaaaaab26027825 */ /* 0x001fca00078e00ff */
[----:B------:R-:W-:Y:S02]  /*0110*/  SHF.R.U32.HI R37, RZ, 0x5, R3 ;  /* 0x00000005ff257819 */ /* 0x000fe40000011603 */
[--C-:B------:R-:W-:Y:S01]  /*0120*/  SHF.R.S32.HI R3, RZ, 0x1f, R38.reuse ;  /* 0x0000001fff037819 */ /* 0x100fe20000011426 */
[----:B---3--:R-:W-:Y:S02]  /*0130*/  ULEA UR4, UR6, UR4, 0x18 ;  /* 0x0000000406047291 */ /* 0x008fe4000f8ec03f */
[----:B--2---:R-:W-:Y:S01]  /*0140*/  IMAD R41, R0, UR9, R37 ;  /* 0x0000000900297c24 */ /* 0x004fe2000f8e0225 */
[----:B------:R-:W-:Y:S01]  /*0150*/  LEA.HI R3, R3, R38, RZ, 0x5 ;  /* 0x0000002603037211 */ /* 0x000fe200078f28ff */
[----:B------:R-:W-:Y:S01]  /*0160*/  IMAD R37, R37, -0x30, R38 ;  /* 0xffffffd025257824 */ /* 0x000fe200078e0226 */
[----:B------:R-:W-:Y:S02]  /*0170*/  UMOV UR6, UR7 ;  /* 0x0000000700067c82 */ /* 0x000fe40008000000 */
[----:B------:R-:W-:-:S02]  /*0180*/  ISETP.GE.U32.AND P0, PT, R41, UR10, PT ;  /* 0x0000000a29007c0c */ /* 0x000fc4000bf06070 */
[----:B------:R-:W-:Y:S02]  /*0190*/  SHF.R.S32.HI R39, RZ, 0x1f, R41 ;  /* 0x0000001fff277819 */ /* 0x000fe40000011429 */
[----:B------:R-:W-:Y:S02]  /*01a0*/  SHF.R.S32.HI R3, RZ, 0x5, R3 ;  /* 0x00000005ff037819 */ /* 0x000fe40000011403 */
[----:B------:R-:W-:Y:S01]  /*01b0*/  ISETP.GE.AND.EX P0, PT, R39, UR11, PT, P0 ;  /* 0x0000000b27007c0c */ /* 0x000fe2000bf06300 */
[----:B------:R-:W-:Y:S01]  /*01c0*/  ULDC.64 UR10, c[0x0][0x208] ;  /* 0x00008200000a7ab9 */ /* 0x000fe20000000a00 */
[----:B------:R-:W-:Y:S02]  /*01d0*/  SHF.L.U32 R37, R37, 0x1, RZ ;  /* 0x0000000125257819 */ /* 0x000fe400000006ff */
[----:B------:R-:W-:Y:S02]  /*01e0*/  IADD3 R35, R41, 0x10, RZ ;  /* 0x0000001029237810 */ /* 0x000fe40007ffe0ff */
[----:B------:R-:W-:-:S02]  /*01f0*/  ISETP.LT.U32.AND P0, PT, R38, 0x300, !P0 ;  /* 0x000003002600780c */ /* 0x000fc40004701070 */
[C---:B------:R-:W-:Y:S02]  /*0200*/  IADD3 R34, R41.reuse, 0x20, RZ ;  /* 0x0000002029227810 */ /* 0x040fe40007ffe0ff */
[C---:B------:R-:W-:Y:S02]  /*0210*/  IADD3 R33, R41.reuse, 0x30, RZ ;  /* 0x0000003029217810 */ /* 0x040fe40007ffe0ff */
[C---:B------:R-:W-:Y:S02]  /*0220*/  IADD3 R32, R41.reuse, 0x40, RZ ;  /* 0x0000004029207810 */ /* 0x040fe40007ffe0ff */
[C---:B------:R-:W-:Y:S02]  /*0230*/  IADD3 R30, R41.reuse, 0x50, RZ ;  /* 0x00000050291e7810 */ /* 0x040fe40007ffe0ff */
[C---:B------:R-:W-:Y:S02]  /*0240*/  IADD3 R28, R41.reuse, 0x60, RZ ;  /* 0x00000060291c7810 */ /* 0x040fe40007ffe0ff */
[----:B------:R-:W-:-:S02]  /*0250*/  IADD3 R26, R41, 0x70, RZ ;  /* 0x00000070291a7810 */ /* 0x000fc40007ffe0ff */
[----:B------:R-:W-:Y:S01]  /*0260*/  LEA R36, R3, UR4, 0x3 ;  /* 0x0000000403247c11 */ /* 0x000fe2000f8e18ff */
[----:B-1----:R-:W-:-:S06]  /*0270*/  UMOV UR4, URZ ;  /* 0x0000003f00047c82 */ /* 0x002fcc0008000000 */
.L_x_3825:
[----:B0--3--:R-:W0:Y:S01]  /*0280*/  LDC R9, c[0x0][0x288] ;  /* 0x0000a200ff097b82 */ /* 0x009e220000000800 */
[----:B------:R-:W-:Y:S01]  /*0290*/  ULDC.64 UR16, c[0x0][0x278] ;  /* 0x00009e0000107ab9 */ /* 0x000fe20000000a00 */
[----:B--2---:R-:W-:Y:S01]  /*02a0*/  SHF.R.S32.HI R31, RZ, 0x1f, R35 ;  /* 0x0000001fff1f7819 */ /* 0x004fe20000011423 */
[----:B------:R-:W-:Y:S01]  /*02b0*/  ULDC.64 UR14, c[0x0][0x280] ;  /* 0x0000a000000e7ab9 */ /* 0x000fe20000000a00 */
[----:B------:R-:W-:Y:S01]  /*02c0*/  ISETP.GE.U32.AND P4, PT, R35, UR16, PT ;  /* 0x0000001023007c0c */ /* 0x000fe2000bf86070 */
[----:B------:R-:W-:Y:S01]  /*02d0*/  HFMA2.MMA R22, -RZ, RZ, 0, 0 ;  /* 0x00000000ff167435 */ /* 0x000fe200000001ff */
[----:B------:R-:W-:Y:S02]  /*02e0*/  SHF.R.S32.HI R29, RZ, 0x1f, R34 ;  /* 0x0000001fff1d7819 */ /* 0x000fe40000011422 */
[----:B------:R-:W-:Y:S01]  /*02f0*/  ISETP.GE.AND.EX P4, PT, R31, UR17, PT, P4 ;  /* 0x000000111f007c0c */ /* 0x000fe2000bf86340 */
[----:B-1----:R-:W1:Y:S01]  /*0300*/  @P0 LDC.64 R18, c[0x0][0x220] ;  /* 0x00008800ff120b82 */ /* 0x002e620000000a00 */
[----:B------:R-:W-:-:S02]  /*0310*/  ISETP.GE.U32.AND P5, PT, R34, UR16, PT ;  /* 0x0000001022007c0c */ /* 0x000fc4000bfa6070 */
[C---:B------:R-:W-:Y:S02]  /*0320*/  ISETP.GT.U32.OR P4, PT, R38.reuse, 0x2ff, P4 ;  /* 0x000002ff2600780c */ /* 0x040fe40002784470 */
[----:B------:R-:W-:Y:S02]  /*0330*/  ISETP.GE.AND.EX P5, PT, R29, UR17, PT, P5 ;  /* 0x000000111d007c0c */ /* 0x000fe4000bfa6350 */
[----:B------:R-:W-:Y:S02]  /*0340*/  SHF.R.S32.HI R27, RZ, 0x1f, R33 ;  /* 0x0000001fff1b7819 */ /* 0x000fe40000011421 */
[----:B------:R-:W-:Y:S02]  /*0350*/  ISETP.GT.U32.OR P5, PT, R38, 0x2ff, P5 ;  /* 0x000002ff2600780c */ /* 0x000fe40002fa4470 */
[----:B------:R-:W-:Y:S02]  /*0360*/  SHF.R.S32.HI R25, RZ, 0x1f, R32 ;  /* 0x0000001fff197819 */ /* 0x000fe40000011420 */
[----:B------:R-:W-:-:S02]  /*0370*/  SHF.R.S32.HI R23, RZ, 0x1f, R30 ;  /* 0x0000001fff177819 */ /* 0x000fc4000001141e */
[----:B0-----:R-:W-:Y:S01]  /*0380*/  IABS R5, R9 ;  /* 0x0000000900057213 */ /* 0x001fe20000000000 */
[----:B------:R-:W0:Y:S03]  /*0390*/  @!P4 LDC.64 R42, c[0x0][0x270] ;  /* 0x00009c00ff2acb82 */ /* 0x000e260000000a00 */
[----:B------:R-:W2:Y:S05]  /*03a0*/  I2F.RP R0, R5 ;  /* 0x0000000500007306 */ /* 0x000eaa0000209400 */
[----:B----4-:R-:W3:Y:S08]  /*03b0*/  @!P4 LDC.64 R16, c[0x0][0x220] ;  /* 0x00008800ff10cb82 */ /* 0x010ef00000000a00 */
[----:B------:R-:W4:Y:S01]  /*03c0*/  @!P5 LDC.64 R14, c[0x0][0x220] ;  /* 0x00008800ff0edb82 */ /* 0x000f220000000a00 */
[----:B--2---:R-:W2:Y:S02]  /*03d0*/  MUFU.RCP R0, R0 ;  /* 0x0000000000007308 */ /* 0x004ea40000001000 */
[----:B--2---:R-:W-:-:S06]  /*03e0*/  IADD3 R2, R0, 0xffffffe, RZ ;  /* 0x0ffffffe00027810 */ /* 0x004fcc0007ffe0ff */
[----:B------:R2:W5:Y:S02]  /*03f0*/  F2I.FTZ.U32.TRUNC.NTZ R3, R2 ;  /* 0x0000000200037305 */ /* 0x000564000021f000 */
[----:B--2---:R-:W-:Y:S01]  /*0400*/  HFMA2.MMA R2, -RZ, RZ, 0, 0 ;  /* 0x00000000ff027435 */ /* 0x004fe200000001ff */
[----:B-----5:R-:W-:-:S05]  /*0410*/  IADD3 R4, RZ, -R3, RZ ;  /* 0x80000003ff047210 */ /* 0x020fca0007ffe0ff */
[----:B------:R-:W-:Y:S01]  /*0420*/  IMAD R7, R4, R5, RZ ;  /* 0x0000000504077224 */ /* 0x000fe200078e02ff */
[----:B------:R-:W-:-:S03]  /*0430*/  IABS R4, UR6 ;  /* 0x0000000600047c13 */ /* 0x000fc60008000000 */
[----:B------:R-:W-:-:S06]  /*0440*/  IMAD.HI.U32 R3, R3, R7, R2 ;  /* 0x0000000703037227 */ /* 0x000fcc00078e0002 */
        /* <DEDUP_REMOVED lines=9> */
[----:B------:R-:W-:-:S07]  /*04e0*/  ISETP.GE.AND P3, PT, R0, RZ, PT ;  /* 0x000000ff0000720c */ /* 0x000fce0003f66270 */
[----:B------:R-:W-:-:S04]  /*04f0*/  @P1 IADD3 R3, R3, 0x1, RZ ;  /* 0x0000000103031810 */ /* 0x000fc80007ffe0ff */
[----:B------:R-:W-:Y:S02]  /*0500*/  MOV R5, R3 ;  /* 0x0000000300057202 */ /* 0x000fe40000000f00 */
[----:B------:R-:W-:Y:S02]  /*0510*/  SHF.R.S32.HI R3, RZ, 0x1f, R37 ;  /* 0x0000001fff037819 */ /* 0x000fe40000011425 */
[----:B------:R-:W-:Y:S02]  /*0520*/  @!P3 IADD3 R5, -R5, RZ, RZ ;  /* 0x000000ff0505b210 */ /* 0x000fe40007ffe1ff */
[----:B------:R-:W-:Y:S02]  /*0530*/  @!P2 LOP3.LUT R5, RZ, R9, RZ, 0x33, !PT ;  /* 0x00000009ff05a212 */ /* 0x000fe400078e33ff */
[----:B------:R-:W-:Y:S02]  /*0540*/  ISETP.GE.U32.AND P3, PT, R33, UR16, PT ;  /* 0x0000001021007c0c */ /* 0x000fe4000bf66070 */
[----:B------:R-:W-:-:S02]  /*0550*/  IADD3 R24, -R5, RZ, RZ ;  /* 0x000000ff05187210 */ /* 0x000fc40007ffe1ff */
[----:B------:R-:W-:Y:S02]  /*0560*/  SHF.R.S32.HI R0, RZ, 0x1f, R5 ;  /* 0x0000001fff007819 */ /* 0x000fe40000011405 */
[----:B------:R-:W-:Y:S01]  /*0570*/  ISETP.GE.AND.EX P3, PT, R27, UR17, PT, P3 ;  /* 0x000000111b007c0c */ /* 0x000fe2000bf66330 */
[----:B------:R-:W-:Y:S01]  /*0580*/  IMAD R24, R9, R24, UR6 ;  /* 0x0000000609187e24 */ /* 0x000fe2000f8e0218 */
[----:B------:R-:W-:Y:S01]  /*0590*/  ISETP.GE.U32.AND P2, PT, R32, UR16, PT ;  /* 0x0000001020007c0c */ /* 0x000fe2000bf46070 */
[----:B------:R-:W2:Y:S01]  /*05a0*/  @P0 LDC.64 R8, c[0x0][0x270] ;  /* 0x00009c00ff080b82 */ /* 0x000ea20000000a00 */
[----:B------:R-:W-:Y:S01]  /*05b0*/  IMAD R0, R0, UR14, RZ ;  /* 0x0000000e00007c24 */ /* 0x000fe2000f8e02ff */
[----:B------:R-:W-:Y:S01]  /*05c0*/  ISETP.GT.U32.OR P3, PT, R38, 0x2ff, P3 ;  /* 0x000002ff2600780c */ /* 0x000fe20001f64470 */
[----:B------:R-:W-:Y:S01]  /*05d0*/  IMAD R24, R24, 0x60, RZ ;  /* 0x0000006018187824 */ /* 0x000fe200078e02ff */
[----:B------:R-:W-:Y:S01]  /*05e0*/  ISETP.GE.AND.EX P2, PT, R25, UR17, PT, P2 ;  /* 0x0000001119007c0c */ /* 0x000fe2000bf46320 */
[----:B------:R-:W-:-:S03]  /*05f0*/  IMAD R13, R5, UR15, R0 ;  /* 0x0000000f050d7c24 */ /* 0x000fc6000f8e0200 */
[----:B------:R-:W-:Y:S02]  /*0600*/  IADD3 R2, P1, R37, R24, RZ ;  /* 0x0000001825027210 */ /* 0x000fe40007f3e0ff */
[----:B------:R-:W-:Y:S02]  /*0610*/  ISETP.GT.U32.OR P2, PT, R38, 0x2ff, P2 ;  /* 0x000002ff2600780c */ /* 0x000fe40001744470 */
[----:B------:R-:W-:-:S03]  /*0620*/  LEA.HI.X.SX32 R3, R24, R3, 0x1, P1 ;  /* 0x0000000318037211 */ /* 0x000fc600008f0eff */
[----:B------:R-:W5:Y:S01]  /*0630*/  @!P3 LDC.64 R10, c[0x0][0x270] ;  /* 0x00009c00ff0abb82 */ /* 0x000f620000000a00 */
[----:B------:R-:W-:-:S05]  /*0640*/  IMAD.WIDE.U32 R2, R5, UR14, R2 ;  /* 0x0000000e05027c25 */ /* 0x000fca000f8e0002 */
[----:B------:R-:W-:Y:S02]  /*0650*/  IADD3 R13, R3, R13, RZ ;  /* 0x0000000d030d7210 */ /* 0x000fe40007ffe0ff */
[----:B------:R-:W3:Y:S01]  /*0660*/  @!P5 LDC.64 R4, c[0x0][0x270] ;  /* 0x00009c00ff04db82 */ /* 0x000ee20000000a00 */
[----:B------:R-:W-:Y:S01]  /*0670*/  @P0 MOV R12, R2 ;  /* 0x00000002000c0202 */ /* 0x000fe20000000f00 */
[----:B--2---:R-:W-:Y:S01]  /*0680*/  @P0 IMAD R0, R39, R8, RZ ;  /* 0x0000000827000224 */ /* 0x004fe200078e02ff */
[----:B------:R-:W-:Y:S02]  /*0690*/  @!P5 MOV R20, R2 ;  /* 0x000000020014d202 */ /* 0x000fe40000000f00 */
[----:B------:R-:W-:Y:S01]  /*06a0*/  @!P5 MOV R21, R13 ;  /* 0x0000000d0015d202 */ /* 0x000fe20000000f00 */
[----:B------:R-:W-:-:S04]  /*06b0*/  @P0 IMAD.WIDE.U32 R6, R41, R8, R12 ;  /* 0x0000000829060225 */ /* 0x000fc800078e000c */
[----:B------:R-:W-:Y:S01]  /*06c0*/  @P0 IMAD R9, R41, R9, R0 ;  /* 0x0000000929090224 */ /* 0x000fe200078e0200 */
[----:B-1----:R-:W-:Y:S01]  /*06d0*/  @P0 LEA R8, P1, R6, R18, 0x1 ;  /* 0x0000001206080211 */ /* 0x002fe200078208ff */
[----:B0-----:R-:W-:-:S03]  /*06e0*/  @!P4 IMAD R18, R31, R42, RZ ;  /* 0x0000002a1f12c224 */ /* 0x001fc600078e02ff */
[----:B------:R-:W-:Y:S01]  /*06f0*/  @P0 IADD3 R0, R7, R9, RZ ;  /* 0x0000000907000210 */ /* 0x000fe20007ffe0ff */
[----:B------:R-:W-:Y:S01]  /*0700*/  @!P4 IMAD R43, R35, R43, R18 ;  /* 0x0000002b232bc224 */ /* 0x000fe200078e0212 */
[----:B------:R-:W-:Y:S02]  /*0710*/  @!P4 MOV R18, R2 ;  /* 0x000000020012c202 */ /* 0x000fe40000000f00 */
[----:B------:R-:W-:Y:S02]  /*0720*/  @P0 LEA.HI.X R9, R6, R19, R0, 0x1, P1 ;  /* 0x0000001306090211 */ /* 0x000fe400008f0c00 */
[----:B------:R-:W-:Y:S01]  /*0730*/  @!P4 MOV R19, R13 ;  /* 0x0000000d0013c202 */ /* 0x000fe20000000f00 */
[----:B------:R-:W0:Y:S01]  /*0740*/  @!P3 LDC.64 R6, c[0x0][0x220] ;  /* 0x00008800ff06bb82 */ /* 0x000e220000000a00 */
[----:B------:R-:W-:Y:S01]  /*0750*/  ISETP.GE.U32.AND P1, PT, R30, UR16, PT ;  /* 0x000000101e007c0c */ /* 0x000fe2000bf26070 */
[----:B---3--:R-:W-:Y:S02]  /*0760*/  @!P5 IMAD R0, R29, R4, RZ ;  /* 0x000000041d00d224 */ /* 0x008fe400078e02ff */
[----:B------:R-:W-:Y:S01]  /*0770*/  @!P4 IMAD.WIDE.U32 R18, R35, R42, R18 ;  /* 0x0000002a2312c225 */ /* 0x000fe200078e0012 */
[----:B------:R-:W-:-:S03]  /*0780*/  ISETP.GE.AND.EX P1, PT, R23, UR17, PT, P1 ;  /* 0x0000001117007c0c */ /* 0x000fc6000bf26310 */
[C---:B------:R-:W-:Y:S01]  /*0790*/  @!P5 IMAD R45, R34.reuse, R5, R0 ;  /* 0x00000005222dd224 */ /* 0x040fe200078e0200 */
[----:B------:R-:W-:Y:S01]  /*07a0*/  @!P4 IADD3 R0, R19, R43, RZ ;  /* 0x0000002b1300c210 */ /* 0x000fe20007ffe0ff */
[----:B------:R-:W-:Y:S01]  /*07b0*/  @!P5 IMAD.WIDE.U32 R20, R34, R4, R20 ;  /* 0x000000042214d225 */ /* 0x000fe200078e0014 */
[----:B------:R-:W-:Y:S01]  /*07c0*/  @!P4 LEA R42, P6, R18, R16, 0x1 ;  /* 0x00000010122ac211 */ /* 0x000fe200078c08ff */
[----:B------:R-:W1:Y:S01]  /*07d0*/  @!P2 LDC.64 R4, c[0x0][0x270] ;  /* 0x00009c00ff04ab82 */ /* 0x000e620000000a00 */
[----:B------:R-:W-:Y:S01]  /*07e0*/  ISETP.GT.U32.OR P1, PT, R38, 0x2ff, P1 ;  /* 0x000002ff2600780c */ /* 0x000fe20000f24470 */
[----:B-----5:R-:W-:Y:S01]  /*07f0*/  @!P3 IMAD R16, R27, R10, RZ ;  /* 0x0000000a1b10b224 */ /* 0x020fe200078e02ff */
[----:B------:R-:W-:Y:S02]  /*0800*/  @!P4 LEA.HI.X R43, R18, R17, R0, 0x1, P6 ;  /* 0x00000011122bc211 */ /* 0x000fe400030f0c00 */
[----:B------:R-:W-:Y:S02]  /*0810*/  @!P5 IADD3 R0, R21, R45, RZ ;  /* 0x0000002d1500d210 */ /* 0x000fe40007ffe0ff */
[----:B----4-:R-:W-:Y:S01]  /*0820*/  @!P5 LEA R18, P6, R20, R14, 0x1 ;  /* 0x0000000e1412d211 */ /* 0x010fe200078c08ff */
[----:B------:R2:W3:Y:S01]  /*0830*/  @!P4 LDG.E R22, desc[UR10][R42.64] ;  /* 0x0000000a2a16c981 */ /* 0x0004e2000c1e1900 */
[----:B------:R-:W-:Y:S01]  /*0840*/  @!P3 IMAD R45, R33, R11, R16 ;  /* 0x0000000b212db224 */ /* 0x000fe200078e0210 */
[----:B------:R-:W-:-:S02]  /*0850*/  @!P3 MOV R16, R2 ;  /* 0x000000020010b202 */ /* 0x000fc40000000f00 */
[----:B------:R-:W-:Y:S02]  /*0860*/  @!P5 LEA.HI.X R19, R20, R15, R0, 0x1, P6 ;  /* 0x0000000f1413d211 */ /* 0x000fe400030f0c00 */
[----:B------:R-:W4:Y:S01]  /*0870*/  @!P2 LDC.64 R14, c[0x0][0x220] ;  /* 0x00008800ff0eab82 */ /* 0x000f220000000a00 */
[----:B------:R-:W-:Y:S02]  /*0880*/  @!P3 MOV R17, R13 ;  /* 0x0000000d0011b202 */ /* 0x000fe40000000f00 */
[----:B------:R-:W-:Y:S01]  /*0890*/  MOV R20, RZ ;  /* 0x000000ff00147202 */ /* 0x000fe20000000f00 */
[----:B------:R-:W-:Y:S01]  /*08a0*/  @!P3 IMAD.WIDE.U32 R10, R33, R10, R16 ;  /* 0x0000000a210ab225 */ /* 0x000fe200078e0010 */
[----:B------:R-:W-:-:S03]  /*08b0*/  SHF.R.S32.HI R21, RZ, 0x1f, R28 ;  /* 0x0000001fff157819 */ /* 0x000fc6000001141c */
[----:B------:R-:W5:Y:S01]  /*08c0*/  @!P1 LDC.64 R16, c[0x0][0x270] ;  /* 0x00009c00ff109b82 */ /* 0x000f620000000a00 */
[----:B------:R-:W-:Y:S01]  /*08d0*/  ISETP.GE.U32.AND P4, PT, R28, UR16, PT ;  /* 0x000000101c007c0c */ /* 0x000fe2000bf86070 */
[----:B------:R0:W3:Y:S01]  /*08e0*/  @!P5 LDG.E R20, desc[UR10][R18.64] ;  /* 0x0000000a1214d981 */ /* 0x0000e2000c1e1900 */
[----:B------:R-:W-:Y:S01]  /*08f0*/  @!P3 IADD3 R0, R11, R45, RZ ;  /* 0x0000002d0b00b210 */ /* 0x000fe20007ffe0ff */
[----:B-1----:R-:W-:Y:S01]  /*0900*/  @!P2 IMAD R11, R25, R4, RZ ;  /* 0x00000004190ba224 */ /* 0x002fe200078e02ff */
[----:B--2---:R-:W-:Y:S02]  /*0910*/  @!P2 MOV R42, R2 ;  /* 0x00000002002aa202 */ /* 0x004fe40000000f00 */
[----:B------:R-:W-:Y:S01]  /*0920*/  @!P2 MOV R43, R13 ;  /* 0x0000000d002ba202 */ /* 0x000fe20000000f00 */
[----:B------:R-:W-:Y:S01]  /*0930*/  @!P2 IMAD R11, R32, R5, R11 ;  /* 0x00000005200ba224 */ /* 0x000fe200078e020b */
[----:B------:R-:W-:Y:S02]  /*0940*/  ISETP.GE.AND.EX P4, PT, R21, UR17, PT, P4 ;  /* 0x0000001115007c0c */ /* 0x000fe4000bf86340 */
[----:B0-----:R-:W-:Y:S01]  /*0950*/  @!P3 LEA R6, P5, R10, R6, 0x1 ;  /* 0x000000060a06b211 */ /* 0x001fe200078a08ff */
[----:B------:R-:W-:Y:S01]  /*0960*/  @!P2 IMAD.WIDE.U32 R42, R32, R4, R42 ;  /* 0x00000004202aa225 */ /* 0x000fe200078e002a */
[----:B------:R-:W-:Y:S01]  /*0970*/  ISETP.GT.U32.OR P4, PT, R38, 0x2ff, P4 ;  /* 0x000002ff2600780c */ /* 0x000fe20002784470 */
[----:B------:R-:W0:Y:S01]  /*0980*/  @!P1 LDC.64 R4, c[0x0][0x220] ;  /* 0x00008800ff049b82 */ /* 0x000e220000000a00 */
[----:B------:R-:W-:Y:S01]  /*0990*/  @!P3 LEA.HI.X R7, R10, R7, R0, 0x1, P5 ;  /* 0x000000070a07b211 */ /* 0x000fe200028f0c00 */
[----:B------:R-:W-:Y:S01]  /*09a0*/  HFMA2.MMA R18, -RZ, RZ, 0, 0 ;  /* 0x00000000ff127435 */ /* 0x000fe200000001ff */
[----:B------:R-:W-:-:S02]  /*09b0*/  @!P2 IADD3 R0, R43, R11, RZ ;  /* 0x0000000b2b00a210 */ /* 0x000fc40007ffe0ff */
[C---:B----4-:R-:W-:Y:S02]  /*09c0*/  @!P2 LEA R10, P5, R42.reuse, R14, 0x1 ;  /* 0x0000000e2a0aa211 */ /* 0x050fe400078a08ff */
[----:B------:R-:W-:Y:S02]  /*09d0*/  SHF.R.S32.HI R19, RZ, 0x1f, R26 ;  /* 0x0000001fff137819 */ /* 0x000fe4000001141a */
[----:B------:R-:W-:Y:S01]  /*09e0*/  @!P2 LEA.HI.X R11, R42, R15, R0, 0x1, P5 ;  /* 0x0000000f2a0ba211 */ /* 0x000fe200028f0c00 */
[----:B-----5:R-:W-:Y:S01]  /*09f0*/  @!P1 IMAD R0, R23, R16, RZ ;  /* 0x0000001017009224 */ /* 0x020fe200078e02ff */
[----:B------:R-:W-:Y:S01]  /*0a00*/  ISETP.GE.U32.AND P5, PT, R26, UR16, PT ;  /* 0x000000101a007c0c */ /* 0x000fe2000bfa6070 */
[----:B------:R-:W1:Y:S01]  /*0a10*/  @!P4 LDC.64 R14, c[0x0][0x270] ;  /* 0x00009c00ff0ecb82 */ /* 0x000e620000000a00 */
[----:B------:R-:W-:Y:S01]  /*0a20*/  @!P1 MOV R42, R2 ;  /* 0x00000002002a9202 */ /* 0x000fe20000000f00 */
[----:B------:R-:W-:Y:S01]  /*0a30*/  @!P1 IMAD R45, R30, R17, R0 ;  /* 0x000000111e2d9224 */ /* 0x000fe200078e0200 */
[----:B------:R-:W-:Y:S01]  /*0a40*/  ISETP.GE.AND.EX P5, PT, R19, UR17, PT, P5 ;  /* 0x0000001113007c0c */ /* 0x000fe2000bfa6350 */
[----:B------:R-:W2:Y:S01]  /*0a50*/  @P0 LDG.E R18, desc[UR10][R8.64] ;  /* 0x0000000a08120981 */ /* 0x000ea2000c1e1900 */
[----:B------:R-:W-:-:S02]  /*0a60*/  @!P1 MOV R43, R13 ;  /* 0x0000000d002b9202 */ /* 0x000fc40000000f00 */
[----:B------:R-:W-:Y:S01]  /*0a70*/  ISETP.GT.U32.OR P5, PT, R38, 0x2ff, P5 ;  /* 0x000002ff2600780c */ /* 0x000fe20002fa4470 */
[----:B------:R-:W4:Y:S01]  /*0a80*/  @!P4 LDC.64 R46, c[0x0][0x220] ;  /* 0x00008800ff2ecb82 */ /* 0x000f220000000a00 */
[----:B------:R-:W-:-:S05]  /*0a90*/  @!P1 IMAD.WIDE.U32 R16, R30, R16, R42 ;  /* 0x000000101e109225 */ /* 0x000fca00078e002a */
[----:B------:R-:W-:Y:S02]  /*0aa0*/  @!P1 IADD3 R0, R17, R45, RZ ;  /* 0x0000002d11009210 */ /* 0x000fe40007ffe0ff */
[----:B0-----:R-:W-:-:S04]  /*0ab0*/  @!P1 LEA R4, P6, R16, R4, 0x1 ;  /* 0x0000000410049211 */ /* 0x001fc800078c08ff */
[----:B------:R-:W0:Y:S01]  /*0ac0*/  @!P5 LDC.64 R42, c[0x0][0x270] ;  /* 0x00009c00ff2adb82 */ /* 0x000e220000000a00 */
[----:B------:R-:W-:Y:S02]  /*0ad0*/  @!P1 LEA.HI.X R5, R16, R5, R0, 0x1, P6 ;  /* 0x0000000510059211 */ /* 0x000fe400030f0c00 */
[----:B------:R-:W-:Y:S01]  /*0ae0*/  CS2R R16, SRZ ;  /* 0x0000000000107805 */ /* 0x000fe2000001ff00 */
[----:B-1----:R-:W-:-:S05]  /*0af0*/  @!P4 IMAD R0, R21, R14, RZ ;  /* 0x0000000e1500c224 */ /* 0x002fca00078e02ff */
[----:B------:R1:W5:Y:S01]  /*0b00*/  @!P3 LDG.E R17, desc[UR10][R6.64] ;  /* 0x0000000a0611b981 */ /* 0x000362000c1e1900 */
[----:B------:R-:W0:Y:S01]  /*0b10*/  @!P5 LDC.64 R44, c[0x0][0x220] ;  /* 0x00008800ff2cdb82 */ /* 0x000e220000000a00 */
[----:B------:R-:W-:Y:S02]  /*0b20*/  @!P4 IMAD R49, R28, R15, R0 ;  /* 0x0000000f1c31c224 */ /* 0x000fe400078e0200 */
[----:B------:R3:W5:Y:S01]  /*0b30*/  @!P2 LDG.E R16, desc[UR10][R10.64] ;  /* 0x0000000a0a10a981 */ /* 0x000762000c1e1900 */
[----:B-1----:R-:W-:Y:S02]  /*0b40*/  @!P4 MOV R6, R2 ;  /* 0x000000020006c202 */ /* 0x002fe40000000f00 */
[----:B------:R-:W-:-:S03]  /*0b50*/  @!P4 MOV R7, R13 ;  /* 0x0000000d0007c202 */ /* 0x000fc60000000f00 */
[----:B------:R-:W-:-:S05]  /*0b60*/  @!P4 IMAD.WIDE.U32 R14, R28, R14, R6 ;  /* 0x0000000e1c0ec225 */ /* 0x000fca00078e0006 */
[----:B------:R-:W-:Y:S02]  /*0b70*/  @!P4 IADD3 R0, R15, R49, RZ ;  /* 0x000000310f00c210 */ /* 0x000fe40007ffe0ff */
[C---:B----4-:R-:W-:Y:S02]  /*0b80*/  @!P4 LEA R8, P2, R14.reuse, R46, 0x1 ;  /* 0x0000002e0e08c211 */ /* 0x050fe400078408ff */
[----:B------:R-:W-:Y:S02]  /*0b90*/  @!P5 MOV R6, R2 ;  /* 0x000000020006d202 */ /* 0x000fe40000000f00 */
[----:B------:R-:W-:Y:S01]  /*0ba0*/  @!P4 LEA.HI.X R9, R14, R47, R0, 0x1, P2 ;  /* 0x0000002f0e09c211 */ /* 0x000fe200010f0c00 */
[----:B0-----:R-:W-:Y:S01]  /*0bb0*/  @!P5 IMAD R0, R19, R42, RZ ;  /* 0x0000002a1300d224 */ /* 0x001fe200078e02ff */
[----:B------:R-:W-:Y:S02]  /*0bc0*/  @!P5 MOV R7, R13 ;  /* 0x0000000d0007d202 */ /* 0x000fe40000000f00 */
[----:B------:R-:W-:Y:S01]  /*0bd0*/  CS2R R14, SRZ ;  /* 0x00000000000e7805 */ /* 0x000fe2000001ff00 */
[----:B------:R-:W-:-:S02]  /*0be0*/  @!P5 IMAD R47, R26, R43, R0 ;  /* 0x0000002b1a2fd224 */ /* 0x000fc400078e0200 */
[----:B------:R-:W-:-:S03]  /*0bf0*/  @!P5 IMAD.WIDE.U32 R42, R26, R42, R6 ;  /* 0x0000002a1a2ad225 */ /* 0x000fc600078e0006 */
[----:B------:R0:W4:Y:S02]  /*0c00*/  @!P1 LDG.E R15, desc[UR10][R4.64] ;  /* 0x0000000a040f9981 */ /* 0x000124000c1e1900 */
[----:B------:R-:W-:Y:S02]  /*0c10*/  @!P5 IADD3 R0, R43, R47, RZ ;  /* 0x0000002f2b00d210 */ /* 0x000fe40007ffe0ff */
[----:B------:R1:W4:Y:S01]  /*0c20*/  @!P4 LDG.E R14, desc[UR10][R8.64] ;  /* 0x0000000a080ec981 */ /* 0x000322000c1e1900 */
[----:B------:R-:W-:-:S04]  /*0c30*/  @!P5 LEA R44, P1, R42, R44, 0x1 ;  /* 0x0000002c2a2cd211 */ /* 0x000fc800078208ff */
[----:B------:R-:W-:Y:S01]  /*0c40*/  @!P5 LEA.HI.X R45, R42, R45, R0, 0x1, P1 ;  /* 0x0000002d2a2dd211 */ /* 0x000fe200008f0c00 */
[----:B------:R-:W-:-:S10]  /*0c50*/  HFMA2.MMA R0, -RZ, RZ, 0, 0 ;  /* 0x00000000ff007435 */ /* 0x000fd400000001ff */
[----:B------:R-:W4:Y:S01]  /*0c60*/  @!P5 LDG.E R0, desc[UR10][R44.64] ;  /* 0x0000000a2c00d981 */ /* 0x000f22000c1e1900 */
[----:B------:R-:W-:Y:S01]  /*0c70*/  ISETP.GT.AND P1, PT, R40, 0x1e, PT ;  /* 0x0000001e2800780c */ /* 0x000fe20003f24270 */
[--C-:B---3--:R-:W-:Y:S02]  /*0c80*/  HADD2.F32 R11, -RZ, R22.reuse.H1_H1 ;  /* 0x30000016ff0b7230 */ /* 0x108fe40000004100 */
[----:B0-----:R-:W-:-:S03]  /*0c90*/  HADD2.F32 R4, -RZ, R22.H0_H0 ;  /* 0x20000016ff047230 */ /* 0x001fc60000004100 */
[----:B-1----:R-:W-:Y:S01]  /*0ca0*/  FMUL.FTZ R9, R11, R11 ;  /* 0x0000000b0b097220 */ /* 0x002fe20000410000 */
[--C-:B------:R-:W-:Y:S02]  /*0cb0*/  HADD2.F32 R43, -RZ, R20.reuse.H1_H1 ;  /* 0x30000014ff2b7230 */ /* 0x100fe40000004100 */
[----:B------:R-:W-:Y:S02]  /*0cc0*/  HADD2.F32 R8, -RZ, R20.H0_H0 ;  /* 0x20000014ff087230 */ /* 0x000fe40000004100 */
[--C-:B--2---:R-:W-:Y:S02]  /*0cd0*/  HADD2.F32 R7, -RZ, R18.reuse.H1_H1 ;  /* 0x30000012ff077230 */ /* 0x104fe40000004100 */
[----:B------:R-:W-:-:S03]  /*0ce0*/  HADD2.F32 R6, -RZ, R18.H0_H0 ;  /* 0x20000012ff067230 */ /* 0x000fc60000004100 */
[----:B------:R-:W-:Y:S02]  /*0cf0*/  FMUL.FTZ R5, R7, R7 ;  /* 0x0000000707057220 */ /* 0x000fe40000410000 */
[C---:B------:R-:W-:Y:S02]  /*0d00*/  FADD.FTZ R7, R6.reuse, R7 ;  /* 0x0000000706077221 */ /* 0x040fe40000010000 */
[----:B------:R-:W-:Y:S01]  /*0d10*/  FFMA.FTZ R5, R6, R6, R5 ;  /* 0x0000000606057223 */ /* 0x000fe20000010005 */
[C---:B------:R-:W-:Y:S01]  /*0d20*/  FADD.FTZ R6, R4.reuse, R11 ;  /* 0x0000000b04067221 */ /* 0x040fe20000010000 */
[----:B------:R-:W-:Y:S01]  /*0d30*/  FADD.FTZ R7, RZ, R7 ;  /* 0x00000007ff077221 */ /* 0x000fe20000010000 */
[----:B------:R-:W-:Y:S01]  /*0d40*/  FFMA.FTZ R4, R4, R4, R9 ;  /* 0x0000000404047223 */ /* 0x000fe20000010009 */
[----:B------:R-:W-:Y:S02]  /*0d50*/  FADD.FTZ R5, RZ, R5 ;  /* 0x00000005ff057221 */ /* 0x000fe40000010000 */
[----:B------:R-:W-:Y:S01]  /*0d60*/  FADD.FTZ R6, R7, R6 ;  /* 0x0000000607067221 */ /* 0x000fe20000010000 */
[----:B------:R-:W-:Y:S01]  /*0d70*/  FMUL.FTZ R7, R43, R43 ;  /* 0x0000002b2b077220 */ /* 0x000fe20000410000 */
[----:B------:R-:W-:Y:S01]  /*0d80*/  FADD.FTZ R4, R5, R4 ;  /* 0x0000000405047221 */ /* 0x000fe20000010000 */
[----:B------:R-:W-:-:S02]  /*0d90*/  FADD.FTZ R43, R8, R43 ;  /* 0x0000002b082b7221 */ /* 0x000fc40000010000 */
[----:B------:R-:W-:Y:S01]  /*0da0*/  FFMA.FTZ R7, R8, R8, R7 ;  /* 0x0000000808077223 */ /* 0x000fe20000010007 */
[--C-:B-----5:R-:W-:Y:S02]  /*0db0*/  HADD2.F32 R8, -RZ, R17.reuse.H1_H1 ;  /* 0x30000011ff087230 */ /* 0x120fe40000004100 */
[----:B------:R-:W-:Y:S02]  /*0dc0*/  HADD2.F32 R5, -RZ, R17.H0_H0 ;  /* 0x20000011ff057230 */ /* 0x000fe40000004100 */
[----:B------:R-:W-:Y:S01]  /*0dd0*/  FADD.FTZ R4, R4, R7 ;  /* 0x0000000704047221 */ /* 0x000fe20000010000 */
[----:B------:R-:W-:Y:S01]  /*0de0*/  FADD.FTZ R6, R6, R43 ;  /* 0x0000002b06067221 */ /* 0x000fe20000010000 */
[--C-:B------:R-:W-:Y:S02]  /*0df0*/  HADD2.F32 R9, -RZ, R16.reuse.H1_H1 ;  /* 0x30000010ff097230 */ /* 0x100fe40000004100 */
[----:B------:R-:W-:Y:S01]  /*0e00*/  FMUL.FTZ R10, R8, R8 ;  /* 0x00000008080a7220 */ /* 0x000fe20000410000 */
[----:B------:R-:W-:Y:S01]  /*0e10*/  FADD.FTZ R7, R5, R8 ;  /* 0x0000000805077221 */ /* 0x000fe20000010000 */
[----:B------:R-:W-:-:S02]  /*0e20*/  HADD2.F32 R8, -RZ, R16.H0_H0 ;  /* 0x20000010ff087230 */ /* 0x000fc40000004100 */
[----:B------:R-:W-:Y:S01]  /*0e30*/  FFMA.FTZ R5, R5, R5, R10 ;  /* 0x0000000505057223 */ /* 0x000fe2000001000a */
[----:B------:R-:W-:Y:S01]  /*0e40*/  FADD.FTZ R6, R6, R7 ;  /* 0x0000000706067221 */ /* 0x000fe20000010000 */
[----:B------:R-:W-:Y:S01]  /*0e50*/  FMUL.FTZ R7, R9, R9 ;  /* 0x0000000909077220 */ /* 0x000fe20000410000 */
[----:B------:R-:W-:Y:S01]  /*0e60*/  FADD.FTZ R9, R8, R9 ;  /* 0x0000000908097221 */ /* 0x000fe20000010000 */
[----:B------:R-:W-:Y:S02]  /*0e70*/  FADD.FTZ R4, R4, R5 ;  /* 0x0000000504047221 */ /* 0x000fe40000010000 */
[----:B------:R-:W-:Y:S01]  /*0e80*/  FFMA.FTZ R7, R8, R8, R7 ;  /* 0x0000000808077223 */ /* 0x000fe20000010007 */
[----:B------:R-:W-:-:S03]  /*0e90*/  FADD.FTZ R6, R6, R9 ;  /* 0x0000000906067221 */ /* 0x000fc60000010000 */
[----:B------:R-:W-:Y:S01]  /*0ea0*/  FADD.FTZ R4, R4, R7 ;  /* 0x0000000704047221 */ /* 0x000fe20000010000 */
[--C-:B----4-:R-:W-:Y:S02]  /*0eb0*/  HADD2.F32 R8, -RZ, R15.reuse.H1_H1 ;  /* 0x3000000fff087230 */ /* 0x110fe40000004100 */
[----:B------:R-:W-:Y:S02]  /*0ec0*/  HADD2.F32 R5, -RZ, R15.H0_H0 ;  /* 0x2000000fff057230 */ /* 0x000fe40000004100 */
[--C-:B------:R-:W-:Y:S02]  /*0ed0*/  HADD2.F32 R9, -RZ, R14.reuse.H1_H1 ;  /* 0x3000000eff097230 */ /* 0x100fe40000004100 */
[----:B------:R-:W-:Y:S01]  /*0ee0*/  FMUL.FTZ R10, R8, R8 ;  /* 0x00000008080a7220 */ /* 0x000fe20000410000 */
[C---:B------:R-:W-:Y:S01]  /*0ef0*/  FADD.FTZ R7, R5.reuse, R8 ;  /* 0x0000000805077221 */ /* 0x040fe20000010000 */
[----:B------:R-:W-:Y:S02]  /*0f00*/  HADD2.F32 R8, -RZ, R14.H0_H0 ;  /* 0x2000000eff087230 */ /* 0x000fe40000004100 */
[----:B------:R-:W-:Y:S01]  /*0f10*/  FFMA.FTZ R5, R5, R5, R10 ;  /* 0x0000000505057223 */ /* 0x000fe2000001000a */
[----:B------:R-:W-:Y:S01]  /*0f20*/  FADD.FTZ R6, R6, R7 ;  /* 0x0000000706067221 */ /* 0x000fe20000010000 */
[----:B------:R-:W-:-:S02]  /*0f30*/  FMUL.FTZ R7, R9, R9 ;  /* 0x0000000909077220 */ /* 0x000fc40000410000 */
[----:B------:R-:W-:Y:S01]  /*0f40*/  FADD.FTZ R4, R4, R5 ;  /* 0x0000000504047221 */ /* 0x000fe20000010000 */
[C---:B------:R-:W-:Y:S01]  /*0f50*/  FADD.FTZ R9, R8.reuse, R9 ;  /* 0x0000000908097221 */ /* 0x040fe20000010000 */
[----:B------:R-:W-:Y:S01]  /*0f60*/  FFMA.FTZ R7, R8, R8, R7 ;  /* 0x0000000808077223 */ /* 0x000fe20000010007 */
[--C-:B------:R-:W-:Y:S02]  /*0f70*/  HADD2.F32 R10, -RZ, R0.reuse.H1_H1 ;  /* 0x30000000ff0a7230 */ /* 0x100fe40000004100 */
[----:B------:R-:W-:Y:S02]  /*0f80*/  HADD2.F32 R5, -RZ, R0.H0_H0 ;  /* 0x20000000ff057230 */ /* 0x000fe40000004100 */
[----:B------:R-:W-:Y:S01]  /*0f90*/  FADD.FTZ R4, R4, R7 ;  /* 0x0000000704047221 */ /* 0x000fe20000010000 */
[----:B------:R-:W-:Y:S01]  /*0fa0*/  FMUL.FTZ R8, R10, R10 ;  /* 0x0000000a0a087220 */ /* 0x000fe20000410000 */
[----:B------:R-:W-:Y:S01]  /*0fb0*/  FADD.FTZ R6, R6, R9 ;  /* 0x0000000906067221 */ /* 0x000fe20000010000 */
[----:B------:R-:W-:-:S02]  /*0fc0*/  FADD.FTZ R7, R5, R10 ;  /* 0x0000000a05077221 */ /* 0x000fc40000010000 */
        /* <DEDUP_REMOVED lines=39> */
[----:B------:R-:W2:Y:S01]  /*1240*/  LDS.128 R4, [UR7+0x30] ;  /* 0x00003007ff047984 */ /* 0x000ea20008000c00 */
        /* <DEDUP_REMOVED lines=56> */
.L_x_3793:
[----:B------:R-:W-:Y:S05]  /*15d0*/  BSYNC B0 ;  /* 0x0000000000007941 */ /* 0x000fea0003800000 */
.L_x_3792:
[----:B------:R-:W1:Y:S02]  /*15e0*/  LDC R8, c[0x0][0xc] ;  /* 0x00000300ff087b82 */ /* 0x000e640000000800 */
[----:B-1----:R-:W-:-:S13]  /*15f0*/  ISETP.GE.U32.AND P1, PT, R8, 0x2, PT ;  /* 0x000000020800780c */ /* 0x002fda0003f26070 */
[----:B------:R-:W-:Y:S05]  /*1600*/  @!P1 BRA `(.L_x_3794) ;  /* 0x0000000800989947 */ /* 0x000fea0003800000 */
[----:B------:R-:W-:Y:S05]  /*1610*/  @P3 BRA `(.L_x_3795) ;  /* 0x0000000000843947 */ /* 0x000fea0003800000 */
[----:B------:R-:W1:Y:S01]  /*1620*/  LDC R44, c[0x0][0x10] ;  /* 0x00000400ff2c7b82 */ /* 0x000e620000000800 */
[----:B------:R-:W2:Y:S01]  /*1630*/  S2R R45, SR_CTAID.Y ;  /* 0x00000000002d7919 */ /* 0x000ea20000002600 */
[----:B------:R-:W-:Y:S02]  /*1640*/  ULOP3.LUT UR8, UR4, 0x1, URZ, 0xc0, !UPT ;  /* 0x0000000104087892 */ /* 0x000fe4000f8ec03f */
[----:B------:R-:W-:Y:S01]  /*1650*/  ULOP3.LUT UP0, URZ, UR4, 0x2, URZ, 0xc0, !UPT ;  /* 0x00000002043f7892 */ /* 0x000fe2000f80c03f */
[----:B------:R-:W-:-:S03]  /*1660*/  UMOV UR7, 0x1 ;  /* 0x0000000100077882 */ /* 0x000fc60000000000 */
[----:B------:R-:W3:Y:S01]  /*1670*/  LDC.64 R4, c[0x0][0x248] ;  /* 0x00009200ff047b82 */ /* 0x000ee20000000a00 */
[----:B------:R-:W-:Y:S01]  /*1680*/  USEL UR7, UR7, 0xffffffff, !UP0 ;  /* 0xffffffff07077887 */ /* 0x000fe2000c000000 */
[----:B-1----:R-:W-:Y:S01]  /*1690*/  IMAD R9, R44, UR8, RZ ;  /* 0x000000082c097c24 */ /* 0x002fe2000f8e02ff */
[----:B------:R-:W-:-:S04]  /*16a0*/  PLOP3.LUT P1, PT, PT, PT, UP0, 0x80, 0x0 ;  /* 0x000000000000781c */ /* 0x000fc80003f2f008 */
[----:B------:R-:W-:Y:S01]  /*16b0*/  MOV R47, UR7 ;  /* 0x00000007002f7c02 */ /* 0x000fe20008000f00 */
[----:B------:R-:W-:-:S05]  /*16c0*/  IMAD R6, R9, R8, RZ ;  /* 0x0000000809067224 */ /* 0x000fca00078e02ff */
[----:B------:R-:W-:Y:S02]  /*16d0*/  SHF.L.U32 R7, R6, 0x1, RZ ;  /* 0x0000000106077819 */ /* 0x000fe400000006ff */
[----:B--2---:R-:W-:-:S03]  /*16e0*/  IADD3 R11, R9, R45, RZ ;  /* 0x0000002d090b7210 */ /* 0x004fc60007ffe0ff */
[----:B---3--:R-:W-:-:S04]  /*16f0*/  IMAD.WIDE R4, R7, 0x4, R4 ;  /* 0x0000000407047825 */ /* 0x008fc800078e0204 */
[----:B------:R-:W-:-:S04]  /*1700*/  IMAD R7, R44, UR9, R45 ;  /* 0x000000092c077c24 */ /* 0x000fc8000f8e022d */
[----:B------:R-:W-:Y:S02]  /*1710*/  IMAD.WIDE.U32 R6, R7, 0x8, R4 ;  /* 0x0000000807067825 */ /* 0x000fe400078e0004 */
[----:B------:R-:W1:Y:S01]  /*1720*/  LDC.64 R4, c[0x0][0x240] ;  /* 0x00009000ff047b82 */ /* 0x000e620000000a00 */
[----:B------:R-:W-:Y:S02]  /*1730*/  SEL R9, R8, RZ, !P1 ;  /* 0x000000ff08097207 */ /* 0x000fe40004800000 */
[----:B------:R2:W-:Y:S02]  /*1740*/  STG.E.64 desc[UR10][R6.64], R42 ;  /* 0x0000002a06007986 */ /* 0x0005e4000c101b0a */
[----:B------:R-:W-:Y:S01]  /*1750*/  ISETP.NE.AND P1, PT, R9, -0x1, PT ;  /* 0xffffffff0900780c */ /* 0x000fe20003f25270 */
[----:B-1----:R-:W-:Y:S01]  /*1760*/  IMAD.WIDE.U32 R10, R11, 0x4, R4 ;  /* 0x000000040b0a7825 */ /* 0x002fe200078e0004 */
[----:B------:R-:W-:Y:S06]  /*1770*/  MEMBAR.ALL.GPU ;  /* 0x0000000000007992 */ /* 0x000fec000000a000 */
[----:B------:R-:W-:-:S00]  /*1780*/  ERRBAR ;  /* 0x00000000000079ab */ /* 0x000fc00000000000 */
[----:B------:R-:W-:Y:S06]  /*1790*/  CGAERRBAR ;  /* 0x00000000000075ab */ /* 0x000fec0000000000 */
[----:B------:R2:W-:Y:S01]  /*17a0*/  REDG.E.ADD.S32.STRONG.GPU desc[UR10][R10.64], R47 ;  /* 0x0000002f0a00798e */ /* 0x0005e2000c10e38a */
[----:B------:R-:W-:Y:S05]  /*17b0*/  @!P1 BRA `(.L_x_3795) ;  /* 0x00000000001c9947 */ /* 0x000fea0003800000 */
[----:B--2---:R-:W-:-:S04]  /*17c0*/  IMAD R7, R44, UR8, R45 ;  /* 0x000000082c077c24 */ /* 0x004fc8000f8e022d */
[----:B------:R-:W-:-:S07]  /*17d0*/  IMAD.WIDE.U32 R4, R7, 0x4, R4 ;  /* 0x0000000407047825 */ /* 0x000fce00078e0004 */
.L_x_3796:
[----:B------:R-:W2:Y:S04]  /*17e0*/  LDG.E.STRONG.GPU R6, desc[UR10][R4.64] ;  /* 0x0000000a04067981 */ /* 0x000ea8000c1ef900 */
[----:B--2---:R-:W-:Y:S01]  /*17f0*/  CCTL.IVALL ;  /* 0x00000000ff00798f */ /* 0x004fe20002000000 */
[----:B------:R-:W-:Y:S05]  /*1800*/  YIELD ;  /* 0x0000000000007946 */ /* 0x000fea0003800000 */
[----:B------:R-:W-:-:S13]  /*1810*/  ISETP.NE.AND P1, PT, R6, R9, PT ;  /* 0x000000090600720c */ /* 0x000fda0003f25270 */
[----:B------:R-:W-:Y:S05]  /*1820*/  @P1 BRA `(.L_x_3796) ;  /* 0xfffffffc00ec1947 */ /* 0x000fea000383ffff */
.L_x_3795:
        /* <DEDUP_REMOVED lines=10> */
[----:B--2---:R-:W-:-:S07]  /*18d0*/  IADD3 R10, -R5, R8, RZ ;  /* 0x00000008050a7210 */ /* 0x004fce0007ffe1ff */
.L_x_3798:
        /* <DEDUP_REMOVED lines=11> */
[----:B------:R-:W-:Y:S01]  /*1990*/  @!P1 IMAD.WIDE.U32 R6, R7, 0x8, R4 ;  /* 0x0000000807069825 */ /* 0x000fe200078e0004 */
[----:B------:R-:W-:-:S04]  /*19a0*/  IADD3 R4, R9, 0x1, RZ ;  /* 0x0000000109047810 */ /* 0x000fc80007ffe0ff */
[----:B------:R-:W-:Y:S01]  /*19b0*/  ISETP.EQ.OR P2, PT, R4, UR9, P3 ;  /* 0x0000000904007c0c */ /* 0x000fe20009f42670 */
[----:B------:R-:W0:Y:S01]  /*19c0*/  @!P1 LDG.E.64 R6, desc[UR10][R6.64] ;  /* 0x0000000a06069981 */ /* 0x000e22000c1e1b00 */
[----:B------:R-:W-:-:S11]  /*19d0*/  MOV R44, UR4 ;  /* 0x00000004002c7c02 */ /* 0x000fd60008000f00 */
[----:B------:R-:W1:Y:S01]  /*19e0*/  @!P2 S2R R45, SR_CTAID.Y ;  /* 0x00000000002da919 */ /* 0x000e620000002600 */
[----:B------:R-:W1:Y:S01]  /*19f0*/  @!P2 LDC R11, c[0x0][0x10] ;  /* 0x00000400ff0bab82 */ /* 0x000e620000000800 */
[----:B------:R-:W-:Y:S01]  /*1a00*/  @!P2 LOP3.LUT R44, R44, 0x1, RZ, 0xc0, !PT ;  /* 0x000000012c2ca812 */ /* 0x000fe200078ec0ff */
[----:B-1----:R-:W-:-:S06]  /*1a10*/  @!P2 IMAD R45, R4, R11, R45 ;  /* 0x0000000b042da224 */ /* 0x002fcc00078e022d */
[----:B------:R-:W1:Y:S01]  /*1a20*/  @!P2 LDC.64 R4, c[0x0][0x248] ;  /* 0x00009200ff04ab82 */ /* 0x000e620000000a00 */
[----:B------:R-:W-:-:S04]  /*1a30*/  @!P2 IMAD R11, R11, R44, RZ ;  /* 0x0000002c0b0ba224 */ /* 0x000fc800078e02ff */
[----:B------:R-:W-:-:S05]  /*1a40*/  @!P2 IMAD R11, R11, R8, RZ ;  /* 0x000000080b0ba224 */ /* 0x000fca00078e02ff */
[----:B------:R-:W-:-:S05]  /*1a50*/  @!P2 SHF.L.U32 R11, R11, 0x1, RZ ;  /* 0x000000010b0ba819 */ /* 0x000fca00000006ff */
[----:B-1----:R-:W-:-:S04]  /*1a60*/  @!P2 IMAD.WIDE R4, R11, 0x4, R4 ;  /* 0x000000040b04a825 */ /* 0x002fc800078e0204 */
[----:B------:R-:W-:-:S06]  /*1a70*/  @!P2 IMAD.WIDE.U32 R4, R45, 0x8, R4 ;  /* 0x000000082d04a825 */ /* 0x000fcc00078e0004 */
[----:B------:R-:W2:Y:S01]  /*1a80*/  @!P2 LDG.E.64 R4, desc[UR10][R4.64] ;  /* 0x0000000a0404a981 */ /* 0x000ea2000c1e1b00 */
[----:B------:R-:W-:Y:S01]  /*1a90*/  MOV R44, UR4 ;  /* 0x00000004002c7c02 */ /* 0x000fe20008000f00 */
[----:B0-----:R-:W-:Y:S01]  /*1aa0*/  @!P1 FADD.FTZ R42, R42, R6 ;  /* 0x000000062a2a9221 */ /* 0x001fe20000010000 */
[----:B------:R-:W-:-:S04]  /*1ab0*/  IADD3 R6, R9, 0x2, RZ ;  /* 0x0000000209067810 */ /* 0x000fc80007ffe0ff */
[----:B------:R-:W-:-:S13]  /*1ac0*/  ISETP.EQ.OR P4, PT, R6, UR9, P3 ;  /* 0x0000000906007c0c */ /* 0x000fda0009f82670 */
[----:B------:R-:W0:Y:S01]  /*1ad0*/  @!P4 S2R R45, SR_CTAID.Y ;  /* 0x00000000002dc919 */ /* 0x000e220000002600 */
[----:B------:R-:W0:Y:S01]  /*1ae0*/  @!P4 LDC R11, c[0x0][0x10] ;  /* 0x00000400ff0bcb82 */ /* 0x000e220000000800 */
[----:B------:R-:W-:Y:S01]  /*1af0*/  @!P1 FADD.FTZ R43, R43, R7 ;  /* 0x000000072b2b9221 */ /* 0x000fe20000010000 */
[----:B------:R-:W-:Y:S01]  /*1b00*/  @!P4 LOP3.LUT R44, R44, 0x1, RZ, 0xc0, !PT ;  /* 0x000000012c2cc812 */ /* 0x000fe200078ec0ff */
[----:B0-----:R-:W-:-:S05]  /*1b10*/  @!P4 IMAD R45, R6, R11, R45 ;  /* 0x0000000b062dc224 */ /* 0x001fca00078e022d */
[----:B------:R-:W0:Y:S01]  /*1b20*/  @!P4 LDC.64 R6, c[0x0][0x248] ;  /* 0x00009200ff06cb82 */ /* 0x000e220000000a00 */
[----:B------:R-:W-:-:S04]  /*1b30*/  @!P4 IMAD R11, R11, R44, RZ ;  /* 0x0000002c0b0bc224 */ /* 0x000fc800078e02ff */
[----:B------:R-:W-:-:S05]  /*1b40*/  @!P4 IMAD R11, R11, R8, RZ ;  /* 0x000000080b0bc224 */ /* 0x000fca00078e02ff */
[----:B------:R-:W-:Y:S01]  /*1b50*/  @!P4 SHF.L.U32 R11, R11, 0x1, RZ ;  /* 0x000000010b0bc819 */ /* 0x000fe200000006ff */
[----:B--2---:R-:W-:Y:S01]  /*1b60*/  @!P2 FADD.FTZ R42, R42, R4 ;  /* 0x000000042a2aa221 */ /* 0x004fe20000010000 */
[----:B------:R-:W-:-:S04]  /*1b70*/  IADD3 R4, R9, 0x3, RZ ;  /* 0x0000000309047810 */ /* 0x000fc80007ffe0ff */
[----:B------:R-:W-:Y:S01]  /*1b80*/  ISETP.EQ.OR P1, PT, R4, UR9, P3 ;  /* 0x0000000904007c0c */ /* 0x000fe20009f22670 */
[----:B0-----:R-:W-:-:S04]  /*1b90*/  @!P4 IMAD.WIDE R6, R11, 0x4, R6 ;  /* 0x000000040b06c825 */ /* 0x001fc800078e0206 */
[----:B------:R-:W-:-:S08]  /*1ba0*/  @!P4 IMAD.WIDE.U32 R6, R45, 0x8, R6 ;  /* 0x000000082d06c825 */ /* 0x000fd000078e0006 */
[----:B------:R-:W0:Y:S01]  /*1bb0*/  @!P1 S2R R45, SR_CTAID.Y ;  /* 0x00000000002d9919 */ /* 0x000e220000002600 */
[----:B------:R-:W0:Y:S01]  /*1bc0*/  @!P1 LDC R11, c[0x0][0x10] ;  /* 0x00000400ff0b9b82 */ /* 0x000e220000000800 */
[----:B------:R-:W-:Y:S01]  /*1bd0*/  @!P2 FADD.FTZ R43, R43, R5 ;  /* 0x000000052b2ba221 */ /* 0x000fe20000010000 */
[----:B------:R-:W-:Y:S01]  /*1be0*/  MOV R44, UR4 ;  /* 0x00000004002c7c02 */ /* 0x000fe20008000f00 */
[----:B------:R-:W2:Y:S03]  /*1bf0*/  @!P4 LDG.E.64 R6, desc[UR10][R6.64] ;  /* 0x0000000a0606c981 */ /* 0x000ea6000c1e1b00 */
[----:B------:R-:W-:Y:S01]  /*1c00*/  @!P1 LOP3.LUT R44, R44, 0x1, RZ, 0xc0, !PT ;  /* 0x000000012c2c9812 */ /* 0x000fe200078ec0ff */
[----:B0-----:R-:W-:Y:S02]  /*1c10*/  @!P1 IMAD R45, R4, R11, R45 ;  /* 0x0000000b042d9224 */ /* 0x001fe400078e022d */
[----:B------:R-:W0:Y:S02]  /*1c20*/  @!P1 LDC.64 R4, c[0x0][0x248] ;  /* 0x00009200ff049b82 */ /* 0x000e240000000a00 */
[----:B------:R-:W-:-:S04]  /*1c30*/  @!P1 IMAD R11, R11, R44, RZ ;  /* 0x0000002c0b0b9224 */ /* 0x000fc800078e02ff */
[----:B------:R-:W-:-:S05]  /*1c40*/  @!P1 IMAD R11, R11, R8, RZ ;  /* 0x000000080b0b9224 */ /* 0x000fca00078e02ff */
[----:B------:R-:W-:-:S05]  /*1c50*/  @!P1 SHF.L.U32 R11, R11, 0x1, RZ ;  /* 0x000000010b0b9819 */ /* 0x000fca00000006ff */
[----:B0-----:R-:W-:-:S04]  /*1c60*/  @!P1 IMAD.WIDE R4, R11, 0x4, R4 ;  /* 0x000000040b049825 */ /* 0x001fc800078e0204 */
[----:B------:R-:W-:-:S06]  /*1c70*/  @!P1 IMAD.WIDE.U32 R4, R45, 0x8, R4 ;  /* 0x000000082d049825 */ /* 0x000fcc00078e0004 */
[----:B------:R-:W3:Y:S01]  /*1c80*/  @!P1 LDG.E.64 R4, desc[UR10][R4.64] ;  /* 0x0000000a04049981 */ /* 0x000ee2000c1e1b00 */
[----:B------:R-:W-:-:S04]  /*1c90*/  IADD3 R10, R10, -0x4, RZ ;  /* 0xfffffffc0a0a7810 */ /* 0x000fc80007ffe0ff */
[----:B------:R-:W-:Y:S02]  /*1ca0*/  ISETP.NE.AND P2, PT, R10, RZ, PT ;  /* 0x000000ff0a00720c */ /* 0x000fe40003f45270 */
[----:B------:R-:W-:Y:S01]  /*1cb0*/  IADD3 R9, R9, 0x4, RZ ;  /* 0x0000000409097810 */ /* 0x000fe20007ffe0ff */
[----:B--2---:R-:W-:Y:S01]  /*1cc0*/  @!P4 FADD.FTZ R42, R42, R6 ;  /* 0x000000062a2ac221 */ /* 0x004fe20000010000 */
[----:B------:R-:W-:-:S03]  /*1cd0*/  @!P4 FADD.FTZ R43, R43, R7 ;  /* 0x000000072b2bc221 */ /* 0x000fc60000010000 */
[----:B---3--:R-:W-:Y:S01]  /*1ce0*/  @!P1 FADD.FTZ R42, R42, R4 ;  /* 0x000000042a2a9221 */ /* 0x008fe20000010000 */
[----:B------:R-:W-:-:S05]  /*1cf0*/  @!P1 FADD.FTZ R43, R43, R5 ;  /* 0x000000052b2b9221 */ /* 0x000fca0000010000 */
[----:B------:R-:W-:Y:S05]  /*1d00*/  @P2 BRA `(.L_x_3798) ;  /* 0xfffffff800f42947 */ /* 0x000fea000383ffff */
.L_x_3797:
[----:B--2---:R-:W-:-:S13]  /*1d10*/  LOP3.LUT P1, R11, R8, 0x3, RZ, 0xc0, !PT ;  /* 0x00000003080b7812 */ /* 0x004fda000782c0ff */
        /* <DEDUP_REMOVED lines=18> */
.L_x_3800:
[----:B------:R-:W-:Y:S05]  /*1e40*/  BSYNC B0 ;  /* 0x0000000000007941 */ /* 0x000fea0003800000 */
.L_x_3799:
[----:B------:R-:W-:Y:S05]  /*1e50*/  @!P2 BRA `(.L_x_3794) ;  /* 0x000000000084a947 */ /* 0x000fea0003800000 */
[C---:B------:R-:W-:Y:S02]  /*1e60*/  IADD3 R4, R9.reuse, 0x1, RZ ;  /* 0x0000000109047810 */ /* 0x040fe40007ffe0ff */
[----:B------:R-:W-:Y:S02]  /*1e70*/  IADD3 R6, R9, 0x2, RZ ;  /* 0x0000000209067810 */ /* 0x000fe40007ffe0ff */
[----:B------:R-:W-:Y:S02]  /*1e80*/  ISETP.EQ.OR P2, PT, R4, UR9, P3 ;  /* 0x0000000904007c0c */ /* 0x000fe40009f42670 */
[----:B------:R-:W-:Y:S02]  /*1e90*/  ISETP.EQ.OR P1, PT, R6, UR9, P3 ;  /* 0x0000000906007c0c */ /* 0x000fe40009f22670 */
[----:B------:R-:W-:Y:S02]  /*1ea0*/  MOV R10, UR4 ;  /* 0x00000004000a7c02 */ /* 0x000fe40008000f00 */
[----:B------:R-:W-:-:S07]  /*1eb0*/  ISETP.EQ.OR P1, PT, R11, 0x2, P1 ;  /* 0x000000020b00780c */ /* 0x000fce0000f22670 */
[----:B------:R-:W1:Y:S01]  /*1ec0*/  @!P2 S2R R11, SR_CTAID.Y ;  /* 0x00000000000ba919 */ /* 0x000e620000002600 */
[----:B------:R-:W1:Y:S05]  /*1ed0*/  @!P2 LDC R7, c[0x0][0x10] ;  /* 0x00000400ff07ab82 */ /* 0x000e6a0000000800 */
[----:B------:R-:W2:Y:S01]  /*1ee0*/  @!P1 S2R R47, SR_CTAID.Y ;  /* 0x00000000002f9919 */ /* 0x000ea20000002600 */
[----:B------:R-:W-:Y:S02]  /*1ef0*/  @!P1 LOP3.LUT R10, R10, 0x1, RZ, 0xc0, !PT ;  /* 0x000000010a0a9812 */ /* 0x000fe400078ec0ff */
[----:B------:R-:W2:Y:S01]  /*1f00*/  @!P1 LDC R45, c[0x0][0x10] ;  /* 0x00000400ff2d9b82 */ /* 0x000ea20000000800 */
[----:B-1----:R-:W-:Y:S01]  /*1f10*/  @!P2 IMAD R11, R4, R7, R11 ;  /* 0x00000007040ba224 */ /* 0x002fe200078e020b */
[----:B------:R-:W-:-:S04]  /*1f20*/  MOV R4, UR4 ;  /* 0x0000000400047c02 */ /* 0x000fc80008000f00 */
[----:B------:R-:W-:Y:S01]  /*1f30*/  @!P2 LOP3.LUT R4, R4, 0x1, RZ, 0xc0, !PT ;  /* 0x000000010404a812 */ /* 0x000fe200078ec0ff */
[----:B--2---:R-:W-:Y:S02]  /*1f40*/  @!P1 IMAD R47, R6, R45, R47 ;  /* 0x0000002d062f9224 */ /* 0x004fe400078e022f */
[----:B------:R-:W-:Y:S02]  /*1f50*/  @!P1 IMAD R45, R45, R10, RZ ;  /* 0x0000000a2d2d9224 */ /* 0x000fe400078e02ff */
[----:B------:R-:W-:Y:S02]  /*1f60*/  @!P2 IMAD R7, R7, R4, RZ ;  /* 0x000000040707a224 */ /* 0x000fe400078e02ff */
[----:B------:R-:W1:Y:S01]  /*1f70*/  @!P2 LDC.64 R4, c[0x0][0x248] ;  /* 0x00009200ff04ab82 */ /* 0x000e620000000a00 */
[-C--:B------:R-:W-:Y:S02]  /*1f80*/  @!P1 IMAD R45, R45, R8.reuse, RZ ;  /* 0x000000082d2d9224 */ /* 0x080fe400078e02ff */
[----:B------:R-:W-:-:S03]  /*1f90*/  @!P2 IMAD R9, R7, R8, RZ ;  /* 0x000000080709a224 */ /* 0x000fc600078e02ff */
[----:B------:R-:W-:Y:S02]  /*1fa0*/  @!P1 SHF.L.U32 R45, R45, 0x1, RZ ;  /* 0x000000012d2d9819 */ /* 0x000fe400000006ff */
[----:B------:R-:W2:Y:S01]  /*1fb0*/  @!P1 LDC.64 R6, c[0x0][0x248] ;  /* 0x00009200ff069b82 */ /* 0x000ea20000000a00 */
[----:B------:R-:W-:-:S05]  /*1fc0*/  @!P2 SHF.L.U32 R9, R9, 0x1, RZ ;  /* 0x000000010909a819 */ /* 0x000fca00000006ff */
[----:B-1----:R-:W-:-:S04]  /*1fd0*/  @!P2 IMAD.WIDE R4, R9, 0x4, R4 ;  /* 0x000000040904a825 */ /* 0x002fc800078e0204 */
[----:B------:R-:W-:-:S04]  /*1fe0*/  @!P2 IMAD.WIDE.U32 R4, R11, 0x8, R4 ;  /* 0x000000080b04a825 */ /* 0x000fc800078e0004 */
[----:B--2---:R-:W-:Y:S02]  /*1ff0*/  @!P1 IMAD.WIDE R6, R45, 0x4, R6 ;  /* 0x000000042d069825 */ /* 0x004fe400078e0206 */
[----:B------:R-:W0:Y:S02]  /*2000*/  @!P2 LDG.E.64 R4, desc[UR10][R4.64] ;  /* 0x0000000a0404a981 */ /* 0x000e24000c1e1b00 */
[----:B------:R-:W-:-:S06]  /*2010*/  @!P1 IMAD.WIDE.U32 R6, R47, 0x8, R6 ;  /* 0x000000082f069825 */ /* 0x000fcc00078e0006 */
[----:B------:R-:W2:Y:S01]  /*2020*/  @!P1 LDG.E.64 R6, desc[UR10][R6.64] ;  /* 0x0000000a06069981 */ /* 0x000ea2000c1e1b00 */
[----:B0-----:R-:W-:Y:S01]  /*2030*/  @!P2 FADD.FTZ R42, R42, R4 ;  /* 0x000000042a2aa221 */ /* 0x001fe20000010000 */
[----:B------:R-:W-:-:S03]  /*2040*/  @!P2 FADD.FTZ R43, R43, R5 ;  /* 0x000000052b2ba221 */ /* 0x000fc60000010000 */
[----:B--2---:R-:W-:Y:S01]  /*2050*/  @!P1 FADD.FTZ R42, R42, R6 ;  /* 0x000000062a2a9221 */ /* 0x004fe20000010000 */
[----:B------:R-:W-:-:S07]  /*2060*/  @!P1 FADD.FTZ R43, R43, R7 ;  /* 0x000000072b2b9221 */ /* 0x000fce0000010000 */
.L_x_3794:
[----:B------:R-:W-:Y:S01]  /*2070*/  ULDC.64 UR14, c[0x0][0x218] ;  /* 0x00008600000e7ab9 */ /* 0x000fe20000000a00 */
[----:B------:R-:W-:Y:S01]  /*2080*/  LOP3.LUT P1, RZ, R38, UR9, RZ, 0xfc, !PT ;  /* 0x0000000926ff7c12 */ /* 0x000fe2000f82fcff */
[----:B------:R-:W1:Y:S01]  /*2090*/  S2UR UR8, SR_CgaCtaId ;  /* 0x00000000000879c3 */ /* 0x000e620000008800 */
[----:B------:R-:W-:Y:S01]  /*20a0*/  ISETP.EQ.U32.AND P2, PT, RZ, UR14, PT ;  /* 0x0000000eff007c0c */ /* 0x000fe2000bf42070 */
[----:B------:R-:W-:Y:S01]  /*20b0*/  UMOV UR7, 0x400 ;  /* 0x0000040000077882 */ /* 0x000fe20000000000 */
[----:B--2---:R-:W-:Y:S02]  /*20c0*/  MOV R11, UR6 ;  /* 0x00000006000b7c02 */ /* 0x004fe40008000f00 */
[----:B------:R-:W-:Y:S02]  /*20d0*/  ISETP.EQ.OR.EX P1, PT, RZ, UR15, P1, P2 ;  /* 0x0000000fff007c0c */ /* 0x000fe40008f22720 */
[----:B------:R-:W-:Y:S01]  /*20e0*/  IADD3 R45, R37, R24, RZ ;  /* 0x00000018252d7210 */ /* 0x000fe20007ffe0ff */
[----:B------:R-:W2:Y:S08]  /*20f0*/  LDC.64 R6, c[0x0][0x228] ;  /* 0x00008a00ff067b82 */ /* 0x000eb00000000a00 */
[----:B------:R-:W3:Y:S08]  /*2100*/  LDC.64 R4, c[0x0][0x230] ;  /* 0x00008c00ff047b82 */ /* 0x000ef00000000a00 */
[----:B------:R-:W4:Y:S01]  /*2110*/  @!P1 LDC.64 R8, c[0x0][0x218] ;  /* 0x00008600ff089b82 */ /* 0x000f220000000a00 */
[----:B-1----:R-:W-:-:S03]  /*2120*/  ULEA UR7, UR8, UR7, 0x18 ;  /* 0x0000000708077291 */ /* 0x002fc6000f8ec03f */
[----:B------:R-:W-:Y:S02]  /*2130*/  ULDC UR8, c[0x0][0x2a4] ;  /* 0x0000a90000087ab9 */ /* 0x000fe40000000800 */
[----:B------:R-:W-:Y:S01]  /*2140*/  @!P1 FMUL.FTZ R10, R42, UR8 ;  /* 0x000000082a0a9c20 */ /* 0x000fe20008410000 */
[----:B--2---:R-:W-:-:S03]  /*2150*/  IMAD.WIDE R6, R45, 0x4, R6 ;  /* 0x000000042d067825 */ /* 0x004fc600078e0206 */
[----:B------:R-:W-:Y:S01]  /*2160*/  @!P3 STS.64 [UR7+0xe0], R42 ;  /* 0x0000e02aff00b988 */ /* 0x000fe20008000a07 */
[----:B---3--:R-:W-:-:S04]  /*2170*/  IMAD.WIDE R4, R45, 0x4, R4 ;  /* 0x000000042d047825 */ /* 0x008fc800078e0204 */
[----:B----4-:R-:W-:-:S04]  /*2180*/  @!P1 IMAD.WIDE R8, R11, 0x8, R8 ;  /* 0x000000080b089825 */ /* 0x010fc800078e0208 */
[----:B------:R-:W-:-:S05]  /*2190*/  @!P1 FMUL.FTZ R11, R43, UR8 ;  /* 0x000000082b0b9c20 */ /* 0x000fca0008410000 */
[----:B------:R1:W-:Y:S01]  /*21a0*/  @!P1 STG.E.64 desc[UR10][R8.64], R10 ;  /* 0x0000000a08009986 */ /* 0x0003e2000c101b0a */
[----:B------:R-:W-:Y:S06]  /*21b0*/  BAR.SYNC.DEFER_BLOCKING 0x0 ;  /* 0x0000000000007b1d */ /* 0x000fec0000010000 */
[----:B------:R-:W2:Y:S04]  /*21c0*/  LDG.E.64 R6, desc[UR10][R6.64] ;  /* 0x0000000a06067981 */ /* 0x000ea8000c1e1b00 */
[----:B------:R-:W2:Y:S01]  /*21d0*/  LDG.E.64 R4, desc[UR10][R4.64] ;  /* 0x0000000a04047981 */ /* 0x000ea2000c1e1b00 */
[----:B------:R-:W-:Y:S01]  /*21e0*/  ISETP.NE.AND P6, PT, RZ, UR12, PT ;  /* 0x0000000cff007c0c */ /* 0x000fe2000bfc5270 */
[----:B-1----:R-:W-:-:S02]  /*21f0*/  HADD2.F32 R8, -RZ, R18.H0_H0 ;  /* 0x20000012ff087230 */ /* 0x002fc40000004100 */
[----:B------:R-:W1:Y:S01]  /*2200*/  LDS.64 R44, [UR7+0xe0] ;  /* 0x0000e007ff2c7984 */ /* 0x000e620008000a00 */
[----:B------:R-:W-:Y:S02]  /*2210*/  HADD2.F32 R10, -RZ, R18.H1_H1 ;  /* 0x30000012ff0a7230 */ /* 0x000fe40000004100 */
[----:B0-----:R-:W-:Y:S02]  /*2220*/  HADD2.F32 R42, -RZ, R22.H0_H0 ;  /* 0x20000016ff2a7230 */ /* 0x001fe40000004100 */
[----:B-1----:R-:W-:-:S05]  /*2230*/  FMUL.FTZ R44, R44, UR8 ;  /* 0x000000082c2c7c20 */ /* 0x002fca0008410000 */
[----:B------:R-:W-:Y:S01]  /*2240*/  R2UR UR7, R44 ;  /* 0x000000002c0772ca */ /* 0x000fe200000e0000 */
[----:B------:R-:W-:-:S12]  /*2250*/  HADD2.F32 R44, -RZ, R20.H0_H0 ;  /* 0x20000014ff2c7230 */ /* 0x000fd80000004100 */
[----:B------:R-:W-:Y:S01]  /*2260*/  MOV R24, UR7 ;  /* 0x0000000700187c02 */ /* 0x000fe20008000f00 */
[----:B------:R-:W-:Y:S01]  /*2270*/  FADD.FTZ R8, R8, -UR7 ;  /* 0x8000000708087e21 */ /* 0x000fe20008010000 */
[----:B------:R-:W-:-:S03]  /*2280*/  FADD.FTZ R10, R10, -UR7 ;  /* 0x800000070a0a7e21 */ /* 0x000fc60008010000 */
        /* <DEDUP_REMOVED lines=9> */
[----:B0-----:R-:W-:-:S13]  /*2320*/  @P1 R2UR UR13, R24 ;  /* 0x00000000180d12ca */ /* 0x001fda00000e0000 */
        /* <DEDUP_REMOVED lines=16> */
.L_x_3801:
        /* <DEDUP_REMOVED lines=9> */
[----:B------:R-:W-:-:S04]  /*24c0*/  ULDC.64 UR14, c[0x0][0x210] ;  /* 0x00008400000e7ab9 */ /* 0x000fc80000000a00 */
[----:B------:R-:W-:Y:S02]  /*24d0*/  IADD3 R11, R9, R11, RZ ;  /* 0x0000000b090b7210 */ /* 0x000fe40007ffe0ff */
[----:B------:R-:W-:-:S04]  /*24e0*/  LEA R10, P1, R8, UR14, 0x1 ;  /* 0x0000000e080a7c11 */ /* 0x000fc8000f8208ff */
[----:B------:R-:W-:-:S05]  /*24f0*/  LEA.HI.X R11, R8, UR15, R11, 0x1, P1 ;  /* 0x0000000f080b7c11 */ /* 0x000fca00088f0c0b */
[----:B------:R0:W-:Y:S04]  /*2500*/  STG.E desc[UR10][R10.64], R43 ;  /* 0x0000002b0a007986 */ /* 0x0001e8000c10190a */
.L_x_3803:
[----:B------:R-:W-:Y:S05]  /*2510*/  BSYNC B0 ;  /* 0x0000000000007941 */ /* 0x000fea0003800000 */
.L_x_3802:
[----:B0-----:R-:W-:Y:S01]  /*2520*/  FADD.FTZ R10, R44, -UR7 ;  /* 0x800000072c0a7e21 */ /* 0x001fe20008010000 */
[----:B------:R-:W-:Y:S02]  /*2530*/  HADD2.F32 R18, -RZ, R17.H0_H0 ;  /* 0x20000011ff127230 */ /* 0x000fe40000004100 */
[----:B------:R-:W-:Y:S01]  /*2540*/  FADD.FTZ R8, R42, -UR7 ;  /* 0x800000072a087e21 */ /* 0x000fe20008010000 */
[----:B------:R-:W-:Y:S02]  /*2550*/  HADD2.F32 R24, -RZ, R16.H0_H0 ;  /* 0x20000010ff187230 */ /* 0x000fe40000004100 */
[----:B------:R-:W-:Y:S01]  /*2560*/  FMUL.FTZ R11, R10, UR8 ;  /* 0x000000080a0b7c20 */ /* 0x000fe20008410000 */
[----:B------:R-:W-:Y:S02]  /*2570*/  HADD2.F32 R9, -RZ, R15.H0_H0 ;  /* 0x2000000fff097230 */ /* 0x000fe40000004100 */
[----:B------:R-:W-:Y:S01]  /*2580*/  FADD.FTZ R18, R18, -UR7 ;  /* 0x8000000712127e21 */ /* 0x000fe20008010000 */
[----:B------:R-:W-:-:S02]  /*2590*/  HADD2.F32 R44, -RZ, R14.H0_H0 ;  /* 0x2000000eff2c7230 */ /* 0x000fc40000004100 */
[----:B------:R-:W-:Y:S01]  /*25a0*/  FADD.FTZ R24, R24, -UR7 ;  /* 0x8000000718187e21 */ /* 0x000fe20008010000 */
[----:B------:R-:W-:Y:S02]  /*25b0*/  HADD2.F32 R46, -RZ, R0.H0_H0 ;  /* 0x20000000ff2e7230 */ /* 0x000fe40000004100 */
[----:B------:R-:W-:Y:S01]  /*25c0*/  FADD.FTZ R42, R9, -UR7 ;  /* 0x80000007092a7e21 */ /* 0x000fe20008010000 */
[----:B------:R-:W-:Y:S01]  /*25d0*/  FMUL.FTZ R9, R8, UR8 ;  /* 0x0000000808097c20 */ /* 0x000fe20008410000 */
[----:B------:R-:W-:Y:S01]  /*25e0*/  FADD.FTZ R44, R44, -UR7 ;  /* 0x800000072c2c7e21 */ /* 0x000fe20008010000 */
[----:B------:R-:W-:Y:S01]  /*25f0*/  FMUL.FTZ R43, R18, UR8 ;  /* 0x00000008122b7c20 */ /* 0x000fe20008410000 */
[----:B------:R-:W-:Y:S01]  /*2600*/  FADD.FTZ R46, R46, -UR7 ;  /* 0x800000072e2e7e21 */ /* 0x000fe20008010000 */
[----:B------:R-:W-:Y:S01]  /*2610*/  FMUL.FTZ R45, R24, UR8 ;  /* 0x00000008182d7c20 */ /* 0x000fe20008410000 */
[----:B------:R-:W-:Y:S01]  /*2620*/  FMUL.FTZ R47, R42, UR8 ;  /* 0x000000082a2f7c20 */ /* 0x000fe20008410000 */
[----:B------:R-:W-:Y:S01]  /*2630*/  FMUL.FTZ R49, R44, UR8 ;  /* 0x000000082c317c20 */ /* 0x000fe20008410000 */
[----:B------:R-:W-:Y:S01]  /*2640*/  FMUL.FTZ R51, R46, UR8 ;  /* 0x000000082e337c20 */ /* 0x000fe20008410000 */
[C-C-:B------:R-:W-:Y:S01]  /*2650*/  FFMA.FTZ R24, R6.reuse, R9, R4.reuse ;  /* 0x0000000906187223 */ /* 0x140fe20000010004 */
[C-C-:B------:R-:W-:Y:S01]  /*2660*/  FFMA.FTZ R18, R6.reuse, R11, R4.reuse ;  /* 0x0000000b06127223 */ /* 0x140fe20000010004 */
[C-C-:B------:R-:W-:Y:S01]  /*2670*/  FFMA.FTZ R11, R6.reuse, R43, R4.reuse ;  /* 0x0000002b060b7223 */ /* 0x140fe20000010004 */
[C-C-:B------:R-:W-:Y:S01]  /*2680*/  FFMA.FTZ R10, R6.reuse, R45, R4.reuse ;  /* 0x0000002d060a7223 */ /* 0x140fe20000010004 */
[C-C-:B------:R-:W-:Y:S01]  /*2690*/  FFMA.FTZ R9, R6.reuse, R47, R4.reuse ;  /* 0x0000002f06097223 */ /* 0x140fe20000010004 */
[C-C-:B------:R-:W-:Y:S01]  /*26a0*/  FFMA.FTZ R8, R6.reuse, R49, R4.reuse ;  /* 0x0000003106087223 */ /* 0x140fe20000010004 */
[----:B------:R-:W-:Y:S01]  /*26b0*/  FFMA.FTZ R4, R6, R51, R4 ;  /* 0x0000003306047223 */ /* 0x000fe20000010004 */
[----:B------:R-:W-:Y:S01]  /*26c0*/  HADD2.F32 R6, -RZ, R22.H1_H1 ;  /* 0x30000016ff067230 */ /* 0x000fe20000004100 */
[----:B------:R-:W-:Y:S01]  /*26d0*/  ULDC.64 UR14, c[0x0][0x278] ;  /* 0x00009e00000e7ab9 */ /* 0x000fe20000000a00 */
[----:B------:R-:W-:Y:S01]  /*26e0*/  HADD2.F32 R20, -RZ, R20.H1_H1 ;  /* 0x30000014ff147230 */ /* 0x000fe20000004100 */
[----:B------:R-:W-:-:S02]  /*26f0*/  ISETP.GE.U32.AND P1, PT, R35, UR14, PT ;  /* 0x0000000e23007c0c */ /* 0x000fc4000bf26070 */
[----:B------:R-:W-:Y:S01]  /*2700*/  ISETP.GE.U32.AND P2, PT, R34, UR14, PT ;  /* 0x0000000e22007c0c */ /* 0x000fe2000bf46070 */
[----:B------:R-:W-:Y:S01]  /*2710*/  FADD.FTZ R6, R6, -UR7 ;  /* 0x8000000706067e21 */ /* 0x000fe20008010000 */
[----:B------:R-:W-:Y:S01]  /*2720*/  ISETP.GE.AND.EX P1, PT, R31, UR15, PT, P1 ;  /* 0x0000000f1f007c0c */ /* 0x000fe2000bf26310 */
[----:B------:R-:W-:Y:S01]  /*2730*/  FADD.FTZ R20, R20, -UR7 ;  /* 0x8000000714147e21 */ /* 0x000fe20008010000 */
[----:B------:R-:W-:Y:S01]  /*2740*/  ISETP.GE.AND.EX P2, PT, R29, UR15, PT, P2 ;  /* 0x0000000f1d007c0c */ /* 0x000fe2000bf46320 */
[----:B------:R-:W-:Y:S01]  /*2750*/  FMUL.FTZ R6, R6, UR8 ;  /* 0x0000000806067c20 */ /* 0x000fe20008410000 */
[----:B------:R-:W-:Y:S01]  /*2760*/  ISETP.GT.U32.OR P1, PT, R38, 0x2ff, P1 ;  /* 0x000002ff2600780c */ /* 0x000fe20000f24470 */
[----:B------:R-:W-:Y:S01]  /*2770*/  FMUL.FTZ R46, R20, UR8 ;  /* 0x00000008142e7c20 */ /* 0x000fe20008410000 */
[----:B------:R-:W-:Y:S01]  /*2780*/  ISETP.GT.U32.OR P2, PT, R38, 0x2ff, P2 ;  /* 0x000002ff2600780c */ /* 0x000fe20001744470 */
[----:B------:R-:W-:Y:S01]  /*2790*/  FFMA.FTZ R47, R7, R6, R5 ;  /* 0x00000006072f7223 */ /* 0x000fe20000010005 */
[----:B------:R-:W-:Y:S11]  /*27a0*/  @!P6 BRA `(.L_x_3804) ;  /* 0x000000000028e947 */ /* 0x000ff60003800000 */
        /* <DEDUP_REMOVED lines=10> */
.L_x_3804:
[----:B------:R-:W-:Y:S04]  /*2850*/  BSSY B0, `(.L_x_3805) ;  /* 0x000000e000007945 */ /* 0x000fe80003800000 */
[----:B------:R-:W-:Y:S05]  /*2860*/  @P1 BRA `(.L_x_3806) ;  /* 0x0000000000301947 */ /* 0x000fea0003800000 */
        /* <DEDUP_REMOVED lines=12> */
.L_x_3806:
[----:B------:R-:W-:Y:S05]  /*2930*/  BSYNC B0 ;  /* 0x0000000000007941 */ /* 0x000fea0003800000 */
.L_x_3805:
[----:B------:R-:W-:Y:S01]  /*2940*/  FFMA.FTZ R31, R7, R46, R5 ;  /* 0x0000002e071f7223 */ /* 0x000fe20000010005 */
[----:B------:R-:W-:Y:S06]  /*2950*/  @!P6 BRA `(.L_x_3807) ;  /* 0x000000000028e947 */ /* 0x000fec0003800000 */
        /* <DEDUP_REMOVED lines=10> */
.L_x_3807:
[----:B------:R-:W-:Y:S04]  /*2a00*/  BSSY B0, `(.L_x_3808) ;  /* 0x000000e000007945 */ /* 0x000fe80003800000 */
[----:B------:R-:W-:Y:S05]  /*2a10*/  @P2 BRA `(.L_x_3809) ;  /* 0x0000000000302947 */ /* 0x000fea0003800000 */
[----:B------:R-:W-:Y:S01]  /*2a20*/  ULDC.64 UR16, c[0x0][0x270] ;  /* 0x00009c0000107ab9 */ /* 0x000fe20000000a00 */
[----:B0-----:R-:W-:Y:S01]  /*2a30*/  MOV R44, R2 ;  /* 0x00000002002c7202 */ /* 0x001fe20000000f00 */
        /* <DEDUP_REMOVED lines=10> */
.L_x_3809:
[----:B------:R-:W-:Y:S05]  /*2ae0*/  BSYNC B0 ;  /* 0x0000000000007941 */ /* 0x000fea0003800000 */
.L_x_3808:
[----:B------:R-:W-:Y:S01]  /*2af0*/  HADD2.F32 R17, -RZ, R17.H1_H1 ;  /* 0x30000011ff117230 */ /* 0x000fe20000004100 */
[----:B------:R-:W-:Y:S01]  /*2b00*/  ISETP.GE.U32.AND P5, PT, R33, UR14, PT ;  /* 0x0000000e21007c0c */ /* 0x000fe2000bfa6070 */
[----:B------:R-:W-:Y:S01]  /*2b10*/  HADD2.F32 R16, -RZ, R16.H1_H1 ;  /* 0x30000010ff107230 */ /* 0x000fe20000004100 */
[----:B------:R-:W-:Y:S01]  /*2b20*/  ISETP.GE.U32.AND P1, PT, R32, UR14, PT ;  /* 0x0000000e20007c0c */ /* 0x000fe2000bf26070 */
[----:B------:R-:W-:Y:S01]  /*2b30*/  HADD2.F32 R15, -RZ, R15.H1_H1 ;  /* 0x3000000fff0f7230 */ /* 0x000fe20000004100 */
[----:B------:R-:W-:Y:S01]  /*2b40*/  ISETP.GE.U32.AND P2, PT, R30, UR14, PT ;  /* 0x0000000e1e007c0c */ /* 0x000fe2000bf46070 */
[----:B------:R-:W-:Y:S02]  /*2b50*/  HADD2.F32 R6, -RZ, R14.H1_H1 ;  /* 0x3000000eff067230 */ /* 0x000fe40000004100 */
[----:B------:R-:W-:Y:S01]  /*2b60*/  FADD.FTZ R14, R16, -UR7 ;  /* 0x80000007100e7e21 */ /* 0x000fe20008010000 */
[----:B------:R-:W-:Y:S02]  /*2b70*/  HADD2.F32 R18, -RZ, R0.H1_H1 ;  /* 0x30000000ff127230 */ /* 0x000fe40000004100 */
[----:B------:R-:W-:Y:S01]  /*2b80*/  FADD.FTZ R0, R17, -UR7 ;  /* 0x8000000711007e21 */ /* 0x000fe20008010000 */
[----:B------:R-:W-:Y:S01]  /*2b90*/  ISETP.GE.U32.AND P3, PT, R28, UR14, PT ;  /* 0x0000000e1c007c0c */ /* 0x000fe2000bf66070 */
[----:B------:R-:W-:Y:S01]  /*2ba0*/  FADD.FTZ R15, R15, -UR7 ;  /* 0x800000070f0f7e21 */ /* 0x000fe20008010000 */
[----:B------:R-:W-:Y:S01]  /*2bb0*/  ISETP.GE.U32.AND P4, PT, R26, UR14, PT ;  /* 0x0000000e1a007c0c */ /* 0x000fe2000bf86070 */
[----:B------:R-:W-:Y:S01]  /*2bc0*/  FADD.FTZ R16, R6, -UR7 ;  /* 0x8000000706107e21 */ /* 0x000fe20008010000 */
[----:B------:R-:W-:Y:S01]  /*2bd0*/  FADD.FTZ R17, R18, -UR7 ;  /* 0x8000000712117e21 */ /* 0x000fe20008010000 */
[----:B------:R-:W-:Y:S01]  /*2be0*/  FMUL.FTZ R6, R0, UR8 ;  /* 0x0000000800067c20 */ /* 0x000fe20008410000 */
[----:B------:R-:W-:Y:S01]  /*2bf0*/  FMUL.FTZ R14, R14, UR8 ;  /* 0x000000080e0e7c20 */ /* 0x000fe20008410000 */
[----:B------:R-:W-:Y:S01]  /*2c00*/  ISETP.GE.AND.EX P5, PT, R27, UR15, PT, P5 ;  /* 0x0000000f1b007c0c */ /* 0x000fe2000bfa6350 */
[----:B------:R-:W-:Y:S01]  /*2c10*/  FMUL.FTZ R0, R15, UR8 ;  /* 0x000000080f007c20 */ /* 0x000fe20008410000 */
[----:B------:R-:W-:Y:S01]  /*2c20*/  ISETP.GE.AND.EX P1, PT, R25, UR15, PT, P1 ;  /* 0x0000000f19007c0c */ /* 0x000fe2000bf26310 */
[----:B------:R-:W-:Y:S01]  /*2c30*/  FMUL.FTZ R16, R16, UR8 ;  /* 0x0000000810107c20 */ /* 0x000fe20008410000 */
[----:B------:R-:W-:Y:S01]  /*2c40*/  ISETP.GE.AND.EX P2, PT, R23, UR15, PT, P2 ;  /* 0x0000000f17007c0c */ /* 0x000fe2000bf46320 */
[----:B------:R-:W-:Y:S01]  /*2c50*/  FMUL.FTZ R18, R17, UR8 ;  /* 0x0000000811127c20 */ /* 0x000fe20008410000 */
[----:B------:R-:W-:Y:S01]  /*2c60*/  ISETP.GE.AND.EX P3, PT, R21, UR15, PT, P3 ;  /* 0x0000000f15007c0c */ /* 0x000fe2000bf66330 */
[--C-:B-1----:R-:W-:Y:S01]  /*2c70*/  FFMA.FTZ R31, R7, R14, R5.reuse ;  /* 0x0000000e071f7223 */ /* 0x102fe20000010005 */
[----:B------:R-:W-:Y:S01]  /*2c80*/  ISETP.GE.AND.EX P4, PT, R19, UR15, PT, P4 ;  /* 0x0000000f13007c0c */ /* 0x000fe2000bf86340 */
[C-C-:B------:R-:W-:Y:S01]  /*2c90*/  FFMA.FTZ R0, R7.reuse, R0, R5.reuse ;  /* 0x0000000007007223 */ /* 0x140fe20000010005 */
[C---:B------:R-:W-:Y:S01]  /*2ca0*/  ISETP.GT.U32.OR P5, PT, R38.reuse, 0x2ff, P5 ;  /* 0x000002ff2600780c */ /* 0x040fe20002fa4470 */
[C-C-:B------:R-:W-:Y:S01]  /*2cb0*/  FFMA.FTZ R17, R7.reuse, R16, R5.reuse ;  /* 0x0000001007117223 */ /* 0x140fe20000010005 */
[C---:B------:R-:W-:Y:S01]  /*2cc0*/  ISETP.GT.U32.OR P1, PT, R38.reuse, 0x2ff, P1 ;  /* 0x000002ff2600780c */ /* 0x040fe20000f24470 */
[C-C-:B------:R-:W-:Y:S01]  /*2cd0*/  FFMA.FTZ R15, R7.reuse, R18, R5.reuse ;  /* 0x00000012070f7223 */ /* 0x140fe20000010005 */
[C---:B------:R-:W-:Y:S01]  /*2ce0*/  ISETP.GT.U32.OR P2, PT, R38.reuse, 0x2ff, P2 ;  /* 0x000002ff2600780c */ /* 0x040fe20001744470 */
[----:B------:R-:W-:Y:S01]  /*2cf0*/  FFMA.FTZ R14, R7, R6, R5 ;  /* 0x00000006070e7223 */ /* 0x000fe20000010005 */
[----:B------:R-:W-:-:S02]  /*2d00*/  ISETP.GT.U32.OR P3, PT, R38, 0x2ff, P3 ;  /* 0x000002ff2600780c */ /* 0x000fc40001f64470 */
[----:B------:R-:W-:Y:S01]  /*2d10*/  ISETP.GT.U32.OR P4, PT, R38, 0x2ff, P4 ;  /* 0x000002ff2600780c */ /* 0x000fe20002784470 */
[----:B------:R-:W-:-:S12]  /*2d20*/  @!P6 BRA `(.L_x_3810) ;  /* 0x000000000028e947 */ /* 0x000fd80003800000 */
        /* <DEDUP_REMOVED lines=10> */
.L_x_3810:
        /* <DEDUP_REMOVED lines=14> */
.L_x_3812:
[----:B------:R-:W-:Y:S05]  /*2eb0*/  BSYNC B0 ;  /* 0x0000000000007941 */ /* 0x000fea0003800000 */
.L_x_3811:
[----:B------:R-:W-:Y:S05]  /*2ec0*/  @!P6 BRA `(.L_x_3813) ;  /* 0x000000000028e947 */ /* 0x000fea0003800000 */
[----:B-1----:R-:W-:Y:S01]  /*2ed0*/  FMUL.FTZ R11, R31, -1.4426950216293334961 ;  /* 0xbfb8aa3b1f0b7820 */ /* 0x002fe20000410000 */
        /* <DEDUP_REMOVED lines=9> */
.L_x_3813:
[----:B------:R-:W-:Y:S04]  /*2f70*/  BSSY B0, `(.L_x_3814) ;  /* 0x000000e000007945 */ /* 0x000fe80003800000 */
[----:B------:R-:W-:Y:S05]  /*2f80*/  @P1 BRA `(.L_x_3815) ;  /* 0x0000000000301947 */ /* 0x000fea0003800000 */
[----:B------:R-:W-:Y:S01]  /*2f90*/  ULDC.64 UR14, c[0x0][0x270] ;  /* 0x00009c00000e7ab9 */ /* 0x000fe20000000a00 */
[----:B-1----:R-:W-:Y:S01]  /*2fa0*/  MOV R6, R2 ;  /* 0x0000000200067202 */ /* 0x002fe20000000f00 */
        /* <DEDUP_REMOVED lines=10> */
.L_x_3815:
[----:B------:R-:W-:Y:S05]  /*3050*/  BSYNC B0 ;  /* 0x0000000000007941 */ /* 0x000fea0003800000 */
.L_x_3814:
[----:B------:R-:W-:Y:S05]  /*3060*/  @!P6 BRA `(.L_x_3816) ;  /* 0x000000000028e947 */ /* 0x000fea0003800000 */
[----:B------:R-:W-:Y:S01]  /*3070*/  FMUL.FTZ R5, R9, -1.4426950216293334961 ;  /* 0xbfb8aa3b09057820 */ /* 0x000fe20000410000 */
[----:B-12---:R-:W-:-:S05]  /*3080*/  FMUL.FTZ R7, R0, -1.4426950216293334961 ;  /* 0xbfb8aa3b00077820 */ /* 0x006fca0000410000 */
        /* <DEDUP_REMOVED lines=8> */
.L_x_3816:
[----:B------:R-:W-:Y:S04]  /*3110*/  BSSY B0, `(.L_x_3817) ;  /* 0x000000e000007945 */ /* 0x000fe80003800000 */
[----:B------:R-:W-:Y:S05]  /*3120*/  @P2 BRA `(.L_x_3818) ;  /* 0x0000000000302947 */ /* 0x000fea0003800000 */
[----:B------:R-:W-:Y:S01]  /*3130*/  ULDC.64 UR14, c[0x0][0x270] ;  /* 0x00009c00000e7ab9 */ /* 0x000fe20000000a00 */
[----:B-12---:R-:W-:Y:S01]  /*3140*/  MOV R6, R2 ;  /* 0x0000000200067202 */ /* 0x006fe20000000f00 */
        /* <DEDUP_REMOVED lines=10> */
.L_x_3818:
[----:B------:R-:W-:Y:S05]  /*31f0*/  BSYNC B0 ;  /* 0x0000000000007941 */ /* 0x000fea0003800000 */
.L_x_3817:
[----:B------:R-:W-:Y:S05]  /*3200*/  @!P6 BRA `(.L_x_3819) ;  /* 0x000000000028e947 */ /* 0x000fea0003800000 */
[----:B------:R-:W-:Y:S01]  /*3210*/  FMUL.FTZ R0, R8, -1.4426950216293334961 ;  /* 0xbfb8aa3b08007820 */ /* 0x000fe20000410000 */
[----:B-123--:R-:W-:-:S05]  /*3220*/  FMUL.FTZ R6, R17, -1.4426950216293334961 ;  /* 0xbfb8aa3b11067820 */ /* 0x00efca0000410000 */
        /* <DEDUP_REMOVED lines=8> */
.L_x_3819:
[----:B------:R-:W-:Y:S04]  /*32b0*/  BSSY B0, `(.L_x_3820) ;  /* 0x000000e000007945 */ /* 0x000fe80003800000 */
[----:B------:R-:W-:Y:S05]  /*32c0*/  @P3 BRA `(.L_x_3821) ;  /* 0x0000000000303947 */ /* 0x000fea0003800000 */
[----:B------:R-:W-:Y:S01]  /*32d0*/  ULDC.64 UR14, c[0x0][0x270] ;  /* 0x00009c00000e7ab9 */ /* 0x000fe20000000a00 */
[----:B-123--:R-:W-:Y:S01]  /*32e0*/  MOV R6, R2 ;  /* 0x0000000200067202 */ /* 0x00efe20000000f00 */
        /* <DEDUP_REMOVED lines=10> */
.L_x_3821:
[----:B------:R-:W-:Y:S05]  /*3390*/  BSYNC B0 ;  /* 0x0000000000007941 */ /* 0x000fea0003800000 */
.L_x_3820:
[----:B------:R-:W-:Y:S05]  /*33a0*/  @!P6 BRA `(.L_x_3822) ;  /* 0x000000000028e947 */ /* 0x000fea0003800000 */
[----:B------:R-:W-:Y:S01]  /*33b0*/  FMUL.FTZ R0, R4, -1.4426950216293334961 ;  /* 0xbfb8aa3b04007820 */ /* 0x000fe20000410000 */
[----:B-1234-:R-:W-:-:S05]  /*33c0*/  FMUL.FTZ R6, R15, -1.4426950216293334961 ;  /* 0xbfb8aa3b0f067820 */ /* 0x01efca0000410000 */
        /* <DEDUP_REMOVED lines=8> */
.L_x_3822:
[----:B------:R-:W-:Y:S04]  /*3450*/  BSSY B0, `(.L_x_3823) ;  /* 0x000000d000007945 */ /* 0x000fe80003800000 */
[----:B------:R-:W-:Y:S05]  /*3460*/  @P4 BRA `(.L_x_3824) ;  /* 0x00000000002c4947 */ /* 0x000fea0003800000 */
[----:B------:R-:W-:Y:S01]  /*3470*/  ULDC.64 UR14, c[0x0][0x270] ;  /* 0x00009c00000e7ab9 */ /* 0x000fe20000000a00 */
[----:B------:R-:W-:Y:S01]  /*3480*/  MOV R3, R13 ;  /* 0x0000000d00037202 */ /* 0x000fe20000000f00 */
[----:B------:R-:W-:Y:S01]  /*3490*/  IMAD R19, R19, UR14, RZ ;  /* 0x0000000e13137c24 */ /* 0x000fe2000f8e02ff */
[----:B------:R-:W-:Y:S01]  /*34a0*/  F2FP.F16.F32.PACK_AB R15, R15, R4 ;  /* 0x000000040f0f723e */ /* 0x000fe200000000ff */
[----:B-1234-:R-:W-:-:S04]  /*34b0*/  IMAD.WIDE.U32 R6, R26, UR14, R2 ;  /* 0x0000000e1a067c25 */ /* 0x01efc8000f8e0002 */
[----:B------:R-:W-:Y:S01]  /*34c0*/  IMAD R19, R26, UR15, R19 ;  /* 0x0000000f1a137c24 */ /* 0x000fe2000f8e0213 */
[----:B------:R-:W-:Y:S02]  /*34d0*/  ULDC.64 UR14, c[0x0][0x210] ;  /* 0x00008400000e7ab9 */ /* 0x000fe40000000a00 */
[----:B------:R-:W-:Y:S02]  /*34e0*/  LEA R2, P1, R6, UR14, 0x1 ;  /* 0x0000000e06027c11 */ /* 0x000fe4000f8208ff */
[----:B------:R-:W-:-:S04]  /*34f0*/  IADD3 R19, R7, R19, RZ ;  /* 0x0000001307137210 */ /* 0x000fc80007ffe0ff */
[----:B------:R-:W-:-:S05]  /*3500*/  LEA.HI.X R3, R6, UR15, R19, 0x1, P1 ;  /* 0x0000000f06037c11 */ /* 0x000fca00088f0c13 */
[----:B------:R1:W-:Y:S02]  /*3510*/  STG.E desc[UR10][R2.64], R15 ;  /* 0x0000000f02007986 */ /* 0x0003e4000c10190a */
.L_x_3824:
[----:B------:R-:W-:Y:S05]  /*3520*/  BSYNC B0 ;  /* 0x0000000000007941 */ /* 0x000fea0003800000 */
.L_x_3823:
[----:B------:R-:W-:Y:S01]  /*3530*/  ULDC UR7, c[0x0][0x10] ;  /* 0x0000040000077ab9 */ /* 0x000fe20000000800 */
[----:B------:R-:W-:Y:S02]  /*3540*/  UIADD3 UR4, UR4, 0x1, URZ ;  /* 0x0000000104047890 */ /* 0x000fe4000fffe03f */
[----:B------:R-:W-:-:S04]  /*3550*/  UIADD3 UR6, UR7, UR6, URZ ;  /* 0x0000000607067290 */ /* 0x000fc8000fffe03f */
[----:B------:R-:W-:-:S06]  /*3560*/  UISETP.GE.AND UP0, UPT, UR6, UR5, UPT ;  /* 0x000000050600728c */ /* 0x000fcc000bf06270 */
[----:B------:R-:W-:-:S13]  /*3570*/  PLOP3.LUT P1, PT, PT, PT, UP0, 0x80, 0x0 ;  /* 0x000000000000781c */ /* 0x000fda0003f2f008 */
[----:B------:R-:W-:Y:S05]  /*3580*/  @!P1 BRA `(.L_x_3825) ;  /* 0xffffffcc003c9947 */ /* 0x000fea000383ffff */
[----:B------:R-:W-:Y:S05]  /*3590*/  EXIT ;  /* 0x000000000000794d */ /* 0x000fea0003800000 */
.L_x_3826:
        /* <DEDUP_REMOVED lines=14> */
.L_x_5163:


//--------------------- .text._Z35group_norm_nhwc_fwd_one_pass_kernelI11Fp16IOFp32WLi256ELi96ELi768EEv26Group_norm_nhwc_fwd_params --------------------------
	.section	.text._Z35group_norm_nhwc_fwd_one_pass_kernelI11Fp16IOFp32WLi256ELi96ELi768EEv26Group_norm_nhwc_fwd_params,"ax",@progbits
	.align	128
        .global         _Z35group_norm_nhwc_fwd_one_pass_kernelI11Fp16IOFp32WLi256ELi96ELi768EEv26Group_norm_nhwc_fwd_params
        .type           _Z35group_norm_nhwc_fwd_one_pass_kernelI11Fp16IOFp32WLi256ELi96ELi768EEv26Group_norm_nhwc_fwd_params,@function
        .size           _Z35group_norm_nhwc_fwd_one_pass_kernelI11Fp16IOFp32WLi256ELi96ELi768EEv26Group_norm_nhwc_fwd_params,(.L_x_5164 - _Z35group_norm_nhwc_fwd_one_pass_kernelI11Fp16IOFp32WLi256ELi96ELi768EEv26Group_norm_nhwc_fwd_params)
        .other          _Z35group_norm_nhwc_fwd_one_pass_kernelI11Fp16IOFp32WLi256ELi96ELi768EEv26Group_norm_nhwc_fwd_params,@"STO_CUDA_ENTRY STV_DEFAULT"
_Z35group_norm_nhwc_fwd_one_pass_kernelI11Fp16IOFp32WLi256ELi96ELi768EEv26Group_norm_nhwc_fwd_params:
.text._Z35group_norm_nhwc_fwd_one_pass_kernelI11Fp16IOFp32WLi256ELi96ELi768EEv26Group_norm_nhwc_fwd_params:
        /* <DEDUP_REMOVED lines=24> */
[C---:B------:R-:W-:Y:S02]  /*0180*/  ISETP.GE.U32.AND P0, PT, R46.reuse, UR8, PT ;  /* 0x000000082e007c0c */ /* 0x040fe4000bf06070 */
[----:B------:R-:W-:Y:S02]  /*0190*/  SHF.R.S32.HI R3, RZ, 0x1f, R46 ;  /* 0x0000001fff037819 */ /* 0x000fe4000001142e */
[----:B------:R-:W-:Y:S02]  /*01a0*/  SHF.L.U32 R51, R51, 0x1, RZ ;  /* 0x0000000133337819 */ /* 0x000fe400000006ff */
[----:B------:R-:W-:Y:S01]  /*01b0*/  ISETP.GE.AND.EX P0, PT, R3, UR9, PT, P0 ;  /* 0x0000000903007c0c */ /* 0x000fe2000bf06300 */
[----:B------:R-:W-:Y:S01]  /*01c0*/  ULDC.64 UR8, c[0x0][0x208] ;  /* 0x0000820000087ab9 */ /* 0x000fe20000000a00 */
[----:B------:R-:W-:Y:S02]  /*01d0*/  LEA R5, R5, UR5, 0x3 ;  /* 0x0000000505057c11 */ /* 0x000fe4000f8e18ff */
        /* <DEDUP_REMOVED lines=12> */
[----:B------:R-:W-:-:S02]  /*02a0*/  IADD3 R33, R46, 0xc0, RZ ;  /* 0x000000c02e217810 */ /* 0x000fc40007ffe0ff */
[C---:B------:R-:W-:Y:S02]  /*02b0*/  IADD3 R34, R46.reuse, 0xd0, RZ ;  /* 0x000000d02e227810 */ /* 0x040fe40007ffe0ff */
[C---:B------:R-:W-:Y:S02]  /*02c0*/  IADD3 R35, R46.reuse, 0xe0, RZ ;  /* 0x000000e02e237810 */ /* 0x040fe40007ffe0ff */
[----:B0-----:R-:W-:-:S07]  /*02d0*/  IADD3 R36, R46, 0xf0, RZ ;  /* 0x000000f02e247810 */ /* 0x001fce0007ffe0ff */
.L_x_3884:
[----:B-1234-:R-:W0:Y:S01]  /*02e0*/  LDC R23, c[0x0][0x288] ;  /* 0x0000a200ff177b82 */ /* 0x01ee220000000800 */
[----:B------:R-:W-:Y:S01]  /*02f0*/  ULDC.64 UR14, c[0x0][0x278] ;  /* 0x00009e00000e7ab9 */ /* 0x000fe20000000a00 */
[----:B------:R-:W-:Y:S01]  /*0300*/  SHF.R.S32.HI R37, RZ, 0x1f, R6 ;  /* 0x0000001fff257819 */ /* 0x000fe20000011406 */
[----:B------:R-:W-:Y:S01]  /*0310*/  ULDC.64 UR12, c[0x0][0x280] ;  /* 0x0000a000000c7ab9 */ /* 0x000fe20000000a00 */
[----:B------:R-:W-:Y:S02]  /*0320*/  SHF.R.S32.HI R39, RZ, 0x1f, R7 ;  /* 0x0000001fff277819 */ /* 0x000fe40000011407 */
[----:B------:R-:W-:Y:S02]  /*0330*/  SHF.R.S32.HI R41, RZ, 0x1f, R8 ;  /* 0x0000001fff297819 */ /* 0x000fe40000011408 */
[----:B------:R-:W1:Y:S01]  /*0340*/  @P0 LDC.64 R26, c[0x0][0x220] ;  /* 0x00008800ff1a0b82 */ /* 0x000e620000000a00 */
[----:B------:R-:W-:Y:S02]  /*0350*/  SHF.R.S32.HI R43, RZ, 0x1f, R9 ;  /* 0x0000001fff2b7819 */ /* 0x000fe40000011409 */
[----:B------:R-:W-:-:S02]  /*0360*/  SHF.R.S32.HI R45, RZ, 0x1f, R10 ;  /* 0x0000001fff2d7819 */ /* 0x000fc4000001140a */
[----:B------:R-:W-:Y:S02]  /*0370*/  ISETP.GE.U32.AND P5, PT, R10, UR14, PT ;  /* 0x0000000e0a007c0c */ /* 0x000fe4000bfa6070 */
[----:B------:R-:W-:Y:S02]  /*0380*/  MOV R40, RZ ;  /* 0x000000ff00287202 */ /* 0x000fe40000000f00 */
[----:B------:R-:W-:-:S04]  /*0390*/  ISETP.GE.AND.EX P5, PT, R45, UR15, PT, P5 ;  /* 0x0000000f2d007c0c */ /* 0x000fc8000bfa6350 */
[----:B------:R-:W-:Y:S02]  /*03a0*/  ISETP.GT.U32.OR P5, PT, R0, 0x2ff, P5 ;  /* 0x000002ff0000780c */ /* 0x000fe40002fa4470 */
[----:B0-----:R-:W-:-:S04]  /*03b0*/  IABS R19, R23 ;  /* 0x0000001700137213 */ /* 0x001fc80000000000 */
[----:B------:R-:W0:Y:S08]  /*03c0*/  I2F.RP R18, R19 ;  /* 0x0000001300127306 */ /* 0x000e300000209400 */
[----:B0-----:R-:W0:Y:S02]  /*03d0*/  MUFU.RCP R18, R18 ;  /* 0x0000001200127308 */ /* 0x001e240000001000 */
[----:B0-----:R-:W-:-:S06]  /*03e0*/  IADD3 R16, R18, 0xffffffe, RZ ;  /* 0x0ffffffe12107810 */ /* 0x001fcc0007ffe0ff */
[----:B------:R0:W2:Y:S02]  /*03f0*/  F2I.FTZ.U32.TRUNC.NTZ R17, R16 ;  /* 0x0000001000117305 */ /* 0x0000a4000021f000 */
[----:B0-----:R-:W-:Y:S02]  /*0400*/  MOV R16, RZ ;  /* 0x000000ff00107202 */ /* 0x001fe40000000f00 */
[----:B--2---:R-:W-:-:S05]  /*0410*/  IADD3 R20, RZ, -R17, RZ ;  /* 0x80000011ff147210 */ /* 0x004fca0007ffe0ff */
        /* <DEDUP_REMOVED lines=12> */
[----:B------:R-:W-:Y:S01]  /*04e0*/  ISETP.NE.AND P2, PT, R23, RZ, PT ;  /* 0x000000ff1700720c */ /* 0x000fe20003f45270 */
[----:B------:R-:W0:Y:S10]  /*04f0*/  @P0 LDC.64 R18, c[0x0][0x270] ;  /* 0x00009c00ff120b82 */ /* 0x000e340000000a00 */
[----:B------:R-:W-:-:S02]  /*0500*/  @P1 IADD3 R17, R17, 0x1, RZ ;  /* 0x0000000111111810 */ /* 0x000fc40007ffe0ff */
[----:B------:R-:W-:Y:S02]  /*0510*/  ISETP.GE.U32.AND P1, PT, R6, UR14, PT ;  /* 0x0000000e06007c0c */ /* 0x000fe4000bf26070 */
[----:B------:R-:W-:Y:S02]  /*0520*/  MOV R21, R17 ;  /* 0x0000001100157202 */ /* 0x000fe40000000f00 */
[----:B------:R-:W-:Y:S02]  /*0530*/  ISETP.GE.AND.EX P1, PT, R37, UR15, PT, P1 ;  /* 0x0000000f25007c0c */ /* 0x000fe4000bf26310 */
[----:B------:R-:W-:Y:S02]  /*0540*/  @!P3 IADD3 R21, -R21, RZ, RZ ;  /* 0x000000ff1515b210 */ /* 0x000fe40007ffe1ff */
[----:B------:R-:W-:Y:S02]  /*0550*/  ISETP.GT.U32.OR P1, PT, R0, 0x2ff, P1 ;  /* 0x000002ff0000780c */ /* 0x000fe40000f24470 */
[----:B------:R-:W-:-:S02]  /*0560*/  @!P2 LOP3.LUT R21, RZ, R23, RZ, 0x33, !PT ;  /* 0x00000017ff15a212 */ /* 0x000fc400078e33ff */
[----:B------:R-:W-:Y:S02]  /*0570*/  ISETP.GE.U32.AND P2, PT, R7, UR14, PT ;  /* 0x0000000e07007c0c */ /* 0x000fe4000bf46070 */
[----:B------:R-:W-:Y:S02]  /*0580*/  IADD3 R17, -R21, RZ, RZ ;  /* 0x000000ff15117210 */ /* 0x000fe40007ffe1ff */
[----:B------:R-:W-:Y:S02]  /*0590*/  ISETP.GE.AND.EX P2, PT, R39, UR15, PT, P2 ;  /* 0x0000000f27007c0c */ /* 0x000fe4000bf46320 */
[----:B------:R-:W-:Y:S01]  /*05a0*/  SHF.R.S32.HI R20, RZ, 0x1f, R21 ;  /* 0x0000001fff147819 */ /* 0x000fe20000011415 */
[----:B------:R-:W-:Y:S01]  /*05b0*/  IMAD R38, R23, R17, R48 ;  /* 0x0000001117267224 */ /* 0x000fe200078e0230 */
[----:B------:R-:W-:Y:S01]  /*05c0*/  ISETP.GT.U32.OR P2, PT, R0, 0x2ff, P2 ;  /* 0x000002ff0000780c */ /* 0x000fe20001744470 */
[----:B------:R-:W2:Y:S01]  /*05d0*/  @!P1 LDC.64 R16, c[0x0][0x270] ;  /* 0x00009c00ff109b82 */ /* 0x000ea20000000a00 */
[----:B------:R-:W-:Y:S01]  /*05e0*/  SHF.R.S32.HI R23, RZ, 0x1f, R51 ;  /* 0x0000001fff177819 */ /* 0x000fe20000011433 */
[----:B------:R-:W-:Y:S01]  /*05f0*/  IMAD R38, R38, 0x60, RZ ;  /* 0x0000006026267824 */ /* 0x000fe200078e02ff */
[----:B------:R-:W-:Y:S01]  /*0600*/  ISETP.GE.U32.AND P3, PT, R8, UR14, PT ;  /* 0x0000000e08007c0c */ /* 0x000fe2000bf66070 */
[----:B------:R-:W-:-:S03]  /*0610*/  IMAD R20, R20, UR12, RZ ;  /* 0x0000000c14147c24 */ /* 0x000fc6000f8e02ff */
[----:B------:R-:W-:Y:S01]  /*0620*/  IADD3 R72, P4, R51, R38, RZ ;  /* 0x0000002633487210 */ /* 0x000fe20007f9e0ff */
[----:B------:R-:W3:Y:S01]  /*0630*/  @!P1 LDC.64 R52, c[0x0][0x220] ;  /* 0x00008800ff349b82 */ /* 0x000ee20000000a00 */
[----:B------:R-:W-:Y:S01]  /*0640*/  ISETP.GE.AND.EX P3, PT, R41, UR15, PT, P3 ;  /* 0x0000000f29007c0c */ /* 0x000fe2000bf66330 */
[----:B------:R-:W-:Y:S01]  /*0650*/  IMAD R75, R21, UR13, R20 ;  /* 0x0000000d154b7c24 */ /* 0x000fe2000f8e0214 */
[----:B------:R-:W-:Y:S01]  /*0660*/  LEA.HI.X.SX32 R73, R38, R23, 0x1, P4 ;  /* 0x0000001726497211 */ /* 0x000fe200020f0eff */
[----:B0-----:R-:W-:Y:S01]  /*0670*/  @P0 IMAD R20, R3, R18, RZ ;  /* 0x0000001203140224 */ /* 0x001fe200078e02ff */
[----:B------:R-:W-:Y:S02]  /*0680*/  ISETP.GT.U32.OR P3, PT, R0, 0x2ff, P3 ;  /* 0x000002ff0000780c */ /* 0x000fe40001f64470 */
[----:B------:R-:W-:Y:S01]  /*0690*/  ISETP.GE.U32.AND P4, PT, R9, UR14, PT ;  /* 0x0000000e09007c0c */ /* 0x000fe2000bf86070 */
[----:B------:R-:W-:Y:S01]  /*06a0*/  IMAD.WIDE.U32 R72, R21, UR12, R72 ;  /* 0x0000000c15487c25 */ /* 0x000fe2000f8e0048 */
[----:B------:R-:W0:Y:S02]  /*06b0*/  @!P2 LDC.64 R28, c[0x0][0x270] ;  /* 0x00009c00ff1cab82 */ /* 0x000e240000000a00 */
[----:B------:R-:W-:Y:S01]  /*06c0*/  ISETP.GE.AND.EX P4, PT, R43, UR15, PT, P4 ;  /* 0x0000000f2b007c0c */ /* 0x000fe2000bf86340 */
[----:B------:R-:W-:Y:S01]  /*06d0*/  @P0 IMAD R25, R46, R19, R20 ;  /* 0x000000132e190224 */ /* 0x000fe200078e0214 */
[----:B------:R-:W-:-:S02]  /*06e0*/  IADD3 R75, R73, R75, RZ ;  /* 0x0000004b494b7210 */ /* 0x000fc40007ffe0ff */
[----:B------:R-:W-:Y:S01]  /*06f0*/  @P0 MOV R74, R72 ;  /* 0x00000048004a0202 */ /* 0x000fe20000000f00 */
[----:B--2---:R-:W-:Y:S01]  /*0700*/  @!P1 IMAD R21, R37, R16, RZ ;  /* 0x0000001025159224 */ /* 0x004fe200078e02ff */
[----:B------:R-:W-:Y:S01]  /*0710*/  @!P1 MOV R20, R72 ;  /* 0x0000004800149202 */ /* 0x000fe20000000f00 */
[----:B------:R-:W2:Y:S01]  /*0720*/  @!P3 LDC.64 R22, c[0x0][0x270] ;  /* 0x00009c00ff16bb82 */ /* 0x000ea20000000a00 */
[----:B------:R-:W-:Y:S01]  /*0730*/  ISETP.GT.U32.OR P4, PT, R0, 0x2ff, P4 ;  /* 0x000002ff0000780c */ /* 0x000fe20002784470 */
[----:B------:R-:W-:-:S04]  /*0740*/  @P0 IMAD.WIDE.U32 R18, R46, R18, R74 ;  /* 0x000000122e120225 */ /* 0x000fc800078e004a */
[C---:B------:R-:W-:Y:S01]  /*0750*/  @!P1 IMAD R31, R6.reuse, R17, R21 ;  /* 0x00000011061f9224 */ /* 0x040fe200078e0215 */
[----:B------:R-:W-:Y:S02]  /*0760*/  @!P1 MOV R21, R75 ;  /* 0x0000004b00159202 */ /* 0x000fe40000000f00 */
[----:B------:R-:W-:Y:S02]  /*0770*/  @P0 IADD3 R19, R19, R25, RZ ;  /* 0x0000001913130210 */ /* 0x000fe40007ffe0ff */
[----:B------:R-:W4:Y:S01]  /*0780*/  @!P2 LDC.64 R24, c[0x0][0x220] ;  /* 0x00008800ff18ab82 */ /* 0x000f220000000a00 */
[----:B------:R-:W-:Y:S01]  /*0790*/  @!P1 IMAD.WIDE.U32 R16, R6, R16, R20 ;  /* 0x0000001006109225 */ /* 0x000fe200078e0014 */
[----:B-1----:R-:W-:-:S04]  /*07a0*/  @P0 LEA R26, P6, R18, R26, 0x1 ;  /* 0x0000001a121a0211 */ /* 0x002fc800078c08ff */
[----:B------:R-:W-:Y:S01]  /*07b0*/  @P0 LEA.HI.X R27, R18, R27, R19, 0x1, P6 ;  /* 0x0000001b121b0211 */ /* 0x000fe200030f0c13 */
[----:B0-----:R-:W-:Y:S01]  /*07c0*/  @!P2 IMAD R18, R39, R28, RZ ;  /* 0x0000001c2712a224 */ /* 0x001fe200078e02ff */
[----:B------:R-:W-:Y:S01]  /*07d0*/  @!P1 IADD3 R17, R17, R31, RZ ;  /* 0x0000001f11119210 */ /* 0x000fe20007ffe0ff */
[----:B------:R-:W0:Y:S01]  /*07e0*/  @!P3 LDC.64 R20, c[0x0][0x220] ;  /* 0x00008800ff14bb82 */ /* 0x000e220000000a00 */
[C---:B---3--:R-:W-:Y:S01]  /*07f0*/  @!P1 LEA R52, P6, R16.reuse, R52, 0x1 ;  /* 0x0000003410349211 */ /* 0x048fe200078c08ff */
[----:B------:R-:W-:Y:S02]  /*0800*/  @!P2 IMAD R31, R7, R29, R18 ;  /* 0x0000001d071fa224 */ /* 0x000fe400078e0212 */
[----:B--2---:R-:W-:Y:S01]  /*0810*/  @!P3 IMAD R18, R41, R22, RZ ;  /* 0x000000162912b224 */ /* 0x004fe200078e02ff */
[----:B------:R-:W-:Y:S02]  /*0820*/  @!P1 LEA.HI.X R53, R16, R53, R17, 0x1, P6 ;  /* 0x0000003510359211 */ /* 0x000fe400030f0c11 */
[----:B------:R-:W-:-:S02]  /*0830*/  @!P2 MOV R16, R72 ;  /* 0x000000480010a202 */ /* 0x000fc40000000f00 */
[----:B------:R-:W-:Y:S01]  /*0840*/  @!P2 MOV R17, R75 ;  /* 0x0000004b0011a202 */ /* 0x000fe20000000f00 */
[----:B------:R1:W2:Y:S02]  /*0850*/  @!P1 LDG.E R40, desc[UR8][R52.64] ;  /* 0x0000000834289981 */ /* 0x0002a4000c1e1900 */
[----:B------:R-:W-:-:S03]  /*0860*/  @!P2 IMAD.WIDE.U32 R28, R7, R28, R16 ;  /* 0x0000001c071ca225 */ /* 0x000fc600078e0010 */
[----:B------:R-:W3:Y:S01]  /*0870*/  @!P4 LDC.64 R16, c[0x0][0x270] ;  /* 0x00009c00ff10cb82 */ /* 0x000ee20000000a00 */
[----:B-1----:R-:W-:Y:S02]  /*0880*/  @!P3 MOV R52, R72 ;  /* 0x000000480034b202 */ /* 0x002fe40000000f00 */
[----:B------:R-:W-:Y:S02]  /*0890*/  @!P3 MOV R53, R75 ;  /* 0x0000004b0035b202 */ /* 0x000fe40000000f00 */
[----:B------:R-:W-:Y:S02]  /*08a0*/  @!P2 IADD3 R29, R29, R31, RZ ;  /* 0x0000001f1d1da210 */ /* 0x000fe40007ffe0ff */
[----:B----4-:R-:W-:Y:S01]  /*08b0*/  @!P2 LEA R30, P6, R28, R24, 0x1 ;  /* 0x000000181c1ea211 */ /* 0x010fe200078c08ff */
[C---:B------:R-:W-:Y:S01]  /*08c0*/  @!P3 IMAD R49, R8.reuse, R23, R18 ;  /* 0x000000170831b224 */ /* 0x040fe200078e0212 */
[----:B------:R-:W-:Y:S01]  /*08d0*/  SHF.R.S32.HI R47, RZ, 0x1f, R11 ;  /* 0x0000001fff2f7819 */ /* 0x000fe2000001140b */
[----:B------:R-:W-:Y:S01]  /*08e0*/  @!P3 IMAD.WIDE.U32 R22, R8, R22, R52 ;  /* 0x000000160816b225 */ /* 0x000fe200078e0034 */
[----:B------:R-:W-:Y:S01]  /*08f0*/  ISETP.GE.U32.AND P1, PT, R11, UR14, PT ;  /* 0x0000000e0b007c0c */ /* 0x000fe2000bf26070 */
[----:B------:R-:W1:Y:S01]  /*0900*/  @!P5 LDC.64 R18, c[0x0][0x270] ;  /* 0x00009c00ff12db82 */ /* 0x000e620000000a00 */
[----:B------:R-:W-:-:S02]  /*0910*/  @!P2 LEA.HI.X R31, R28, R25, R29, 0x1, P6 ;  /* 0x000000191c1fa211 */ /* 0x000fc400030f0c1d */
[----:B------:R-:W-:Y:S02]  /*0920*/  ISETP.GE.AND.EX P1, PT, R47, UR15, PT, P1 ;  /* 0x0000000f2f007c0c */ /* 0x000fe4000bf26310 */
[----:B------:R-:W-:-:S03]  /*0930*/  @!P3 IADD3 R23, R23, R49, RZ ;  /* 0x000000311717b210 */ /* 0x000fc60007ffe0ff */
[----:B------:R-:W4:Y:S01]  /*0940*/  @!P4 LDC.64 R24, c[0x0][0x220] ;  /* 0x00008800ff18cb82 */ /* 0x000f220000000a00 */
[----:B0-----:R-:W-:Y:S02]  /*0950*/  @!P3 LEA R28, P6, R22, R20, 0x1 ;  /* 0x00000014161cb211 */ /* 0x001fe400078c08ff */
[----:B------:R-:W-:Y:S02]  /*0960*/  MOV R42, RZ ;  /* 0x000000ff002a7202 */ /* 0x000fe40000000f00 */
[----:B------:R-:W-:Y:S02]  /*0970*/  ISETP.GT.U32.OR P1, PT, R0, 0x2ff, P1 ;  /* 0x000002ff0000780c */ /* 0x000fe40000f24470 */
[----:B------:R-:W-:Y:S02]  /*0980*/  MOV R44, RZ ;  /* 0x000000ff002c7202 */ /* 0x000fe40000000f00 */
[----:B------:R-:W-:Y:S01]  /*0990*/  @!P3 LEA.HI.X R29, R22, R21, R23, 0x1, P6 ;  /* 0x00000015161db211 */ /* 0x000fe200030f0c17 */
[----:B------:R-:W5:Y:S01]  /*09a0*/  @!P2 LDG.E R42, desc[UR8][R30.64] ;  /* 0x000000081e2aa981 */ /* 0x000f62000c1e1900 */
[----:B------:R-:W0:Y:S01]  /*09b0*/  @!P5 LDC.64 R20, c[0x0][0x220] ;  /* 0x00008800ff14db82 */ /* 0x000e220000000a00 */
[----:B------:R-:W-:Y:S01]  /*09c0*/  SHF.R.S32.HI R49, RZ, 0x1f, R12 ;  /* 0x0000001fff317819 */ /* 0x000fe2000001140c */
[----:B---3--:R-:W-:Y:S01]  /*09d0*/  @!P4 IMAD R22, R43, R16, RZ ;  /* 0x000000102b16c224 */ /* 0x008fe200078e02ff */
[----:B------:R-:W-:Y:S01]  /*09e0*/  ISETP.GE.U32.AND P2, PT, R12, UR14, PT ;  /* 0x0000000e0c007c0c */ /* 0x000fe2000bf46070 */
[----:B------:R3:W5:Y:S02]  /*09f0*/  @!P3 LDG.E R44, desc[UR8][R28.64] ;  /* 0x000000081c2cb981 */ /* 0x000764000c1e1900 */
[----:B------:R-:W-:Y:S01]  /*0a00*/  @!P4 IMAD R55, R9, R17, R22 ;  /* 0x000000110937c224 */ /* 0x000fe200078e0216 */
[----:B------:R-:W-:Y:S01]  /*0a10*/  ISETP.GE.AND.EX P2, PT, R49, UR15, PT, P2 ;  /* 0x0000000f31007c0c */ /* 0x000fe2000bf46320 */
[----:B------:R-:W0:Y:S01]  /*0a20*/  @!P1 LDC.64 R22, c[0x0][0x270] ;  /* 0x00009c00ff169b82 */ /* 0x000e220000000a00 */
[----:B---3--:R-:W-:-:S02]  /*0a30*/  @!P4 MOV R28, R72 ;  /* 0x00000048001cc202 */ /* 0x008fc40000000f00 */
[-C--:B------:R-:W-:Y:S02]  /*0a40*/  @!P4 MOV R29, R75.reuse ;  /* 0x0000004b001dc202 */ /* 0x080fe40000000f00 */
[----:B------:R-:W-:Y:S01]  /*0a50*/  ISETP.GT.U32.OR P2, PT, R0, 0x2ff, P2 ;  /* 0x000002ff0000780c */ /* 0x000fe20001744470 */
[----:B------:R-:W-:Y:S01]  /*0a60*/  @!P4 IMAD.WIDE.U32 R16, R9, R16, R28 ;  /* 0x000000100910c225 */ /* 0x000fe200078e001c */
[----:B------:R-:W-:Y:S02]  /*0a70*/  @!P5 MOV R30, R72 ;  /* 0x00000048001ed202 */ /* 0x000fe40000000f00 */
[----:B------:R-:W-:Y:S01]  /*0a80*/  @!P5 MOV R31, R75 ;  /* 0x0000004b001fd202 */ /* 0x000fe20000000f00 */
[----:B-1----:R-:W-:Y:S01]  /*0a90*/  @!P5 IMAD R50, R45, R18, RZ ;  /* 0x000000122d32d224 */ /* 0x002fe200078e02ff */
[----:B------:R-:W-:Y:S02]  /*0aa0*/  SHF.R.S32.HI R53, RZ, 0x1f, R13 ;  /* 0x0000001fff357819 */ /* 0x000fe4000001140d */
[----:B------:R-:W-:-:S02]  /*0ab0*/  ISETP.GE.U32.AND P3, PT, R13, UR14, PT ;  /* 0x0000000e0d007c0c */ /* 0x000fc4000bf66070 */
[----:B------:R-:W-:Y:S02]  /*0ac0*/  @!P4 IADD3 R17, R17, R55, RZ ;  /* 0x000000371111c210 */ /* 0x000fe40007ffe0ff */
[----:B----4-:R-:W-:Y:S01]  /*0ad0*/  @!P4 LEA R24, P6, R16, R24, 0x1 ;  /* 0x000000181018c211 */ /* 0x010fe200078c08ff */
[C---:B------:R-:W-:Y:S01]  /*0ae0*/  @!P5 IMAD R19, R10.reuse, R19, R50 ;  /* 0x000000130a13d224 */ /* 0x040fe200078e0232 */
[----:B------:R-:W-:Y:S01]  /*0af0*/  ISETP.GE.AND.EX P3, PT, R53, UR15, PT, P3 ;  /* 0x0000000f35007c0c */ /* 0x000fe2000bf66330 */
[----:B------:R-:W-:Y:S01]  /*0b00*/  @!P5 IMAD.WIDE.U32 R30, R10, R18, R30 ;  /* 0x000000120a1ed225 */ /* 0x000fe200078e001e */
[----:B------:R-:W-:Y:S02]  /*0b10*/  @!P4 LEA.HI.X R25, R16, R25, R17, 0x1, P6 ;  /* 0x000000191019c211 */ /* 0x000fe400030f0c11 */
[----:B------:R-:W1:Y:S01]  /*0b20*/  @!P1 LDC.64 R16, c[0x0][0x220] ;  /* 0x00008800ff109b82 */ /* 0x000e620000000a00 */
[----:B------:R-:W-:Y:S02]  /*0b30*/  MOV R50, RZ ;  /* 0x000000ff00327202 */ /* 0x000fe40000000f00 */
[----:B------:R-:W-:-:S02]  /*0b40*/  ISETP.GT.U32.OR P3, PT, R0, 0x2ff, P3 ;  /* 0x000002ff0000780c */ /* 0x000fc40001f64470 */
[----:B------:R-:W-:Y:S02]  /*0b50*/  @!P5 IADD3 R29, R31, R19, RZ ;  /* 0x000000131f1dd210 */ /* 0x000fe40007ffe0ff */
[C---:B0-----:R-:W-:Y:S01]  /*0b60*/  @!P5 LEA R28, P6, R30.reuse, R20, 0x1 ;  /* 0x000000141e1cd211 */ /* 0x041fe200078c08ff */
[----:B------:R-:W0:Y:S01]  /*0b70*/  @!P2 LDC.64 R18, c[0x0][0x270] ;  /* 0x00009c00ff12ab82 */ /* 0x000e220000000a00 */
[----:B------:R-:W-:Y:S01]  /*0b80*/  MOV R52, RZ ;  /* 0x000000ff00347202 */ /* 0x000fe20000000f00 */
[----:B------:R3:W4:Y:S01]  /*0b90*/  @!P4 LDG.E R50, desc[UR8][R24.64] ;  /* 0x000000081832c981 */ /* 0x000722000c1e1900 */
[----:B------:R-:W-:Y:S02]  /*0ba0*/  @!P5 LEA.HI.X R29, R30, R21, R29, 0x1, P6 ;  /* 0x000000151e1dd211 */ /* 0x000fe400030f0c1d */
[----:B------:R-:W-:Y:S02]  /*0bb0*/  SHF.R.S32.HI R55, RZ, 0x1f, R14 ;  /* 0x0000001fff377819 */ /* 0x000fe4000001140e */
[----:B------:R-:W-:Y:S01]  /*0bc0*/  ISETP.GE.U32.AND P4, PT, R14, UR14, PT ;  /* 0x0000000e0e007c0c */ /* 0x000fe2000bf86070 */
[----:B------:R0:W4:Y:S01]  /*0bd0*/  @!P5 LDG.E R52, desc[UR8][R28.64] ;  /* 0x000000081c34d981 */ /* 0x000122000c1e1900 */
[----:B------:R-:W-:Y:S01]  /*0be0*/  @!P1 IMAD R30, R47, R22, RZ ;  /* 0x000000162f1e9224 */ /* 0x000fe200078e02ff */
[----:B------:R-:W0:Y:S01]  /*0bf0*/  @!P3 LDC.64 R20, c[0x0][0x270] ;  /* 0x00009c00ff14bb82 */ /* 0x000e220000000a00 */
[----:B------:R-:W-:-:S02]  /*0c00*/  ISETP.GE.AND.EX P5, PT, R55, UR15, PT, P4 ;  /* 0x0000000f37007c0c */ /* 0x000fc4000bfa6340 */
[----:B---3--:R-:W-:Y:S02]  /*0c10*/  @!P1 MOV R24, R72 ;  /* 0x0000004800189202 */ /* 0x008fe40000000f00 */
[----:B------:R-:W-:Y:S01]  /*0c20*/  @!P1 MOV R25, R75 ;  /* 0x0000004b00199202 */ /* 0x000fe20000000f00 */
[C---:B------:R-:W-:Y:S01]  /*0c30*/  @!P1 IMAD R31, R11.reuse, R23, R30 ;  /* 0x000000170b1f9224 */ /* 0x040fe200078e021e */
[----:B------:R-:W-:Y:S01]  /*0c40*/  ISETP.GT.U32.OR P5, PT, R0, 0x2ff, P5 ;  /* 0x000002ff0000780c */ /* 0x000fe20002fa4470 */
[----:B------:R-:W-:Y:S01]  /*0c50*/  @!P1 IMAD.WIDE.U32 R22, R11, R22, R24 ;  /* 0x000000160b169225 */ /* 0x000fe200078e0018 */
[----:B------:R-:W-:Y:S02]  /*0c60*/  SHF.R.S32.HI R57, RZ, 0x1f, R15 ;  /* 0x0000001fff397819 */ /* 0x000fe4000001140f */
[----:B------:R-:W3:Y:S01]  /*0c70*/  @!P2 LDC.64 R24, c[0x0][0x220] ;  /* 0x00008800ff18ab82 */ /* 0x000ee20000000a00 */
[----:B------:R-:W-:Y:S02]  /*0c80*/  ISETP.GE.U32.AND P4, PT, R15, UR14, PT ;  /* 0x0000000e0f007c0c */ /* 0x000fe4000bf86070 */
[----:B------:R-:W-:-:S02]  /*0c90*/  @!P1 IADD3 R23, R23, R31, RZ ;  /* 0x0000001f17179210 */ /* 0x000fc40007ffe0ff */
[C---:B-1----:R-:W-:Y:S01]  /*0ca0*/  @!P1 LEA R60, P6, R22.reuse, R16, 0x1 ;  /* 0x00000010163c9211 */ /* 0x042fe200078c08ff */
[----:B0-----:R-:W-:Y:S01]  /*0cb0*/  @!P2 IMAD R28, R49, R18, RZ ;  /* 0x00000012311ca224 */ /* 0x001fe200078e02ff */
[----:B------:R-:W-:Y:S02]  /*0cc0*/  ISETP.GE.AND.EX P4, PT, R57, UR15, PT, P4 ;  /* 0x0000000f39007c0c */ /* 0x000fe4000bf86340 */
[----:B------:R-:W-:Y:S02]  /*0cd0*/  @!P1 LEA.HI.X R61, R22, R17, R23, 0x1, P6 ;  /* 0x00000011163d9211 */ /* 0x000fe400030f0c17 */
[----:B------:R-:W0:Y:S01]  /*0ce0*/  @!P3 LDC.64 R22, c[0x0][0x220] ;  /* 0x00008800ff16bb82 */ /* 0x000e220000000a00 */
[----:B------:R-:W-:Y:S01]  /*0cf0*/  @!P2 IMAD R19, R12, R19, R28 ;  /* 0x000000130c13a224 */ /* 0x000fe200078e021c */
[----:B------:R-:W-:Y:S02]  /*0d00*/  ISETP.GT.U32.OR P4, PT, R0, 0x2ff, P4 ;  /* 0x000002ff0000780c */ /* 0x000fe40002784470 */
[----:B------:R-:W-:-:S04]  /*0d10*/  @!P2 MOV R28, R72 ;  /* 0x00000048001ca202 */ /* 0x000fc80000000f00 */
[----:B------:R-:W1:Y:S01]  /*0d20*/  @!P5 LDC.64 R16, c[0x0][0x270] ;  /* 0x00009c00ff10db82 */ /* 0x000e620000000a00 */
[----:B------:R-:W-:Y:S02]  /*0d30*/  @!P2 MOV R29, R75 ;  /* 0x0000004b001da202 */ /* 0x000fe40000000f00 */
[----:B------:R-:W-:Y:S02]  /*0d40*/  MOV R56, RZ ;  /* 0x000000ff00387202 */ /* 0x000fe40000000f00 */
[----:B------:R-:W-:Y:S01]  /*0d50*/  SHF.R.S32.HI R59, RZ, 0x1f, R32 ;  /* 0x0000001fff3b7819 */ /* 0x000fe20000011420 */
[----:B------:R-:W-:Y:S01]  /*0d60*/  @!P2 IMAD.WIDE.U32 R28, R12, R18, R28 ;  /* 0x000000120c1ca225 */ /* 0x000fe200078e001c */
[----:B------:R-:W-:Y:S02]  /*0d70*/  ISETP.GE.U32.AND P6, PT, R32, UR14, PT ;  /* 0x0000000e20007c0c */ /* 0x000fe4000bfc6070 */
[----:B------:R-:W-:Y:S01]  /*0d80*/  MOV R54, RZ ;  /* 0x000000ff00367202 */ /* 0x000fe20000000f00 */
[----:B------:R-:W-:Y:S01]  /*0d90*/  @!P3 IMAD R18, R53, R20, RZ ;  /* 0x000000143512b224 */ /* 0x000fe200078e02ff */
[----:B------:R-:W4:Y:S01]  /*0da0*/  @!P1 LDG.E R56, desc[UR8][R60.64] ;  /* 0x000000083c389981 */ /* 0x000f22000c1e1900 */
[----:B------:R-:W-:-:S02]  /*0db0*/  ISETP.GE.AND.EX P1, PT, R59, UR15, PT, P6 ;  /* 0x0000000f3b007c0c */ /* 0x000fc4000bf26360 */
[----:B------:R-:W-:Y:S01]  /*0dc0*/  @!P3 IMAD R63, R13, R21, R18 ;  /* 0x000000150d3fb224 */ /* 0x000fe200078e0212 */
[----:B------:R-:W-:Y:S01]  /*0dd0*/  @!P3 MOV R30, R72 ;  /* 0x00000048001eb202 */ /* 0x000fe20000000f00 */
[----:B------:R3:W4:Y:S01]  /*0de0*/  @P0 LDG.E R54, desc[UR8][R26.64] ;  /* 0x000000081a360981 */ /* 0x000722000c1e1900 */
[----:B------:R-:W-:Y:S02]  /*0df0*/  @!P3 MOV R31, R75 ;  /* 0x0000004b001fb202 */ /* 0x000fe40000000f00 */
[----:B------:R-:W-:Y:S02]  /*0e00*/  @!P2 IADD3 R21, R29, R19, RZ ;  /* 0x000000131d15a210 */ /* 0x000fe40007ffe0ff */
[----:B------:R-:W1:Y:S01]  /*0e10*/  @!P4 LDC.64 R18, c[0x0][0x270] ;  /* 0x00009c00ff12cb82 */ /* 0x000e620000000a00 */
[----:B------:R-:W-:Y:S01]  /*0e20*/  ISETP.GT.U32.OR P1, PT, R0, 0x2ff, P1 ;  /* 0x000002ff0000780c */ /* 0x000fe20000f24470 */
[----:B------:R-:W-:Y:S01]  /*0e30*/  @!P3 IMAD.WIDE.U32 R30, R13, R20, R30 ;  /* 0x000000140d1eb225 */ /* 0x000fe200078e001e */
[----:B---3--:R-:W-:-:S04]  /*0e40*/  @!P2 LEA R26, P6, R28, R24, 0x1 ;  /* 0x000000181c1aa211 */ /* 0x008fc800078c08ff */
[----:B------:R-:W-:Y:S02]  /*0e50*/  @!P2 LEA.HI.X R27, R28, R25, R21, 0x1, P6 ;  /* 0x000000191c1ba211 */ /* 0x000fe400030f0c15 */
[----:B0-----:R-:W-:Y:S01]  /*0e60*/  @!P3 LEA R28, P6, R30, R22, 0x1 ;  /* 0x000000161e1cb211 */ /* 0x001fe200078c08ff */
[----:B-1----:R-:W-:Y:S01]  /*0e70*/  @!P5 IMAD R22, R55, R16, RZ ;  /* 0x000000103716d224 */ /* 0x002fe200078e02ff */
[----:B------:R-:W0:Y:S01]  /*0e80*/  @!P5 LDC.64 R20, c[0x0][0x220] ;  /* 0x00008800ff14db82 */ /* 0x000e220000000a00 */
[----:B------:R-:W-:Y:S02]  /*0e90*/  @!P3 IADD3 R24, R31, R63, RZ ;  /* 0x0000003f1f18b210 */ /* 0x000fe40007ffe0ff */
[----:B------:R-:W-:Y:S01]  /*0ea0*/  MOV R58, RZ ;  /* 0x000000ff003a7202 */ /* 0x000fe20000000f00 */
[----:B------:R-:W-:Y:S01]  /*0eb0*/  @!P5 IMAD R31, R14, R17, R22 ;  /* 0x000000110e1fd224 */ /* 0x000fe200078e0216 */
[----:B------:R-:W-:-:S03]  /*0ec0*/  @!P3 LEA.HI.X R29, R30, R23, R24, 0x1, P6 ;  /* 0x000000171e1db211 */ /* 0x000fc600030f0c18 */
[----:B------:R-:W1:Y:S01]  /*0ed0*/  @!P1 LDC.64 R22, c[0x0][0x270] ;  /* 0x00009c00ff169b82 */ /* 0x000e620000000a00 */
[----:B------:R3:W4:Y:S01]  /*0ee0*/  @!P2 LDG.E R58, desc[UR8][R26.64] ;  /* 0x000000081a3aa981 */ /* 0x000722000c1e1900 */
[----:B------:R-:W-:Y:S02]  /*0ef0*/  SHF.R.S32.HI R61, RZ, 0x1f, R33 ;  /* 0x0000001fff3d7819 */ /* 0x000fe40000011421 */
[----:B------:R-:W-:-:S04]  /*0f00*/  ISETP.GE.U32.AND P2, PT, R33, UR14, PT ;  /* 0x0000000e21007c0c */ /* 0x000fc8000bf46070 */
[----:B------:R-:W1:Y:S01]  /*0f10*/  @!P4 LDC.64 R24, c[0x0][0x220] ;  /* 0x00008800ff18cb82 */ /* 0x000e620000000a00 */
[----:B---3--:R-:W-:Y:S02]  /*0f20*/  @!P5 MOV R26, R72 ;  /* 0x00000048001ad202 */ /* 0x008fe40000000f00 */
[----:B------:R-:W-:Y:S02]  /*0f30*/  @!P5 MOV R27, R75 ;  /* 0x0000004b001bd202 */ /* 0x000fe40000000f00 */
[----:B------:R-:W-:Y:S02]  /*0f40*/  MOV R60, RZ ;  /* 0x000000ff003c7202 */ /* 0x000fe40000000f00 */
[----:B------:R-:W-:Y:S01]  /*0f50*/  ISETP.GE.AND.EX P2, PT, R61, UR15, PT, P2 ;  /* 0x0000000f3d007c0c */ /* 0x000fe2000bf46320 */
[----:B------:R-:W-:Y:S01]  /*0f60*/  @!P5 IMAD.WIDE.U32 R16, R14, R16, R26 ;  /* 0x000000100e10d225 */ /* 0x000fe200078e001a */
[----:B------:R-:W-:Y:S02]  /*0f70*/  SHF.R.S32.HI R63, RZ, 0x1f, R34 ;  /* 0x0000001fff3f7819 */ /* 0x000fe40000011422 */
[----:B------:R-:W-:Y:S01]  /*0f80*/  ISETP.GE.U32.AND P6, PT, R34, UR14, PT ;  /* 0x0000000e22007c0c */ /* 0x000fe2000bfc6070 */
[----:B------:R-:W-:Y:S01]  /*0f90*/  @!P4 IMAD R26, R57, R18, RZ ;  /* 0x00000012391ac224 */ /* 0x000fe200078e02ff */
[----:B------:R-:W-:Y:S01]  /*0fa0*/  ISETP.GT.U32.OR P2, PT, R0, 0x2ff, P2 ;  /* 0x000002ff0000780c */ /* 0x000fe20001744470 */
[----:B------:R3:W4:Y:S01]  /*0fb0*/  @!P3 LDG.E R60, desc[UR8][R28.64] ;  /* 0x000000081c3cb981 */ /* 0x000722000c1e1900 */
[----:B------:R-:W-:Y:S01]  /*0fc0*/  ISETP.GE.AND.EX P3, PT, R63, UR15, PT, P6 ;  /* 0x0000000f3f007c0c */ /* 0x000fe2000bf66360 */
[----:B------:R-:W-:Y:S01]  /*0fd0*/  @!P4 IMAD R65, R15, R19, R26 ;  /* 0x000000130f41c224 */ /* 0x000fe200078e021a */
[----:B------:R-:W-:-:S02]  /*0fe0*/  @!P4 MOV R26, R72 ;  /* 0x00000048001ac202 */ /* 0x000fc40000000f00 */
[----:B------:R-:W-:Y:S02]  /*0ff0*/  @!P4 MOV R27, R75 ;  /* 0x0000004b001bc202 */ /* 0x000fe40000000f00 */
[----:B------:R-:W-:Y:S02]  /*1000*/  ISETP.GT.U32.OR P3, PT, R0, 0x2ff, P3 ;  /* 0x000002ff0000780c */ /* 0x000fe40001f64470 */
[----:B------:R-:W-:Y:S01]  /*1010*/  @!P5 IADD3 R17, R17, R31, RZ ;  /* 0x0000001f1111d210 */ /* 0x000fe20007ffe0ff */
[----:B------:R-:W-:Y:S01]  /*1020*/  @!P4 IMAD.WIDE.U32 R26, R15, R18, R26 ;  /* 0x000000120f1ac225 */ /* 0x000fe200078e001a */
[C---:B0-----:R-:W-:Y:S01]  /*1030*/  @!P5 LEA R30, P6, R16.reuse, R20, 0x1 ;  /* 0x00000014101ed211 */ /* 0x041fe200078c08ff */
[----:B------:R-:W0:Y:S03]  /*1040*/  @!P1 LDC.64 R18, c[0x0][0x220] ;  /* 0x00008800ff129b82 */ /* 0x000e260000000a00 */
[----:B------:R-:W-:Y:S01]  /*1050*/  @!P5 LEA.HI.X R31, R16, R21, R17, 0x1, P6 ;  /* 0x00000015101fd211 */ /* 0x000fe200030f0c11 */
[----:B-1----:R-:W-:Y:S01]  /*1060*/  @!P1 IMAD R21, R59, R22, RZ ;  /* 0x000000163b159224 */ /* 0x002fe200078e02ff */
[----:B------:R-:W-:-:S02]  /*1070*/  @!P4 IADD3 R20, R27, R65, RZ ;  /* 0x000000411b14c210 */ /* 0x000fc40007ffe0ff */
[----:B---3--:R-:W-:Y:S01]  /*1080*/  @!P4 LEA R28, P6, R26, R24, 0x1 ;  /* 0x000000181a1cc211 */ /* 0x008fe200078c08ff */
[----:B------:R-:W1:Y:S01]  /*1090*/  @!P2 LDC.64 R16, c[0x0][0x270] ;  /* 0x00009c00ff10ab82 */ /* 0x000e620000000a00 */
[----:B------:R-:W-:Y:S02]  /*10a0*/  @!P1 IMAD R69, R32, R23, R21 ;  /* 0x0000001720459224 */ /* 0x000fe400078e0215 */
[----:B------:R-:W-:Y:S02]  /*10b0*/  @!P4 LEA.HI.X R29, R26, R25, R20, 0x1, P6 ;  /* 0x000000191a1dc211 */ /* 0x000fe400030f0c14 */
[----:B------:R-:W-:-:S03]  /*10c0*/  MOV R62, RZ ;  /* 0x000000ff003e7202 */ /* 0x000fc60000000f00 */
[----:B------:R-:W3:Y:S01]  /*10d0*/  @!P3 LDC.64 R20, c[0x0][0x270] ;  /* 0x00009c00ff14bb82 */ /* 0x000ee20000000a00 */
[----:B------:R-:W-:Y:S02]  /*10e0*/  SHF.R.S32.HI R65, RZ, 0x1f, R35 ;  /* 0x0000001fff417819 */ /* 0x000fe40000011423 */
[----:B------:R-:W-:Y:S01]  /*10f0*/  ISETP.GE.U32.AND P6, PT, R35, UR14, PT ;  /* 0x0000000e23007c0c */ /* 0x000fe2000bfc6070 */
[----:B------:R0:W4:Y:S01]  /*1100*/  @!P5 LDG.E R62, desc[UR8][R30.64] ;  /* 0x000000081e3ed981 */ /* 0x000122000c1e1900 */
[----:B------:R-:W-:Y:S02]  /*1110*/  @!P1 MOV R26, R72 ;  /* 0x00000048001a9202 */ /* 0x000fe40000000f00 */
[----:B------:R-:W-:Y:S01]  /*1120*/  @!P1 MOV R27, R75 ;  /* 0x0000004b001b9202 */ /* 0x000fe20000000f00 */
[----:B------:R-:W2:Y:S01]  /*1130*/  @!P2 LDC.64 R24, c[0x0][0x220] ;  /* 0x00008800ff18ab82 */ /* 0x000ea20000000a00 */
[----:B------:R-:W-:Y:S02]  /*1140*/  MOV R64, RZ ;  /* 0x000000ff00407202 */ /* 0x000fe40000000f00 */
[----:B------:R-:W-:Y:S01]  /*1150*/  ISETP.GE.AND.EX P6, PT, R65, UR15, PT, P6 ;  /* 0x0000000f41007c0c */ /* 0x000fe2000bfc6360 */
[----:B------:R-:W-:Y:S01]  /*1160*/  @!P1 IMAD.WIDE.U32 R26, R32, R22, R26 ;  /* 0x00000016201a9225 */ /* 0x000fe200078e001a */
[----:B------:R-:W-:-:S02]  /*1170*/  SHF.R.S32.HI R67, RZ, 0x1f, R36 ;  /* 0x0000001fff437819 */ /* 0x000fc40000011424 */
[----:B------:R-:W-:Y:S01]  /*1180*/  ISETP.GE.U32.AND P5, PT, R36, UR14, PT ;  /* 0x0000000e24007c0c */ /* 0x000fe2000bfa6070 */
[----:B------:R-:W2:Y:S01]  /*1190*/  @!P3 LDC.64 R22, c[0x0][0x220] ;  /* 0x00008800ff16bb82 */ /* 0x000ea20000000a00 */
[----:B------:R-:W-:Y:S01]  /*11a0*/  ISETP.GT.U32.OR P6, PT, R0, 0x2ff, P6 ;  /* 0x000002ff0000780c */ /* 0x000fe200037c4470 */
[----:B------:R3:W4:Y:S01]  /*11b0*/  @!P4 LDG.E R64, desc[UR8][R28.64] ;  /* 0x000000081c40c981 */ /* 0x000722000c1e1900 */
[----:B------:R-:W-:Y:S02]  /*11c0*/  ISETP.GE.AND.EX P5, PT, R67, UR15, PT, P5 ;  /* 0x0000000f43007c0c */ /* 0x000fe4000bfa6350 */
[----:B------:R-:W-:Y:S02]  /*11d0*/  @!P1 IADD3 R27, R27, R69, RZ ;  /* 0x000000451b1b9210 */ /* 0x000fe40007ffe0ff */
[----:B0-----:R-:W-:Y:S02]  /*11e0*/  @!P1 LEA R30, P4, R26, R18, 0x1 ;  /* 0x000000121a1e9211 */ /* 0x001fe400078808ff */
[----:B------:R-:W-:Y:S01]  /*11f0*/  ISETP.GT.U32.OR P5, PT, R0, 0x2ff, P5 ;  /* 0x000002ff0000780c */ /* 0x000fe20002fa4470 */
[----:B-1----:R-:W-:Y:S01]  /*1200*/  @!P2 IMAD R18, R61, R16, RZ ;  /* 0x000000103d12a224 */ /* 0x002fe200078e02ff */
[----:B------:R-:W-:-:S02]  /*1210*/  @!P1 LEA.HI.X R31, R26, R19, R27, 0x1, P4 ;  /* 0x000000131a1f9211 */ /* 0x000fc400020f0c1b */
[----:B------:R-:W-:Y:S02]  /*1220*/  @!P2 MOV R26, R72 ;  /* 0x00000048001aa202 */ /* 0x000fe40000000f00 */
[----:B------:R-:W-:Y:S01]  /*1230*/  @!P2 MOV R27, R75 ;  /* 0x0000004b001ba202 */ /* 0x000fe20000000f00 */
[----:B------:R-:W-:Y:S01]  /*1240*/  @!P2 IMAD R69, R33, R17, R18 ;  /* 0x000000112145a224 */ /* 0x000fe200078e0212 */
[----:B------:R-:W-:Y:S01]  /*1250*/  MOV R66, RZ ;  /* 0x000000ff00427202 */ /* 0x000fe20000000f00 */
[----:B---3--:R-:W-:Y:S01]  /*1260*/  @!P3 IMAD R17, R63, R20, RZ ;  /* 0x000000143f11b224 */ /* 0x008fe200078e02ff */
[----:B------:R-:W0:Y:S01]  /*1270*/  @!P6 LDC.64 R18, c[0x0][0x270] ;  /* 0x00009c00ff12eb82 */ /* 0x000e220000000a00 */
[----:B------:R-:W-:Y:S01]  /*1280*/  @!P2 IMAD.WIDE.U32 R26, R33, R16, R26 ;  /* 0x00000010211aa225 */ /* 0x000fe200078e001a */
[----:B------:R-:W-:Y:S02]  /*1290*/  @!P3 MOV R28, R72 ;  /* 0x00000048001cb202 */ /* 0x000fe40000000f00 */
[----:B------:R-:W-:Y:S01]  /*12a0*/  @!P3 MOV R29, R75 ;  /* 0x0000004b001db202 */ /* 0x000fe20000000f00 */
[----:B------:R-:W-:Y:S01]  /*12b0*/  @!P3 IMAD R71, R34, R21, R17 ;  /* 0x000000152247b224 */ /* 0x000fe200078e0211 */
[----:B------:R-:W3:Y:S01]  /*12c0*/  @!P1 LDG.E R66, desc[UR8][R30.64] ;  /* 0x000000081e429981 */ /* 0x000ee2000c1e1900 */
[----:B------:R-:W-:Y:S01]  /*12d0*/  @!P2 IADD3 R21, R27, R69, RZ ;  /* 0x000000451b15a210 */ /* 0x000fe20007ffe0ff */
[----:B------:R-:W1:Y:S01]  /*12e0*/  @!P5 LDC.64 R16, c[0x0][0x270] ;  /* 0x00009c00ff10db82 */ /* 0x000e620000000a00 */
[----:B--2---:R-:W-:Y:S01]  /*12f0*/  @!P2 LEA R24, P1, R26, R24, 0x1 ;  /* 0x000000181a18a211 */ /* 0x004fe200078208ff */
[----:B------:R-:W-:-:S03]  /*1300*/  @!P3 IMAD.WIDE.U32 R28, R34, R20, R28 ;  /* 0x00000014221cb225 */ /* 0x000fc600078e001c */
[----:B------:R-:W-:Y:S02]  /*1310*/  @!P2 LEA.HI.X R25, R26, R25, R21, 0x1, P1 ;  /* 0x000000191a19a211 */ /* 0x000fe400008f0c15 */
[----:B------:R-:W-:Y:S01]  /*1320*/  @!P3 IADD3 R27, R29, R71, RZ ;  /* 0x000000471d1bb210 */ /* 0x000fe20007ffe0ff */
[----:B------:R-:W2:Y:S01]  /*1330*/  @!P6 LDC.64 R20, c[0x0][0x220] ;  /* 0x00008800ff14eb82 */ /* 0x000ea20000000a00 */
[C---:B------:R-:W-:Y:S02]  /*1340*/  @!P3 LEA R26, P1, R28.reuse, R22, 0x1 ;  /* 0x000000161c1ab211 */ /* 0x040fe400078208ff */
[----:B------:R-:W-:Y:S02]  /*1350*/  CS2R R68, SRZ ;  /* 0x0000000000447805 */ /* 0x000fe4000001ff00 */
[----:B------:R-:W-:-:S03]  /*1360*/  @!P3 LEA.HI.X R27, R28, R23, R27, 0x1, P1 ;  /* 0x000000171c1bb211 */ /* 0x000fc600008f0c1b */
[----:B------:R-:W5:Y:S01]  /*1370*/  @!P5 LDC.64 R22, c[0x0][0x220] ;  /* 0x00008800ff16db82 */ /* 0x000f620000000a00 */
[----:B------:R0:W3:Y:S02]  /*1380*/  @!P2 LDG.E R68, desc[UR8][R24.64] ;  /* 0x000000081844a981 */ /* 0x0000e4000c1e1900 */
[----:B0-----:R-:W-:Y:S01]  /*1390*/  @!P6 IMAD R28, R65, R18, RZ ;  /* 0x00000012411ce224 */ /* 0x001fe200078e02ff */
[----:B------:R-:W-:Y:S01]  /*13a0*/  CS2R R70, SRZ ;  /* 0x0000000000467805 */ /* 0x000fe2000001ff00 */
[----:B------:R0:W3:Y:S02]  /*13b0*/  @!P3 LDG.E R69, desc[UR8][R26.64] ;  /* 0x000000081a45b981 */ /* 0x0000e4000c1e1900 */
[----:B------:R-:W-:Y:S01]  /*13c0*/  @!P6 IMAD R29, R35, R19, R28 ;  /* 0x00000013231de224 */ /* 0x000fe200078e021c */
[----:B------:R-:W-:Y:S02]  /*13d0*/  @!P6 MOV R24, R72 ;  /* 0x000000480018e202 */ /* 0x000fe40000000f00 */
[----:B------:R-:W-:Y:S01]  /*13e0*/  @!P6 MOV R25, R75 ;  /* 0x0000004b0019e202 */ /* 0x000fe20000000f00 */
[----:B-1----:R-:W-:-:S02]  /*13f0*/  @!P5 IMAD R28, R67, R16, RZ ;  /* 0x00000010431cd224 */ /* 0x002fc400078e02ff */
[----:B------:R-:W-:Y:S01]  /*1400*/  @!P6 IMAD.WIDE.U32 R18, R35, R18, R24 ;  /* 0x000000122312e225 */ /* 0x000fe200078e0018 */
[----:B------:R-:W-:Y:S02]  /*1410*/  @!P5 MOV R24, R72 ;  /* 0x000000480018d202 */ /* 0x000fe40000000f00 */
[----:B------:R-:W-:Y:S01]  /*1420*/  @!P5 MOV R25, R75 ;  /* 0x0000004b0019d202 */ /* 0x000fe20000000f00 */
[----:B------:R-:W-:Y:S01]  /*1430*/  @!P5 IMAD R31, R36, R17, R28 ;  /* 0x00000011241fd224 */ /* 0x000fe200078e021c */
[----:B------:R-:W-:Y:S02]  /*1440*/  @!P6 IADD3 R17, R19, R29, RZ ;  /* 0x0000001d1311e210 */ /* 0x000fe40007ffe0ff */
[----:B--2---:R-:W-:Y:S01]  /*1450*/  @!P6 LEA R20, P1, R18, R20, 0x1 ;  /* 0x000000141214e211 */ /* 0x004fe200078208ff */
[----:B------:R-:W-:-:S03]  /*1460*/  @!P5 IMAD.WIDE.U32 R24, R36, R16, R24 ;  /* 0x000000102418d225 */ /* 0x000fc600078e0018 */
[----:B------:R-:W-:Y:S02]  /*1470*/  @!P6 LEA.HI.X R21, R18, R21, R17, 0x1, P1 ;  /* 0x000000151215e211 */ /* 0x000fe400008f0c11 */
[----:B------:R-:W-:Y:S02]  /*1480*/  @!P5 IADD3 R16, R25, R31, RZ ;  /* 0x0000001f1910d210 */ /* 0x000fe40007ffe0ff */
[C---:B-----5:R-:W-:Y:S01]  /*1490*/  @!P5 LEA R22, P1, R24.reuse, R22, 0x1 ;  /* 0x000000161816d211 */ /* 0x060fe200078208ff */
[----:B------:R1:W2:Y:S03]  /*14a0*/  @!P6 LDG.E R70, desc[UR8][R20.64] ;  /* 0x000000081446e981 */ /* 0x0002a6000c1e1900 */
[----:B------:R-:W-:-:S05]  /*14b0*/  @!P5 LEA.HI.X R23, R24, R23, R16, 0x1, P1 ;  /* 0x000000171817d211 */ /* 0x000fca00008f0c10 */
[----:B------:R5:W2:Y:S01]  /*14c0*/  @!P5 LDG.E R71, desc[UR8][R22.64] ;  /* 0x000000081647d981 */ /* 0x000aa2000c1e1900 */
[--C-:B------:R-:W-:Y:S02]  /*14d0*/  HADD2.F32 R24, -RZ, R40.reuse.H1_H1 ;  /* 0x30000028ff187230 */ /* 0x100fe40000004100 */
[----:B------:R-:W-:-:S03]  /*14e0*/  HADD2.F32 R19, -RZ, R40.H0_H0 ;  /* 0x20000028ff137230 */ /* 0x000fc60000004100 */
[----:B0-----:R-:W-:Y:S02]  /*14f0*/  FMUL.FTZ R26, R24, R24 ;  /* 0x00000018181a7220 */ /* 0x001fe40000410000 */
[C---:B-1----:R-:W-:Y:S02]  /*1500*/  FADD.FTZ R21, R19.reuse, R24 ;  /* 0x0000001813157221 */ /* 0x042fe40000010000 */
[----:B------:R-:W-:Y:S01]  /*1510*/  FFMA.FTZ R26, R19, R19, R26 ;  /* 0x00000013131a7223 */ /* 0x000fe2000001001a */
[----:B------:R-:W-:Y:S02]  /*1520*/  HADD2.F32 R19, -RZ, R42.H1_H1 ;  /* 0x3000002aff137230 */ /* 0x000fe40000004100 */
[--C-:B-----5:R-:W-:Y:S02]  /*1530*/  HADD2.F32 R23, -RZ, R44.reuse.H1_H1 ;  /* 0x3000002cff177230 */ /* 0x120fe40000004100 */
[----:B------:R-:W-:Y:S02]  /*1540*/  HADD2.F32 R20, -RZ, R44.H0_H0 ;  /* 0x2000002cff147230 */ /* 0x000fe40000004100 */
[----:B----4-:R-:W-:-:S02]  /*1550*/  HADD2.F32 R22, -RZ, R50.H1_H1 ;  /* 0x30000032ff167230 */ /* 0x010fc40000004100 */
[--C-:B------:R-:W-:Y:S02]  /*1560*/  HADD2.F32 R16, -RZ, R54.reuse.H0_H0 ;  /* 0x20000036ff107230 */ /* 0x100fe40000004100 */
[----:B------:R-:W-:-:S05]  /*1570*/  HADD2.F32 R17, -RZ, R54.H1_H1 ;  /* 0x30000036ff117230 */ /* 0x000fca0000004100 */
[----:B------:R-:W-:Y:S01]  /*1580*/  FADD.FTZ R18, R16, R17 ;  /* 0x0000001110127221 */ /* 0x000fe20000010000 */
[----:B------:R-:W-:-:S03]  /*1590*/  FMUL.FTZ R17, R17, R17 ;  /* 0x0000001111117220 */ /* 0x000fc60000410000 */
[----:B------:R-:W-:Y:S01]  /*15a0*/  FADD.FTZ R18, RZ, R18 ;  /* 0x00000012ff127221 */ /* 0x000fe20000010000 */
[----:B------:R-:W-:Y:S01]  /*15b0*/  FFMA.FTZ R17, R16, R16, R17 ;  /* 0x0000001010117223 */ /* 0x000fe20000010011 */
[----:B------:R-:W-:Y:S02]  /*15c0*/  HADD2.F32 R16, -RZ, R42.H0_H0 ;  /* 0x2000002aff107230 */ /* 0x000fe40000004100 */
[----:B------:R-:W-:Y:S01]  /*15d0*/  FADD.FTZ R18, R18, R21 ;  /* 0x0000001512127221 */ /* 0x000fe20000010000 */
[----:B------:R-:W-:Y:S01]  /*15e0*/  FMUL.FTZ R21, R19, R19 ;  /* 0x0000001313157220 */ /* 0x000fe20000410000 */
[----:B------:R-:W-:Y:S01]  /*15f0*/  FADD.FTZ R17, RZ, R17 ;  /* 0x00000011ff117221 */ /* 0x000fe20000010000 */
[C---:B------:R-:W-:Y:S02]  /*1600*/  FADD.FTZ R19, R16.reuse, R19 ;  /* 0x0000001310137221 */ /* 0x040fe40000010000 */
[----:B------:R-:W-:Y:S01]  /*1610*/  FFMA.FTZ R16, R16, R16, R21 ;  /* 0x0000001010107223 */ /* 0x000fe20000010015 */
[----:B------:R-:W-:Y:S01]  /*1620*/  FADD.FTZ R17, R17, R26 ;  /* 0x0000001a11117221 */ /* 0x000fe20000010000 */
[----:B------:R-:W-:Y:S01]  /*1630*/  FADD.FTZ R18, R18, R19 ;  /* 0x0000001312127221 */ /* 0x000fe20000010000 */
[----:B------:R-:W-:-:S02]  /*1640*/  FMUL.FTZ R19, R23, R23 ;  /* 0x0000001717137220 */ /* 0x000fc40000410000 */
[----:B------:R-:W-:Y:S01]  /*1650*/  FADD.FTZ R16, R17, R16 ;  /* 0x0000001011107221 */ /* 0x000fe20000010000 */
[----:B------:R-:W-:Y:S02]  /*1660*/  HADD2.F32 R17, -RZ, R50.H0_H0 ;  /* 0x20000032ff117230 */ /* 0x000fe40000004100 */
[C---:B------:R-:W-:Y:S01]  /*1670*/  FFMA.FTZ R19, R20.reuse, R20, R19 ;  /* 0x0000001414137223 */ /* 0x040fe20000010013 */
[----:B------:R-:W-:Y:S01]  /*1680*/  FADD.FTZ R23, R20, R23 ;  /* 0x0000001714177221 */ /* 0x000fe20000010000 */
[----:B------:R-:W-:Y:S01]  /*1690*/  FMUL.FTZ R20, R22, R22 ;  /* 0x0000001616147220 */ /* 0x000fe20000410000 */
[--C-:B------:R-:W-:Y:S02]  /*16a0*/  HADD2.F32 R21, -RZ, R52.reuse.H1_H1 ;  /* 0x30000034ff157230 */ /* 0x100fe40000004100 */
[----:B------:R-:W-:Y:S01]  /*16b0*/  FADD.FTZ R16, R16, R19 ;  /* 0x0000001310107221 */ /* 0x000fe20000010000 */
[C---:B------:R-:W-:Y:S01]  /*16c0*/  FADD.FTZ R19, R17.reuse, R22 ;  /* 0x0000001611137221 */ /* 0x040fe20000010000 */
[----:B------:R-:W-:Y:S01]  /*16d0*/  FFMA.FTZ R17, R17, R17, R20 ;  /* 0x0000001111117223 */ /* 0x000fe20000010014 */
[----:B------:R-:W-:Y:S01]  /*16e0*/  FADD.FTZ R18, R18, R23 ;  /* 0x0000001712127221 */ /* 0x000fe20000010000 */
[----:B------:R-:W-:-:S02]  /*16f0*/  HADD2.F32 R20, -RZ, R52.H0_H0 ;  /* 0x20000034ff147230 */ /* 0x000fc40000004100 */
[----:B------:R-:W-:Y:S01]  /*1700*/  FMUL.FTZ R23, R21, R21 ;  /* 0x0000001515177220 */ /* 0x000fe20000410000 */
[----:B------:R-:W-:Y:S02]  /*1710*/  FADD.FTZ R16, R16, R17 ;  /* 0x0000001110107221 */ /* 0x000fe40000010000 */
[C---:B------:R-:W-:Y:S01]  /*1720*/  FADD.FTZ R21, R20.reuse, R21 ;  /* 0x0000001514157221 */ /* 0x040fe20000010000 */
[----:B------:R-:W-:Y:S01]  /*1730*/  FFMA.FTZ R23, R20, R20, R23 ;  /* 0x0000001414177223 */ /* 0x000fe20000010017 */
[--C-:B------:R-:W-:Y:S02]  /*1740*/  HADD2.F32 R20, -RZ, R56.reuse.H1_H1 ;  /* 0x30000038ff147230 */ /* 0x100fe40000004100 */
[----:B------:R-:W-:Y:S01]  /*1750*/  FADD.FTZ R18, R18, R19 ;  /* 0x0000001312127221 */ /* 0x000fe20000010000 */
[----:B------:R-:W-:Y:S02]  /*1760*/  HADD2.F32 R17, -RZ, R56.H0_H0 ;  /* 0x20000038ff117230 */ /* 0x000fe40000004100 */
[----:B------:R-:W-:Y:S01]  /*1770*/  FMUL.FTZ R22, R20, R20 ;  /* 0x0000001414167220 */ /* 0x000fe20000410000 */
[----:B------:R-:W-:-:S02]  /*1780*/  FADD.FTZ R18, R18, R21 ;  /* 0x0000001512127221 */ /* 0x000fc40000010000 */
[C---:B------:R-:W-:Y:S01]  /*1790*/  FADD.FTZ R19, R17.reuse, R20 ;  /* 0x0000001411137221 */ /* 0x040fe20000010000 */
[--C-:B------:R-:W-:Y:S02]  /*17a0*/  HADD2.F32 R21, -RZ, R58.reuse.H1_H1 ;  /* 0x3000003aff157230 */ /* 0x100fe40000004100 */
[----:B------:R-:W-:Y:S01]  /*17b0*/  FADD.FTZ R16, R16, R23 ;  /* 0x0000001710107221 */ /* 0x000fe20000010000 */
[----:B------:R-:W-:Y:S02]  /*17c0*/  HADD2.F32 R20, -RZ, R58.H0_H0 ;  /* 0x2000003aff147230 */ /* 0x000fe40000004100 */
[----:B------:R-:W-:Y:S01]  /*17d0*/  FFMA.FTZ R17, R17, R17, R22 ;  /* 0x0000001111117223 */ /* 0x000fe20000010016 */
[----:B------:R-:W-:Y:S01]  /*17e0*/  FADD.FTZ R18, R18, R19 ;  /* 0x0000001312127221 */ /* 0x000fe20000010000 */
[--C-:B------:R-:W-:Y:S02]  /*17f0*/  HADD2.F32 R22, -RZ, R60.reuse.H1_H1 ;  /* 0x3000003cff167230 */ /* 0x100fe40000004100 */
[----:B------:R-:W-:Y:S01]  /*1800*/  FMUL.FTZ R19, R21, R21 ;  /* 0x0000001515137220 */ /* 0x000fe20000410000 */
[----:B------:R-:W-:Y:S01]  /*1810*/  FADD.FTZ R16, R16, R17 ;  /* 0x0000001110107221 */ /* 0x000fe20000010000 */
[----:B------:R-:W-:Y:S01]  /*1820*/  FADD.FTZ R21, R20, R21 ;  /* 0x0000001514157221 */ /* 0x000fe20000010000 */
[----:B------:R-:W-:-:S02]  /*1830*/  HADD2.F32 R17, -RZ, R60.H0_H0 ;  /* 0x2000003cff117230 */ /* 0x000fc40000004100 */
[----:B------:R-:W-:Y:S01]  /*1840*/  FFMA.FTZ R19, R20, R20, R19 ;  /* 0x0000001414137223 */ /* 0x000fe20000010013 */
[----:B------:R-:W-:Y:S01]  /*1850*/  FMUL.FTZ R20, R22, R22 ;  /* 0x0000001616147220 */ /* 0x000fe20000410000 */
[----:B------:R-:W-:Y:S01]  /*1860*/  FADD.FTZ R18, R18, R21 ;  /* 0x0000001512127221 */ /* 0x000fe20000010000 */
[C---:B------:R-:W-:Y:S01]  /*1870*/  FADD.FTZ R21, R17.reuse, R22 ;  /* 0x0000001611157221 */ /* 0x040fe20000010000 */
[----:B------:R-:W-:Y:S01]  /*1880*/  FADD.FTZ R16, R16, R19 ;  /* 0x0000001310107221 */ /* 0x000fe20000010000 */
[----:B------:R-:W-:Y:S02]  /*1890*/  FFMA.FTZ R17, R17, R17, R20 ;  /* 0x0000001111117223 */ /* 0x000fe40000010014 */
[----:B------:R-:W-:Y:S02]  /*18a0*/  FADD.FTZ R18, R18, R21 ;  /* 0x0000001512127221 */ /* 0x000fe40000010000 */
[----:B------:R-:W-:Y:S01]  /*18b0*/  FADD.FTZ R16, R16, R17 ;  /* 0x0000001110107221 */ /* 0x000fe20000010000 */
[----:B------:R-:W-:-:S02]  /*18c0*/  HADD2.F32 R24, -RZ, R62.H1_H1 ;  /* 0x3000003eff187230 */ /* 0x000fc40000004100 */
[----:B------:R-:W-:-:S03]  /*18d0*/  HADD2.F32 R19, -RZ, R62.H0_H0 ;  /* 0x2000003eff137230 */ /* 0x000fc60000004100 */
[----:B------:R-:W-:Y:S02]  /*18e0*/  FMUL.FTZ R20, R24, R24 ;  /* 0x0000001818147220 */ /* 0x000fe40000410000 */
[C---:B------:R-:W-:Y:S02]  /*18f0*/  FADD.FTZ R17, R19.reuse, R24 ;  /* 0x0000001813117221 */ /* 0x040fe40000010000 */
[----:B------:R-:W-:Y:S01]  /*1900*/  FFMA.FTZ R19, R19, R19, R20 ;  /* 0x0000001313137223 */ /* 0x000fe20000010014 */
[--C-:B------:R-:W-:Y:S02]  /*1910*/  HADD2.F32 R21, -RZ, R64.reuse.H1_H1 ;  /* 0x30000040ff157230 */ /* 0x100fe40000004100 */
[----:B------:R-:W-:-:S03]  /*1920*/  HADD2.F32 R20, -RZ, R64.H0_H0 ;  /* 0x20000040ff147230 */ /* 0x000fc60000004100 */
[----:B------:R-:W-:Y:S01]  /*1930*/  FMUL.FTZ R23, R21, R21 ;  /* 0x0000001515177220 */ /* 0x000fe20000410000 */
[----:B------:R-:W-:Y:S01]  /*1940*/  FADD.FTZ R17, R18, R17 ;  /* 0x0000001112117221 */ /* 0x000fe20000010000 */
[----:B------:R-:W-:Y:S01]  /*1950*/  FADD.FTZ R18, R20, R21 ;  /* 0x0000001514127221 */ /* 0x000fe20000010000 */
[----:B------:R-:W-:Y:S01]  /*1960*/  FADD.FTZ R16, R16, R19 ;  /* 0x0000001310107221 */ /* 0x000fe20000010000 */
[----:B------:R-:W-:Y:S02]  /*1970*/  FFMA.FTZ R23, R20, R20, R23 ;  /* 0x0000001414177223 */ /* 0x000fe40000010017 */
[----:B------:R-:W-:Y:S02]  /*1980*/  FADD.FTZ R17, R17, R18 ;  /* 0x0000001211117221 */ /* 0x000fe40000010000 */
[----:B------:R-:W-:Y:S01]  /*1990*/  FADD.FTZ R16, R16, R23 ;  /* 0x0000001710107221 */ /* 0x000fe20000010000 */
[--C-:B---3--:R-:W-:Y:S02]  /*19a0*/  HADD2.F32 R20, -RZ, R66.reuse.H1_H1 ;  /* 0x30000042ff147230 */ /* 0x108fe40000004100 */
[----:B------:R-:W-:-:S03]  /*19b0*/  HADD2.F32 R19, -RZ, R66.H0_H0 ;  /* 0x20000042ff137230 */ /* 0x000fc60000004100 */
[----:B------:R-:W-:Y:S02]  /*19c0*/  FMUL.FTZ R18, R20, R20 ;  /* 0x0000001414127220 */ /* 0x000fe40000410000 */
[C---:B------:R-:W-:Y:S02]  /*19d0*/  FADD.FTZ R20, R19.reuse, R20 ;  /* 0x0000001413147221 */ /* 0x040fe40000010000 */
[----:B------:R-:W-:Y:S02]  /*19e0*/  FFMA.FTZ R19, R19, R19, R18 ;  /* 0x0000001313137223 */ /* 0x000fe40000010012 */
[----:B------:R-:W-:Y:S01]  /*19f0*/  FADD.FTZ R17, R17, R20 ;  /* 0x0000001411117221 */ /* 0x000fe20000010000 */
[--C-:B------:R-:W-:Y:S02]  /*1a00*/  HADD2.F32 R22, -RZ, R68.reuse.H1_H1 ;  /* 0x30000044ff167230 */ /* 0x100fe40000004100 */
[----:B------:R-:W-:Y:S02]  /*1a10*/  HADD2.F32 R21, -RZ, R68.H0_H0 ;  /* 0x20000044ff157230 */ /* 0x000fe40000004100 */
[----:B------:R-:W-:-:S02]  /*1a20*/  HADD2.F32 R20, -RZ, R69.H1_H1 ;  /* 0x30000045ff147230 */ /* 0x000fc40000004100 */
[----:B------:R-:W-:Y:S01]  /*1a30*/  FMUL.FTZ R18, R22, R22 ;  /* 0x0000001616127220 */ /* 0x000fe20000410000 */
[----:B------:R-:W-:Y:S01]  /*1a40*/  FADD.FTZ R16, R16, R19 ;  /* 0x0000001310107221 */ /* 0x000fe20000010000 */
[C---:B------:R-:W-:Y:S01]  /*1a50*/  FADD.FTZ R22, R21.reuse, R22 ;  /* 0x0000001615167221 */ /* 0x040fe20000010000 */
[----:B------:R-:W-:Y:S02]  /*1a60*/  HADD2.F32 R19, -RZ, R69.H0_H0 ;  /* 0x20000045ff137230 */ /* 0x000fe40000004100 */
[----:B------:R-:W-:Y:S01]  /*1a70*/  FFMA.FTZ R21, R21, R21, R18 ;  /* 0x0000001515157223 */ /* 0x000fe20000010012 */
[----:B------:R-:W-:Y:S02]  /*1a80*/  FMUL.FTZ R18, R20, R20 ;  /* 0x0000001414127220 */ /* 0x000fe40000410000 */
[C---:B------:R-:W-:Y:S01]  /*1a90*/  FADD.FTZ R20, R19.reuse, R20 ;  /* 0x0000001413147221 */ /* 0x040fe20000010000 */
[----:B------:R-:W-:Y:S01]  /*1aa0*/  FADD.FTZ R16, R16, R21 ;  /* 0x0000001510107221 */ /* 0x000fe20000010000 */
[----:B------:R-:W-:Y:S01]  /*1ab0*/  FFMA.FTZ R19, R19, R19, R18 ;  /* 0x0000001313137223 */ /* 0x000fe20000010012 */
[----:B------:R-:W-:-:S03]  /*1ac0*/  FADD.FTZ R17, R17, R22 ;  /* 0x0000001611117221 */ /* 0x000fc60000010000 */
[----:B------:R-:W-:Y:S01]  /*1ad0*/  FADD.FTZ R16, R16, R19 ;  /* 0x0000001310107221 */ /* 0x000fe20000010000 */
[----:B------:R-:W-:Y:S01]  /*1ae0*/  FADD.FTZ R17, R17, R20 ;  /* 0x0000001411117221 */ /* 0x000fe20000010000 */
[--C-:B--2---:R-:W-:Y:S02]  /*1af0*/  HADD2.F32 R23, -RZ, R70.reuse.H1_H1 ;  /* 0x30000046ff177230 */ /* 0x104fe40000004100 */
[----:B------:R-:W-:-:S03]  /*1b00*/  HADD2.F32 R18, -RZ, R70.H0_H0 ;  /* 0x20000046ff127230 */ /* 0x000fc60000004100 */
[----:B------:R-:W-:Y:S01]  /*1b10*/  FMUL.FTZ R21, R23, R23 ;  /* 0x0000001717157220 */ /* 0x000fe20000410000 */
[--C-:B------:R-:W-:Y:S02]  /*1b20*/  HADD2.F32 R19, -RZ, R71.reuse.H1_H1 ;  /* 0x30000047ff137230 */ /* 0x100fe40000004100 */
[C---:B------:R-:W-:Y:S01]  /*1b30*/  FADD.FTZ R20, R18.reuse, R23 ;  /* 0x0000001712147221 */ /* 0x040fe20000010000 */
[----:B------:R-:W-:Y:S01]  /*1b40*/  FFMA.FTZ R21, R18, R18, R21 ;  /* 0x0000001212157223 */ /* 0x000fe20000010015 */
[----:B------:R-:W-:Y:S02]  /*1b50*/  HADD2.F32 R18, -RZ, R71.H0_H0 ;  /* 0x20000047ff127230 */ /* 0x000fe40000004100 */
[----:B------:R-:W-:Y:S01]  /*1b60*/  FMUL.FTZ R23, R19, R19 ;  /* 0x0000001313177220 */ /* 0x000fe20000410000 */
[----:B------:R-:W-:Y:S01]  /*1b70*/  FADD.FTZ R17, R17, R20 ;  /* 0x0000001411117221 */ /* 0x000fe20000010000 */
[----:B------:R-:W-:Y:S01]  /*1b80*/  FADD.FTZ R16, R16, R21 ;  /* 0x0000001510107221 */ /* 0x000fe20000010000 */
[C---:B------:R-:W-:Y:S01]  /*1b90*/  FADD.FTZ R20, R18.reuse, R19 ;  /* 0x0000001312147221 */ /* 0x040fe20000010000 */
[----:B------:R-:W-:-:S03]  /*1ba0*/  FFMA.FTZ R23, R18, R18, R23 ;  /* 0x0000001212177223 */ /* 0x000fc60000010017 */
        /* <DEDUP_REMOVED lines=46> */
[----:B------:R-:W-:Y:S01]  /*1e90*/  FADD.FTZ R20, R16, R21 ;  /* 0x0000001510147221 */ /* 0x000fe20000010000 */
[----:B0-----:R-:W0:Y:S02]  /*1ea0*/  LDS.128 R24, [UR5+0x50] ;  /* 0x00005005ff187984 */ /* 0x001e240008000c00 */
        /* <DEDUP_REMOVED lines=48> */
.L_x_3828:
[----:B------:R-:W-:Y:S05]  /*21b0*/  BSYNC B0 ;  /* 0x0000000000007941 */ /* 0x000fea0003800000 */
.L_x_3827:
        /* <DEDUP_REMOVED lines=28> */
.L_x_3831:
[----:B-1----:R-:W2:Y:S04]  /*2380*/  LDG.E.STRONG.GPU R18, desc[UR8][R16.64] ;  /* 0x0000000810127981 */ /* 0x002ea8000c1ef900 */
[----:B--2---:R-:W-:Y:S01]  /*2390*/  CCTL.IVALL ;  /* 0x00000000ff00798f */ /* 0x004fe20002000000 */
[----:B------:R-:W-:Y:S05]  /*23a0*/  YIELD ;  /* 0x0000000000007946 */ /* 0x000fea0003800000 */
[----:B------:R-:W-:-:S13]  /*23b0*/  ISETP.NE.AND P1, PT, R18, R21, PT ;  /* 0x000000151200720c */ /* 0x000fda0003f25270 */
[----:B------:R-:W-:Y:S05]  /*23c0*/  @P1 BRA `(.L_x_3831) ;  /* 0xfffffffc00ec1947 */ /* 0x000fea000383ffff */
.L_x_3830:
        /* <DEDUP_REMOVED lines=11> */
.L_x_3833:
[C---:B------:R-:W-:Y:S02]  /*2480*/  ISETP.EQ.OR P1, PT, R28.reuse, UR7, P3 ;  /* 0x000000071c007c0c */ /* 0x040fe40009f22670 */
[C---:B------:R-:W-:Y:S02]  /*2490*/  IADD3 R31, R28.reuse, 0x1, RZ ;  /* 0x000000011c1f7810 */ /* 0x040fe40007ffe0ff */
[----:B------:R-:W-:Y:S02]  /*24a0*/  IADD3 R27, R28, 0x2, RZ ;  /* 0x000000021c1b7810 */ /* 0x000fe40007ffe0ff */
[----:B------:R-:W-:Y:S02]  /*24b0*/  ISETP.EQ.OR P2, PT, R31, UR7, P3 ;  /* 0x000000071f007c0c */ /* 0x000fe40009f42670 */
[----:B------:R-:W-:-:S05]  /*24c0*/  ISETP.EQ.OR P4, PT, R27, UR7, P3 ;  /* 0x000000071b007c0c */ /* 0x000fca0009f82670 */
[----:B------:R-:W1:Y:S01]  /*24d0*/  @!P1 LDC R21, c[0x0][0x10] ;  /* 0x00000400ff159b82 */ /* 0x000e620000000800 */
[----:B------:R-:W2:Y:S01]  /*24e0*/  @!P1 S2R R22, SR_CTAID.Y ;  /* 0x0000000000169919 */ /* 0x000ea20000002600 */
[----:B------:R-:W-:-:S04]  /*24f0*/  @!P1 LOP3.LUT R20, R4, 0x1, RZ, 0xc0, !PT ;  /* 0x0000000104149812 */ /* 0x000fc800078ec0ff */
[----:B------:R-:W3:Y:S01]  /*2500*/  @!P2 S2R R19, SR_CTAID.Y ;  /* 0x000000000013a919 */ /* 0x000ee20000002600 */
[----:B------:R-:W-:Y:S01]  /*2510*/  @!P2 LOP3.LUT R77, R4, 0x1, RZ, 0xc0, !PT ;  /* 0x00000001044da812 */ /* 0x000fe200078ec0ff */
[----:B------:R-:W4:Y:S08]  /*2520*/  @!P2 LDC R18, c[0x0][0x10] ;  /* 0x00000400ff12ab82 */ /* 0x000f300000000800 */
[----:B------:R-:W5:Y:S01]  /*2530*/  @!P1 LDC.64 R16, c[0x0][0x248] ;  /* 0x00009200ff109b82 */ /* 0x000f620000000a00 */
[----:B-1----:R-:W-:-:S04]  /*2540*/  @!P1 IMAD R20, R20, R21, RZ ;  /* 0x0000001514149224 */ /* 0x002fc800078e02ff */
[----:B------:R-:W-:Y:S02]  /*2550*/  @!P1 IMAD R20, R20, R29, RZ ;  /* 0x0000001d14149224 */ /* 0x000fe400078e02ff */
[----:B----4-:R-:W-:-:S03]  /*2560*/  @!P2 IMAD R26, R77, R18, RZ ;  /* 0x000000124d1aa224 */ /* 0x010fc600078e02ff */
[----:B------:R-:W-:Y:S01]  /*2570*/  @!P1 SHF.L.U32 R23, R20, 0x1, RZ ;  /* 0x0000000114179819 */ /* 0x000fe200000006ff */
[----:B--2---:R-:W-:Y:S01]  /*2580*/  @!P1 IMAD R21, R21, R28, R22 ;  /* 0x0000001c15159224 */ /* 0x004fe200078e0216 */
[----:B------:R-:W1:Y:S01]  /*2590*/  @!P4 S2R R20, SR_CTAID.Y ;  /* 0x000000000014c919 */ /* 0x000e620000002600 */
[----:B------:R-:W1:Y:S01]  /*25a0*/  @!P4 LDC R22, c[0x0][0x10] ;  /* 0x00000400ff16cb82 */ /* 0x000e620000000800 */
[----:B------:R-:W-:Y:S02]  /*25b0*/  @!P2 IMAD R26, R26, R29, RZ ;  /* 0x0000001d1a1aa224 */ /* 0x000fe400078e02ff */
[----:B---3--:R-:W-:Y:S02]  /*25c0*/  @!P2 IMAD R31, R31, R18, R19 ;  /* 0x000000121f1fa224 */ /* 0x008fe400078e0213 */
[----:B-----5:R-:W-:Y:S01]  /*25d0*/  @!P1 IMAD.WIDE R16, R23, 0x4, R16 ;  /* 0x0000000417109825 */ /* 0x020fe200078e0210 */
[----:B------:R-:W-:Y:S02]  /*25e0*/  @!P4 LOP3.LUT R23, R4, 0x1, RZ, 0xc0, !PT ;  /* 0x000000010417c812 */ /* 0x000fe400078ec0ff */
[----:B------:R-:W2:Y:S01]  /*25f0*/  @!P2 LDC.64 R18, c[0x0][0x248] ;  /* 0x00009200ff12ab82 */ /* 0x000ea20000000a00 */
[----:B------:R-:W-:Y:S01]  /*2600*/  @!P1 IMAD.WIDE.U32 R16, R21, 0x8, R16 ;  /* 0x0000000815109825 */ /* 0x000fe200078e0010 */
[----:B------:R-:W-:-:S05]  /*2610*/  @!P2 SHF.L.U32 R21, R26, 0x1, RZ ;  /* 0x000000011a15a819 */ /* 0x000fca00000006ff */
[----:B------:R-:W0:Y:S01]  /*2620*/  @!P1 LDG.E.64 R16, desc[UR8][R16.64] ;  /* 0x0000000810109981 */ /* 0x000e22000c1e1b00 */
[-C--:B-1----:R-:W-:Y:S02]  /*2630*/  @!P4 IMAD R27, R27, R22.reuse, R20 ;  /* 0x000000161b1bc224 */ /* 0x082fe400078e0214 */
[----:B------:R-:W-:Y:S01]  /*2640*/  @!P4 IMAD R22, R23, R22, RZ ;  /* 0x000000161716c224 */ /* 0x000fe200078e02ff */
[----:B------:R-:W-:Y:S01]  /*2650*/  IADD3 R23, R28, 0x3, RZ ;  /* 0x000000031c177810 */ /* 0x000fe20007ffe0ff */
[----:B--2---:R-:W-:Y:S02]  /*2660*/  @!P2 IMAD.WIDE R18, R21, 0x4, R18 ;  /* 0x000000041512a825 */ /* 0x004fe400078e0212 */
[----:B------:R-:W1:Y:S01]  /*2670*/  @!P4 LDC.64 R20, c[0x0][0x248] ;  /* 0x00009200ff14cb82 */ /* 0x000e620000000a00 */
[----:B------:R-:W-:Y:S01]  /*2680*/  ISETP.EQ.OR P5, PT, R23, UR7, P3 ;  /* 0x0000000717007c0c */ /* 0x000fe20009fa2670 */
[----:B------:R-:W-:Y:S02]  /*2690*/  @!P4 IMAD R26, R22, R29, RZ ;  /* 0x0000001d161ac224 */ /* 0x000fe400078e02ff */
[----:B------:R-:W-:-:S03]  /*26a0*/  @!P2 IMAD.WIDE.U32 R18, R31, 0x8, R18 ;  /* 0x000000081f12a825 */ /* 0x000fc600078e0012 */
[----:B------:R-:W-:-:S03]  /*26b0*/  @!P4 SHF.L.U32 R31, R26, 0x1, RZ ;  /* 0x000000011a1fc819 */ /* 0x000fc600000006ff */
[----:B------:R-:W2:Y:S04]  /*26c0*/  @!P2 LDG.E.64 R18, desc[UR8][R18.64] ;  /* 0x000000081212a981 */ /* 0x000ea8000c1e1b00 */
[----:B------:R-:W3:Y:S01]  /*26d0*/  @!P5 S2R R22, SR_CTAID.Y ;  /* 0x000000000016d919 */ /* 0x000ee20000002600 */
[----:B-1----:R-:W-:Y:S02]  /*26e0*/  @!P4 IMAD.WIDE R20, R31, 0x4, R20 ;  /* 0x000000041f14c825 */ /* 0x002fe400078e0214 */
[----:B------:R-:W3:Y:S02]  /*26f0*/  @!P5 LDC R31, c[0x0][0x10] ;  /* 0x00000400ff1fdb82 */ /* 0x000ee40000000800 */
[----:B------:R-:W-:Y:S01]  /*2700*/  @!P4 IMAD.WIDE.U32 R26, R27, 0x8, R20 ;  /* 0x000000081b1ac825 */ /* 0x000fe200078e0014 */
[----:B------:R-:W-:-:S03]  /*2710*/  @!P5 LOP3.LUT R20, R4, 0x1, RZ, 0xc0, !PT ;  /* 0x000000010414d812 */ /* 0x000fc600078ec0ff */
[-C--:B---3--:R-:W-:Y:S02]  /*2720*/  @!P5 IMAD R23, R23, R31.reuse, R22 ;  /* 0x0000001f1717d224 */ /* 0x088fe400078e0216 */
[----:B------:R-:W-:Y:S02]  /*2730*/  @!P5 IMAD R22, R20, R31, RZ ;  /* 0x0000001f1416d224 */ /* 0x000fe400078e02ff */
[----:B------:R-:W1:Y:S02]  /*2740*/  @!P5 LDC.64 R20, c[0x0][0x248] ;  /* 0x00009200ff14db82 */ /* 0x000e640000000a00 */
[----:B------:R-:W-:-:S05]  /*2750*/  @!P5 IMAD R22, R22, R29, RZ ;  /* 0x0000001d1616d224 */ /* 0x000fca00078e02ff */
[----:B------:R-:W-:-:S05]  /*2760*/  @!P5 SHF.L.U32 R31, R22, 0x1, RZ ;  /* 0x00000001161fd819 */ /* 0x000fca00000006ff */
[----:B-1----:R-:W-:-:S04]  /*2770*/  @!P5 IMAD.WIDE R20, R31, 0x4, R20 ;  /* 0x000000041f14d825 */ /* 0x002fc800078e0214 */
[----:B------:R-:W-:Y:S02]  /*2780*/  @!P5 IMAD.WIDE.U32 R22, R23, 0x8, R20 ;  /* 0x000000081716d825 */ /* 0x000fe400078e0014 */
[----:B------:R-:W3:Y:S04]  /*2790*/  @!P4 LDG.E.64 R20, desc[UR8][R26.64] ;  /* 0x000000081a14c981 */ /* 0x000ee8000c1e1b00 */
[----:B------:R-:W4:Y:S01]  /*27a0*/  @!P5 LDG.E.64 R22, desc[UR8][R22.64] ;  /* 0x000000081616d981 */ /* 0x000f22000c1e1b00 */
[----:B------:R-:W-:Y:S02]  /*27b0*/  IADD3 R30, R30, -0x4, RZ ;  /* 0xfffffffc1e1e7810 */ /* 0x000fe40007ffe0ff */
[----:B------:R-:W-:Y:S01]  /*27c0*/  IADD3 R28, R28, 0x4, RZ ;  /* 0x000000041c1c7810 */ /* 0x000fe20007ffe0ff */
[----:B0-----:R-:W-:Y:S01]  /*27d0*/  @!P1 FADD.FTZ R24, R24, R16 ;  /* 0x0000001018189221 */ /* 0x001fe20000010000 */
[----:B------:R-:W-:Y:S01]  /*27e0*/  @!P1 FADD.FTZ R25, R25, R17 ;  /* 0x0000001119199221 */ /* 0x000fe20000010000 */
[----:B------:R-:W-:-:S02]  /*27f0*/  ISETP.NE.AND P1, PT, R30, RZ, PT ;  /* 0x000000ff1e00720c */ /* 0x000fc40003f25270 */
[----:B--2---:R-:W-:Y:S01]  /*2800*/  @!P2 FADD.FTZ R24, R24, R18 ;  /* 0x000000121818a221 */ /* 0x004fe20000010000 */
[----:B------:R-:W-:-:S03]  /*2810*/  @!P2 FADD.FTZ R25, R25, R19 ;  /* 0x000000131919a221 */ /* 0x000fc60000010000 */
[----:B---3--:R-:W-:Y:S01]  /*2820*/  @!P4 FADD.FTZ R24, R24, R20 ;  /* 0x000000141818c221 */ /* 0x008fe20000010000 */
[----:B------:R-:W-:-:S03]  /*2830*/  @!P4 FADD.FTZ R25, R25, R21 ;  /* 0x000000151919c221 */ /* 0x000fc60000010000 */
[----:B----4-:R-:W-:Y:S01]  /*2840*/  @!P5 FADD.FTZ R24, R24, R22 ;  /* 0x000000161818d221 */ /* 0x010fe20000010000 */
[----:B------:R-:W-:Y:S02]  /*2850*/  @!P5 FADD.FTZ R25, R25, R23 ;  /* 0x000000171919d221 */ /* 0x000fe40000010000 */
[----:B------:R-:W-:Y:S05]  /*2860*/  @P1 BRA `(.L_x_3833) ;  /* 0xfffffffc00041947 */ /* 0x000fea000383ffff */
.L_x_3832:
        /* <DEDUP_REMOVED lines=19> */
.L_x_3835:
[----:B------:R-:W-:Y:S05]  /*29a0*/  BSYNC B0 ;  /* 0x0000000000007941 */ /* 0x000fea0003800000 */
.L_x_3834:
        /* <DEDUP_REMOVED lines=9> */
[----:B------:R-:W2:Y:S01]  /*2a40*/  @!P1 S2R R22, SR_CTAID.Y ;  /* 0x0000000000169919 */ /* 0x000ea20000002600 */
[----:B------:R-:W-:Y:S02]  /*2a50*/  @!P1 LOP3.LUT R21, R4, 0x1, RZ, 0xc0, !PT ;  /* 0x0000000104159812 */ /* 0x000fe400078ec0ff */
[----:B------:R-:W3:Y:S08]  /*2a60*/  @!P1 LDC R26, c[0x0][0x10] ;  /* 0x00000400ff1a9b82 */ /* 0x000ef00000000800 */
[----:B------:R-:W4:Y:S01]  /*2a70*/  @!P2 LDC.64 R18, c[0x0][0x248] ;  /* 0x00009200ff12ab82 */ /* 0x000f220000000a00 */
[----:B-1----:R-:W-:-:S02]  /*2a80*/  @!P2 IMAD R23, R23, R20, R16 ;  /* 0x000000141717a224 */ /* 0x002fc400078e0210 */
[----:B------:R-:W-:-:S05]  /*2a90*/  @!P2 IMAD R20, R17, R20, RZ ;  /* 0x000000141114a224 */ /* 0x000fca00078e02ff */
[----:B------:R-:W1:Y:S01]  /*2aa0*/  @!P1 LDC.64 R16, c[0x0][0x248] ;  /* 0x00009200ff109b82 */ /* 0x000e620000000a00 */
[-C--:B---3--:R-:W-:Y:S02]  /*2ab0*/  @!P1 IMAD R28, R21, R26.reuse, RZ ;  /* 0x0000001a151c9224 */ /* 0x088fe400078e02ff */
[-C--:B------:R-:W-:Y:S02]  /*2ac0*/  @!P2 IMAD R20, R20, R29.reuse, RZ ;  /* 0x0000001d1414a224 */ /* 0x080fe400078e02ff */
[----:B------:R-:W-:Y:S02]  /*2ad0*/  @!P1 IMAD R28, R28, R29, RZ ;  /* 0x0000001d1c1c9224 */ /* 0x000fe400078e02ff */
[----:B--2---:R-:W-:Y:S01]  /*2ae0*/  @!P1 IMAD R27, R27, R26, R22 ;  /* 0x0000001a1b1b9224 */ /* 0x004fe200078e0216 */
[----:B------:R-:W-:-:S05]  /*2af0*/  @!P2 SHF.L.U32 R21, R20, 0x1, RZ ;  /* 0x000000011415a819 */ /* 0x000fca00000006ff */
[----:B----4-:R-:W-:Y:S01]  /*2b00*/  @!P2 IMAD.WIDE R20, R21, 0x4, R18 ;  /* 0x000000041514a825 */ /* 0x010fe200078e0212 */
        /* <DEDUP_REMOVED lines=10> */
.L_x_3829:
[----:B------:R-:W-:Y:S01]  /*2bb0*/  ULDC.64 UR12, c[0x0][0x218] ;  /* 0x00008600000c7ab9 */ /* 0x000fe20000000a00 */
[----:B------:R-:W-:Y:S01]  /*2bc0*/  LOP3.LUT P1, RZ, R0, UR7, RZ, 0xfc, !PT ;  /* 0x0000000700ff7c12 */ /* 0x000fe2000f82fcff */
[----:B------:R-:W2:Y:S01]  /*2bd0*/  S2UR UR6, SR_CgaCtaId ;  /* 0x00000000000679c3 */ /* 0x000ea20000008800 */
[----:B------:R-:W-:Y:S01]  /*2be0*/  ISETP.EQ.U32.AND P2, PT, RZ, UR12, PT ;  /* 0x0000000cff007c0c */ /* 0x000fe2000bf42070 */
[----:B------:R-:W-:Y:S01]  /*2bf0*/  UMOV UR5, 0x400 ;  /* 0x0000040000057882 */ /* 0x000fe20000000000 */
[----:B------:R-:W-:Y:S02]  /*2c00*/  IADD3 R31, R51, R38, RZ ;  /* 0x00000026331f7210 */ /* 0x000fe40007ffe0ff */
[----:B------:R-:W-:-:S03]  /*2c10*/  ISETP.EQ.OR.EX P1, PT, RZ, UR13, P1, P2 ;  /* 0x0000000dff007c0c */ /* 0x000fc60008f22720 */
        /* <DEDUP_REMOVED lines=8> */
[----:B------:R0:W-:Y:S02]  /*2ca0*/  @!P3 STS.64 [UR5+0xe0], R24 ;  /* 0x0000e018ff00b988 */ /* 0x0001e40008000a05 */
[----:B---3--:R-:W-:-:S04]  /*2cb0*/  IMAD.WIDE R18, R31, 0x4, R16 ;  /* 0x000000041f127825 */ /* 0x008fc800078e0210 */
[----:B----4-:R-:W-:-:S05]  /*2cc0*/  @!P1 IMAD.WIDE R26, R48, 0x8, R20 ;  /* 0x00000008301a9825 */ /* 0x010fca00078e0214 */
[----:B------:R-:W-:Y:S01]  /*2cd0*/  @!P1 STG.E.64 desc[UR8][R26.64], R22 ;  /* 0x000000161a009986 */ /* 0x000fe2000c101b08 */
[----:B------:R-:W-:Y:S06]  /*2ce0*/  BAR.SYNC.DEFER_BLOCKING 0x0 ;  /* 0x0000000000007b1d */ /* 0x000fec0000010000 */
[----:B------:R-:W2:Y:S04]  /*2cf0*/  LDG.E.64 R16, desc[UR8][R28.64] ;  /* 0x000000081c107981 */ /* 0x000ea8000c1e1b00 */
[----:B------:R-:W2:Y:S01]  /*2d00*/  LDG.E.64 R18, desc[UR8][R18.64] ;  /* 0x0000000812127981 */ /* 0x000ea2000c1e1b00 */
[----:B0-----:R-:W-:Y:S01]  /*2d10*/  MOV R24, 0x3f800000 ;  /* 0x3f80000000187802 */ /* 0x001fe20000000f00 */
[----:B------:R-:W-:Y:S01]  /*2d20*/  HADD2.F32 R25, -RZ, R54.H1_H1 ;  /* 0x30000036ff197230 */ /* 0x000fe20000004100 */
[----:B------:R-:W-:Y:S01]  /*2d30*/  ISETP.NE.AND P5, PT, RZ, UR10, PT ;  /* 0x0000000aff007c0c */ /* 0x000fe2000bfa5270 */
[----:B------:R-:W0:Y:S02]  /*2d40*/  LDS.64 R20, [UR5+0xe0] ;  /* 0x0000e005ff147984 */ /* 0x000e240008000a00 */
[----:B0-----:R-:W-:-:S04]  /*2d50*/  FMUL.FTZ R20, R20, UR6 ;  /* 0x0000000614147c20 */ /* 0x001fc80008410000 */
[----:B------:R-:W-:Y:S01]  /*2d60*/  FMUL.FTZ R30, R20, R20 ;  /* 0x00000014141e7220 */ /* 0x000fe20000410000 */
[----:B------:R-:W-:-:S03]  /*2d70*/  FADD.FTZ R25, R25, -R20 ;  /* 0x8000001419197221 */ /* 0x000fc60000010000 */
[----:B------:R-:W-:-:S05]  /*2d80*/  FFMA.FTZ R21, R21, UR6, -R30 ;  /* 0x0000000615157c23 */ /* 0x000fca000801081e */
[----:B------:R-:W-:-:S13]  /*2d90*/  FSETP.GTU.FTZ.AND P1, PT, R21, RZ, PT ;  /* 0x000000ff1500720b */ /* 0x000fda0003f3c000 */
[----:B------:R-:W0:Y:S02]  /*2da0*/  @P1 LDC R30, c[0x0][0x238] ;  /* 0x00008e00ff1e1b82 */ /* 0x000e240000000800 */
[----:B0-----:R-:W-:Y:S01]  /*2db0*/  @P1 FADD.FTZ R30, R21, R30 ;  /* 0x0000001e151e1221 */ /* 0x001fe20000010000 */
[----:B------:R-:W-:-:S03]  /*2dc0*/  HADD2.F32 R21, -RZ, R54.H0_H0 ;  /* 0x20000036ff157230 */ /* 0x000fc60000004100 */
[----:B------:R-:W0:Y:S02]  /*2dd0*/  @P1 MUFU.RSQ R24, R30 ;  /* 0x0000001e00181308 */ /* 0x000e240000001400 */
[----:B------:R-:W-:-:S04]  /*2de0*/  FADD.FTZ R21, R21, -R20 ;  /* 0x8000001415157221 */ /* 0x000fc80000010000 */
[-C--:B0-----:R-:W-:Y:S01]  /*2df0*/  FMUL.FTZ R23, R21, R24.reuse ;  /* 0x0000001815177220 */ /* 0x081fe20000410000 */
[----:B------:R-:W-:Y:S01]  /*2e00*/  FMUL.FTZ R22, R25, R24 ;  /* 0x0000001819167220 */ /* 0x000fe20000410000 */
[--C-:B------:R-:W-:Y:S02]  /*2e10*/  HADD2.F32 R21, -RZ, R40.reuse.H0_H0 ;  /* 0x20000028ff157230 */ /* 0x100fe40000004100 */
[----:B------:R-:W-:Y:S02]  /*2e20*/  HADD2.F32 R25, -RZ, R40.H1_H1 ;  /* 0x30000028ff197230 */ /* 0x000fe40000004100 */
        /* <DEDUP_REMOVED lines=13> */
.L_x_3836:
        /* <DEDUP_REMOVED lines=14> */
.L_x_3838:
[----:B------:R-:W-:Y:S05]  /*2fe0*/  BSYNC B0 ;  /* 0x0000000000007941 */ /* 0x000fea0003800000 */
.L_x_3837:
[----:B------:R-:W-:Y:S01]  /*2ff0*/  ULDC.64 UR12, c[0x0][0x278] ;  /* 0x00009e00000c7ab9 */ /* 0x000fe20000000a00 */
[--C-:B------:R-:W-:Y:S01]  /*3000*/  FADD.FTZ R23, R21, -R20.reuse ;  /* 0x8000001415177221 */ /* 0x100fe20000010000 */
[----:B------:R-:W-:Y:S01]  /*3010*/  ISETP.GE.U32.AND P1, PT, R6, UR12, PT ;  /* 0x0000000c06007c0c */ /* 0x000fe2000bf26070 */
[--C-:B------:R-:W-:Y:S01]  /*3020*/  FADD.FTZ R25, R25, -R20.reuse ;  /* 0x8000001419197221 */ /* 0x100fe20000010000 */
[----:B------:R-:W-:Y:S01]  /*3030*/  ISETP.GE.U32.AND P2, PT, R7, UR12, PT ;  /* 0x0000000c07007c0c */ /* 0x000fe2000bf46070 */
[--C-:B0-----:R-:W-:Y:S01]  /*3040*/  HADD2.F32 R27, -RZ, R42.reuse.H0_H0 ;  /* 0x2000002aff1b7230 */ /* 0x101fe20000004100 */
[----:B------:R-:W-:Y:S01]  /*3050*/  ISETP.GE.U32.AND P3, PT, R8, UR12, PT ;  /* 0x0000000c08007c0c */ /* 0x000fe2000bf66070 */
[----:B------:R-:W-:Y:S01]  /*3060*/  HADD2.F32 R31, -RZ, R42.H1_H1 ;  /* 0x3000002aff1f7230 */ /* 0x000fe20000004100 */
[----:B------:R-:W-:Y:S01]  /*3070*/  ISETP.GE.AND.EX P1, PT, R37, UR13, PT, P1 ;  /* 0x0000000d25007c0c */ /* 0x000fe2000bf26310 */
[-C--:B------:R-:W-:Y:S01]  /*3080*/  FMUL.FTZ R23, R23, R24.reuse ;  /* 0x0000001817177220 */ /* 0x080fe20000410000 */
[----:B------:R-:W-:Y:S01]  /*3090*/  ISETP.GE.AND.EX P2, PT, R39, UR13, PT, P2 ;  /* 0x0000000d27007c0c */ /* 0x000fe2000bf46320 */
[----:B------:R-:W-:Y:S01]  /*30a0*/  FMUL.FTZ R22, R25, R24 ;  /* 0x0000001819167220 */ /* 0x000fe20000410000 */
[----:B------:R-:W-:Y:S01]  /*30b0*/  ISETP.GE.AND.EX P3, PT, R41, UR13, PT, P3 ;  /* 0x0000000d29007c0c */ /* 0x000fe2000bf66330 */
[--C-:B------:R-:W-:Y:S01]  /*30c0*/  HADD2.F32 R29, -RZ, R44.reuse.H0_H0 ;  /* 0x2000002cff1d7230 */ /* 0x100fe20000004100 */
[C---:B------:R-:W-:Y:S01]  /*30d0*/  ISETP.GT.U32.OR P1, PT, R0.reuse, 0x2ff, P1 ;  /* 0x000002ff0000780c */ /* 0x040fe20000f24470 */
[----:B------:R-:W-:Y:S01]  /*30e0*/  HADD2.F32 R21, -RZ, R44.H1_H1 ;  /* 0x3000002cff157230 */ /* 0x000fe20000004100 */
[C---:B------:R-:W-:Y:S01]  /*30f0*/  ISETP.GT.U32.OR P2, PT, R0.reuse, 0x2ff, P2 ;  /* 0x000002ff0000780c */ /* 0x040fe20001744470 */
[--C-:B------:R-:W-:Y:S01]  /*3100*/  FADD.FTZ R25, R27, -R20.reuse ;  /* 0x800000141b197221 */ /* 0x100fe20000010000 */
[----:B------:R-:W-:Y:S01]  /*3110*/  ISETP.GT.U32.OR P3, PT, R0, 0x2ff, P3 ;  /* 0x000002ff0000780c */ /* 0x000fe20001f64470 */
[----:B------:R-:W-:Y:S01]  /*3120*/  FADD.FTZ R31, R31, -R20 ;  /* 0x800000141f1f7221 */ /* 0x000fe20000010000 */
[----:B------:R-:W-:Y:S01]  /*3130*/  FFMA.FTZ R28, R16, R23, R18 ;  /* 0x00000017101c7223 */ /* 0x000fe20000010012 */
[----:B------:R-:W-:Y:S01]  /*3140*/  FFMA.FTZ R77, R17, R22, R19 ;  /* 0x00000016114d7223 */ /* 0x000fe20000010013 */
[----:B------:R-:W-:Y:S09]  /*3150*/  @!P5 BRA `(.L_x_3839) ;  /* 0x000000000028d947 */ /* 0x000ff20003800000 */
        /* <DEDUP_REMOVED lines=10> */
.L_x_3839:
        /* <DEDUP_REMOVED lines=14> */
.L_x_3841:
[----:B------:R-:W-:Y:S05]  /*32e0*/  BSYNC B0 ;  /* 0x0000000000007941 */ /* 0x000fea0003800000 */
.L_x_3840:
[-C--:B------:R-:W-:Y:S01]  /*32f0*/  FMUL.FTZ R25, R25, R24.reuse ;  /* 0x0000001819197220 */ /* 0x080fe20000410000 */
[----:B------:R-:W-:Y:S01]  /*3300*/  FMUL.FTZ R28, R31, R24 ;  /* 0x000000181f1c7220 */ /* 0x000fe20000410000 */
[--C-:B------:R-:W-:Y:S01]  /*3310*/  FADD.FTZ R29, R29, -R20.reuse ;  /* 0x800000141d1d7221 */ /* 0x100fe20000010000 */
[----:B------:R-:W-:Y:S01]  /*3320*/  FADD.FTZ R21, R21, -R20 ;  /* 0x8000001415157221 */ /* 0x000fe20000010000 */
        /* <DEDUP_REMOVED lines=13> */
.L_x_3842:
        /* <DEDUP_REMOVED lines=14> */
.L_x_3844:
[----:B------:R-:W-:Y:S05]  /*34e0*/  BSYNC B0 ;  /* 0x0000000000007941 */ /* 0x000fea0003800000 */
.L_x_3843:
[-C--:B------:R-:W-:Y:S01]  /*34f0*/  FMUL.FTZ R29, R29, R24.reuse ;  /* 0x000000181d1d7220 */ /* 0x080fe20000410000 */
[----:B01----:R-:W-:Y:S01]  /*3500*/  FMUL.FTZ R26, R21, R24 ;  /* 0x00000018151a7220 */ /* 0x003fe20000410000 */
[--C-:B------:R-:W-:Y:S02]  /*3510*/  HADD2.F32 R21, -RZ, R50.reuse.H0_H0 ;  /* 0x20000032ff157230 */ /* 0x100fe40000004100 */
[----:B------:R-:W-:Y:S02]  /*3520*/  HADD2.F32 R23, -RZ, R50.H1_H1 ;  /* 0x30000032ff177230 */ /* 0x000fe40000004100 */
[----:B------:R-:W-:Y:S01]  /*3530*/  FFMA.FTZ R22, R16, R29, R18 ;  /* 0x0000001d10167223 */ /* 0x000fe20000010012 */
        /* <DEDUP_REMOVED lines=12> */
.L_x_3845:
        /* <DEDUP_REMOVED lines=14> */
.L_x_3847:
[----:B------:R-:W-:Y:S05]  /*36e0*/  BSYNC B0 ;  /* 0x0000000000007941 */ /* 0x000fea0003800000 */
.L_x_3846:
[--C-:B0-----:R-:W-:Y:S01]  /*36f0*/  HADD2.F32 R25, -RZ, R52.reuse.H0_H0 ;  /* 0x20000034ff197230 */ /* 0x101fe20000004100 */
[----:B------:R-:W-:Y:S01]  /*3700*/  ISETP.GE.U32.AND P1, PT, R9, UR12, PT ;  /* 0x0000000c09007c0c */ /* 0x000fe2000bf26070 */
[----:B------:R-:W-:Y:S01]  /*3710*/  HADD2.F32 R29, -RZ, R52.H1_H1 ;  /* 0x30000034ff1d7230 */ /* 0x000fe20000004100 */
[----:B------:R-:W-:Y:S01]  /*3720*/  ISETP.GE.U32.AND P2, PT, R10, UR12, PT ;  /* 0x0000000c0a007c0c */ /* 0x000fe2000bf46070 */
[--C-:B------:R-:W-:Y:S01]  /*3730*/  FADD.FTZ R21, R21, -R20.reuse ;  /* 0x8000001415157221 */ /* 0x100fe20000010000 */
[----:B------:R-:W-:Y:S01]  /*3740*/  FADD.FTZ R23, R23, -R20 ;  /* 0x8000001417177221 */ /* 0x000fe20000010000 */
[----:B------:R-:W-:Y:S01]  /*3750*/  HADD2.F32 R22, -RZ, R62.H0_H0 ;  /* 0x2000003eff167230 */ /* 0x000fe20000004100 */
[----:B------:R-:W-:Y:S01]  /*3760*/  ISETP.GE.AND.EX P1, PT, R43, UR13, PT, P1 ;  /* 0x0000000d2b007c0c */ /* 0x000fe2000bf26310 */
[----:B------:R-:W-:Y:S01]  /*3770*/  HADD2.F32 R26, -RZ, R64.H0_H0 ;  /* 0x20000040ff1a7230 */ /* 0x000fe20000004100 */
[----:B------:R-:W-:Y:S01]  /*3780*/  ISETP.GE.AND.EX P2, PT, R45, UR13, PT, P2 ;  /* 0x0000000d2d007c0c */ /* 0x000fe2000bf46320 */
[----:B------:R-:W-:-:S02]  /*3790*/  HADD2.F32 R28, -RZ, R66.H0_H0 ;  /* 0x20000042ff1c7230 */ /* 0x000fc40000004100 */
[--C-:B------:R-:W-:Y:S01]  /*37a0*/  FADD.FTZ R44, R25, -R20.reuse ;  /* 0x80000014192c7221 */ /* 0x100fe20000010000 */
[----:B------:R-:W-:Y:S02]  /*37b0*/  HADD2.F32 R30, -RZ, R68.H0_H0 ;  /* 0x20000044ff1e7230 */ /* 0x000fe40000004100 */
[----:B------:R-:W-:Y:S01]  /*37c0*/  FADD.FTZ R50, R29, -R20 ;  /* 0x800000141d327221 */ /* 0x000fe20000010000 */
[----:B------:R-:W-:Y:S02]  /*37d0*/  HADD2.F32 R38, -RZ, R69.H0_H0 ;  /* 0x20000045ff267230 */ /* 0x000fe40000004100 */
[-C--:B------:R-:W-:Y:S01]  /*37e0*/  FMUL.FTZ R21, R21, R24.reuse ;  /* 0x0000001815157220 */ /* 0x080fe20000410000 */
[----:B------:R-:W-:Y:S02]  /*37f0*/  HADD2.F32 R40, -RZ, R70.H0_H0 ;  /* 0x20000046ff287230 */ /* 0x000fe40000004100 */
[----:B------:R-:W-:Y:S01]  /*3800*/  FMUL.FTZ R54, R23, R24 ;  /* 0x0000001817367220 */ /* 0x000fe20000410000 */
[----:B------:R-:W-:Y:S01]  /*3810*/  HADD2.F32 R42, -RZ, R71.H0_H0 ;  /* 0x20000047ff2a7230 */ /* 0x000fe20000004100 */
[C---:B------:R-:W-:Y:S01]  /*3820*/  ISETP.GT.U32.OR P1, PT, R0.reuse, 0x2ff, P1 ;  /* 0x000002ff0000780c */ /* 0x040fe20000f24470 */
[--C-:B------:R-:W-:Y:S01]  /*3830*/  HADD2.F32 R27, -RZ, R56.reuse.H0_H0 ;  /* 0x20000038ff1b7230 */ /* 0x100fe20000004100 */
[----:B------:R-:W-:Y:S01]  /*3840*/  ISETP.GT.U32.OR P2, PT, R0, 0x2ff, P2 ;  /* 0x000002ff0000780c */ /* 0x000fe20001744470 */
[----:B------:R-:W-:-:S02]  /*3850*/  HADD2.F32 R37, -RZ, R56.H1_H1 ;  /* 0x30000038ff257230 */ /* 0x000fc40000004100 */
[--C-:B------:R-:W-:Y:S01]  /*3860*/  FADD.FTZ R25, R22, -R20.reuse ;  /* 0x8000001416197221 */ /* 0x100fe20000010000 */
[--C-:B------:R-:W-:Y:S02]  /*3870*/  HADD2.F32 R31, -RZ, R58.reuse.H0_H0 ;  /* 0x2000003aff1f7230 */ /* 0x100fe40000004100 */
[--C-:B------:R-:W-:Y:S01]  /*3880*/  FADD.FTZ R27, R27, -R20.reuse ;  /* 0x800000141b1b7221 */ /* 0x100fe20000010000 */
[----:B------:R-:W-:Y:S02]  /*3890*/  HADD2.F32 R39, -RZ, R58.H1_H1 ;  /* 0x3000003aff277230 */ /* 0x000fe40000004100 */
[--C-:B------:R-:W-:Y:S01]  /*38a0*/  FADD.FTZ R37, R37, -R20.reuse ;  /* 0x8000001425257221 */ /* 0x100fe20000010000 */
[--C-:B------:R-:W-:Y:S02]  /*38b0*/  HADD2.F32 R41, -RZ, R60.reuse.H0_H0 ;  /* 0x2000003cff297230 */ /* 0x100fe40000004100 */
[----:B------:R-:W-:Y:S01]  /*38c0*/  FADD.FTZ R31, R31, -R20 ;  /* 0x800000141f1f7221 */ /* 0x000fe20000010000 */
[----:B------:R-:W-:-:S02]  /*38d0*/  HADD2.F32 R77, -RZ, R60.H1_H1 ;  /* 0x3000003cff4d7230 */ /* 0x000fc40000004100 */
[--C-:B------:R-:W-:Y:S01]  /*38e0*/  FADD.FTZ R39, R39, -R20.reuse ;  /* 0x8000001427277221 */ /* 0x100fe20000010000 */
[----:B------:R-:W-:Y:S02]  /*38f0*/  HADD2.F32 R62, -RZ, R62.H1_H1 ;  /* 0x3000003eff3e7230 */ /* 0x000fe40000004100 */
[--C-:B------:R-:W-:Y:S01]  /*3900*/  FADD.FTZ R41, R41, -R20.reuse ;  /* 0x8000001429297221 */ /* 0x100fe20000010000 */
[----:B------:R-:W-:Y:S02]  /*3910*/  HADD2.F32 R64, -RZ, R64.H1_H1 ;  /* 0x30000040ff407230 */ /* 0x000fe40000004100 */
[--C-:B------:R-:W-:Y:S01]  /*3920*/  FADD.FTZ R77, R77, -R20.reuse ;  /* 0x800000144d4d7221 */ /* 0x100fe20000010000 */
[----:B------:R-:W-:Y:S02]  /*3930*/  HADD2.F32 R66, -RZ, R66.H1_H1 ;  /* 0x30000042ff427230 */ /* 0x000fe40000004100 */
        /* <DEDUP_REMOVED lines=8> */
[--C-:B------:R-:W-:Y:S01]  /*39c0*/  FADD.FTZ R66, R66, -R20.reuse ;  /* 0x8000001442427221 */ /* 0x100fe20000010000 */
[--C-:B------:R-:W-:Y:S01]  /*39d0*/  FADD.FTZ R30, R30, -R20.reuse ;  /* 0x800000141e1e7221 */ /* 0x100fe20000010000 */
[--C-:B------:R-:W-:Y:S01]  /*39e0*/  FADD.FTZ R68, R68, -R20.reuse ;  /* 0x8000001444447221 */ /* 0x100fe20000010000 */
[--C-:B------:R-:W-:Y:S01]  /*39f0*/  FADD.FTZ R38, R38, -R20.reuse ;  /* 0x8000001426267221 */ /* 0x100fe20000010000 */
[--C-:B------:R-:W-:Y:S01]  /*3a00*/  FADD.FTZ R69, R69, -R20.reuse ;  /* 0x8000001445457221 */ /* 0x100fe20000010000 */
[--C-:B------:R-:W-:Y:S01]  /*3a10*/  FADD.FTZ R40, R40, -R20.reuse ;  /* 0x8000001428287221 */ /* 0x100fe20000010000 */
[--C-:B------:R-:W-:Y:S01]  /*3a20*/  FADD.FTZ R70, R70, -R20.reuse ;  /* 0x8000001446467221 */ /* 0x100fe20000010000 */
[--C-:B------:R-:W-:Y:S01]  /*3a30*/  FADD.FTZ R42, R42, -R20.reuse ;  /* 0x800000142a2a7221 */ /* 0x100fe20000010000 */
[----:B------:R-:W-:Y:S01]  /*3a40*/  FADD.FTZ R71, R71, -R20 ;  /* 0x8000001447477221 */ /* 0x000fe20000010000 */
[-C--:B------:R-:W-:Y:S01]  /*3a50*/  FMUL.FTZ R44, R44, R24.reuse ;  /* 0x000000182c2c7220 */ /* 0x080fe20000410000 */
[----:B------:R-:W-:Y:S01]  /*3a60*/  FMUL.FTZ R50, R50, R24 ;  /* 0x0000001832327220 */ /* 0x000fe20000410000 */
        /* <DEDUP_REMOVED lines=13> */
.L_x_3848:
[----:B------:R-:W-:Y:S04]  /*3b40*/  BSSY B0, `(.L_x_3849) ;  /* 0x000000e000007945 */ /* 0x000fe80003800000 */
[----:B------:R-:W-:Y:S05]  /*3b50*/  @P1 BRA `(.L_x_3850) ;  /* 0x0000000000301947 */ /* 0x000fea0003800000 */
        /* <DEDUP_REMOVED lines=8> */
[----:B------:R-:W-:Y:S02]  /*3be0*/  LEA R22, P1, R20, UR14, 0x1 ;  /* 0x0000000e14167c11 */ /* 0x000fe4000f8208ff */
[----:B------:R-:W-:Y:S02]  /*3bf0*/  F2FP.F16.F32.PACK_AB R21, R54, R52 ;  /* 0x000000343615723e */ /* 0x000fe400000000ff */
[----:B------:R-:W-:-:S05]  /*3c00*/  LEA.HI.X R23, R20, UR15, R23, 0x1, P1 ;  /* 0x0000000f14177c11 */ /* 0x000fca00088f0c17 */
[----:B------:R0:W-:Y:S04]  /*3c10*/  STG.E desc[UR8][R22.64], R21 ;  /* 0x0000001516007986 */ /* 0x0001e8000c101908 */
.L_x_3850:
[----:B------:R-:W-:Y:S05]  /*3c20*/  BSYNC B0 ;  /* 0x0000000000007941 */ /* 0x000fea0003800000 */
.L_x_3849:
        /* <DEDUP_REMOVED lines=13> */
.L_x_3851:
[----:B------:R-:W-:Y:S04]  /*3d00*/  BSSY B0, `(.L_x_3852) ;  /* 0x000000e000007945 */ /* 0x000fe80003800000 */
[----:B------:R-:W-:Y:S05]  /*3d10*/  @P2 BRA `(.L_x_3853) ;  /* 0x0000000000302947 */ /* 0x000fea0003800000 */
[----:B------:R-:W-:Y:S01]  /*3d20*/  ULDC.64 UR14, c[0x0][0x270] ;  /* 0x00009c00000e7ab9 */ /* 0x000fe20000000a00 */
[----:B------:R-:W-:Y:S01]  /*3d30*/  MOV R20, R72 ;  /* 0x0000004800147202 */ /* 0x000fe20000000f00 */
[----:B------:R-:W-:Y:S01]  /*3d40*/  IMAD R45, R45, UR14, RZ ;  /* 0x0000000e2d2d7c24 */ /* 0x000fe2000f8e02ff */
[----:B0-----:R-:W-:Y:S02]  /*3d50*/  MOV R21, R75 ;  /* 0x0000004b00157202 */ /* 0x001fe40000000f00 */
        /* <DEDUP_REMOVED lines=8> */
.L_x_3853:
[----:B------:R-:W-:Y:S05]  /*3de0*/  BSYNC B0 ;  /* 0x0000000000007941 */ /* 0x000fea0003800000 */
.L_x_3852:
[----:B------:R-:W-:Y:S01]  /*3df0*/  ISETP.GE.U32.AND P6, PT, R11, UR12, PT ;  /* 0x0000000c0b007c0c */ /* 0x000fe2000bfc6070 */
[-C--:B0-----:R-:W-:Y:S01]  /*3e00*/  FMUL.FTZ R21, R27, R24.reuse ;  /* 0x000000181b157220 */ /* 0x081fe20000410000 */
[----:B------:R-:W-:Y:S01]  /*3e10*/  ISETP.GE.U32.AND P1, PT, R12, UR12, PT ;  /* 0x0000000c0c007c0c */ /* 0x000fe2000bf26070 */
[-C--:B------:R-:W-:Y:S01]  /*3e20*/  FMUL.FTZ R20, R37, R24.reuse ;  /* 0x0000001825147220 */ /* 0x080fe20000410000 */
[----:B------:R-:W-:Y:S01]  /*3e30*/  ISETP.GE.U32.AND P2, PT, R13, UR12, PT ;  /* 0x0000000c0d007c0c */ /* 0x000fe2000bf46070 */
[-C--:B------:R-:W-:Y:S01]  /*3e40*/  FMUL.FTZ R52, R39, R24.reuse ;  /* 0x0000001827347220 */ /* 0x080fe20000410000 */
[----:B------:R-:W-:Y:S01]  /*3e50*/  ISETP.GE.U32.AND P3, PT, R14, UR12, PT ;  /* 0x0000000c0e007c0c */ /* 0x000fe2000bf66070 */
[-C--:B------:R-:W-:Y:S01]  /*3e60*/  FMUL.FTZ R50, R29, R24.reuse ;  /* 0x000000181d327220 */ /* 0x080fe20000410000 */
[----:B------:R-:W-:Y:S01]  /*3e70*/  ISETP.GE.U32.AND P4, PT, R15, UR12, PT ;  /* 0x0000000c0f007c0c */ /* 0x000fe2000bf86070 */
[-C--:B------:R-:W-:Y:S01]  /*3e80*/  FMUL.FTZ R27, R26, R24.reuse ;  /* 0x000000181a1b7220 */ /* 0x080fe20000410000 */
[----:B------:R-:W-:Y:S01]  /*3e90*/  ISETP.GE.AND.EX P6, PT, R47, UR13, PT, P6 ;  /* 0x0000000d2f007c0c */ /* 0x000fe2000bfc6360 */
        /* <DEDUP_REMOVED lines=9> */
[-C--:B------:R-:W-:Y:S01]  /*3f30*/  FMUL.FTZ R29, R28, R24.reuse ;  /* 0x000000181c1d7220 */ /* 0x080fe20000410000 */
[-C--:B------:R-:W-:Y:S01]  /*3f40*/  FMUL.FTZ R66, R66, R24.reuse ;  /* 0x0000001842427220 */ /* 0x080fe20000410000 */
[-C--:B------:R-:W-:Y:S01]  /*3f50*/  FMUL.FTZ R37, R30, R24.reuse ;  /* 0x000000181e257220 */ /* 0x080fe20000410000 */
[-C--:B------:R-:W-:Y:S01]  /*3f60*/  FMUL.FTZ R68, R68, R24.reuse ;  /* 0x0000001844447220 */ /* 0x080fe20000410000 */
[-C--:B------:R-:W-:Y:S01]  /*3f70*/  FMUL.FTZ R39, R38, R24.reuse ;  /* 0x0000001826277220 */ /* 0x080fe20000410000 */
[-C--:B------:R-:W-:Y:S01]  /*3f80*/  FMUL.FTZ R26, R69, R24.reuse ;  /* 0x00000018451a7220 */ /* 0x080fe20000410000 */
[-C--:B-1----:R-:W-:Y:S01]  /*3f90*/  FMUL.FTZ R43, R40, R24.reuse ;  /* 0x00000018282b7220 */ /* 0x082fe20000410000 */
[-C--:B------:R-:W-:Y:S01]  /*3fa0*/  FMUL.FTZ R70, R70, R24.reuse ;  /* 0x0000001846467220 */ /* 0x080fe20000410000 */
[-C--:B------:R-:W-:Y:S01]  /*3fb0*/  FMUL.FTZ R45, R42, R24.reuse ;  /* 0x000000182a2d7220 */ /* 0x080fe20000410000 */
[C---:B------:R-:W-:Y:S01]  /*3fc0*/  ISETP.GT.U32.OR P6, PT, R0.reuse, 0x2ff, P6 ;  /* 0x000002ff0000780c */ /* 0x040fe200037c4470 */
[----:B------:R-:W-:Y:S01]  /*3fd0*/  FMUL.FTZ R24, R71, R24 ;  /* 0x0000001847187220 */ /* 0x000fe20000410000 */
[----:B------:R-:W-:Y:S01]  /*3fe0*/  ISETP.GT.U32.OR P1, PT, R0, 0x2ff, P1 ;  /* 0x000002ff0000780c */ /* 0x000fe20000f24470 */
[----:B------:R-:W-:Y:S01]  /*3ff0*/  FFMA.FTZ R28, R16, R21, R18 ;  /* 0x00000015101c7223 */ /* 0x000fe20000010012 */
[C---:B------:R-:W-:Y:S01]  /*4000*/  ISETP.GT.U32.OR P2, PT, R0.reuse, 0x2ff, P2 ;  /* 0x000002ff0000780c */ /* 0x040fe20001744470 */
[----:B------:R-:W-:Y:S01]  /*4010*/  FFMA.FTZ R69, R17, R20, R19 ;  /* 0x0000001411457223 */ /* 0x000fe20000010013 */
        /* <DEDUP_REMOVED lines=13> */
.L_x_3854:
        /* <DEDUP_REMOVED lines=14> */
.L_x_3856:
[----:B------:R-:W-:Y:S05]  /*41d0*/  BSYNC B0 ;  /* 0x0000000000007941 */ /* 0x000fea0003800000 */
.L_x_3855:
        /* <DEDUP_REMOVED lines=13> */
.L_x_3857:
        /* <DEDUP_REMOVED lines=10> */
[----:B0-----:R-:W-:-:S02]  /*4350*/  LEA R22, P1, R20, UR14, 0x1 ;  /* 0x0000000e14167c11 */ /* 0x001fc4000f8208ff */
[----:B------:R-:W-:-:S04]  /*4360*/  IADD3 R49, R21, R49, RZ ;  /* 0x0000003115317210 */ /* 0x000fc80007ffe0ff */
[----:B------:R-:W-:-:S05]  /*4370*/  LEA.HI.X R23, R20, UR15, R49, 0x1, P1 ;  /* 0x0000000f14177c11 */ /* 0x000fca00088f0c31 */
[----:B------:R1:W-:Y:S02]  /*4380*/  STG.E desc[UR8][R22.64], R31 ;  /* 0x0000001f16007986 */ /* 0x0003e4000c101908 */
.L_x_3859:
[----:B------:R-:W-:Y:S05]  /*4390*/  BSYNC B0 ;  /* 0x0000000000007941 */ /* 0x000fea0003800000 */
.L_x_3858:
        /* <DEDUP_REMOVED lines=13> */
.L_x_3860:
        /* <DEDUP_REMOVED lines=14> */
.L_x_3862:
[----:B------:R-:W-:Y:S05]  /*4550*/  BSYNC B0 ;  /* 0x0000000000007941 */ /* 0x000fea0003800000 */
.L_x_3861:
        /* <DEDUP_REMOVED lines=13> */
.L_x_3863:
        /* <DEDUP_REMOVED lines=10> */
[----:B012---:R-:W-:-:S02]  /*46d0*/  LEA R22, P1, R20, UR14, 0x1 ;  /* 0x0000000e14167c11 */ /* 0x007fc4000f8208ff */
[----:B------:R-:W-:-:S04]  /*46e0*/  IADD3 R55, R21, R55, RZ ;  /* 0x0000003715377210 */ /* 0x000fc80007ffe0ff */
[----:B------:R-:W-:-:S05]  /*46f0*/  LEA.HI.X R23, R20, UR15, R55, 0x1, P1 ;  /* 0x0000000f14177c11 */ /* 0x000fca00088f0c37 */
[----:B------:R3:W-:Y:S02]  /*4700*/  STG.E desc[UR8][R22.64], R25 ;  /* 0x0000001916007986 */ /* 0x0007e4000c101908 */
.L_x_3865:
[----:B------:R-:W-:Y:S05]  /*4710*/  BSYNC B0 ;  /* 0x0000000000007941 */ /* 0x000fea0003800000 */
.L_x_3864:
[----:B------:R-:W-:Y:S01]  /*4720*/  FFMA.FTZ R27, R16, R27, R18 ;  /* 0x0000001b101b7223 */ /* 0x000fe20000010012 */
        /* <DEDUP_REMOVED lines=12> */
.L_x_3866:
[----:B------:R-:W-:Y:S04]  /*47f0*/  BSSY B0, `(.L_x_3867) ;  /* 0x000000e000007945 */ /* 0x000fe80003800000 */
[----:B------:R-:W-:Y:S05]  /*4800*/  @P4 BRA `(.L_x_3868) ;  /* 0x0000000000304947 */ /* 0x000fea0003800000 */
[----:B------:R-:W-:Y:S01]  /*4810*/  ULDC.64 UR14, c[0x0][0x270] ;  /* 0x00009c00000e7ab9 */ /* 0x000fe20000000a00 */
[----:B------:R-:W-:Y:S01]  /*4820*/  MOV R20, R72 ;  /* 0x0000004800147202 */ /* 0x000fe20000000f00 */
[----:B0123--:R-:W-:Y:S01]  /*4830*/  IMAD R22, R57, UR14, RZ ;  /* 0x0000000e39167c24 */ /* 0x00ffe2000f8e02ff */
        /* <DEDUP_REMOVED lines=9> */
.L_x_3868:
[----:B------:R-:W-:Y:S05]  /*48d0*/  BSYNC B0 ;  /* 0x0000000000007941 */ /* 0x000fea0003800000 */
.L_x_3867:
[----:B------:R-:W-:Y:S01]  /*48e0*/  ISETP.GE.U32.AND P6, PT, R32, UR12, PT ;  /* 0x0000000c20007c0c */ /* 0x000fe2000bfc6070 */
[C-C-:B------:R-:W-:Y:S01]  /*48f0*/  FFMA.FTZ R29, R16.reuse, R29, R18.reuse ;  /* 0x0000001d101d7223 */ /* 0x140fe20000010012 */
[----:B------:R-:W-:Y:S01]  /*4900*/  ISETP.GE.U32.AND P1, PT, R33, UR12, PT ;  /* 0x0000000c21007c0c */ /* 0x000fe2000bf26070 */
[--C-:B------:R-:W-:Y:S01]  /*4910*/  FFMA.FTZ R37, R16, R37, R18.reuse ;  /* 0x0000002510257223 */ /* 0x100fe20000010012 */
[----:B------:R-:W-:Y:S01]  /*4920*/  ISETP.GE.U32.AND P2, PT, R34, UR12, PT ;  /* 0x0000000c22007c0c */ /* 0x000fe2000bf46070 */
[C-C-:B------:R-:W-:Y:S01]  /*4930*/  FFMA.FTZ R39, R16.reuse, R39, R18.reuse ;  /* 0x0000002710277223 */ /* 0x140fe20000010012 */
[----:B------:R-:W-:Y:S01]  /*4940*/  ISETP.GE.U32.AND P3, PT, R35, UR12, PT ;  /* 0x0000000c23007c0c */ /* 0x000fe2000bf66070 */
[--C-:B------:R-:W-:Y:S01]  /*4950*/  FFMA.FTZ R43, R16, R43, R18.reuse ;  /* 0x0000002b102b7223 */ /* 0x100fe20000010012 */
        /* <DEDUP_REMOVED lines=9> */
[--C-:B------:R-:W-:Y:S01]  /*49f0*/  FFMA.FTZ R24, R17, R24, R19.reuse ;  /* 0x0000001811187223 */ /* 0x100fe20000010013 */
        /* <DEDUP_REMOVED lines=10> */
[----:B------:R-:W5:Y:S08]  /*4aa0*/  MUFU.EX2 R16, R16 ;  /* 0x0000001000107308 */ /* 0x000f700000000800 */
[----:B------:R-:W0:Y:S01]  /*4ab0*/  MUFU.EX2 R19, R19 ;  /* 0x0000001300137308 */ /* 0x000e220000000800 */
[----:B-----5:R-:W-:-:S07]  /*4ac0*/  FADD.FTZ R17, R16, 1 ;  /* 0x3f80000010117421 */ /* 0x020fce0000010000 */
[----:B------:R-:W5:Y:S01]  /*4ad0*/  MUFU.RCP R18, R17 ;  /* 0x0000001100127308 */ /* 0x000f620000001000 */
[----:B0-----:R-:W-:-:S07]  /*4ae0*/  FADD.FTZ R20, R19, 1 ;  /* 0x3f80000013147421 */ /* 0x001fce0000010000 */
[----:B------:R-:W0:Y:S01]  /*4af0*/  MUFU.RCP R21, R20 ;  /* 0x0000001400157308 */ /* 0x000e220000001000 */
[----:B-----5:R-:W-:Y:S01]  /*4b00*/  FMUL.FTZ R29, R29, R18 ;  /* 0x000000121d1d7220 */ /* 0x020fe20000410000 */
[----:B0-----:R-:W-:-:S07]  /*4b10*/  FMUL.FTZ R66, R66, R21 ;  /* 0x0000001542427220 */ /* 0x001fce0000410000 */
.L_x_3869:
        /* <DEDUP_REMOVED lines=14> */
.L_x_3871:
[----:B------:R-:W-:Y:S05]  /*4c00*/  BSYNC B0 ;  /* 0x0000000000007941 */ /* 0x000fea0003800000 */
.L_x_3870:
[----:B------:R-:W-:Y:S05]  /*4c10*/  @!P5 BRA `(.L_x_3872) ;  /* 0x000000000028d947 */ /* 0x000fea0003800000 */
[----:B------:R-:W-:Y:S01]  /*4c20*/  FMUL.FTZ R16, R37, -1.4426950216293334961 ;  /* 0xbfb8aa3b25107820 */ /* 0x000fe20000410000 */
[----:B0-----:R-:W-:-:S05]  /*4c30*/  FMUL.FTZ R19, R68, -1.4426950216293334961 ;  /* 0xbfb8aa3b44137820 */ /* 0x001fca0000410000 */
[----:B------:R-:W0:Y:S08]  /*4c40*/  MUFU.EX2 R16, R16 ;  /* 0x0000001000107308 */ /* 0x000e300000000800 */
[----:B------:R-:W5:Y:S01]  /*4c50*/  MUFU.EX2 R19, R19 ;  /* 0x0000001300137308 */ /* 0x000f620000000800 */
[----:B0-----:R-:W-:-:S07]  /*4c60*/  FADD.FTZ R17, R16, 1 ;  /* 0x3f80000010117421 */ /* 0x001fce0000010000 */
[----:B------:R-:W0:Y:S01]  /*4c70*/  MUFU.RCP R18, R17 ;  /* 0x0000001100127308 */ /* 0x000e220000001000 */
[----:B-----5:R-:W-:-:S07]  /*4c80*/  FADD.FTZ R20, R19, 1 ;  /* 0x3f80000013147421 */ /* 0x020fce0000010000 */
[----:B------:R-:W5:Y:S01]  /*4c90*/  MUFU.RCP R21, R20 ;  /* 0x0000001400157308 */ /* 0x000f620000001000 */
[----:B0-----:R-:W-:Y:S01]  /*4ca0*/  FMUL.FTZ R37, R37, R18 ;  /* 0x0000001225257220 */ /* 0x001fe20000410000 */
[----:B-----5:R-:W-:-:S07]  /*4cb0*/  FMUL.FTZ R68, R68, R21 ;  /* 0x0000001544447220 */ /* 0x020fce0000410000 */
.L_x_3872:
        /* <DEDUP_REMOVED lines=14> */
.L_x_3874:
[----:B------:R-:W-:Y:S05]  /*4da0*/  BSYNC B0 ;  /* 0x0000000000007941 */ /* 0x000fea0003800000 */
.L_x_3873:
[----:B------:R-:W-:Y:S05]  /*4db0*/  @!P5 BRA `(.L_x_3875) ;  /* 0x000000000028d947 */ /* 0x000fea0003800000 */
[----:B0-----:R-:W-:Y:S01]  /*4dc0*/  FMUL.FTZ R16, R39, -1.4426950216293334961 ;  /* 0xbfb8aa3b27107820 */ /* 0x001fe20000410000 */
[----:B------:R-:W-:-:S05]  /*4dd0*/  FMUL.FTZ R19, R26, -1.4426950216293334961 ;  /* 0xbfb8aa3b1a137820 */ /* 0x000fca0000410000 */
        /* <DEDUP_REMOVED lines=8> */
.L_x_3875:
        /* <DEDUP_REMOVED lines=14> */
.L_x_3877:
[----:B------:R-:W-:Y:S05]  /*4f40*/  BSYNC B0 ;  /* 0x0000000000007941 */ /* 0x000fea0003800000 */
.L_x_3876:
        /* <DEDUP_REMOVED lines=11> */
.L_x_3878:
[----:B------:R-:W-:Y:S04]  /*5000*/  BSSY B0, `(.L_x_3879) ;  /* 0x000000e000007945 */ /* 0x000fe80003800000 */
[----:B------:R-:W-:Y:S05]  /*5010*/  @P3 BRA `(.L_x_3880) ;  /* 0x0000000000303947 */ /* 0x000fea0003800000 */
[----:B------:R-:W-:Y:S01]  /*5020*/  ULDC.64 UR12, c[0x0][0x270] ;  /* 0x00009c00000c7ab9 */ /* 0x000fe20000000a00 */
[----:B0-----:R-:W-:Y:S01]  /*5030*/  MOV R16, R72 ;  /* 0x0000004800107202 */ /* 0x001fe20000000f00 */
[----:B------:R-:W-:Y:S01]  /*5040*/  IMAD R20, R65, UR12, RZ ;  /* 0x0000000c41147c24 */ /* 0x000fe2000f8e02ff */
[----:B------:R-:W-:Y:S02]  /*5050*/  MOV R17, R75 ;  /* 0x0000004b00117202 */ /* 0x000fe40000000f00 */
        /* <DEDUP_REMOVED lines=8> */
.L_x_3880:
[----:B------:R-:W-:Y:S05]  /*50e0*/  BSYNC B0 ;  /* 0x0000000000007941 */ /* 0x000fea0003800000 */
.L_x_3879:
        /* <DEDUP_REMOVED lines=11> */
.L_x_3881:
        /* <DEDUP_REMOVED lines=9> */
[----:B0-----:R-:W-:Y:S02]  /*5230*/  LEA R16, P1, R72, UR12, 0x1 ;  /* 0x0000000c48107c11 */ /* 0x001fe4000f8208ff */
[----:B------:R-:W-:-:S04]  /*5240*/  IADD3 R67, R73, R67, RZ ;  /* 0x0000004349437210 */ /* 0x000fc80007ffe0ff */
[----:B------:R-:W-:-:S05]  /*5250*/  LEA.HI.X R17, R72, UR13, R67, 0x1, P1 ;  /* 0x0000000d48117c11 */ /* 0x000fca00088f0c43 */
[----:B------:R0:W-:Y:S02]  /*5260*/  STG.E desc[UR8][R16.64], R45 ;  /* 0x0000002d10007986 */ /* 0x0001e4000c101908 */
.L_x_3883:
[----:B------:R-:W-:Y:S05]  /*5270*/  BSYNC B0 ;  /* 0x0000000000007941 */ /* 0x000fea0003800000 */
.L_x_3882:
[----:B0-----:R-:W0:Y:S01]  /*5280*/  LDC R17, c[0x0][0x10] ;  /* 0x00000400ff117b82 */ /* 0x001e220000000800 */
[----:B------:R-:W-:Y:S02]  /*5290*/  IADD3 R4, R4, 0x1, RZ ;  /* 0x0000000104047810 */ /* 0x000fe40007ffe0ff */
[----:B0-----:R-:W-:-:S04]  /*52a0*/  IADD3 R48, R17, R48, RZ ;  /* 0x0000003011307210 */ /* 0x001fc80007ffe0ff */
[----:B------:R-:W-:-:S13]  /*52b0*/  ISETP.GE.AND P1, PT, R48, UR4, PT ;  /* 0x0000000430007c0c */ /* 0x000fda000bf26270 */
[----:B------:R-:W-:Y:S05]  /*52c0*/  @!P1 BRA `(.L_x_3884) ;  /* 0xffffffb000049947 */ /* 0x000fea000383ffff */
[----:B------:R-:W-:Y:S05]  /*52d0*/  EXIT ;  /* 0x000000000000794d */ /* 0x000fea0003800000 */
.L_x_3885:
        /* <DEDUP_REMOVED lines=10> */
.L_x_5164:


//--------------------- .text._Z35group_norm_nhwc_fwd_one_pass_kernelI11Fp16IOFp32WLi512ELi96ELi768EEv26Group_norm_nhwc_fwd_params --------------------------
	.section	.text._Z35group_norm_nhwc_fwd_one_pass_kernelI11Fp16IOFp32WLi512ELi96ELi768EEv26Group_norm_nhwc_fwd_params,"ax",@progbits
	.align	128
        .global         _Z35group_norm_nhwc_fwd_one_pass_kernelI11Fp16IOFp32WLi512ELi96ELi768EEv26Group_norm_nhwc_fwd_params
        .type           _Z35group_norm_nhwc_fwd_one_pass_kernelI11Fp16IOFp32WLi512ELi96ELi768EEv26Group_norm_nhwc_fwd_params,@function
        .size           _Z35group_norm_nhwc_fwd_one_pass_kernelI11Fp16IOFp32WLi512ELi96ELi768EEv26Group_norm_nhwc_fwd_params,(.L_x_5165 - _Z35group_norm_nhwc_fwd_one_pass_kernelI11Fp16IOFp32WLi512ELi96ELi768EEv26Group_norm_nhwc_fwd_params)
        .other          _Z35group_norm_nhwc_fwd_one_pass_kernelI11Fp16IOFp32WLi512ELi96ELi768EEv26Group_norm_nhwc_fwd_params,@"STO_CUDA_ENTRY STV_DEFAULT"
_Z35group_norm_nhwc_fwd_one_pass_kernelI11Fp16IOFp32WLi512ELi96ELi768EEv26Group_norm_nhwc_fwd_params:
.text._Z35group_norm_nhwc_fwd_one_pass_kernelI11Fp16IOFp32WLi512ELi96ELi768EEv26Group_norm_nhwc_fwd_params:
        /* <DEDUP_REMOVED lines=18> */
[----:B------:R-:W-:Y:S01]  /*0120*/  ISETP.GE.U32.AND P0, PT, R2, UR4, PT ;  /* 0x0000000402007c0c */ /* 0x000fe2000bf06070 */
[----:B------:R-:W-:Y:S01]  /*0130*/  UMOV UR4, URZ ;  /* 0x0000003f00047c82 */ /* 0x000fe20008000000 */
[----:B------:R-:W-:Y:S02]  /*0140*/  SHF.R.S32.HI R0, RZ, 0x1f, R2 ;  /* 0x0000001fff007819 */ /* 0x000fe40000011402 */
[----:B------:R-:W-:Y:S02]  /*0150*/  SHF.L.U32 R46, R46, 0x1, RZ ;  /* 0x000000012e2e7819 */ /* 0x000fe400000006ff */
[----:B------:R-:W-:Y:S02]  /*0160*/  ISETP.GE.AND.EX P0, PT, R0, UR5, PT, P0 ;  /* 0x0000000500007c0c */ /* 0x000fe4000bf06300 */
        /* <DEDUP_REMOVED lines=9> */
[----:B------:R-:W-:Y:S02]  /*0200*/  ISETP.LT.U32.AND P0, PT, R61, 0x300, !P0 ;  /* 0x000003003d00780c */ /* 0x000fe40004701070 */
[C---:B------:R-:W-:Y:S02]  /*0210*/  IADD3 R67, R2.reuse, 0xa0, RZ ;  /* 0x000000a002437810 */ /* 0x040fe40007ffe0ff */
[C---:B------:R-:W-:Y:S02]  /*0220*/  IADD3 R66, R2.reuse, 0xb0, RZ ;  /* 0x000000b002427810 */ /* 0x040fe40007ffe0ff */
[C---:B------:R-:W-:Y:S02]  /*0230*/  IADD3 R65, R2.reuse, 0xc0, RZ ;  /* 0x000000c002417810 */ /* 0x040fe40007ffe0ff */
[----:B------:R-:W-:-:S02]  /*0240*/  IADD3 R64, R2, 0xd0, RZ ;  /* 0x000000d002407810 */ /* 0x000fc40007ffe0ff */
[C---:B------:R-:W-:Y:S02]  /*0250*/  IADD3 R63, R2.reuse, 0xe0, RZ ;  /* 0x000000e0023f7810 */ /* 0x040fe40007ffe0ff */
[----:B------:R-:W-:-:S07]  /*0260*/  IADD3 R62, R2, 0xf0, RZ ;  /* 0x000000f0023e7810 */ /* 0x000fce0007ffe0ff */
.L_x_3991:
[----:B------:R-:W-:Y:S01]  /*0270*/  ULDC UR11, c[0x0][0x288] ;  /* 0x0000a200000b7ab9 */ /* 0x000fe20000000800 */
[----:B--234-:R-:W-:Y:S01]  /*0280*/  IABS R4, UR9 ;  /* 0x0000000900047c13 */ /* 0x01cfe20008000000 */
[----:B------:R-:W-:Y:S01]  /*0290*/  UMOV UR6, URZ ;  /* 0x0000003f00067c82 */ /* 0x000fe20008000000 */
[----:B------:R-:W-:Y:S01]  /*02a0*/  MOV R0, UR11 ;  /* 0x0000000b00007c02 */ /* 0x000fe20008000f00 */
[----:B0-----:R-:W0:Y:S01]  /*02b0*/  @P0 LDC.64 R12, c[0x0][0x270] ;  /* 0x00009c00ff0c0b82 */ /* 0x001e220000000a00 */
[----:B------:R-:W-:Y:S02]  /*02c0*/  R2UR UR10, R4 ;  /* 0x00000000040a72ca */ /* 0x000fe400000e0000 */
[----:B------:R-:W-:Y:S02]  /*02d0*/  CS2R R38, SRZ ;  /* 0x0000000000267805 */ /* 0x000fe4000001ff00 */
[----:B------:R-:W-:Y:S02]  /*02e0*/  IABS R0, R0 ;  /* 0x0000000000007213 */ /* 0x000fe40000000000 */
[----:B------:R-:W-:-:S02]  /*02f0*/  SHF.R.S32.HI R26, RZ, 0x1f, R75 ;  /* 0x0000001fff1a7819 */ /* 0x000fc4000001144b */
[----:B------:R-:W-:Y:S01]  /*0300*/  R2UR UR12, R0 ;  /* 0x00000000000c72ca */ /* 0x000fe200000e0000 */
[----:B-1----:R-:W1:Y:S01]  /*0310*/  @P0 LDC.64 R20, c[0x0][0x220] ;  /* 0x00008800ff140b82 */ /* 0x002e620000000a00 */
[----:B------:R-:W-:Y:S02]  /*0320*/  SHF.R.S32.HI R77, RZ, 0x1f, R76 ;  /* 0x0000001fff4d7819 */ /* 0x000fe4000001144c */
[----:B------:R-:W-:Y:S02]  /*0330*/  SHF.R.S32.HI R27, RZ, 0x1f, R74 ;  /* 0x0000001fff1b7819 */ /* 0x000fe4000001144a */
[----:B------:R-:W-:Y:S02]  /*0340*/  SHF.R.S32.HI R5, RZ, 0x1f, R2 ;  /* 0x0000001fff057819 */ /* 0x000fe40000011402 */
[----:B------:R-:W-:-:S05]  /*0350*/  SHF.R.S32.HI R24, RZ, 0x1f, R73 ;  /* 0x0000001fff187819 */ /* 0x000fca0000011449 */
[----:B------:R-:W2:Y:S08]  /*0360*/  I2F.RP R0, UR12 ;  /* 0x0000000c00007d06 */ /* 0x000eb00008209400 */
[----:B--2---:R-:W2:Y:S02]  /*0370*/  MUFU.RCP R0, R0 ;  /* 0x0000000000007308 */ /* 0x004ea40000001000 */
[----:B--2---:R-:W-:-:S02]  /*0380*/  IADD3 R3, R0, 0xffffffe, RZ ;  /* 0x0ffffffe00037810 */ /* 0x004fc40007ffe0ff */
        /* <DEDUP_REMOVED lines=46> */
[----:B------:R-:W-:-:S03]  /*0670*/  MOV R3, UR10 ;  /* 0x0000000a00037c02 */ /* 0x000fc60008000f00 */
[----:B------:R-:W0:Y:S02]  /*0680*/  @!P2 LDC.64 R4, c[0x0][0x220] ;  /* 0x00008800ff04ab82 */ /* 0x000e240000000a00 */
[----:B------:R-:W-:-:S04]  /*0690*/  IMAD.WIDE.U32 R16, R3, UR7, R16 ;  /* 0x0000000703107c25 */ /* 0x000fc8000f8e0010 */
[C---:B------:R-:W-:Y:S01]  /*06a0*/  @P0 IMAD R3, R2.reuse, R13, R0 ;  /* 0x0000000d02030224 */ /* 0x040fe200078e0200 */
[----:B------:R-:W-:Y:S01]  /*06b0*/  IADD3 R19, R17, UR5, RZ ;  /* 0x0000000511137c10 */ /* 0x000fe2000fffe0ff */
[----:B------:R-:W5:Y:S01]  /*06c0*/  @!P4 LDC.64 R6, c[0x0][0x270] ;  /* 0x00009c00ff06cb82 */ /* 0x000f620000000a00 */
[----:B------:R-:W-:Y:S01]  /*06d0*/  @P0 MOV R18, R16 ;  /* 0x0000001000120202 */ /* 0x000fe20000000f00 */
[----:B---3--:R-:W-:Y:S01]  /*06e0*/  @!P1 IMAD R0, R77, R14, RZ ;  /* 0x0000000e4d009224 */ /* 0x008fe200078e02ff */
[----:B------:R-:W-:Y:S02]  /*06f0*/  @!P1 MOV R22, R16 ;  /* 0x0000001000169202 */ /* 0x000fe40000000f00 */
[----:B------:R-:W-:Y:S01]  /*0700*/  @!P1 MOV R23, R19 ;  /* 0x0000001300179202 */ /* 0x000fe20000000f00 */
[----:B------:R-:W-:-:S04]  /*0710*/  @P0 IMAD.WIDE.U32 R12, R2, R12, R18 ;  /* 0x0000000c020c0225 */ /* 0x000fc800078e0012 */
[C---:B------:R-:W-:Y:S01]  /*0720*/  @!P1 IMAD R25, R76.reuse, R15, R0 ;  /* 0x0000000f4c199224 */ /* 0x040fe200078e0200 */
[----:B------:R-:W-:Y:S01]  /*0730*/  @P0 IADD3 R3, R13, R3, RZ ;  /* 0x000000030d030210 */ /* 0x000fe20007ffe0ff */
[----:B------:R-:W-:Y:S01]  /*0740*/  @!P1 IMAD.WIDE.U32 R14, R76, R14, R22 ;  /* 0x0000000e4c0e9225 */ /* 0x000fe200078e0016 */
[C---:B-1----:R-:W-:Y:S02]  /*0750*/  @P0 LEA R20, P3, R12.reuse, R20, 0x1 ;  /* 0x000000140c140211 */ /* 0x042fe400078608ff */
[----:B------:R-:W-:Y:S02]  /*0760*/  @!P2 MOV R13, R19 ;  /* 0x00000013000da202 */ /* 0x000fe40000000f00 */
[----:B------:R-:W-:Y:S01]  /*0770*/  @P0 LEA.HI.X R21, R12, R21, R3, 0x1, P3 ;  /* 0x000000150c150211 */ /* 0x000fe200018f0c03 */
[----:B--2---:R-:W-:Y:S01]  /*0780*/  @!P2 IMAD R12, R26, R8, RZ ;  /* 0x000000081a0ca224 */ /* 0x004fe200078e02ff */
[----:B------:R-:W-:Y:S02]  /*0790*/  SHF.R.S32.HI R26, RZ, 0x1f, R72 ;  /* 0x0000001fff1a7819 */ /* 0x000fe40000011448 */
[----:B------:R-:W-:Y:S01]  /*07a0*/  ISETP.GE.U32.AND P3, PT, R72, UR12, PT ;  /* 0x0000000c48007c0c */ /* 0x000fe2000bf66070 */
[----:B------:R-:W-:Y:S01]  /*07b0*/  @!P2 IMAD R3, R75, R9, R12 ;  /* 0x000000094b03a224 */ /* 0x000fe200078e020c */
[----:B------:R-:W-:-:S02]  /*07c0*/  @!P2 MOV R12, R16 ;  /* 0x00000010000ca202 */ /* 0x000fc40000000f00 */
[----:B------:R-:W-:Y:S02]  /*07d0*/  ISETP.GE.AND.EX P3, PT, R26, UR13, PT, P3 ;  /* 0x0000000d1a007c0c */ /* 0x000fe4000bf66330 */
[----:B------:R-:W-:Y:S01]  /*07e0*/  @!P1 IADD3 R0, R15, R25, RZ ;  /* 0x000000190f009210 */ /* 0x000fe20007ffe0ff */
[----:B------:R-:W-:Y:S01]  /*07f0*/  @!P2 IMAD.WIDE.U32 R8, R75, R8, R12 ;  /* 0x000000084b08a225 */ /* 0x000fe200078e000c */
[C---:B----4-:R-:W-:Y:S01]  /*0800*/  @!P1 LEA R10, P6, R14.reuse, R10, 0x1 ;  /* 0x0000000a0e0a9211 */ /* 0x050fe200078c08ff */
[----:B------:R-:W1:Y:S01]  /*0810*/  @!P5 LDC.64 R12, c[0x0][0x270] ;  /* 0x00009c00ff0cdb82 */ /* 0x000e620000000a00 */
[----:B------:R-:W-:Y:S02]  /*0820*/  ISETP.GT.U32.OR P3, PT, R61, 0x2ff, P3 ;  /* 0x000002ff3d00780c */ /* 0x000fe40001f64470 */
[----:B------:R-:W-:Y:S02]  /*0830*/  @!P1 LEA.HI.X R11, R14, R11, R0, 0x1, P6 ;  /* 0x0000000b0e0b9211 */ /* 0x000fe400030f0c00 */
[----:B------:R-:W-:Y:S01]  /*0840*/  @!P2 IADD3 R0, R9, R3, RZ ;  /* 0x000000030900a210 */ /* 0x000fe20007ffe0ff */
[----:B-----5:R-:W-:Y:S01]  /*0850*/  @!P4 IMAD R3, R27, R6, RZ ;  /* 0x000000061b03c224 */ /* 0x020fe200078e02ff */
[----:B0-----:R-:W-:Y:S01]  /*0860*/  @!P2 LEA R4, P6, R8, R4, 0x1 ;  /* 0x000000040804a211 */ /* 0x001fe200078c08ff */
[----:B------:R-:W0:Y:S01]  /*0870*/  @!P4 LDC.64 R14, c[0x0][0x220] ;  /* 0x00008800ff0ecb82 */ /* 0x000e220000000a00 */
[----:B------:R1:W2:Y:S01]  /*0880*/  @!P1 LDG.E R39, desc[UR14][R10.64] ;  /* 0x0000000e0a279981 */ /* 0x0002a2000c1e1900 */
[----:B------:R-:W-:Y:S01]  /*0890*/  @!P4 MOV R22, R16 ;  /* 0x000000100016c202 */ /* 0x000fe20000000f00 */
[----:B------:R-:W-:Y:S01]  /*08a0*/  HFMA2.MMA R40, -RZ, RZ, 0, 0 ;  /* 0x00000000ff287435 */ /* 0x000fe200000001ff */
[----:B------:R-:W-:Y:S01]  /*08b0*/  @!P4 MOV R23, R19 ;  /* 0x000000130017c202 */ /* 0x000fe20000000f00 */
[----:B------:R-:W-:Y:S01]  /*08c0*/  @!P4 IMAD R3, R74, R7, R3 ;  /* 0x000000074a03c224 */ /* 0x000fe200078e0203 */
[----:B------:R-:W-:-:S02]  /*08d0*/  SHF.R.S32.HI R25, RZ, 0x1f, R71 ;  /* 0x0000001fff197819 */ /* 0x000fc40000011447 */
[----:B------:R-:W-:Y:S01]  /*08e0*/  ISETP.GE.U32.AND P1, PT, R71, UR12, PT ;  /* 0x0000000c47007c0c */ /* 0x000fe2000bf26070 */
[----:B------:R-:W-:Y:S01]  /*08f0*/  @!P4 IMAD.WIDE.U32 R22, R74, R6, R22 ;  /* 0x000000064a16c225 */ /* 0x000fe200078e0016 */
[----:B------:R-:W-:Y:S01]  /*0900*/  @!P2 LEA.HI.X R5, R8, R5, R0, 0x1, P6 ;  /* 0x000000050805a211 */ /* 0x000fe200030f0c00 */
[----:B------:R-:W3:Y:S01]  /*0910*/  @!P3 LDC.64 R6, c[0x0][0x270] ;  /* 0x00009c00ff06bb82 */ /* 0x000ee20000000a00 */
[----:B------:R-:W-:Y:S02]  /*0920*/  ISETP.GE.AND.EX P1, PT, R25, UR13, PT, P1 ;  /* 0x0000000d19007c0c */ /* 0x000fe4000bf26310 */
[----:B------:R-:W-:Y:S01]  /*0930*/  SHF.R.S32.HI R27, RZ, 0x1f, R70 ;  /* 0x0000001fff1b7819 */ /* 0x000fe20000011446 */
[----:B------:R4:W5:Y:S04]  /*0940*/  @!P2 LDG.E R40, desc[UR14][R4.64] ;  /* 0x0000000e0428a981 */ /* 0x000968000c1e1900 */
[----:B------:R-:W3:Y:S01]  /*0950*/  @!P5 LDC.64 R8, c[0x0][0x220] ;  /* 0x00008800ff08db82 */ /* 0x000ee20000000a00 */
[----:B------:R-:W-:-:S02]  /*0960*/  ISETP.GT.U32.OR P1, PT, R61, 0x2ff, P1 ;  /* 0x000002ff3d00780c */ /* 0x000fc40000f24470 */
[----:B------:R-:W-:Y:S01]  /*0970*/  ISETP.GE.U32.AND P2, PT, R70, UR12, PT ;  /* 0x0000000c46007c0c */ /* 0x000fe2000bf46070 */
[----:B-1----:R-:W-:Y:S01]  /*0980*/  @!P5 IMAD R10, R24, R12, RZ ;  /* 0x0000000c180ad224 */ /* 0x002fe200078e02ff */
[----:B----4-:R-:W-:Y:S02]  /*0990*/  @!P5 MOV R4, R16 ;  /* 0x000000100004d202 */ /* 0x010fe40000000f00 */
[----:B------:R-:W-:Y:S02]  /*09a0*/  ISETP.GE.AND.EX P2, PT, R27, UR13, PT, P2 ;  /* 0x0000000d1b007c0c */ /* 0x000fe4000bf46320 */
[----:B------:R-:W-:Y:S02]  /*09b0*/  @!P5 MOV R5, R19 ;  /* 0x000000130005d202 */ /* 0x000fe40000000f00 */
[----:B------:R-:W-:Y:S01]  /*09c0*/  @!P4 IADD3 R0, R23, R3, RZ ;  /* 0x000000031700c210 */ /* 0x000fe20007ffe0ff */
[----:B------:R-:W-:Y:S01]  /*09d0*/  @!P5 IMAD R3, R73, R13, R10 ;  /* 0x0000000d4903d224 */ /* 0x000fe200078e020a */
[C---:B0-----:R-:W-:Y:S01]  /*09e0*/  @!P4 LEA R14, P6, R22.reuse, R14, 0x1 ;  /* 0x0000000e160ec211 */ /* 0x041fe200078c08ff */
[----:B------:R-:W0:Y:S01]  /*09f0*/  @!P3 LDC.64 R10, c[0x0][0x220] ;  /* 0x00008800ff0abb82 */ /* 0x000e220000000a00 */
[----:B------:R-:W-:Y:S01]  /*0a00*/  ISETP.GT.U32.OR P2, PT, R61, 0x2ff, P2 ;  /* 0x000002ff3d00780c */ /* 0x000fe20001744470 */
[----:B------:R-:W-:Y:S01]  /*0a10*/  @!P5 IMAD.WIDE.U32 R12, R73, R12, R4 ;  /* 0x0000000c490cd225 */ /* 0x000fe200078e0004 */
[----:B------:R-:W-:-:S02]  /*0a20*/  @!P4 LEA.HI.X R15, R22, R15, R0, 0x1, P6 ;  /* 0x0000000f160fc211 */ /* 0x000fc400030f0c00 */
[----:B------:R-:W-:-:S03]  /*0a30*/  MOV R0, RZ ;  /* 0x000000ff00007202 */ /* 0x000fc60000000f00 */
[----:B------:R-:W1:Y:S01]  /*0a40*/  @!P1 LDC.64 R4, c[0x0][0x270] ;  /* 0x00009c00ff049b82 */ /* 0x000e620000000a00 */
[----:B------:R-:W-:Y:S02]  /*0a50*/  @!P5 IADD3 R3, R13, R3, RZ ;  /* 0x000000030d03d210 */ /* 0x000fe40007ffe0ff */
[----:B---3--:R-:W-:Y:S01]  /*0a60*/  @!P5 LEA R8, P6, R12, R8, 0x1 ;  /* 0x000000080c08d211 */ /* 0x008fe200078c08ff */
[----:B------:R-:W-:Y:S01]  /*0a70*/  @!P3 IMAD R13, R26, R6, RZ ;  /* 0x000000061a0db224 */ /* 0x000fe200078e02ff */
[----:B------:R3:W4:Y:S01]  /*0a80*/  @!P4 LDG.E R0, desc[UR14][R14.64] ;  /* 0x0000000e0e00c981 */ /* 0x000722000c1e1900 */
[----:B------:R-:W-:Y:S02]  /*0a90*/  SHF.R.S32.HI R24, RZ, 0x1f, R69 ;  /* 0x0000001fff187819 */ /* 0x000fe40000011445 */
[----:B------:R-:W-:Y:S01]  /*0aa0*/  ISETP.GE.U32.AND P4, PT, R69, UR12, PT ;  /* 0x0000000c45007c0c */ /* 0x000fe2000bf86070 */
[----:B------:R-:W0:Y:S01]  /*0ab0*/  @!P2 LDC.64 R22, c[0x0][0x270] ;  /* 0x00009c00ff16ab82 */ /* 0x000e220000000a00 */
[----:B------:R-:W-:Y:S01]  /*0ac0*/  @!P5 LEA.HI.X R9, R12, R9, R3, 0x1, P6 ;  /* 0x000000090c09d211 */ /* 0x000fe200030f0c03 */
[----:B------:R-:W-:Y:S01]  /*0ad0*/  @!P3 IMAD R3, R72, R7, R13 ;  /* 0x000000074803b224 */ /* 0x000fe200078e020d */
[----:B------:R-:W-:-:S02]  /*0ae0*/  @!P3 MOV R12, R16 ;  /* 0x00000010000cb202 */ /* 0x000fc40000000f00 */
[----:B------:R-:W-:Y:S01]  /*0af0*/  @!P3 MOV R13, R19 ;  /* 0x00000013000db202 */ /* 0x000fe20000000f00 */
[----:B------:R3:W4:Y:S01]  /*0b00*/  @!P5 LDG.E R38, desc[UR14][R8.64] ;  /* 0x0000000e0826d981 */ /* 0x000722000c1e1900 */
[----:B------:R-:W-:Y:S01]  /*0b10*/  ISETP.GE.AND.EX P4, PT, R24, UR13, PT, P4 ;  /* 0x0000000d18007c0c */ /* 0x000fe2000bf86340 */
[----:B---3--:R-:W3:Y:S01]  /*0b20*/  @!P2 LDC.64 R14, c[0x0][0x220] ;  /* 0x00008800ff0eab82 */ /* 0x008ee20000000a00 */
[----:B------:R-:W-:Y:S02]  /*0b30*/  @!P3 IMAD.WIDE.U32 R6, R72, R6, R12 ;  /* 0x000000064806b225 */ /* 0x000fe400078e000c */
[----:B------:R-:W-:-:S05]  /*0b40*/  ISETP.GT.U32.OR P4, PT, R61, 0x2ff, P4 ;  /* 0x000002ff3d00780c */ /* 0x000fca0002784470 */
[----:B------:R-:W3:Y:S01]  /*0b50*/  @!P1 LDC.64 R8, c[0x0][0x220] ;  /* 0x00008800ff089b82 */ /* 0x000ee20000000a00 */
[----:B------:R-:W-:Y:S02]  /*0b60*/  SHF.R.S32.HI R29, RZ, 0x1f, R68 ;  /* 0x0000001fff1d7819 */ /* 0x000fe40000011444 */
[----:B------:R-:W-:Y:S01]  /*0b70*/  ISETP.GE.U32.AND P5, PT, R68, UR12, PT ;  /* 0x0000000c44007c0c */ /* 0x000fe2000bfa6070 */
[----:B-1----:R-:W-:Y:S01]  /*0b80*/  @!P1 IMAD R12, R25, R4, RZ ;  /* 0x00000004190c9224 */ /* 0x002fe200078e02ff */
[----:B------:R-:W-:Y:S02]  /*0b90*/  @!P3 IADD3 R3, R7, R3, RZ ;  /* 0x000000030703b210 */ /* 0x000fe40007ffe0ff */
[C---:B0-----:R-:W-:Y:S02]  /*0ba0*/  @!P3 LEA R10, P6, R6.reuse, R10, 0x1 ;  /* 0x0000000a060ab211 */ /* 0x041fe400078c08ff */
[----:B------:R-:W-:Y:S01]  /*0bb0*/  ISETP.GE.AND.EX P5, PT, R29, UR13, PT, P5 ;  /* 0x0000000d1d007c0c */ /* 0x000fe2000bfa6350 */
[----:B------:R-:W-:Y:S01]  /*0bc0*/  @!P1 IMAD R25, R71, R5, R12 ;  /* 0x0000000547199224 */ /* 0x000fe200078e020c */
[----:B------:R-:W-:Y:S01]  /*0bd0*/  @!P3 LEA.HI.X R11, R6, R11, R3, 0x1, P6 ;  /* 0x0000000b060bb211 */ /* 0x000fe200030f0c03 */
[----:B------:R-:W-:Y:S01]  /*0be0*/  HFMA2.MMA R3, -RZ, RZ, 0, 0 ;  /* 0x00000000ff037435 */ /* 0x000fe200000001ff */
[----:B------:R-:W-:Y:S01]  /*0bf0*/  ISETP.GT.U32.OR P5, PT, R61, 0x2ff, P5 ;  /* 0x000002ff3d00780c */ /* 0x000fe20002fa4470 */
[----:B------:R-:W0:Y:S01]  /*0c00*/  @!P4 LDC.64 R6, c[0x0][0x270] ;  /* 0x00009c00ff06cb82 */ /* 0x000e220000000a00 */
[----:B------:R-:W-:-:S02]  /*0c10*/  @!P1 MOV R12, R16 ;  /* 0x00000010000c9202 */ /* 0x000fc40000000f00 */
[----:B------:R-:W-:Y:S02]  /*0c20*/  @!P1 MOV R13, R19 ;  /* 0x00000013000d9202 */ /* 0x000fe40000000f00 */
[----:B------:R-:W-:Y:S02]  /*0c30*/  SHF.R.S32.HI R26, RZ, 0x1f, R67 ;  /* 0x0000001fff1a7819 */ /* 0x000fe40000011443 */
[----:B------:R-:W-:Y:S01]  /*0c40*/  ISETP.GE.U32.AND P6, PT, R67, UR12, PT ;  /* 0x0000000c43007c0c */ /* 0x000fe2000bfc6070 */
[----:B------:R-:W-:Y:S01]  /*0c50*/  @!P1 IMAD.WIDE.U32 R4, R71, R4, R12 ;  /* 0x0000000447049225 */ /* 0x000fe200078e000c */
[----:B------:R1:W4:Y:S03]  /*0c60*/  @!P3 LDG.E R3, desc[UR14][R10.64] ;  /* 0x0000000e0a03b981 */ /* 0x000326000c1e1900 */
[----:B------:R-:W-:Y:S01]  /*0c70*/  @!P2 IMAD R12, R27, R22, RZ ;  /* 0x000000161b0ca224 */ /* 0x000fe200078e02ff */
[----:B------:R-:W-:-:S02]  /*0c80*/  ISETP.GE.AND.EX P3, PT, R26, UR13, PT, P6 ;  /* 0x0000000d1a007c0c */ /* 0x000fc4000bf66360 */
[----:B------:R-:W-:Y:S01]  /*0c90*/  @!P1 IADD3 R5, R5, R25, RZ ;  /* 0x0000001905059210 */ /* 0x000fe20007ffe0ff */
[----:B------:R-:W-:Y:S01]  /*0ca0*/  @!P2 IMAD R27, R70, R23, R12 ;  /* 0x00000017461ba224 */ /* 0x000fe200078e020c */
[C---:B---3--:R-:W-:Y:S01]  /*0cb0*/  @!P1 LEA R8, P6, R4.reuse, R8, 0x1 ;  /* 0x0000000804089211 */ /* 0x048fe200078c08ff */
[----:B------:R-:W3:Y:S01]  /*0cc0*/  @!P5 LDC.64 R12, c[0x0][0x270] ;  /* 0x00009c00ff0cdb82 */ /* 0x000ee20000000a00 */
[----:B-1----:R-:W-:Y:S02]  /*0cd0*/  @!P2 MOV R10, R16 ;  /* 0x00000010000aa202 */ /* 0x002fe40000000f00 */
[----:B------:R-:W-:Y:S02]  /*0ce0*/  @!P2 MOV R11, R19 ;  /* 0x00000013000ba202 */ /* 0x000fe40000000f00 */
[----:B------:R-:W-:Y:S01]  /*0cf0*/  @!P1 LEA.HI.X R9, R4, R9, R5, 0x1, P6 ;  /* 0x0000000904099211 */ /* 0x000fe200030f0c05 */
[----:B------:R-:W-:Y:S01]  /*0d00*/  HFMA2.MMA R4, -RZ, RZ, 0, 0 ;  /* 0x00000000ff047435 */ /* 0x000fe200000001ff */
[----:B------:R-:W-:Y:S01]  /*0d10*/  ISETP.GT.U32.OR P3, PT, R61, 0x2ff, P3 ;  /* 0x000002ff3d00780c */ /* 0x000fe20001f64470 */
[----:B------:R-:W-:-:S02]  /*0d20*/  @!P2 IMAD.WIDE.U32 R22, R70, R22, R10 ;  /* 0x000000164616a225 */ /* 0x000fc400078e000a */
[----:B------:R-:W1:Y:S02]  /*0d30*/  @!P4 LDC.64 R10, c[0x0][0x220] ;  /* 0x00008800ff0acb82 */ /* 0x000e640000000a00 */
[----:B0-----:R-:W-:Y:S01]  /*0d40*/  @!P4 IMAD R24, R24, R6, RZ ;  /* 0x000000061818c224 */ /* 0x001fe200078e02ff */
[----:B------:R-:W-:Y:S02]  /*0d50*/  @!P2 IADD3 R5, R23, R27, RZ ;  /* 0x0000001b1705a210 */ /* 0x000fe40007ffe0ff */
[C---:B------:R-:W-:Y:S01]  /*0d60*/  @!P2 LEA R14, P6, R22.reuse, R14, 0x1 ;  /* 0x0000000e160ea211 */ /* 0x040fe200078c08ff */
[----:B------:R0:W4:Y:S01]  /*0d70*/  @!P1 LDG.E R4, desc[UR14][R8.64] ;  /* 0x0000000e08049981 */ /* 0x000122000c1e1900 */
[----:B------:R-:W-:Y:S02]  /*0d80*/  @!P4 MOV R23, R19 ;  /* 0x000000130017c202 */ /* 0x000fe40000000f00 */
[----:B------:R-:W-:Y:S01]  /*0d90*/  @!P2 LEA.HI.X R15, R22, R15, R5, 0x1, P6 ;  /* 0x0000000f160fa211 */ /* 0x000fe200030f0c05 */
[----:B------:R-:W-:Y:S01]  /*0da0*/  @!P4 IMAD R27, R69, R7, R24 ;  /* 0x00000007451bc224 */ /* 0x000fe200078e0218 */
[----:B------:R-:W-:Y:S01]  /*0db0*/  @!P4 MOV R22, R16 ;  /* 0x000000100016c202 */ /* 0x000fe20000000f00 */
[----:B------:R-:W-:Y:S01]  /*0dc0*/  HFMA2.MMA R5, -RZ, RZ, 0, 0 ;  /* 0x00000000ff057435 */ /* 0x000fe200000001ff */
[----:B0-----:R-:W0:Y:S01]  /*0dd0*/  @!P5 LDC.64 R8, c[0x0][0x220] ;  /* 0x00008800ff08db82 */ /* 0x001e220000000a00 */
[----:B------:R-:W-:-:S02]  /*0de0*/  SHF.R.S32.HI R31, RZ, 0x1f, R66 ;  /* 0x0000001fff1f7819 */ /* 0x000fc40000011442 */
[----:B------:R-:W-:Y:S01]  /*0df0*/  ISETP.GE.U32.AND P1, PT, R66, UR12, PT ;  /* 0x0000000c42007c0c */ /* 0x000fe2000bf26070 */
[----:B------:R-:W-:Y:S01]  /*0e00*/  @!P4 IMAD.WIDE.U32 R6, R69, R6, R22 ;  /* 0x000000064506c225 */ /* 0x000fe200078e0016 */
[----:B------:R-:W-:-:S04]  /*0e10*/  SHF.R.S32.HI R28, RZ, 0x1f, R65 ;  /* 0x0000001fff1c7819 */ /* 0x000fc80000011441 */
[----:B------:R1:W4:Y:S01]  /*0e20*/  @!P2 LDG.E R5, desc[UR14][R14.64] ;  /* 0x0000000e0e05a981 */ /* 0x000322000c1e1900 */
[----:B------:R-:W0:Y:S01]  /*0e30*/  @!P3 LDC.64 R24, c[0x0][0x270] ;  /* 0x00009c00ff18bb82 */ /* 0x000e220000000a00 */
[----:B------:R-:W-:Y:S01]  /*0e40*/  ISETP.GE.AND.EX P1, PT, R31, UR13, PT, P1 ;  /* 0x0000000d1f007c0c */ /* 0x000fe2000bf26310 */
[----:B---3--:R-:W-:Y:S01]  /*0e50*/  @!P5 IMAD R22, R29, R12, RZ ;  /* 0x0000000c1d16d224 */ /* 0x008fe200078e02ff */
[----:B------:R-:W-:Y:S02]  /*0e60*/  ISETP.GE.U32.AND P6, PT, R65, UR12, PT ;  /* 0x0000000c41007c0c */ /* 0x000fe4000bfc6070 */
[----:B------:R-:W-:Y:S01]  /*0e70*/  ISETP.GT.U32.OR P1, PT, R61, 0x2ff, P1 ;  /* 0x000002ff3d00780c */ /* 0x000fe20000f24470 */
[----:B------:R-:W-:Y:S01]  /*0e80*/  @!P5 IMAD R29, R68, R13, R22 ;  /* 0x0000000d441dd224 */ /* 0x000fe200078e0216 */
[----:B------:R-:W-:Y:S01]  /*0e90*/  ISETP.GE.AND.EX P6, PT, R28, UR13, PT, P6 ;  /* 0x0000000d1c007c0c */ /* 0x000fe2000bfc6360 */
[----:B-1----:R-:W1:Y:S01]  /*0ea0*/  @!P3 LDC.64 R14, c[0x0][0x220] ;  /* 0x00008800ff0ebb82 */ /* 0x002e620000000a00 */
[----:B------:R-:W-:-:S02]  /*0eb0*/  @!P5 MOV R22, R16 ;  /* 0x000000100016d202 */ /* 0x000fc40000000f00 */
[----:B------:R-:W-:Y:S02]  /*0ec0*/  @!P5 MOV R23, R19 ;  /* 0x000000130017d202 */ /* 0x000fe40000000f00 */
[----:B------:R-:W-:Y:S02]  /*0ed0*/  ISETP.GT.U32.OR P2, PT, R61, 0x2ff, P6 ;  /* 0x000002ff3d00780c */ /* 0x000fe40003744470 */
[----:B------:R-:W-:Y:S01]  /*0ee0*/  @!P4 IADD3 R7, R7, R27, RZ ;  /* 0x0000001b0707c210 */ /* 0x000fe20007ffe0ff */
[----:B------:R-:W-:Y:S01]  /*0ef0*/  @!P5 IMAD.WIDE.U32 R12, R68, R12, R22 ;  /* 0x0000000c440cd225 */ /* 0x000fe200078e0016 */
[C---:B------:R-:W-:Y:S01]  /*0f00*/  @!P4 LEA R10, P6, R6.reuse, R10, 0x1 ;  /* 0x0000000a060ac211 */ /* 0x040fe200078c08ff */
[----:B------:R-:W3:Y:S03]  /*0f10*/  @!P1 LDC.64 R22, c[0x0][0x270] ;  /* 0x00009c00ff169b82 */ /* 0x000ee60000000a00 */
[----:B------:R-:W-:-:S02]  /*0f20*/  @!P4 LEA.HI.X R11, R6, R11, R7, 0x1, P6 ;  /* 0x0000000b060bc211 */ /* 0x000fc400030f0c07 */
[----:B------:R-:W-:Y:S02]  /*0f30*/  @!P5 IADD3 R7, R13, R29, RZ ;  /* 0x0000001d0d07d210 */ /* 0x000fe40007ffe0ff */
[----:B0-----:R-:W-:Y:S01]  /*0f40*/  @!P5 LEA R8, P6, R12, R8, 0x1 ;  /* 0x000000080c08d211 */ /* 0x001fe200078c08ff */
[----:B------:R-:W-:Y:S01]  /*0f50*/  HFMA2.MMA R6, -RZ, RZ, 0, 0 ;  /* 0x00000000ff067435 */ /* 0x000fe200000001ff */
[----:B------:R-:W-:Y:S01]  /*0f60*/  @!P3 IMAD R26, R26, R24, RZ ;  /* 0x000000181a1ab224 */ /* 0x000fe200078e02ff */
[----:B------:R-:W-:Y:S02]  /*0f70*/  @!P3 MOV R13, R19 ;  /* 0x00000013000db202 */ /* 0x000fe40000000f00 */
[----:B------:R-:W-:Y:S02]  /*0f80*/  @!P5 LEA.HI.X R9, R12, R9, R7, 0x1, P6 ;  /* 0x000000090c09d211 */ /* 0x000fe400030f0c07 */
[----:B------:R-:W-:Y:S01]  /*0f90*/  @!P3 MOV R12, R16 ;  /* 0x00000010000cb202 */ /* 0x000fe20000000f00 */
[----:B------:R-:W-:Y:S01]  /*0fa0*/  HFMA2.MMA R7, -RZ, RZ, 0, 0 ;  /* 0x00000000ff077435 */ /* 0x000fe200000001ff */
[----:B------:R-:W-:-:S02]  /*0fb0*/  @!P3 IMAD R27, R67, R25, R26 ;  /* 0x00000019431bb224 */ /* 0x000fc400078e021a */
[----:B------:R0:W4:Y:S01]  /*0fc0*/  @!P4 LDG.E R6, desc[UR14][R10.64] ;  /* 0x0000000e0a06c981 */ /* 0x000122000c1e1900 */
[----:B------:R-:W-:Y:S02]  /*0fd0*/  @!P3 IMAD.WIDE.U32 R24, R67, R24, R12 ;  /* 0x000000184318b225 */ /* 0x000fe400078e000c */
[----:B------:R-:W2:Y:S03]  /*0fe0*/  @!P1 LDC.64 R12, c[0x0][0x220] ;  /* 0x00008800ff0c9b82 */ /* 0x000ea60000000a00 */
[----:B------:R-:W-:Y:S01]  /*0ff0*/  @!P3 IADD3 R25, R25, R27, RZ ;  /* 0x0000001b1919b210 */ /* 0x000fe20007ffe0ff */
[----:B------:R3:W4:Y:S01]  /*1000*/  @!P5 LDG.E R7, desc[UR14][R8.64] ;  /* 0x0000000e0807d981 */ /* 0x000722000c1e1900 */
[----:B-1----:R-:W-:-:S03]  /*1010*/  @!P3 LEA R14, P6, R24, R14, 0x1 ;  /* 0x0000000e180eb211 */ /* 0x002fc600078c08ff */
[----:B0-----:R-:W0:Y:S01]  /*1020*/  @!P2 LDC.64 R10, c[0x0][0x270] ;  /* 0x00009c00ff0aab82 */ /* 0x001e220000000a00 */
[----:B------:R-:W-:Y:S02]  /*1030*/  @!P3 LEA.HI.X R15, R24, R15, R25, 0x1, P6 ;  /* 0x0000000f180fb211 */ /* 0x000fe400030f0c19 */
[----:B------:R-:W-:Y:S02]  /*1040*/  SHF.R.S32.HI R33, RZ, 0x1f, R64 ;  /* 0x0000001fff217819 */ /* 0x000fe40000011440 */
[----:B---3--:R-:W-:Y:S02]  /*1050*/  MOV R8, RZ ;  /* 0x000000ff00087202 */ /* 0x008fe40000000f00 */
[----:B------:R-:W-:Y:S02]  /*1060*/  ISETP.GE.U32.AND P4, PT, R64, UR12, PT ;  /* 0x0000000c40007c0c */ /* 0x000fe4000bf86070 */
[----:B------:R-:W-:Y:S01]  /*1070*/  SHF.R.S32.HI R30, RZ, 0x1f, R63 ;  /* 0x0000001fff1e7819 */ /* 0x000fe2000001143f */
[----:B------:R-:W-:Y:S01]  /*1080*/  @!P1 IMAD R26, R31, R22, RZ ;  /* 0x000000161f1a9224 */ /* 0x000fe200078e02ff */
[----:B------:R-:W-:Y:S01]  /*1090*/  ISETP.GE.U32.AND P5, PT, R63, UR12, PT ;  /* 0x0000000c3f007c0c */ /* 0x000fe2000bfa6070 */
[----:B------:R1:W3:Y:S01]  /*10a0*/  @!P3 LDG.E R8, desc[UR14][R14.64] ;  /* 0x0000000e0e08b981 */ /* 0x0002e2000c1e1900 */
[----:B------:R-:W-:Y:S01]  /*10b0*/  ISETP.GE.AND.EX P4, PT, R33, UR13, PT, P4 ;  /* 0x0000000d21007c0c */ /* 0x000fe2000bf86340 */
[----:B------:R-:W5:Y:S01]  /*10c0*/  @!P2 LDC.64 R24, c[0x0][0x220] ;  /* 0x00008800ff18ab82 */ /* 0x000f620000000a00 */
[----:B------:R-:W-:Y:S01]  /*10d0*/  ISETP.GE.AND.EX P5, PT, R30, UR13, PT, P5 ;  /* 0x0000000d1e007c0c */ /* 0x000fe2000bfa6350 */
[----:B------:R-:W-:Y:S01]  /*10e0*/  @!P1 IMAD R9, R66, R23, R26 ;  /* 0x0000001742099224 */ /* 0x000fe200078e021a */
[----:B------:R-:W-:-:S02]  /*10f0*/  ISETP.GT.U32.OR P4, PT, R61, 0x2ff, P4 ;  /* 0x000002ff3d00780c */ /* 0x000fc40002784470 */
[----:B-1----:R-:W-:Y:S02]  /*1100*/  @!P1 MOV R14, R16 ;  /* 0x00000010000e9202 */ /* 0x002fe40000000f00 */
[----:B------:R-:W-:Y:S02]  /*1110*/  @!P1 MOV R15, R19 ;  /* 0x00000013000f9202 */ /* 0x000fe40000000f00 */
[----:B------:R-:W-:Y:S01]  /*1120*/  ISETP.GT.U32.OR P5, PT, R61, 0x2ff, P5 ;  /* 0x000002ff3d00780c */ /* 0x000fe20002fa4470 */
[----:B------:R-:W-:Y:S01]  /*1130*/  @!P1 IMAD.WIDE.U32 R22, R66, R22, R14 ;  /* 0x0000001642169225 */ /* 0x000fe200078e000e */
[----:B------:R-:W-:-:S05]  /*1140*/  SHF.R.S32.HI R36, RZ, 0x1f, R62 ;  /* 0x0000001fff247819 */ /* 0x000fca000001143e */
[----:B------:R-:W1:Y:S01]  /*1150*/  @!P4 LDC.64 R14, c[0x0][0x270] ;  /* 0x00009c00ff0ecb82 */ /* 0x000e620000000a00 */
[----:B------:R-:W-:Y:S02]  /*1160*/  @!P1 IADD3 R9, R23, R9, RZ ;  /* 0x0000000917099210 */ /* 0x000fe40007ffe0ff */
[----:B--2---:R-:W-:Y:S01]  /*1170*/  @!P1 LEA R12, P6, R22, R12, 0x1 ;  /* 0x0000000c160c9211 */ /* 0x004fe200078c08ff */
[----:B0-----:R-:W-:Y:S01]  /*1180*/  @!P2 IMAD R28, R28, R10, RZ ;  /* 0x0000000a1c1ca224 */ /* 0x001fe200078e02ff */
[----:B------:R-:W-:Y:S02]  /*1190*/  ISETP.GE.U32.AND P3, PT, R62, UR12, PT ;  /* 0x0000000c3e007c0c */ /* 0x000fe4000bf66070 */
[----:B------:R-:W-:Y:S01]  /*11a0*/  @!P1 LEA.HI.X R13, R22, R13, R9, 0x1, P6 ;  /* 0x0000000d160d9211 */ /* 0x000fe200030f0c09 */
[----:B------:R-:W-:Y:S01]  /*11b0*/  HFMA2.MMA R9, -RZ, RZ, 0, 0 ;  /* 0x00000000ff097435 */ /* 0x000fe200000001ff */
[----:B------:R-:W-:Y:S01]  /*11c0*/  @!P2 IMAD R31, R65, R11, R28 ;  /* 0x0000000b411fa224 */ /* 0x000fe200078e021c */
[----:B------:R-:W-:Y:S01]  /*11d0*/  ISETP.GE.AND.EX P3, PT, R36, UR13, PT, P3 ;  /* 0x0000000d24007c0c */ /* 0x000fe2000bf66330 */
[----:B------:R-:W0:Y:S01]  /*11e0*/  @!P5 LDC.64 R28, c[0x0][0x270] ;  /* 0x00009c00ff1cdb82 */ /* 0x000e220000000a00 */
[----:B------:R-:W-:-:S02]  /*11f0*/  @!P2 MOV R26, R16 ;  /* 0x00000010001aa202 */ /* 0x000fc40000000f00 */
[----:B------:R-:W-:Y:S02]  /*1200*/  @!P2 MOV R27, R19 ;  /* 0x00000013001ba202 */ /* 0x000fe40000000f00 */
[----:B------:R-:W-:Y:S02]  /*1210*/  ISETP.GT.U32.OR P3, PT, R61, 0x2ff, P3 ;  /* 0x000002ff3d00780c */ /* 0x000fe40001f64470 */
[----:B------:R2:W3:Y:S01]  /*1220*/  @!P1 LDG.E R9, desc[UR14][R12.64] ;  /* 0x0000000e0c099981 */ /* 0x0004e2000c1e1900 */
[----:B------:R-:W-:Y:S02]  /*1230*/  @!P2 IMAD.WIDE.U32 R10, R65, R10, R26 ;  /* 0x0000000a410aa225 */ /* 0x000fe400078e001a */
[----:B------:R-:W0:Y:S03]  /*1240*/  @!P5 LDC.64 R26, c[0x0][0x220] ;  /* 0x00008800ff1adb82 */ /* 0x000e260000000a00 */
[----:B------:R-:W-:-:S02]  /*1250*/  @!P2 IADD3 R11, R11, R31, RZ ;  /* 0x0000001f0b0ba210 */ /* 0x000fc40007ffe0ff */
[----:B-----5:R-:W-:-:S03]  /*1260*/  @!P2 LEA R24, P6, R10, R24, 0x1 ;  /* 0x000000180a18a211 */ /* 0x020fc600078c08ff */
[----:B--2---:R-:W2:Y:S01]  /*1270*/  @!P4 LDC.64 R12, c[0x0][0x220] ;  /* 0x00008800ff0ccb82 */ /* 0x004ea20000000a00 */
[----:B------:R-:W-:Y:S02]  /*1280*/  @!P2 LEA.HI.X R25, R10, R25, R11, 0x1, P6 ;  /* 0x000000190a19a211 */ /* 0x000fe400030f0c0b */
[----:B------:R-:W-:-:S05]  /*1290*/  MOV R10, RZ ;  /* 0x000000ff000a7202 */ /* 0x000fca0000000f00 */
[----:B------:R-:W5:Y:S01]  /*12a0*/  @!P3 LDC.64 R22, c[0x0][0x270] ;  /* 0x00009c00ff16bb82 */ /* 0x000f620000000a00 */
[----:B------:R0:W3:Y:S01]  /*12b0*/  @!P2 LDG.E R10, desc[UR14][R24.64] ;  /* 0x0000000e180aa981 */ /* 0x0000e2000c1e1900 */
[----:B------:R-:W-:Y:S01]  /*12c0*/  IADD3 R32, R2, 0x100, RZ ;  /* 0x0000010002207810 */ /* 0x000fe20007ffe0ff */
[----:B-1----:R-:W-:Y:S02]  /*12d0*/  @!P4 IMAD R11, R33, R14, RZ ;  /* 0x0000000e210bc224 */ /* 0x002fe400078e02ff */
[----:B0-----:R-:W-:Y:S01]  /*12e0*/  @!P5 IMAD R30, R30, R28, RZ ;  /* 0x0000001c1e1ed224 */ /* 0x001fe200078e02ff */
[----:B------:R-:W-:Y:S01]  /*12f0*/  ISETP.GE.U32.AND P1, PT, R32, UR12, PT ;  /* 0x0000000c20007c0c */ /* 0x000fe2000bf26070 */
[----:B------:R-:W-:Y:S01]  /*1300*/  @!P4 IMAD R11, R64, R15, R11 ;  /* 0x0000000f400bc224 */ /* 0x000fe200078e020b */
[----:B------:R-:W-:Y:S02]  /*1310*/  @!P4 MOV R24, R16 ;  /* 0x000000100018c202 */ /* 0x000fe40000000f00 */
[----:B------:R-:W-:-:S02]  /*1320*/  @!P4 MOV R25, R19 ;  /* 0x000000130019c202 */ /* 0x000fc40000000f00 */
[----:B------:R-:W-:Y:S01]  /*1330*/  SHF.R.S32.HI R35, RZ, 0x1f, R32 ;  /* 0x0000001fff237819 */ /* 0x000fe20000011420 */
[----:B------:R-:W-:Y:S02]  /*1340*/  @!P5 IMAD R37, R63, R29, R30 ;  /* 0x0000001d3f25d224 */ /* 0x000fe400078e021e */
[----:B------:R-:W-:Y:S01]  /*1350*/  @!P4 IMAD.WIDE.U32 R14, R64, R14, R24 ;  /* 0x0000000e400ec225 */ /* 0x000fe200078e0018 */
[----:B------:R-:W-:Y:S01]  /*1360*/  @!P5 MOV R30, R16 ;  /* 0x00000010001ed202 */ /* 0x000fe20000000f00 */
[----:B------:R-:W0:Y:S01]  /*1370*/  @!P3 LDC.64 R24, c[0x0][0x220] ;  /* 0x00008800ff18bb82 */ /* 0x000e220000000a00 */
[----:B------:R-:W-:Y:S02]  /*1380*/  @!P5 MOV R31, R19 ;  /* 0x00000013001fd202 */ /* 0x000fe40000000f00 */
[----:B------:R-:W-:Y:S02]  /*1390*/  ISETP.GE.AND.EX P1, PT, R35, UR13, PT, P1 ;  /* 0x0000000d23007c0c */ /* 0x000fe4000bf26310 */
[----:B------:R-:W-:-:S02]  /*13a0*/  IADD3 R34, R2, 0x110, RZ ;  /* 0x0000011002227810 */ /* 0x000fc40007ffe0ff */
[----:B------:R-:W-:Y:S02]  /*13b0*/  @!P4 IADD3 R11, R15, R11, RZ ;  /* 0x0000000b0f0bc210 */ /* 0x000fe40007ffe0ff */
[----:B--2---:R-:W-:Y:S01]  /*13c0*/  @!P4 LEA R12, P6, R14, R12, 0x1 ;  /* 0x0000000c0e0cc211 */ /* 0x004fe200078c08ff */
[----:B------:R-:W-:Y:S01]  /*13d0*/  @!P5 IMAD.WIDE.U32 R28, R63, R28, R30 ;  /* 0x0000001c3f1cd225 */ /* 0x000fe200078e001e */
[----:B------:R-:W-:Y:S02]  /*13e0*/  ISETP.GT.U32.OR P1, PT, R61, 0x2ff, P1 ;  /* 0x000002ff3d00780c */ /* 0x000fe40000f24470 */
[----:B------:R-:W-:Y:S02]  /*13f0*/  ISETP.GE.U32.AND P2, PT, R34, UR12, PT ;  /* 0x0000000c22007c0c */ /* 0x000fe4000bf46070 */
[----:B------:R-:W-:Y:S02]  /*1400*/  SHF.R.S32.HI R33, RZ, 0x1f, R34 ;  /* 0x0000001fff217819 */ /* 0x000fe40000011422 */
[----:B------:R-:W-:Y:S01]  /*1410*/  @!P4 LEA.HI.X R13, R14, R13, R11, 0x1, P6 ;  /* 0x0000000d0e0dc211 */ /* 0x000fe200030f0c0b */
[----:B------:R-:W-:Y:S01]  /*1420*/  HFMA2.MMA R11, -RZ, RZ, 0, 0 ;  /* 0x00000000ff0b7435 */ /* 0x000fe200000001ff */
[----:B------:R-:W-:-:S02]  /*1430*/  ISETP.GE.AND.EX P2, PT, R33, UR13, PT, P2 ;  /* 0x0000000d21007c0c */ /* 0x000fc4000bf46320 */
[----:B------:R-:W-:Y:S01]  /*1440*/  @!P5 IADD3 R37, R29, R37, RZ ;  /* 0x000000251d25d210 */ /* 0x000fe20007ffe0ff */
[----:B-----5:R-:W-:Y:S01]  /*1450*/  @!P3 IMAD R29, R36, R22, RZ ;  /* 0x00000016241db224 */ /* 0x020fe200078e02ff */
[C---:B------:R-:W-:Y:S01]  /*1460*/  @!P5 LEA R26, P6, R28.reuse, R26, 0x1 ;  /* 0x0000001a1c1ad211 */ /* 0x040fe200078c08ff */
[----:B------:R-:W1:Y:S01]  /*1470*/  @!P1 LDC.64 R14, c[0x0][0x270] ;  /* 0x00009c00ff0e9b82 */ /* 0x000e620000000a00 */
[----:B------:R-:W-:Y:S02]  /*1480*/  ISETP.GT.U32.OR P2, PT, R61, 0x2ff, P2 ;  /* 0x000002ff3d00780c */ /* 0x000fe40001744470 */
[----:B------:R-:W-:Y:S01]  /*1490*/  @!P5 LEA.HI.X R27, R28, R27, R37, 0x1, P6 ;  /* 0x0000001b1c1bd211 */ /* 0x000fe200030f0c25 */
[----:B------:R-:W-:Y:S01]  /*14a0*/  @!P3 IMAD R37, R62, R23, R29 ;  /* 0x000000173e25b224 */ /* 0x000fe200078e021d */
[----:B------:R-:W-:Y:S01]  /*14b0*/  @!P3 MOV R28, R16 ;  /* 0x00000010001cb202 */ /* 0x000fe20000000f00 */
[----:B------:R2:W5:Y:S01]  /*14c0*/  @!P4 LDG.E R11, desc[UR14][R12.64] ;  /* 0x0000000e0c0bc981 */ /* 0x000562000c1e1900 */
[----:B------:R-:W-:-:S02]  /*14d0*/  @!P3 MOV R29, R19 ;  /* 0x00000013001db202 */ /* 0x000fc40000000f00 */
[----:B------:R-:W-:Y:S01]  /*14e0*/  IADD3 R41, R2, 0x120, RZ ;  /* 0x0000012002297810 */ /* 0x000fe20007ffe0ff */
[----:B------:R-:W-:-:S04]  /*14f0*/  @!P3 IMAD.WIDE.U32 R22, R62, R22, R28 ;  /* 0x000000163e16b225 */ /* 0x000fc800078e001c */
[----:B------:R-:W1:Y:S01]  /*1500*/  @!P2 LDC.64 R30, c[0x0][0x270] ;  /* 0x00009c00ff1eab82 */ /* 0x000e620000000a00 */
[----:B--2---:R-:W-:Y:S02]  /*1510*/  MOV R12, RZ ;  /* 0x000000ff000c7202 */ /* 0x004fe40000000f00 */
[----:B------:R-:W-:Y:S02]  /*1520*/  @!P3 IADD3 R13, R23, R37, RZ ;  /* 0x00000025170db210 */ /* 0x000fe40007ffe0ff */
[----:B------:R-:W-:Y:S02]  /*1530*/  ISETP.GE.U32.AND P4, PT, R41, UR12, PT ;  /* 0x0000000c29007c0c */ /* 0x000fe4000bf86070 */
[----:B------:R2:W5:Y:S01]  /*1540*/  @!P5 LDG.E R12, desc[UR14][R26.64] ;  /* 0x0000000e1a0cd981 */ /* 0x000562000c1e1900 */
[----:B0-----:R-:W-:Y:S02]  /*1550*/  @!P3 LEA R24, P5, R22, R24, 0x1 ;  /* 0x000000181618b211 */ /* 0x001fe400078a08ff */
[----:B------:R-:W-:-:S02]  /*1560*/  SHF.R.S32.HI R60, RZ, 0x1f, R41 ;  /* 0x0000001fff3c7819 */ /* 0x000fc40000011429 */
[----:B------:R-:W-:Y:S01]  /*1570*/  @!P3 LEA.HI.X R25, R22, R25, R13, 0x1, P5 ;  /* 0x000000191619b211 */ /* 0x000fe200028f0c0d */
[----:B------:R-:W-:Y:S01]  /*1580*/  HFMA2.MMA R13, -RZ, RZ, 0, 0 ;  /* 0x00000000ff0d7435 */ /* 0x000fe200000001ff */
[----:B------:R-:W-:Y:S01]  /*1590*/  ISETP.GE.AND.EX P4, PT, R60, UR13, PT, P4 ;  /* 0x0000000d3c007c0c */ /* 0x000fe2000bf86340 */
[----:B------:R-:W0:Y:S03]  /*15a0*/  @!P2 LDC.64 R22, c[0x0][0x220] ;  /* 0x00008800ff16ab82 */ /* 0x000e260000000a00 */
[----:B------:R-:W-:-:S05]  /*15b0*/  ISETP.GT.U32.OR P4, PT, R61, 0x2ff, P4 ;  /* 0x000002ff3d00780c */ /* 0x000fca0002784470 */
[----:B--2---:R-:W2:Y:S01]  /*15c0*/  @!P1 LDC.64 R26, c[0x0][0x220] ;  /* 0x00008800ff1a9b82 */ /* 0x004ea20000000a00 */
[----:B------:R1:W5:Y:S01]  /*15d0*/  @!P3 LDG.E R13, desc[UR14][R24.64] ;  /* 0x0000000e180db981 */ /* 0x000362000c1e1900 */
[C---:B------:R-:W-:Y:S01]  /*15e0*/  IADD3 R28, R2.reuse, 0x130, RZ ;  /* 0x00000130021c7810 */ /* 0x040fe20007ffe0ff */
[----:B-1----:R-:W-:Y:S01]  /*15f0*/  @!P1 IMAD R35, R35, R14, RZ ;  /* 0x0000000e23239224 */ /* 0x002fe200078e02ff */
[----:B------:R-:W-:Y:S02]  /*1600*/  IADD3 R42, R2, 0x140, RZ ;  /* 0x00000140022a7810 */ /* 0x000fe40007ffe0ff */
[----:B------:R-:W-:Y:S01]  /*1610*/  ISETP.GE.U32.AND P5, PT, R28, UR12, PT ;  /* 0x0000000c1c007c0c */ /* 0x000fe2000bfa6070 */
[----:B------:R-:W-:Y:S01]  /*1620*/  @!P1 IMAD R35, R32, R15, R35 ;  /* 0x0000000f20239224 */ /* 0x000fe200078e0223 */
[----:B------:R-:W-:Y:S02]  /*1630*/  @!P1 MOV R24, R16 ;  /* 0x0000001000189202 */ /* 0x000fe40000000f00 */
[----:B------:R-:W-:-:S02]  /*1640*/  @!P1 MOV R25, R19 ;  /* 0x0000001300199202 */ /* 0x000fc40000000f00 */
[----:B------:R-:W-:Y:S01]  /*1650*/  SHF.R.S32.HI R29, RZ, 0x1f, R28 ;  /* 0x0000001fff1d7819 */ /* 0x000fe2000001141c */
[----:B------:R-:W-:-:S03]  /*1660*/  @!P1 IMAD.WIDE.U32 R14, R32, R14, R24 ;  /* 0x0000000e200e9225 */ /* 0x000fc600078e0018 */
[----:B------:R-:W1:Y:S01]  /*1670*/  @!P4 LDC.64 R24, c[0x0][0x270] ;  /* 0x00009c00ff18cb82 */ /* 0x000e620000000a00 */
[----:B------:R-:W-:Y:S01]  /*1680*/  ISETP.GE.AND.EX P5, PT, R29, UR13, PT, P5 ;  /* 0x0000000d1d007c0c */ /* 0x000fe2000bfa6350 */
[----:B------:R-:W-:Y:S01]  /*1690*/  @!P2 IMAD R36, R33, R30, RZ ;  /* 0x0000001e2124a224 */ /* 0x000fe200078e02ff */
[----:B------:R-:W-:Y:S02]  /*16a0*/  ISETP.GE.U32.AND P3, PT, R42, UR12, PT ;  /* 0x0000000c2a007c0c */ /* 0x000fe4000bf66070 */
[----:B------:R-:W-:Y:S02]  /*16b0*/  SHF.R.S32.HI R29, RZ, 0x1f, R42 ;  /* 0x0000001fff1d7819 */ /* 0x000fe4000001142a */
[----:B------:R-:W-:Y:S02]  /*16c0*/  @!P2 MOV R32, R16 ;  /* 0x000000100020a202 */ /* 0x000fe40000000f00 */
[----:B------:R-:W-:Y:S02]  /*16d0*/  @!P2 MOV R33, R19 ;  /* 0x000000130021a202 */ /* 0x000fe40000000f00 */
[----:B------:R-:W-:Y:S01]  /*16e0*/  ISETP.GT.U32.OR P5, PT, R61, 0x2ff, P5 ;  /* 0x000002ff3d00780c */ /* 0x000fe20002fa4470 */
[C---:B------:R-:W-:Y:S01]  /*16f0*/  @!P2 IMAD R36, R34.reuse, R31, R36 ;  /* 0x0000001f2224a224 */ /* 0x040fe200078e0224 */
[----:B------:R-:W-:Y:S01]  /*1700*/  ISETP.GE.AND.EX P3, PT, R29, UR13, PT, P3 ;  /* 0x0000000d1d007c0c */ /* 0x000fe2000bf66330 */
[----:B------:R-:W-:Y:S01]  /*1710*/  @!P2 IMAD.WIDE.U32 R30, R34, R30, R32 ;  /* 0x0000001e221ea225 */ /* 0x000fe200078e0020 */
[----:B------:R-:W-:-:S02]  /*1720*/  @!P1 IADD3 R35, R15, R35, RZ ;  /* 0x000000230f239210 */ /* 0x000fc40007ffe0ff */
[C---:B--2---:R-:W-:Y:S02]  /*1730*/  @!P1 LEA R26, P6, R14.reuse, R26, 0x1 ;  /* 0x0000001a0e1a9211 */ /* 0x044fe400078c08ff */
[----:B------:R-:W-:Y:S02]  /*1740*/  ISETP.GT.U32.OR P3, PT, R61, 0x2ff, P3 ;  /* 0x000002ff3d00780c */ /* 0x000fe40001f64470 */
[----:B------:R-:W-:Y:S02]  /*1750*/  @!P1 LEA.HI.X R27, R14, R27, R35, 0x1, P6 ;  /* 0x0000001b0e1b9211 */ /* 0x000fe400030f0c23 */
[----:B------:R-:W-:Y:S01]  /*1760*/  @!P2 IADD3 R36, R31, R36, RZ ;  /* 0x000000241f24a210 */ /* 0x000fe20007ffe0ff */
[----:B------:R-:W2:Y:S01]  /*1770*/  @!P4 LDC.64 R34, c[0x0][0x220] ;  /* 0x00008800ff22cb82 */ /* 0x000ea20000000a00 */
[----:B0-----:R-:W-:Y:S02]  /*1780*/  @!P2 LEA R22, P6, R30, R22, 0x1 ;  /* 0x000000161e16a211 */ /* 0x001fe400078c08ff */
[----:B------:R-:W-:-:S02]  /*1790*/  CS2R R14, SRZ ;  /* 0x00000000000e7805 */ /* 0x000fc4000001ff00 */
[----:B------:R-:W-:-:S03]  /*17a0*/  @!P2 LEA.HI.X R23, R30, R23, R36, 0x1, P6 ;  /* 0x000000171e17a211 */ /* 0x000fc600030f0c24 */
[----:B------:R-:W0:Y:S01]  /*17b0*/  @!P5 LDC.64 R30, c[0x0][0x270] ;  /* 0x00009c00ff1edb82 */ /* 0x000e220000000a00 */
[----:B------:R1:W5:Y:S02]  /*17c0*/  @!P1 LDG.E R14, desc[UR14][R26.64] ;  /* 0x0000000e1a0e9981 */ /* 0x000364000c1e1900 */
[----:B-1----:R-:W-:Y:S01]  /*17d0*/  @!P4 IMAD R32, R60, R24, RZ ;  /* 0x000000183c20c224 */ /* 0x002fe200078e02ff */
[----:B------:R-:W-:Y:S01]  /*17e0*/  IADD3 R37, R2, 0x150, RZ ;  /* 0x0000015002257810 */ /* 0x000fe20007ffe0ff */
[----:B------:R1:W5:Y:S02]  /*17f0*/  @!P2 LDG.E R15, desc[UR14][R22.64] ;  /* 0x0000000e160fa981 */ /* 0x000364000c1e1900 */
[----:B------:R-:W-:Y:S01]  /*1800*/  @!P4 IMAD R43, R41, R25, R32 ;  /* 0x00000019292bc224 */ /* 0x000fe200078e0220 */
[----:B------:R-:W4:Y:S01]  /*1810*/  @!P3 LDC.64 R26, c[0x0][0x270] ;  /* 0x00009c00ff1abb82 */ /* 0x000f220000000a00 */
[----:B------:R-:W-:Y:S02]  /*1820*/  ISETP.GE.U32.AND P1, PT, R37, UR12, PT ;  /* 0x0000000c25007c0c */ /* 0x000fe4000bf26070 */
[----:B-1----:R-:W-:-:S02]  /*1830*/  @!P4 MOV R22, R16 ;  /* 0x000000100016c202 */ /* 0x002fc40000000f00 */
[----:B------:R-:W-:Y:S02]  /*1840*/  @!P4 MOV R23, R19 ;  /* 0x000000130017c202 */ /* 0x000fe40000000f00 */
[----:B------:R-:W-:Y:S01]  /*1850*/  SHF.R.S32.HI R59, RZ, 0x1f, R37 ;  /* 0x0000001fff3b7819 */ /* 0x000fe20000011425 */
[----:B------:R-:W1:Y:S01]  /*1860*/  @!P5 LDC.64 R32, c[0x0][0x220] ;  /* 0x00008800ff20db82 */ /* 0x000e620000000a00 */
[----:B------:R-:W-:Y:S01]  /*1870*/  IADD3 R36, R2, 0x160, RZ ;  /* 0x0000016002247810 */ /* 0x000fe20007ffe0ff */
[----:B------:R-:W-:Y:S01]  /*1880*/  @!P4 IMAD.WIDE.U32 R24, R41, R24, R22 ;  /* 0x000000182918c225 */ /* 0x000fe200078e0016 */
[----:B------:R-:W-:Y:S01]  /*1890*/  HFMA2.MMA R41, -RZ, RZ, 0, 0 ;  /* 0x00000000ff297435 */ /* 0x000fe200000001ff */
[----:B------:R-:W-:Y:S02]  /*18a0*/  ISETP.GE.AND.EX P1, PT, R59, UR13, PT, P1 ;  /* 0x0000000d3b007c0c */ /* 0x000fe4000bf26310 */
[----:B------:R-:W-:Y:S02]  /*18b0*/  ISETP.GE.U32.AND P2, PT, R36, UR12, PT ;  /* 0x0000000c24007c0c */ /* 0x000fe4000bf46070 */
[----:B------:R-:W-:Y:S01]  /*18c0*/  SHF.R.S32.HI R58, RZ, 0x1f, R36 ;  /* 0x0000001fff3a7819 */ /* 0x000fe20000011424 */
[----:B------:R-:W1:Y:S01]  /*18d0*/  @!P3 LDC.64 R22, c[0x0][0x220] ;  /* 0x00008800ff16bb82 */ /* 0x000e620000000a00 */
[----:B------:R-:W-:-:S02]  /*18e0*/  ISETP.GT.U32.OR P1, PT, R61, 0x2ff, P1 ;  /* 0x000002ff3d00780c */ /* 0x000fc40000f24470 */
[----:B------:R-:W-:Y:S01]  /*18f0*/  ISETP.GE.AND.EX P2, PT, R58, UR13, PT, P2 ;  /* 0x0000000d3a007c0c */ /* 0x000fe2000bf46320 */
[----:B------:R0:W3:Y:S01]  /*1900*/  @P0 LDG.E R41, desc[UR14][R20.64] ;  /* 0x0000000e14290981 */ /* 0x0000e2000c1e1900 */
[----:B------:R-:W-:Y:S02]  /*1910*/  SHF.R.S32.HI R44, RZ, 0x1f, R28 ;  /* 0x0000001fff2c7819 */ /* 0x000fe4000001141c */
[----:B------:R-:W-:Y:S02]  /*1920*/  @!P4 IADD3 R43, R25, R43, RZ ;  /* 0x0000002b192bc210 */ /* 0x000fe40007ffe0ff */
[----:B--2---:R-:W-:Y:S01]  /*1930*/  @!P4 LEA R34, P6, R24, R34, 0x1 ;  /* 0x000000221822c211 */ /* 0x004fe200078c08ff */
[----:B0-----:R-:W-:Y:S01]  /*1940*/  @!P5 IMAD R25, R44, R30, RZ ;  /* 0x0000001e2c19d224 */ /* 0x001fe200078e02ff */
[----:B------:R-:W-:Y:S02]  /*1950*/  ISETP.GT.U32.OR P2, PT, R61, 0x2ff, P2 ;  /* 0x000002ff3d00780c */ /* 0x000fe40001744470 */
[----:B------:R-:W-:Y:S01]  /*1960*/  @!P4 LEA.HI.X R35, R24, R35, R43, 0x1, P6 ;  /* 0x000000231823c211 */ /* 0x000fe200030f0c2b */
[----:B------:R-:W-:Y:S01]  /*1970*/  HFMA2.MMA R24, -RZ, RZ, 0, 0 ;  /* 0x00000000ff187435 */ /* 0x000fe200000001ff */
[----:B------:R-:W-:-:S02]  /*1980*/  @!P5 MOV R20, R16 ;  /* 0x000000100014d202 */ /* 0x000fc40000000f00 */
[----:B------:R-:W-:Y:S01]  /*1990*/  @!P5 MOV R21, R19 ;  /* 0x000000130015d202 */ /* 0x000fe20000000f00 */
[C---:B------:R-:W-:Y:S02]  /*19a0*/  @!P5 IMAD R25, R28.reuse, R31, R25 ;  /* 0x0000001f1c19d224 */ /* 0x040fe400078e0219 */
[----:B----4-:R-:W-:Y:S01]  /*19b0*/  @!P3 IMAD R43, R29, R26, RZ ;  /* 0x0000001a1d2bb224 */ /* 0x010fe200078e02ff */
[----:B------:R-:W-:Y:S01]  /*19c0*/  @!P3 MOV R29, R19 ;  /* 0x00000013001db202 */ /* 0x000fe20000000f00 */
[----:B------:R-:W-:Y:S01]  /*19d0*/  @!P5 IMAD.WIDE.U32 R30, R28, R30, R20 ;  /* 0x0000001e1c1ed225 */ /* 0x000fe200078e0014 */
[----:B------:R-:W-:Y:S01]  /*19e0*/  @!P3 MOV R28, R16 ;  /* 0x00000010001cb202 */ /* 0x000fe20000000f00 */
[----:B------:R-:W0:Y:S01]  /*19f0*/  @!P1 LDC.64 R20, c[0x0][0x270] ;  /* 0x00009c00ff149b82 */ /* 0x000e220000000a00 */
[----:B------:R0:W2:Y:S01]  /*1a00*/  @!P4 LDG.E R24, desc[UR14][R34.64] ;  /* 0x0000000e2218c981 */ /* 0x0000a2000c1e1900 */
[C---:B------:R-:W-:Y:S01]  /*1a10*/  @!P3 IMAD R43, R42.reuse, R27, R43 ;  /* 0x0000001b2a2bb224 */ /* 0x040fe200078e022b */
[----:B------:R-:W-:Y:S01]  /*1a20*/  @!P5 IADD3 R25, R31, R25, RZ ;  /* 0x000000191f19d210 */ /* 0x000fe20007ffe0ff */
[----:B------:R-:W-:Y:S01]  /*1a30*/  @!P3 IMAD.WIDE.U32 R26, R42, R26, R28 ;  /* 0x0000001a2a1ab225 */ /* 0x000fe200078e001c */
[----:B-1----:R-:W-:-:S03]  /*1a40*/  @!P5 LEA R32, P4, R30, R32, 0x1 ;  /* 0x000000201e20d211 */ /* 0x002fc600078808ff */
[----:B------:R-:W1:Y:S01]  /*1a50*/  @!P2 LDC.64 R28, c[0x0][0x270] ;  /* 0x00009c00ff1cab82 */ /* 0x000e620000000a00 */
[----:B------:R-:W-:Y:S02]  /*1a60*/  IADD3 R47, R2, 0x170, RZ ;  /* 0x00000170022f7810 */ /* 0x000fe40007ffe0ff */
[----:B------:R-:W-:Y:S01]  /*1a70*/  @!P5 LEA.HI.X R33, R30, R33, R25, 0x1, P4 ;  /* 0x000000211e21d211 */ /* 0x000fe200020f0c19 */
[----:B------:R-:W-:Y:S01]  /*1a80*/  HFMA2.MMA R25, -RZ, RZ, 0, 0 ;  /* 0x00000000ff197435 */ /* 0x000fe200000001ff */
[----:B------:R-:W-:Y:S02]  /*1a90*/  ISETP.GE.U32.AND P4, PT, R47, UR12, PT ;  /* 0x0000000c2f007c0c */ /* 0x000fe4000bf86070 */
[----:B------:R-:W-:Y:S01]  /*1aa0*/  SHF.R.S32.HI R56, RZ, 0x1f, R47 ;  /* 0x0000001fff387819 */ /* 0x000fe2000001142f */
[----:B------:R-:W4:Y:S01]  /*1ab0*/  @!P1 LDC.64 R30, c[0x0][0x220] ;  /* 0x00008800ff1e9b82 */ /* 0x000f220000000a00 */
[----:B------:R-:W-:Y:S02]  /*1ac0*/  @!P3 IADD3 R43, R27, R43, RZ ;  /* 0x0000002b1b2bb210 */ /* 0x000fe40007ffe0ff */
[----:B------:R-:W-:-:S02]  /*1ad0*/  @!P3 LEA R22, P6, R26, R22, 0x1 ;  /* 0x000000161a16b211 */ /* 0x000fc400078c08ff */
[----:B------:R-:W-:Y:S01]  /*1ae0*/  ISETP.GE.AND.EX P4, PT, R56, UR13, PT, P4 ;  /* 0x0000000d38007c0c */ /* 0x000fe2000bf86340 */
[----:B------:R0:W2:Y:S01]  /*1af0*/  @!P5 LDG.E R25, desc[UR14][R32.64] ;  /* 0x0000000e2019d981 */ /* 0x0000a2000c1e1900 */
[----:B------:R-:W-:Y:S02]  /*1b00*/  @!P3 LEA.HI.X R23, R26, R23, R43, 0x1, P6 ;  /* 0x000000171a17b211 */ /* 0x000fe400030f0c2b */
[----:B------:R-:W-:Y:S02]  /*1b10*/  MOV R26, RZ ;  /* 0x000000ff001a7202 */ /* 0x000fe40000000f00 */
[----:B------:R-:W-:Y:S01]  /*1b20*/  ISETP.GT.U32.OR P4, PT, R61, 0x2ff, P4 ;  /* 0x000002ff3d00780c */ /* 0x000fe20002784470 */
[----:B0-----:R-:W-:-:S03]  /*1b30*/  @!P1 IMAD R34, R59, R20, RZ ;  /* 0x000000143b229224 */ /* 0x001fc600078e02ff */
[----:B------:R0:W2:Y:S01]  /*1b40*/  @!P3 LDG.E R26, desc[UR14][R22.64] ;  /* 0x0000000e161ab981 */ /* 0x0000a2000c1e1900 */
[----:B------:R-:W4:Y:S01]  /*1b50*/  @!P2 LDC.64 R32, c[0x0][0x220] ;  /* 0x00008800ff20ab82 */ /* 0x000f220000000a00 */
[----:B------:R-:W-:Y:S01]  /*1b60*/  @!P1 IMAD R27, R37, R21, R34 ;  /* 0x00000015251b9224 */ /* 0x000fe200078e0222 */
[----:B------:R-:W-:Y:S01]  /*1b70*/  IADD3 R45, R2, 0x180, RZ ;  /* 0x00000180022d7810 */ /* 0x000fe20007ffe0ff */
[----:B-1----:R-:W-:Y:S01]  /*1b80*/  @!P2 IMAD R34, R58, R28, RZ ;  /* 0x0000001c3a22a224 */ /* 0x002fe200078e02ff */
[----:B0-----:R-:W-:Y:S02]  /*1b90*/  @!P1 MOV R22, R16 ;  /* 0x0000001000169202 */ /* 0x001fe40000000f00 */
[----:B------:R-:W-:Y:S02]  /*1ba0*/  @!P1 MOV R23, R19 ;  /* 0x0000001300179202 */ /* 0x000fe40000000f00 */
[----:B------:R-:W-:Y:S01]  /*1bb0*/  ISETP.GE.U32.AND P3, PT, R45, UR12, PT ;  /* 0x0000000c2d007c0c */ /* 0x000fe2000bf66070 */
[----:B------:R-:W-:-:S03]  /*1bc0*/  @!P1 IMAD.WIDE.U32 R20, R37, R20, R22 ;  /* 0x0000001425149225 */ /* 0x000fc600078e0016 */
[----:B------:R-:W0:Y:S01]  /*1bd0*/  @!P4 LDC.64 R22, c[0x0][0x270] ;  /* 0x00009c00ff16cb82 */ /* 0x000e220000000a00 */
[----:B------:R-:W-:Y:S01]  /*1be0*/  SHF.R.S32.HI R55, RZ, 0x1f, R45 ;  /* 0x0000001fff377819 */ /* 0x000fe2000001142d */
[----:B------:R-:W-:Y:S01]  /*1bf0*/  @!P2 IMAD R37, R36, R29, R34 ;  /* 0x0000001d2425a224 */ /* 0x000fe200078e0222 */
[----:B------:R-:W-:Y:S02]  /*1c00*/  @!P2 MOV R34, R16 ;  /* 0x000000100022a202 */ /* 0x000fe40000000f00 */
[----:B------:R-:W-:Y:S02]  /*1c10*/  @!P2 MOV R35, R19 ;  /* 0x000000130023a202 */ /* 0x000fe40000000f00 */
[----:B------:R-:W-:Y:S02]  /*1c20*/  IADD3 R44, R2, 0x190, RZ ;  /* 0x00000190022c7810 */ /* 0x000fe40007ffe0ff */
[----:B------:R-:W-:Y:S02]  /*1c30*/  @!P1 IADD3 R27, R21, R27, RZ ;  /* 0x0000001b151b9210 */ /* 0x000fe40007ffe0ff */
[----:B----4-:R-:W-:Y:S01]  /*1c40*/  @!P1 LEA R30, P6, R20, R30, 0x1 ;  /* 0x0000001e141e9211 */ /* 0x010fe200078c08ff */
[----:B------:R-:W-:Y:S01]  /*1c50*/  @!P2 IMAD.WIDE.U32 R28, R36, R28, R34 ;  /* 0x0000001c241ca225 */ /* 0x000fe200078e0022 */
[----:B------:R-:W-:-:S02]  /*1c60*/  ISETP.GE.AND.EX P3, PT, R55, UR13, PT, P3 ;  /* 0x0000000d37007c0c */ /* 0x000fc4000bf66330 */
[----:B------:R-:W-:Y:S02]  /*1c70*/  ISETP.GE.U32.AND P5, PT, R44, UR12, PT ;  /* 0x0000000c2c007c0c */ /* 0x000fe4000bfa6070 */
[----:B------:R-:W-:Y:S02]  /*1c80*/  SHF.R.S32.HI R53, RZ, 0x1f, R44 ;  /* 0x0000001fff357819 */ /* 0x000fe4000001142c */
[----:B------:R-:W-:Y:S02]  /*1c90*/  @!P1 LEA.HI.X R31, R20, R31, R27, 0x1, P6 ;  /* 0x0000001f141f9211 */ /* 0x000fe400030f0c1b */
[----:B------:R-:W-:Y:S01]  /*1ca0*/  ISETP.GT.U32.OR P3, PT, R61, 0x2ff, P3 ;  /* 0x000002ff3d00780c */ /* 0x000fe20001f64470 */
[----:B------:R-:W1:Y:S01]  /*1cb0*/  @!P4 LDC.64 R20, c[0x0][0x220] ;  /* 0x00008800ff14cb82 */ /* 0x000e620000000a00 */
[----:B------:R-:W-:Y:S01]  /*1cc0*/  ISETP.GE.AND.EX P5, PT, R53, UR13, PT, P5 ;  /* 0x0000000d35007c0c */ /* 0x000fe2000bfa6350 */
[----:B------:R-:W-:Y:S01]  /*1cd0*/  HFMA2.MMA R27, -RZ, RZ, 0, 0 ;  /* 0x00000000ff1b7435 */ /* 0x000fe200000001ff */
[----:B------:R-:W-:-:S02]  /*1ce0*/  @!P2 IADD3 R37, R29, R37, RZ ;  /* 0x000000251d25a210 */ /* 0x000fc40007ffe0ff */
[C---:B------:R-:W-:Y:S02]  /*1cf0*/  @!P2 LEA R32, P6, R28.reuse, R32, 0x1 ;  /* 0x000000201c20a211 */ /* 0x040fe400078c08ff */
[----:B------:R-:W-:Y:S02]  /*1d00*/  ISETP.GT.U32.OR P5, PT, R61, 0x2ff, P5 ;  /* 0x000002ff3d00780c */ /* 0x000fe40002fa4470 */
[----:B------:R-:W-:Y:S02]  /*1d10*/  @!P2 LEA.HI.X R33, R28, R33, R37, 0x1, P6 ;  /* 0x000000211c21a211 */ /* 0x000fe400030f0c25 */
[----:B------:R-:W-:Y:S01]  /*1d20*/  MOV R28, RZ ;  /* 0x000000ff001c7202 */ /* 0x000fe20000000f00 */
[----:B------:R4:W2:Y:S01]  /*1d30*/  @!P1 LDG.E R27, desc[UR14][R30.64] ;  /* 0x0000000e1e1b9981 */ /* 0x0008a2000c1e1900 */
[----:B0-----:R-:W-:Y:S01]  /*1d40*/  @!P4 IMAD R29, R56, R22, RZ ;  /* 0x00000016381dc224 */ /* 0x001fe200078e02ff */
[----:B------:R-:W-:Y:S01]  /*1d50*/  IADD3 R43, R2, 0x1a0, RZ ;  /* 0x000001a0022b7810 */ /* 0x000fe20007ffe0ff */
[----:B------:R-:W0:Y:S02]  /*1d60*/  @!P3 LDC.64 R34, c[0x0][0x220] ;  /* 0x00008800ff22bb82 */ /* 0x000e240000000a00 */
[----:B------:R4:W2:Y:S01]  /*1d70*/  @!P2 LDG.E R28, desc[UR14][R32.64] ;  /* 0x0000000e201ca981 */ /* 0x0008a2000c1e1900 */
[----:B------:R-:W-:-:S05]  /*1d80*/  @!P4 IMAD R29, R47, R23, R29 ;  /* 0x000000172f1dc224 */ /* 0x000fca00078e021d */
[----:B----4-:R-:W4:Y:S01]  /*1d90*/  @!P3 LDC.64 R30, c[0x0][0x270] ;  /* 0x00009c00ff1ebb82 */ /* 0x010f220000000a00 */
[----:B------:R-:W-:Y:S02]  /*1da0*/  @!P4 MOV R32, R16 ;  /* 0x000000100020c202 */ /* 0x000fe40000000f00 */
[----:B------:R-:W-:-:S05]  /*1db0*/  @!P4 MOV R33, R19 ;  /* 0x000000130021c202 */ /* 0x000fca0000000f00 */
[----:B------:R-:W0:Y:S01]  /*1dc0*/  @!P5 LDC.64 R36, c[0x0][0x270] ;  /* 0x00009c00ff24db82 */ /* 0x000e220000000a00 */
[----:B------:R-:W-:Y:S01]  /*1dd0*/  @!P4 IMAD.WIDE.U32 R22, R47, R22, R32 ;  /* 0x000000162f16c225 */ /* 0x000fe200078e0020 */
[----:B------:R-:W-:Y:S02]  /*1de0*/  ISETP.GE.U32.AND P1, PT, R43, UR12, PT ;  /* 0x0000000c2b007c0c */ /* 0x000fe4000bf26070 */
[----:B------:R-:W-:Y:S02]  /*1df0*/  SHF.R.S32.HI R52, RZ, 0x1f, R43 ;  /* 0x0000001fff347819 */ /* 0x000fe4000001142b */
[----:B------:R-:W-:Y:S02]  /*1e00*/  @!P4 IADD3 R29, R23, R29, RZ ;  /* 0x0000001d171dc210 */ /* 0x000fe40007ffe0ff */
[----:B-1----:R-:W-:Y:S02]  /*1e10*/  @!P4 LEA R20, P6, R22, R20, 0x1 ;  /* 0x000000141614c211 */ /* 0x002fe400078c08ff */
[----:B------:R-:W-:-:S02]  /*1e20*/  IADD3 R42, R2, 0x1b0, RZ ;  /* 0x000001b0022a7810 */ /* 0x000fc40007ffe0ff */
[----:B------:R-:W-:Y:S02]  /*1e30*/  @!P4 LEA.HI.X R21, R22, R21, R29, 0x1, P6 ;  /* 0x000000151615c211 */ /* 0x000fe400030f0c1d */
[----:B------:R-:W-:Y:S01]  /*1e40*/  ISETP.GE.AND.EX P1, PT, R52, UR13, PT, P1 ;  /* 0x0000000d34007c0c */ /* 0x000fe2000bf26310 */
[----:B------:R-:W1:Y:S01]  /*1e50*/  @!P5 LDC.64 R22, c[0x0][0x220] ;  /* 0x00008800ff16db82 */ /* 0x000e620000000a00 */
[----:B------:R-:W-:Y:S02]  /*1e60*/  ISETP.GE.U32.AND P2, PT, R42, UR12, PT ;  /* 0x0000000c2a007c0c */ /* 0x000fe4000bf46070 */
[----:B------:R-:W-:Y:S02]  /*1e70*/  SHF.R.S32.HI R51, RZ, 0x1f, R42 ;  /* 0x0000001fff337819 */ /* 0x000fe4000001142a */
[----:B------:R-:W-:Y:S01]  /*1e80*/  ISETP.GT.U32.OR P1, PT, R61, 0x2ff, P1 ;  /* 0x000002ff3d00780c */ /* 0x000fe20000f24470 */
[----:B------:R-:W-:Y:S01]  /*1e90*/  HFMA2.MMA R29, -RZ, RZ, 0, 0 ;  /* 0x00000000ff1d7435 */ /* 0x000fe200000001ff */
[----:B------:R-:W-:Y:S01]  /*1ea0*/  ISETP.GE.AND.EX P2, PT, R51, UR13, PT, P2 ;  /* 0x0000000d33007c0c */ /* 0x000fe2000bf46320 */
[----:B----4-:R-:W-:Y:S01]  /*1eb0*/  @!P3 IMAD R48, R55, R30, RZ ;  /* 0x0000001e3730b224 */ /* 0x010fe200078e02ff */
[----:B------:R-:W-:-:S02]  /*1ec0*/  @!P3 MOV R32, R16 ;  /* 0x000000100020b202 */ /* 0x000fc40000000f00 */
[----:B------:R-:W-:Y:S01]  /*1ed0*/  @!P3 MOV R33, R19 ;  /* 0x000000130021b202 */ /* 0x000fe20000000f00 */
[----:B------:R-:W-:Y:S01]  /*1ee0*/  @!P3 IMAD R48, R45, R31, R48 ;  /* 0x0000001f2d30b224 */ /* 0x000fe200078e0230 */
[----:B------:R-:W-:Y:S01]  /*1ef0*/  ISETP.GT.U32.OR P2, PT, R61, 0x2ff, P2 ;  /* 0x000002ff3d00780c */ /* 0x000fe20001744470 */
[----:B0-----:R-:W-:Y:S02]  /*1f00*/  @!P5 IMAD R47, R53, R36, RZ ;  /* 0x00000024352fd224 */ /* 0x001fe400078e02ff */
[----:B------:R-:W-:Y:S01]  /*1f10*/  @!P3 IMAD.WIDE.U32 R30, R45, R30, R32 ;  /* 0x0000001e2d1eb225 */ /* 0x000fe200078e0020 */
[----:B------:R-:W-:Y:S01]  /*1f20*/  @!P5 MOV R32, R16 ;  /* 0x000000100020d202 */ /* 0x000fe20000000f00 */
[----:B------:R0:W4:Y:S01]  /*1f30*/  @!P4 LDG.E R29, desc[UR14][R20.64] ;  /* 0x0000000e141dc981 */ /* 0x000122000c1e1900 */
[----:B------:R-:W-:Y:S01]  /*1f40*/  @!P5 MOV R33, R19 ;  /* 0x000000130021d202 */ /* 0x000fe20000000f00 */
[----:B------:R-:W-:Y:S01]  /*1f50*/  @!P5 IMAD R45, R44, R37, R47 ;  /* 0x000000252c2dd224 */ /* 0x000fe200078e022f */
[----:B------:R-:W-:-:S02]  /*1f60*/  @!P3 IADD3 R48, R31, R48, RZ ;  /* 0x000000301f30b210 */ /* 0x000fc40007ffe0ff */
[----:B------:R-:W-:Y:S01]  /*1f70*/  @!P3 LEA R34, P6, R30, R34, 0x1 ;  /* 0x000000221e22b211 */ /* 0x000fe200078c08ff */
[----:B------:R-:W-:Y:S01]  /*1f80*/  @!P5 IMAD.WIDE.U32 R36, R44, R36, R32 ;  /* 0x000000242c24d225 */ /* 0x000fe200078e0020 */
[----:B0-----:R-:W0:Y:S01]  /*1f90*/  @!P1 LDC.64 R20, c[0x0][0x270] ;  /* 0x00009c00ff149b82 */ /* 0x001e220000000a00 */
[----:B------:R-:W-:Y:S02]  /*1fa0*/  IADD3 R47, R2, 0x1c0, RZ ;  /* 0x000001c0022f7810 */ /* 0x000fe40007ffe0ff */
[----:B------:R-:W-:Y:S02]  /*1fb0*/  @!P3 LEA.HI.X R35, R30, R35, R48, 0x1, P6 ;  /* 0x000000231e23b211 */ /* 0x000fe400030f0c30 */
[----:B------:R-:W-:Y:S02]  /*1fc0*/  @!P5 IADD3 R31, R37, R45, RZ ;  /* 0x0000002d251fd210 */ /* 0x000fe40007ffe0ff */
[----:B-1----:R-:W-:Y:S01]  /*1fd0*/  @!P5 LEA R22, P6, R36, R22, 0x1 ;  /* 0x000000162416d211 */ /* 0x002fe200078c08ff */
[----:B------:R-:W1:Y:S01]  /*1fe0*/  @!P2 LDC.64 R32, c[0x0][0x270] ;  /* 0x00009c00ff20ab82 */ /* 0x000e620000000a00 */
[----:B------:R-:W-:-:S02]  /*1ff0*/  ISETP.GE.U32.AND P4, PT, R47, UR12, PT ;  /* 0x0000000c2f007c0c */ /* 0x000fc4000bf86070 */
[----:B------:R-:W-:Y:S02]  /*2000*/  SHF.R.S32.HI R50, RZ, 0x1f, R47 ;  /* 0x0000001fff327819 */ /* 0x000fe4000001142f */
[----:B------:R-:W-:Y:S02]  /*2010*/  @!P5 LEA.HI.X R23, R36, R23, R31, 0x1, P6 ;  /* 0x000000172417d211 */ /* 0x000fe400030f0c1f */
[----:B------:R-:W-:Y:S02]  /*2020*/  CS2R R30, SRZ ;  /* 0x00000000001e7805 */ /* 0x000fe4000001ff00 */
[----:B------:R-:W-:Y:S01]  /*2030*/  ISETP.GE.AND.EX P4, PT, R50, UR13, PT, P4 ;  /* 0x0000000d32007c0c */ /* 0x000fe2000bf86340 */
[----:B------:R-:W5:Y:S03]  /*2040*/  @!P1 LDC.64 R44, c[0x0][0x220] ;  /* 0x00008800ff2c9b82 */ /* 0x000f660000000a00 */
[----:B------:R-:W-:Y:S01]  /*2050*/  ISETP.GT.U32.OR P4, PT, R61, 0x2ff, P4 ;  /* 0x000002ff3d00780c */ /* 0x000fe20002784470 */
[----:B------:R0:W4:Y:S01]  /*2060*/  @!P3 LDG.E R30, desc[UR14][R34.64] ;  /* 0x0000000e221eb981 */ /* 0x000122000c1e1900 */
[----:B------:R-:W-:-:S03]  /*2070*/  IADD3 R54, R2, 0x1d0, RZ ;  /* 0x000001d002367810 */ /* 0x000fc60007ffe0ff */
[----:B------:R0:W4:Y:S02]  /*2080*/  @!P5 LDG.E R31, desc[UR14][R22.64] ;  /* 0x0000000e161fd981 */ /* 0x000124000c1e1900 */
[----:B0-----:R-:W-:Y:S01]  /*2090*/  @!P1 IMAD R48, R52, R20, RZ ;  /* 0x0000001434309224 */ /* 0x001fe200078e02ff */
[----:B------:R-:W0:Y:S01]  /*20a0*/  @!P2 LDC.64 R34, c[0x0][0x220] ;  /* 0x00008800ff22ab82 */ /* 0x000e220000000a00 */
[----:B------:R-:W-:Y:S02]  /*20b0*/  ISETP.GE.U32.AND P3, PT, R54, UR12, PT ;  /* 0x0000000c36007c0c */ /* 0x000fe4000bf66070 */
[----:B------:R-:W-:Y:S02]  /*20c0*/  @!P1 MOV R22, R16 ;  /* 0x0000001000169202 */ /* 0x000fe40000000f00 */
[----:B------:R-:W-:Y:S01]  /*20d0*/  @!P1 MOV R23, R19 ;  /* 0x0000001300179202 */ /* 0x000fe20000000f00 */
[C---:B------:R-:W-:Y:S01]  /*20e0*/  @!P1 IMAD R48, R43.reuse, R21, R48 ;  /* 0x000000152b309224 */ /* 0x040fe200078e0230 */
[----:B------:R-:W-:Y:S01]  /*20f0*/  SHF.R.S32.HI R49, RZ, 0x1f, R54 ;  /* 0x0000001fff317819 */ /* 0x000fe20000011436 */
[----:B------:R-:W-:-:S03]  /*2100*/  @!P1 IMAD.WIDE.U32 R20, R43, R20, R22 ;  /* 0x000000142b149225 */ /* 0x000fc600078e0016 */
[----:B------:R-:W-:Y:S01]  /*2110*/  ISETP.GE.AND.EX P3, PT, R49, UR13, PT, P3 ;  /* 0x0000000d31007c0c */ /* 0x000fe2000bf66330 */
[----:B------:R-:W3:Y:S01]  /*2120*/  @!P4 LDC.64 R22, c[0x0][0x270] ;  /* 0x00009c00ff16cb82 */ /* 0x000ee20000000a00 */
[----:B------:R-:W-:Y:S01]  /*2130*/  @!P2 MOV R36, R16 ;  /* 0x000000100024a202 */ /* 0x000fe20000000f00 */
[----:B-1----:R-:W-:Y:S01]  /*2140*/  @!P2 IMAD R43, R51, R32, RZ ;  /* 0x00000020332ba224 */ /* 0x002fe200078e02ff */
[----:B------:R-:W-:Y:S02]  /*2150*/  @!P2 MOV R37, R19 ;  /* 0x000000130025a202 */ /* 0x000fe40000000f00 */
[----:B------:R-:W-:Y:S01]  /*2160*/  ISETP.GT.U32.OR P3, PT, R61, 0x2ff, P3 ;  /* 0x000002ff3d00780c */ /* 0x000fe20001f64470 */
[C---:B------:R-:W-:Y:S01]  /*2170*/  @!P2 IMAD R43, R42.reuse, R33, R43 ;  /* 0x000000212a2ba224 */ /* 0x040fe200078e022b */
[----:B------:R-:W-:Y:S01]  /*2180*/  @!P1 IADD3 R48, R21, R48, RZ ;  /* 0x0000003015309210 */ /* 0x000fe20007ffe0ff */
[----:B------:R-:W-:Y:S01]  /*2190*/  @!P2 IMAD.WIDE.U32 R32, R42, R32, R36 ;  /* 0x000000202a20a225 */ /* 0x000fe200078e0024 */
[----:B-----5:R-:W-:-:S04]  /*21a0*/  @!P1 LEA R44, P5, R20, R44, 0x1 ;  /* 0x0000002c142c9211 */ /* 0x020fc800078a08ff */
[----:B------:R-:W-:Y:S02]  /*21b0*/  @!P1 LEA.HI.X R45, R20, R45, R48, 0x1, P5 ;  /* 0x0000002d142d9211 */ /* 0x000fe400028f0c30 */
[----:B------:R-:W-:Y:S01]  /*21c0*/  @!P2 IADD3 R43, R33, R43, RZ ;  /* 0x0000002b212ba210 */ /* 0x000fe20007ffe0ff */
[----:B------:R-:W1:Y:S01]  /*21d0*/  @!P4 LDC.64 R20, c[0x0][0x220] ;  /* 0x00008800ff14cb82 */ /* 0x000e620000000a00 */
[----:B0-----:R-:W-:-:S04]  /*21e0*/  @!P2 LEA R34, P5, R32, R34, 0x1 ;  /* 0x000000222022a211 */ /* 0x001fc800078a08ff */
[----:B------:R-:W-:-:S03]  /*21f0*/  @!P2 LEA.HI.X R35, R32, R35, R43, 0x1, P5 ;  /* 0x000000232023a211 */ /* 0x000fc600028f0c2b */
[----:B------:R-:W0:Y:S01]  /*2200*/  @!P3 LDC.64 R42, c[0x0][0x270] ;  /* 0x00009c00ff2abb82 */ /* 0x000e220000000a00 */
[----:B---3--:R-:W-:Y:S01]  /*2210*/  @!P4 IMAD R36, R50, R22, RZ ;  /* 0x000000163224c224 */ /* 0x008fe200078e02ff */
[----:B------:R-:W-:Y:S02]  /*2220*/  @!P4 MOV R32, R16 ;  /* 0x000000100020c202 */ /* 0x000fe40000000f00 */
[----:B------:R-:W-:Y:S01]  /*2230*/  @!P4 MOV R33, R19 ;  /* 0x000000130021c202 */ /* 0x000fe20000000f00 */
[C---:B------:R-:W-:Y:S01]  /*2240*/  @!P4 IMAD R36, R47.reuse, R23, R36 ;  /* 0x000000172f24c224 */ /* 0x040fe200078e0224 */
[----:B------:R-:W-:Y:S01]  /*2250*/  IADD3 R57, R2, 0x1e0, RZ ;  /* 0x000001e002397810 */ /* 0x000fe20007ffe0ff */
[----:B------:R-:W-:-:S03]  /*2260*/  @!P4 IMAD.WIDE.U32 R22, R47, R22, R32 ;  /* 0x000000162f16c225 */ /* 0x000fc600078e0020 */
[----:B------:R-:W-:Y:S02]  /*2270*/  ISETP.GE.U32.AND P5, PT, R57, UR12, PT ;  /* 0x0000000c39007c0c */ /* 0x000fe4000bfa6070 */
[----:B------:R-:W-:Y:S02]  /*2280*/  SHF.R.S32.HI R48, RZ, 0x1f, R57 ;  /* 0x0000001fff307819 */ /* 0x000fe40000011439 */
[----:B------:R-:W-:Y:S02]  /*2290*/  @!P4 IADD3 R23, R23, R36, RZ ;  /* 0x000000241717c210 */ /* 0x000fe40007ffe0ff */
[----:B------:R-:W3:Y:S01]  /*22a0*/  @!P3 LDC.64 R36, c[0x0][0x220] ;  /* 0x00008800ff24bb82 */ /* 0x000ee20000000a00 */
[----:B------:R-:W-:Y:S02]  /*22b0*/  ISETP.GE.AND.EX P5, PT, R48, UR13, PT, P5 ;  /* 0x0000000d30007c0c */ /* 0x000fe4000bfa6350 */
[----:B------:R-:W-:Y:S02]  /*22c0*/  @!P3 MOV R32, R16 ;  /* 0x000000100020b202 */ /* 0x000fe40000000f00 */
[----:B------:R-:W-:-:S02]  /*22d0*/  ISETP.GT.U32.OR P5, PT, R61, 0x2ff, P5 ;  /* 0x000002ff3d00780c */ /* 0x000fc40002fa4470 */
[----:B------:R-:W-:Y:S01]  /*22e0*/  @!P3 MOV R33, R19 ;  /* 0x000000130021b202 */ /* 0x000fe20000000f00 */
[----:B0-----:R-:W-:Y:S01]  /*22f0*/  @!P3 IMAD R47, R49, R42, RZ ;  /* 0x0000002a312fb224 */ /* 0x001fe200078e02ff */
[----:B-1----:R-:W-:-:S03]  /*2300*/  @!P4 LEA R20, P6, R22, R20, 0x1 ;  /* 0x000000141614c211 */ /* 0x002fc600078c08ff */
[C---:B------:R-:W-:Y:S02]  /*2310*/  @!P3 IMAD R47, R54.reuse, R43, R47 ;  /* 0x0000002b362fb224 */ /* 0x040fe400078e022f */
[----:B------:R-:W-:Y:S01]  /*2320*/  @!P3 IMAD.WIDE.U32 R42, R54, R42, R32 ;  /* 0x0000002a362ab225 */ /* 0x000fe200078e0020 */
[----:B------:R-:W-:Y:S01]  /*2330*/  HFMA2.MMA R32, -RZ, RZ, 0, 0 ;  /* 0x00000000ff207435 */ /* 0x000fe200000001ff */
[----:B------:R-:W-:Y:S02]  /*2340*/  @!P4 LEA.HI.X R21, R22, R21, R23, 0x1, P6 ;  /* 0x000000151615c211 */ /* 0x000fe400030f0c17 */
[----:B------:R-:W0:Y:S01]  /*2350*/  @!P5 LDC.64 R22, c[0x0][0x270] ;  /* 0x00009c00ff16db82 */ /* 0x000e220000000a00 */
[----:B------:R-:W-:-:S06]  /*2360*/  @!P3 IADD3 R47, R43, R47, RZ ;  /* 0x0000002f2b2fb210 */ /* 0x000fcc0007ffe0ff */
[----:B------:R1:W5:Y:S01]  /*2370*/  @!P1 LDG.E R32, desc[UR14][R44.64] ;  /* 0x0000000e2c209981 */ /* 0x000362000c1e1900 */
[----:B---3--:R-:W-:-:S04]  /*2380*/  @!P3 LEA R36, P1, R42, R36, 0x1 ;  /* 0x000000242a24b211 */ /* 0x008fc800078208ff */
[----:B------:R-:W-:Y:S02]  /*2390*/  @!P3 LEA.HI.X R37, R42, R37, R47, 0x1, P1 ;  /* 0x000000252a25b211 */ /* 0x000fe400008f0c2f */
[----:B------:R-:W3:Y:S01]  /*23a0*/  @!P5 LDC.64 R42, c[0x0][0x220] ;  /* 0x00008800ff2adb82 */ /* 0x000ee20000000a00 */
[----:B------:R-:W-:Y:S02]  /*23b0*/  IADD3 R54, R2, 0x1f0, RZ ;  /* 0x000001f002367810 */ /* 0x000fe40007ffe0ff */
[----:B-1----:R-:W-:Y:S02]  /*23c0*/  @!P5 MOV R44, R16 ;  /* 0x00000010002cd202 */ /* 0x002fe40000000f00 */
[----:B------:R-:W-:Y:S02]  /*23d0*/  ISETP.GE.U32.AND P1, PT, R54, UR12, PT ;  /* 0x0000000c36007c0c */ /* 0x000fe4000bf26070 */
[----:B------:R-:W-:Y:S02]  /*23e0*/  SHF.R.S32.HI R47, RZ, 0x1f, R54 ;  /* 0x0000001fff2f7819 */ /* 0x000fe40000011436 */
[----:B------:R-:W-:Y:S01]  /*23f0*/  @!P5 MOV R45, R19 ;  /* 0x00000013002dd202 */ /* 0x000fe20000000f00 */
[----:B0-----:R-:W-:Y:S01]  /*2400*/  @!P5 IMAD R33, R48, R22, RZ ;  /* 0x000000163021d224 */ /* 0x001fe200078e02ff */
[----:B------:R-:W-:-:S03]  /*2410*/  ISETP.GE.AND.EX P1, PT, R47, UR13, PT, P1 ;  /* 0x0000000d2f007c0c */ /* 0x000fc6000bf26310 */
[C---:B------:R-:W-:Y:S02]  /*2420*/  @!P5 IMAD R33, R57.reuse, R23, R33 ;  /* 0x000000173921d224 */ /* 0x040fe400078e0221 */
[----:B------:R-:W-:Y:S01]  /*2430*/  @!P5 IMAD.WIDE.U32 R22, R57, R22, R44 ;  /* 0x000000163916d225 */ /* 0x000fe200078e002c */
[----:B------:R-:W-:-:S04]  /*2440*/  ISETP.GT.U32.OR P1, PT, R61, 0x2ff, P1 ;  /* 0x000002ff3d00780c */ /* 0x000fc80000f24470 */
[----:B------:R-:W-:Y:S02]  /*2450*/  @!P5 IADD3 R33, R23, R33, RZ ;  /* 0x000000211721d210 */ /* 0x000fe40007ffe0ff */
[----:B---3--:R-:W-:-:S04]  /*2460*/  @!P5 LEA R42, P6, R22, R42, 0x1 ;  /* 0x0000002a162ad211 */ /* 0x008fc800078c08ff */
[----:B------:R-:W-:Y:S01]  /*2470*/  @!P5 LEA.HI.X R43, R22, R43, R33, 0x1, P6 ;  /* 0x0000002b162bd211 */ /* 0x000fe200030f0c21 */
[----:B------:R-:W-:Y:S02]  /*2480*/  HFMA2.MMA R33, -RZ, RZ, 0, 0 ;  /* 0x00000000ff217435 */ /* 0x000fe400000001ff */
[----:B------:R-:W0:Y:S08]  /*2490*/  @!P1 LDC.64 R22, c[0x0][0x270] ;  /* 0x00009c00ff169b82 */ /* 0x000e300000000a00 */
[----:B------:R1:W3:Y:S02]  /*24a0*/  @!P2 LDG.E R33, desc[UR14][R34.64] ;  /* 0x0000000e2221a981 */ /* 0x0002e4000c1e1900 */
[----:B-1----:R-:W-:-:S06]  /*24b0*/  CS2R R34, SRZ ;  /* 0x0000000000227805 */ /* 0x002fcc000001ff00 */
[----:B------:R1:W3:Y:S01]  /*24c0*/  @!P4 LDG.E R34, desc[UR14][R20.64] ;  /* 0x0000000e1422c981 */ /* 0x0002e2000c1e1900 */
[----:B0-----:R-:W-:-:S03]  /*24d0*/  @!P1 IMAD R44, R47, R22, RZ ;  /* 0x000000162f2c9224 */ /* 0x001fc600078e02ff */
[----:B------:R0:W3:Y:S01]  /*24e0*/  @!P3 LDG.E R35, desc[UR14][R36.64] ;  /* 0x0000000e2423b981 */ /* 0x0000e2000c1e1900 */
[----:B-1----:R-:W1:Y:S01]  /*24f0*/  @!P1 LDC.64 R20, c[0x0][0x220] ;  /* 0x00008800ff149b82 */ /* 0x002e620000000a00 */
[----:B0-----:R-:W-:Y:S02]  /*2500*/  @!P1 MOV R36, R16 ;  /* 0x0000001000249202 */ /* 0x001fe40000000f00 */
[----:B------:R-:W-:Y:S01]  /*2510*/  @!P1 MOV R37, R19 ;  /* 0x0000001300259202 */ /* 0x000fe20000000f00 */
[C---:B------:R-:W-:Y:S02]  /*2520*/  @!P1 IMAD R44, R54.reuse, R23, R44 ;  /* 0x00000017362c9224 */ /* 0x040fe400078e022c */
[----:B------:R-:W-:Y:S01]  /*2530*/  @!P1 IMAD.WIDE.U32 R22, R54, R22, R36 ;  /* 0x0000001636169225 */ /* 0x000fe200078e0024 */
[----:B------:R-:W-:-:S04]  /*2540*/  CS2R R36, SRZ ;  /* 0x0000000000247805 */ /* 0x000fc8000001ff00 */
[----:B------:R-:W-:Y:S02]  /*2550*/  @!P1 IADD3 R44, R23, R44, RZ ;  /* 0x0000002c172c9210 */ /* 0x000fe40007ffe0ff */
[----:B------:R0:W3:Y:S01]  /*2560*/  @!P5 LDG.E R36, desc[UR14][R42.64] ;  /* 0x0000000e2a24d981 */ /* 0x0000e2000c1e1900 */
[----:B-1----:R-:W-:-:S04]  /*2570*/  @!P1 LEA R20, P2, R22, R20, 0x1 ;  /* 0x0000001416149211 */ /* 0x002fc800078408ff */
[----:B------:R-:W-:-:S05]  /*2580*/  @!P1 LEA.HI.X R21, R22, R21, R44, 0x1, P2 ;  /* 0x0000001516159211 */ /* 0x000fca00010f0c2c */
[----:B------:R1:W3:Y:S01]  /*2590*/  @!P1 LDG.E R37, desc[UR14][R20.64] ;  /* 0x0000000e14259981 */ /* 0x0002e2000c1e1900 */
[--C-:B------:R-:W-:Y:S02]  /*25a0*/  HADD2.F32 R23, -RZ, R41.reuse.H1_H1 ;  /* 0x30000029ff177230 */ /* 0x100fe40000004100 */
[----:B0-----:R-:W-:-:S03]  /*25b0*/  HADD2.F32 R42, -RZ, R41.H0_H0 ;  /* 0x20000029ff2a7230 */ /* 0x001fc60000004100 */
[----:B------:R-:W-:Y:S01]  /*25c0*/  FMUL.FTZ R22, R23, R23 ;  /* 0x0000001717167220 */ /* 0x000fe20000410000 */
[--C-:B-1----:R-:W-:Y:S02]  /*25d0*/  HADD2.F32 R20, -RZ, R39.reuse.H1_H1 ;  /* 0x30000027ff147230 */ /* 0x102fe40000004100 */
[C---:B------:R-:W-:Y:S01]  /*25e0*/  FADD.FTZ R23, R42.reuse, R23 ;  /* 0x000000172a177221 */ /* 0x040fe20000010000 */
[----:B------:R-:W-:Y:S02]  /*25f0*/  HADD2.F32 R21, -RZ, R39.H0_H0 ;  /* 0x20000027ff157230 */ /* 0x000fe40000004100 */
[----:B------:R-:W-:Y:S01]  /*2600*/  FFMA.FTZ R42, R42, R42, R22 ;  /* 0x0000002a2a2a7223 */ /* 0x000fe20000010016 */
[----:B------:R-:W-:Y:S01]  /*2610*/  FMUL.FTZ R22, R20, R20 ;  /* 0x0000001414167220 */ /* 0x000fe20000410000 */
[--C-:B------:R-:W-:Y:S02]  /*2620*/  HADD2.F32 R43, -RZ, R40.reuse.H1_H1 ;  /* 0x30000028ff2b7230 */ /* 0x100fe40000004100 */
[C---:B------:R-:W-:Y:S01]  /*2630*/  FADD.FTZ R20, R21.reuse, R20 ;  /* 0x0000001415147221 */ /* 0x040fe20000010000 */
[----:B------:R-:W-:Y:S01]  /*2640*/  FADD.FTZ R23, RZ, R23 ;  /* 0x00000017ff177221 */ /* 0x000fe20000010000 */
[----:B------:R-:W-:Y:S01]  /*2650*/  FFMA.FTZ R21, R21, R21, R22 ;  /* 0x0000001515157223 */ /* 0x000fe20000010016 */
[----:B------:R-:W-:-:S02]  /*2660*/  HADD2.F32 R22, -RZ, R40.H0_H0 ;  /* 0x20000028ff167230 */ /* 0x000fc40000004100 */
[----:B------:R-:W-:Y:S01]  /*2670*/  FADD.FTZ R20, R23, R20 ;  /* 0x0000001417147221 */ /* 0x000fe20000010000 */
[----:B------:R-:W-:Y:S01]  /*2680*/  FMUL.FTZ R23, R43, R43 ;  /* 0x0000002b2b177220 */ /* 0x000fe20000410000 */
[----:B------:R-:W-:Y:S01]  /*2690*/  FADD.FTZ R42, RZ, R42 ;  /* 0x0000002aff2a7221 */ /* 0x000fe20000010000 */
[C---:B------:R-:W-:Y:S02]  /*26a0*/  FADD.FTZ R43, R22.reuse, R43 ;  /* 0x0000002b162b7221 */ /* 0x040fe40000010000 */
[----:B------:R-:W-:Y:S01]  /*26b0*/  FFMA.FTZ R22, R22, R22, R23 ;  /* 0x0000001616167223 */ /* 0x000fe20000010017 */
[----:B------:R-:W-:Y:S01]  /*26c0*/  FADD.FTZ R21, R42, R21 ;  /* 0x000000152a157221 */ /* 0x000fe20000010000 */
[--C-:B------:R-:W-:Y:S02]  /*26d0*/  HADD2.F32 R23, -RZ, R0.reuse.H1_H1 ;  /* 0x30000000ff177230 */ /* 0x100fe40000004100 */
[----:B------:R-:W-:Y:S02]  /*26e0*/  HADD2.F32 R42, -RZ, R0.H0_H0 ;  /* 0x20000000ff2a7230 */ /* 0x000fe40000004100 */
[----:B------:R-:W-:Y:S01]  /*26f0*/  FADD.FTZ R21, R21, R22 ;  /* 0x0000001615157221 */ /* 0x000fe20000010000 */
[----:B------:R-:W-:Y:S01]  /*2700*/  FADD.FTZ R20, R20, R43 ;  /* 0x0000002b14147221 */ /* 0x000fe20000010000 */
[----:B------:R-:W-:Y:S01]  /*2710*/  FMUL.FTZ R22, R23, R23 ;  /* 0x0000001717167220 */ /* 0x000fe20000410000 */
[----:B------:R-:W-:-:S02]  /*2720*/  HADD2.F32 R43, -RZ, R38.H1_H1 ;  /* 0x30000026ff2b7230 */ /* 0x000fc40000004100 */
[C---:B------:R-:W-:Y:S01]  /*2730*/  FADD.FTZ R23, R42.reuse, R23 ;  /* 0x000000172a177221 */ /* 0x040fe20000010000 */
[----:B------:R-:W-:Y:S01]  /*2740*/  FFMA.FTZ R42, R42, R42, R22 ;  /* 0x0000002a2a2a7223 */ /* 0x000fe20000010016 */
[----:B------:R-:W-:Y:S02]  /*2750*/  HADD2.F32 R22, -RZ, R38.H0_H0 ;  /* 0x20000026ff167230 */ /* 0x000fe40000004100 */
[----:B------:R-:W-:Y:S01]  /*2760*/  FADD.FTZ R20, R20, R23 ;  /* 0x0000001714147221 */ /* 0x000fe20000010000 */
[----:B------:R-:W-:Y:S01]  /*2770*/  FMUL.FTZ R23, R43, R43 ;  /* 0x0000002b2b177220 */ /* 0x000fe20000410000 */
[----:B------:R-:W-:Y:S01]  /*2780*/  FADD.FTZ R21, R21, R42 ;  /* 0x0000002a15157221 */ /* 0x000fe20000010000 */
[C---:B------:R-:W-:Y:S02]  /*2790*/  FADD.FTZ R43, R22.reuse, R43 ;  /* 0x0000002b162b7221 */ /* 0x040fe40000010000 */
[----:B------:R-:W-:Y:S01]  /*27a0*/  FFMA.FTZ R22, R22, R22, R23 ;  /* 0x0000001616167223 */ /* 0x000fe20000010017 */
[----:B------:R-:W-:-:S02]  /*27b0*/  HADD2.F32 R23, -RZ, R3.H1_H1 ;  /* 0x30000003ff177230 */ /* 0x000fc40000004100 */
[----:B------:R-:W-:Y:S02]  /*27c0*/  HADD2.F32 R42, -RZ, R3.H0_H0 ;  /* 0x20000003ff2a7230 */ /* 0x000fe40000004100 */
[----:B------:R-:W-:Y:S01]  /*27d0*/  FADD.FTZ R21, R21, R22 ;  /* 0x0000001615157221 */ /* 0x000fe20000010000 */
[----:B------:R-:W-:Y:S01]  /*27e0*/  FADD.FTZ R20, R20, R43 ;  /* 0x0000002b14147221 */ /* 0x000fe20000010000 */
[----:B------:R-:W-:Y:S01]  /*27f0*/  FMUL.FTZ R22, R23, R23 ;  /* 0x0000001717167220 */ /* 0x000fe20000410000 */
[--C-:B------:R-:W-:Y:S02]  /*2800*/  HADD2.F32 R43, -RZ, R4.reuse.H1_H1 ;  /* 0x30000004ff2b7230 */ /* 0x100fe40000004100 */
[C---:B------:R-:W-:Y:S01]  /*2810*/  FADD.FTZ R23, R42.reuse, R23 ;  /* 0x000000172a177221 */ /* 0x040fe20000010000 */
[----:B------:R-:W-:Y:S01]  /*2820*/  FFMA.FTZ R42, R42, R42, R22 ;  /* 0x0000002a2a2a7223 */ /* 0x000fe20000010016 */
[----:B------:R-:W-:Y:S02]  /*2830*/  HADD2.F32 R22, -RZ, R4.H0_H0 ;  /* 0x20000004ff167230 */ /* 0x000fe40000004100 */
[----:B------:R-:W-:Y:S01]  /*2840*/  FADD.FTZ R20, R20, R23 ;  /* 0x0000001714147221 */ /* 0x000fe20000010000 */
[----:B------:R-:W-:Y:S01]  /*2850*/  FMUL.FTZ R23, R43, R43 ;  /* 0x0000002b2b177220 */ /* 0x000fe20000410000 */
[----:B------:R-:W-:Y:S01]  /*2860*/  FADD.FTZ R21, R21, R42 ;  /* 0x0000002a15157221 */ /* 0x000fe20000010000 */
[----:B------:R-:W-:-:S02]  /*2870*/  FADD.FTZ R43, R22, R43 ;  /* 0x0000002b162b7221 */ /* 0x000fc40000010000 */
[----:B------:R-:W-:Y:S01]  /*2880*/  FFMA.FTZ R22, R22, R22, R23 ;  /* 0x0000001616167223 */ /* 0x000fe20000010017 */
[--C-:B------:R-:W-:Y:S02]  /*2890*/  HADD2.F32 R23, -RZ, R5.reuse.H1_H1 ;  /* 0x30000005ff177230 */ /* 0x100fe40000004100 */
[----:B------:R-:W-:Y:S02]  /*28a0*/  HADD2.F32 R42, -RZ, R5.H0_H0 ;  /* 0x20000005ff2a7230 */ /* 0x000fe40000004100 */
[----:B------:R-:W-:Y:S01]  /*28b0*/  FADD.FTZ R21, R21, R22 ;  /* 0x0000001615157221 */ /* 0x000fe20000010000 */
[----:B------:R-:W-:Y:S01]  /*28c0*/  FADD.FTZ R20, R20, R43 ;  /* 0x0000002b14147221 */ /* 0x000fe20000010000 */
[----:B------:R-:W-:Y:S01]  /*28d0*/  FMUL.FTZ R22, R23, R23 ;  /* 0x0000001717167220 */ /* 0x000fe20000410000 */
[--C-:B------:R-:W-:Y:S02]  /*28e0*/  HADD2.F32 R43, -RZ, R6.reuse.H1_H1 ;  /* 0x30000006ff2b7230 */ /* 0x100fe40000004100 */
[C---:B------:R-:W-:Y:S01]  /*28f0*/  FADD.FTZ R23, R42.reuse, R23 ;  /* 0x000000172a177221 */ /* 0x040fe20000010000 */
[----:B------:R-:W-:Y:S01]  /*2900*/  FFMA.FTZ R42, R42, R42, R22 ;  /* 0x0000002a2a2a7223 */ /* 0x000fe20000010016 */
[----:B------:R-:W-:-:S02]  /*2910*/  HADD2.F32 R22, -RZ, R6.H0_H0 ;  /* 0x20000006ff167230 */ /* 0x000fc40000004100 */
[----:B------:R-:W-:Y:S01]  /*2920*/  FADD.FTZ R20, R20, R23 ;  /* 0x0000001714147221 */ /* 0x000fe20000010000 */
[----:B------:R-:W-:Y:S01]  /*2930*/  FMUL.FTZ R23, R43, R43 ;  /* 0x0000002b2b177220 */ /* 0x000fe20000410000 */
[----:B------:R-:W-:Y:S01]  /*2940*/  FADD.FTZ R21, R21, R42 ;  /* 0x0000002a15157221 */ /* 0x000fe20000010000 */
[C---:B------:R-:W-:Y:S02]  /*2950*/  FADD.FTZ R43, R22.reuse, R43 ;  /* 0x0000002b162b7221 */ /* 0x040fe40000010000 */
[----:B------:R-:W-:Y:S01]  /*2960*/  FFMA.FTZ R22, R22, R22, R23 ;  /* 0x0000001616167223 */ /* 0x000fe20000010017 */
        /* <DEDUP_REMOVED lines=38> */
[----:B------:R-:W-:Y:S02]  /*2bd0*/  FMUL.FTZ R23, R43, R43 ;  /* 0x0000002b2b177220 */ /* 0x000fe40000410000 */
[C---:B------:R-:W-:Y:S02]  /*2be0*/  FADD.FTZ R43, R22.reuse, R43 ;  /* 0x0000002b162b7221 */ /* 0x040fe40000010000 */
[----:B------:R-:W-:Y:S01]  /*2bf0*/  FFMA.FTZ R22, R22, R22, R23 ;  /* 0x0000001616167223 */ /* 0x000fe20000010017 */
[--C-:B------:R-:W-:Y:S02]  /*2c00*/  HADD2.F32 R23, -RZ, R13.reuse.H1_H1 ;  /* 0x3000000dff177230 */ /* 0x100fe40000004100 */
[----:B------:R-:W-:Y:S01]  /*2c10*/  FADD.FTZ R21, R21, R42 ;  /* 0x0000002a15157221 */ /* 0x000fe20000010000 */
[----:B------:R-:W-:Y:S02]  /*2c20*/  HADD2.F32 R42, -RZ, R13.H0_H0 ;  /* 0x2000000dff2a7230 */ /* 0x000fe40000004100 */
[----:B------:R-:W-:Y:S01]  /*2c30*/  FADD.FTZ R20, R20, R43 ;  /* 0x0000002b14147221 */ /* 0x000fe20000010000 */
[----:B------:R-:W-:Y:S01]  /*2c40*/  FMUL.FTZ R43, R23, R23 ;  /* 0x00000017172b7220 */ /* 0x000fe20000410000 */
[----:B------:R-:W-:Y:S01]  /*2c50*/  FADD.FTZ R21, R21, R22 ;  /* 0x0000001615157221 */ /* 0x000fe20000010000 */
[----:B------:R-:W-:-:S02]  /*2c60*/  HADD2.F32 R22, -RZ, R14.H1_H1 ;  /* 0x3000000eff167230 */ /* 0x000fc40000004100 */
[C---:B------:R-:W-:Y:S01]  /*2c70*/  FADD.FTZ R23, R42.reuse, R23 ;  /* 0x000000172a177221 */ /* 0x040fe20000010000 */
[----:B------:R-:W-:Y:S01]  /*2c80*/  FFMA.FTZ R42, R42, R42, R43 ;  /* 0x0000002a2a2a7223 */ /* 0x000fe2000001002b */
[----:B------:R-:W-:Y:S02]  /*2c90*/  HADD2.F32 R43, -RZ, R14.H0_H0 ;  /* 0x2000000eff2b7230 */ /* 0x000fe40000004100 */
[----:B------:R-:W-:Y:S01]  /*2ca0*/  FADD.FTZ R20, R20, R23 ;  /* 0x0000001714147221 */ /* 0x000fe20000010000 */
[----:B------:R-:W-:Y:S02]  /*2cb0*/  FMUL.FTZ R23, R22, R22 ;  /* 0x0000001616177220 */ /* 0x000fe40000410000 */
[----:B------:R-:W-:Y:S01]  /*2cc0*/  FADD.FTZ R22, R43, R22 ;  /* 0x000000162b167221 */ /* 0x000fe20000010000 */
[----:B------:R-:W-:Y:S01]  /*2cd0*/  FADD.FTZ R21, R21, R42 ;  /* 0x0000002a15157221 */ /* 0x000fe20000010000 */
[----:B------:R-:W-:Y:S01]  /*2ce0*/  FFMA.FTZ R43, R43, R43, R23 ;  /* 0x0000002b2b2b7223 */ /* 0x000fe20000010017 */
[----:B------:R-:W-:-:S02]  /*2cf0*/  HADD2.F32 R23, -RZ, R15.H1_H1 ;  /* 0x3000000fff177230 */ /* 0x000fc40000004100 */
[----:B------:R-:W-:Y:S02]  /*2d00*/  HADD2.F32 R42, -RZ, R15.H0_H0 ;  /* 0x2000000fff2a7230 */ /* 0x000fe40000004100 */
[----:B------:R-:W-:Y:S01]  /*2d10*/  FADD.FTZ R20, R20, R22 ;  /* 0x0000001614147221 */ /* 0x000fe20000010000 */
[----:B------:R-:W-:Y:S01]  /*2d20*/  FADD.FTZ R43, R21, R43 ;  /* 0x0000002b152b7221 */ /* 0x000fe20000010000 */
[----:B------:R-:W-:Y:S01]  /*2d30*/  FMUL.FTZ R22, R23, R23 ;  /* 0x0000001717167220 */ /* 0x000fe20000410000 */
[--C-:B--2---:R-:W-:Y:S02]  /*2d40*/  HADD2.F32 R21, -RZ, R24.reuse.H1_H1 ;  /* 0x30000018ff157230 */ /* 0x104fe40000004100 */
        /* <DEDUP_REMOVED lines=36> */
[----:B----4-:R-:W-:-:S02]  /*2f90*/  HADD2.F32 R20, -RZ, R29.H1_H1 ;  /* 0x3000001dff147230 */ /* 0x010fc40000004100 */
        /* <DEDUP_REMOVED lines=18> */
[--C-:B-----5:R-:W-:Y:S02]  /*30c0*/  HADD2.F32 R22, -RZ, R32.reuse.H1_H1 ;  /* 0x30000020ff167230 */ /* 0x120fe40000004100 */
[C---:B------:R-:W-:Y:S01]  /*30d0*/  FADD.FTZ R21, R42.reuse, R21 ;  /* 0x000000152a157221 */ /* 0x040fe20000010000 */
[----:B------:R-:W-:Y:S01]  /*30e0*/  FFMA.FTZ R43, R42, R42, R43 ;  /* 0x0000002a2a2b7223 */ /* 0x000fe2000001002b */
[----:B------:R-:W-:-:S02]  /*30f0*/  HADD2.F32 R42, -RZ, R32.H0_H0 ;  /* 0x20000020ff2a7230 */ /* 0x000fc40000004100 */
[----:B------:R-:W-:Y:S01]  /*3100*/  FADD.FTZ R21, R20, R21 ;  /* 0x0000001514157221 */ /* 0x000fe20000010000 */
[----:B------:R-:W-:Y:S01]  /*3110*/  FMUL.FTZ R20, R22, R22 ;  /* 0x0000001616147220 */ /* 0x000fe20000410000 */
[----:B------:R-:W-:Y:S01]  /*3120*/  FADD.FTZ R23, R23, R43 ;  /* 0x0000002b17177221 */ /* 0x000fe20000010000 */
[C---:B------:R-:W-:Y:S02]  /*3130*/  FADD.FTZ R22, R42.reuse, R22 ;  /* 0x000000162a167221 */ /* 0x040fe40000010000 */
[----:B------:R-:W-:-:S04]  /*3140*/  FFMA.FTZ R43, R42, R42, R20 ;  /* 0x0000002a2a2b7223 */ /* 0x000fc80000010014 */
[----:B------:R-:W-:Y:S01]  /*3150*/  FADD.FTZ R23, R23, R43 ;  /* 0x0000002b17177221 */ /* 0x000fe20000010000 */
[--C-:B---3--:R-:W-:Y:S02]  /*3160*/  HADD2.F32 R42, -RZ, R33.reuse.H1_H1 ;  /* 0x30000021ff2a7230 */ /* 0x108fe40000004100 */
[----:B------:R-:W-:-:S03]  /*3170*/  HADD2.F32 R20, -RZ, R33.H0_H0 ;  /* 0x20000021ff147230 */ /* 0x000fc60000004100 */
[----:B------:R-:W-:Y:S01]  /*3180*/  FMUL.FTZ R43, R42, R42 ;  /* 0x0000002a2a2b7220 */ /* 0x000fe20000410000 */
[----:B------:R-:W-:Y:S01]  /*3190*/  FADD.FTZ R21, R21, R22 ;  /* 0x0000001615157221 */ /* 0x000fe20000010000 */
[C---:B------:R-:W-:Y:S02]  /*31a0*/  FADD.FTZ R42, R20.reuse, R42 ;  /* 0x0000002a142a7221 */ /* 0x040fe40000010000 */
[----:B------:R-:W-:Y:S02]  /*31b0*/  FFMA.FTZ R43, R20, R20, R43 ;  /* 0x00000014142b7223 */ /* 0x000fe4000001002b */
[----:B------:R-:W-:Y:S01]  /*31c0*/  FADD.FTZ R21, R21, R42 ;  /* 0x0000002a15157221 */ /* 0x000fe20000010000 */
[--C-:B------:R-:W-:Y:S02]  /*31d0*/  HADD2.F32 R22, -RZ, R34.reuse.H1_H1 ;  /* 0x30000022ff167230 */ /* 0x100fe40000004100 */
[----:B------:R-:W-:Y:S02]  /*31e0*/  HADD2.F32 R20, -RZ, R34.H0_H0 ;  /* 0x20000022ff147230 */ /* 0x000fe40000004100 */
[----:B------:R-:W-:Y:S01]  /*31f0*/  FADD.FTZ R23, R23, R43 ;  /* 0x0000002b17177221 */ /* 0x000fe20000010000 */
[----:B------:R-:W-:-:S02]  /*3200*/  HADD2.F32 R43, -RZ, R35.H1_H1 ;  /* 0x30000023ff2b7230 */ /* 0x000fc40000004100 */
[----:B------:R-:W-:Y:S01]  /*3210*/  FMUL.FTZ R42, R22, R22 ;  /* 0x00000016162a7220 */ /* 0x000fe20000410000 */
[----:B------:R-:W-:-:S03]  /*3220*/  FADD.FTZ R22, R20, R22 ;  /* 0x0000001614167221 */ /* 0x000fc60000010000 */
[----:B------:R-:W-:Y:S01]  /*3230*/  FFMA.FTZ R42, R20, R20, R42 ;  /* 0x00000014142a7223 */ /* 0x000fe2000001002a */
[----:B------:R-:W-:Y:S02]  /*3240*/  HADD2.F32 R20, -RZ, R35.H0_H0 ;  /* 0x20000023ff147230 */ /* 0x000fe40000004100 */
[----:B------:R-:W-:Y:S01]  /*3250*/  FADD.FTZ R21, R21, R22 ;  /* 0x0000001615157221 */ /* 0x000fe20000010000 */
[----:B------:R-:W-:Y:S02]  /*3260*/  FMUL.FTZ R22, R43, R43 ;  /* 0x0000002b2b167220 */ /* 0x000fe40000410000 */
[C---:B------:R-:W-:Y:S02]  /*3270*/  FADD.FTZ R43, R20.reuse, R43 ;  /* 0x0000002b142b7221 */ /* 0x040fe40000010000 */
[----:B------:R-:W-:Y:S01]  /*3280*/  FFMA.FTZ R22, R20, R20, R22 ;  /* 0x0000001414167223 */ /* 0x000fe20000010016 */
[----:B------:R-:W-:Y:S01]  /*3290*/  FADD.FTZ R23, R23, R42 ;  /* 0x0000002a17177221 */ /* 0x000fe20000010000 */
[----:B------:R-:W-:-:S03]  /*32a0*/  FADD.FTZ R43, R21, R43 ;  /* 0x0000002b152b7221 */ /* 0x000fc60000010000 */
[----:B------:R-:W-:Y:S01]  /*32b0*/  FADD.FTZ R23, R23, R22 ;  /* 0x0000001617177221 */ /* 0x000fe20000010000 */
[--C-:B------:R-:W-:Y:S02]  /*32c0*/  HADD2.F32 R20, -RZ, R36.reuse.H1_H1 ;  /* 0x30000024ff147230 */ /* 0x100fe40000004100 */
[----:B------:R-:W-:Y:S01]  /*32d0*/  HADD2.F32 R21, -RZ, R36.H0_H0 ;  /* 0x20000024ff157230 */ /* 0x000fe20000004100 */
[----:B------:R-:W0:Y:S02]  /*32e0*/  S2R R22, SR_LANEID ;  /* 0x0000000000167919 */ /* 0x000e240000000000 */
[----:B------:R-:W-:Y:S02]  /*32f0*/  FMUL.FTZ R42, R20, R20 ;  /* 0x00000014142a7220 */ /* 0x000fe40000410000 */
[C---:B------:R-:W-:Y:S02]  /*3300*/  FADD.FTZ R20, R21.reuse, R20 ;  /* 0x0000001415147221 */ /* 0x040fe40000010000 */
[----:B------:R-:W-:-:S02]  /*3310*/  FFMA.FTZ R42, R21, R21, R42 ;  /* 0x00000015152a7223 */ /* 0x000fc4000001002a */
[----:B------:R-:W-:Y:S01]  /*3320*/  FADD.FTZ R20, R43, R20 ;  /* 0x000000142b147221 */ /* 0x000fe20000010000 */
[--C-:B------:R-:W-:Y:S02]  /*3330*/  HADD2.F32 R21, -RZ, R37.reuse.H1_H1 ;  /* 0x30000025ff157230 */ /* 0x100fe40000004100 */
[----:B------:R-:W-:Y:S01]  /*3340*/  FADD.FTZ R23, R23, R42 ;  /* 0x0000002a17177221 */ /* 0x000fe20000010000 */
[----:B------:R-:W-:Y:S02]  /*3350*/  HADD2.F32 R43, -RZ, R37.H0_H0 ;  /* 0x20000025ff2b7230 */ /* 0x000fe40000004100 */
[----:B------:R-:W-:-:S03]  /*3360*/  FMUL.FTZ R42, R21, R21 ;  /* 0x00000015152a7220 */ /* 0x000fc60000410000 */
[C---:B------:R-:W-:Y:S01]  /*3370*/  FADD.FTZ R21, R43.reuse, R21 ;  /* 0x000000152b157221 */ /* 0x040fe20000010000 */
[----:B------:R-:W-:-:S03]  /*3380*/  FFMA.FTZ R42, R43, R43, R42 ;  /* 0x0000002b2b2a7223 */ /* 0x000fc6000001002a */
[----:B------:R-:W-:Y:S01]  /*3390*/  FADD.FTZ R20, R20, R21 ;  /* 0x0000001514147221 */ /* 0x000fe20000010000 */
[----:B------:R-:W-:-:S04]  /*33a0*/  FADD.FTZ R23, R23, R42 ;  /* 0x0000002a17177221 */ /* 0x000fc80000010000 */
        /* <DEDUP_REMOVED lines=18> */
[----:B------:R-:W2:-:S12]  /*34d0*/  S2UR UR7, SR_CgaCtaId ;  /* 0x00000000000779c3 */ /* 0x000e980000008800 */
[----:B0-----:R-:W-:Y:S01]  /*34e0*/  @!P1 FADD.FTZ R20, R20, R21 ;  /* 0x0000001514149221 */ /* 0x001fe20000010000 */
[----:B-1----:R-:W-:-:S04]  /*34f0*/  @!P1 FADD.FTZ R23, R23, R42 ;  /* 0x0000002a17179221 */ /* 0x002fc80000010000 */
[----:B------:R-:W0:Y:S04]  /*3500*/  SHFL.DOWN PT, R21, R20, 0x10, 0x1f ;  /* 0x0a001f0014157f89 */ /* 0x000e2800000e0000 */
[----:B------:R-:W1:Y:S01]  /*3510*/  SHFL.DOWN PT, R42, R23, 0x10, 0x1f ;  /* 0x0a001f00172a7f89 */ /* 0x000e6200000e0000 */
[C---:B------:R-:W-:Y:S02]  /*3520*/  ISETP.GT.AND P1, PT, R22.reuse, 0xf, PT ;  /* 0x0000000f1600780c */ /* 0x040fe40003f24270 */
[----:B------:R-:W-:Y:S01]  /*3530*/  SHF.R.S32.HI R43, RZ, 0x1f, R61 ;  /* 0x0000001fff2b7819 */ /* 0x000fe2000001143d */
[----:B------:R-:W-:Y:S01]  /*3540*/  UMOV UR5, 0x400 ;  /* 0x0000040000057882 */ /* 0x000fe20000000000 */
[----:B------:R-:W-:Y:S02]  /*3550*/  ISETP.NE.AND P2, PT, R22, RZ, PT ;  /* 0x000000ff1600720c */ /* 0x000fe40003f45270 */
[----:B------:R-:W-:Y:S01]  /*3560*/  LEA.HI R43, R43, R61, RZ, 0x5 ;  /* 0x0000003d2b2b7211 */ /* 0x000fe200078f28ff */
[----:B--2---:R-:W-:Y:S01]  /*3570*/  ULEA UR5, UR7, UR5, 0x18 ;  /* 0x0000000507057291 */ /* 0x004fe2000f8ec03f */
[----:B------:R-:W-:-:S05]  /*3580*/  ISETP.NE.AND P3, PT, R61, RZ, PT ;  /* 0x000000ff3d00720c */ /* 0x000fca0003f65270 */
[----:B0-----:R-:W-:Y:S01]  /*3590*/  @!P1 FADD.FTZ R20, R20, R21 ;  /* 0x0000001514149221 */ /* 0x001fe20000010000 */
[----:B------:R-:W-:Y:S01]  /*35a0*/  SHF.R.S32.HI R21, RZ, 0x5, R43 ;  /* 0x00000005ff157819 */ /* 0x000fe2000001142b */
[----:B-1----:R-:W-:-:S03]  /*35b0*/  @!P1 FADD.FTZ R23, R23, R42 ;  /* 0x0000002a17179221 */ /* 0x002fc60000010000 */
[----:B------:R-:W-:Y:S02]  /*35c0*/  LEA R21, R21, UR5, 0x3 ;  /* 0x0000000515157c11 */ /* 0x000fe4000f8e18ff */
[----:B------:R-:W-:Y:S02]  /*35d0*/  MOV R42, R20 ;  /* 0x00000014002a7202 */ /* 0x000fe40000000f00 */
[----:B------:R-:W-:Y:S01]  /*35e0*/  MOV R43, R23 ;  /* 0x00000017002b7202 */ /* 0x000fe20000000f00 */
[----:B------:R-:W-:Y:S01]  /*35f0*/  ULDC UR13, c[0x0][0xc] ;  /* 0x00000300000d7ab9 */ /* 0x000fe20000000800 */
[----:B------:R-:W-:Y:S03]  /*3600*/  BSSY B0, `(.L_x_3886) ;  /* 0x0000041000007945 */ /* 0x000fe60003800000 */
[----:B------:R0:W-:Y:S01]  /*3610*/  @!P2 STS.64 [R21+0x18], R42 ;  /* 0x0000182a1500a388 */ /* 0x0001e20000000a00 */
[----:B------:R-:W-:Y:S06]  /*3620*/  BAR.SYNC.DEFER_BLOCKING 0x0 ;  /* 0x0000000000007b1d */ /* 0x000fec0000010000 */
[----:B------:R-:W-:Y:S05]  /*3630*/  @P3 BRA `(.L_x_3887) ;  /* 0x0000000000f43947 */ /* 0x000fea0003800000 */
[----:B------:R-:W1:Y:S01]  /*3640*/  S2UR UR7, SR_CgaCtaId ;  /* 0x00000000000779c3 */ /* 0x000e620000008800 */
[----:B------:R-:W-:Y:S02]  /*3650*/  UMOV UR5, 0x400 ;  /* 0x0000040000057882 */ /* 0x000fe40000000000 */
[----:B-1----:R-:W-:-:S09]  /*3660*/  ULEA UR5, UR7, UR5, 0x18 ;  /* 0x0000000507057291 */ /* 0x002fd2000f8ec03f */
        /* <DEDUP_REMOVED lines=58> */
.L_x_3887:
[----:B------:R-:W-:Y:S05]  /*3a10*/  BSYNC B0 ;  /* 0x0000000000007941 */ /* 0x000fea0003800000 */
.L_x_3886:
[----:B------:R-:W-:-:S06]  /*3a20*/  UISETP.GE.U32.AND UP0, UPT, UR13, 0x2, UPT ;  /* 0x000000020d00788c */ /* 0x000fcc000bf06070 */
[----:B------:R-:W-:-:S13]  /*3a30*/  PLOP3.LUT P1, PT, PT, PT, UP0, 0x80, 0x0 ;  /* 0x000000000000781c */ /* 0x000fda0003f2f008 */
[----:B------:R-:W-:Y:S05]  /*3a40*/  @!P1 BRA `(.L_x_3888) ;  /* 0x0000000800b89947 */ /* 0x000fea0003800000 */
[----:B------:R-:W-:Y:S05]  /*3a50*/  @P3 BRA `(.L_x_3889) ;  /* 0x00000000007c3947 */ /* 0x000fea0003800000 */
[----:B------:R-:W1:Y:S01]  /*3a60*/  S2R R22, SR_CTAID.Y ;  /* 0x0000000000167919 */ /* 0x000e620000002600 */
[----:B------:R-:W2:Y:S01]  /*3a70*/  LDC R23, c[0x0][0x10] ;  /* 0x00000400ff177b82 */ /* 0x000ea20000000800 */
[----:B------:R-:W-:Y:S02]  /*3a80*/  ULOP3.LUT UR5, UR4, 0x1, URZ, 0xc0, !UPT ;  /* 0x0000000104057892 */ /* 0x000fe4000f8ec03f */
[----:B------:R-:W-:-:S05]  /*3a90*/  ULOP3.LUT UP0, URZ, UR4, 0x2, URZ, 0xc0, !UPT ;  /* 0x00000002043f7892 */ /* 0x000fca000f80c03f */
[----:B------:R-:W0:Y:S01]  /*3aa0*/  LDC.64 R44, c[0x0][0x248] ;  /* 0x00009200ff2c7b82 */ /* 0x000e220000000a00 */
[C---:B--2---:R-:W-:Y:S01]  /*3ab0*/  IMAD R20, R23.reuse, UR5, RZ ;  /* 0x0000000517147c24 */ /* 0x044fe2000f8e02ff */
[----:B------:R-:W-:Y:S02]  /*3ac0*/  UMOV UR5, 0xffffffff ;  /* 0xffffffff00057882 */ /* 0x000fe40000000000 */
[----:B------:R-:W-:Y:S01]  /*3ad0*/  USEL UR5, UR5, 0x1, UP0 ;  /* 0x0000000105057887 */ /* 0x000fe20008000000 */
[----:B-1----:R-:W-:Y:S01]  /*3ae0*/  IMAD R23, R23, UR16, R22 ;  /* 0x0000001017177c24 */ /* 0x002fe2000f8e0216 */
[C---:B------:R-:W-:Y:S01]  /*3af0*/  IADD3 R22, R20.reuse, R22, RZ ;  /* 0x0000001614167210 */ /* 0x040fe20007ffe0ff */
[----:B------:R-:W-:-:S05]  /*3b00*/  IMAD R20, R20, UR13, RZ ;  /* 0x0000000d14147c24 */ /* 0x000fca000f8e02ff */
[----:B------:R-:W-:-:S05]  /*3b10*/  SHF.L.U32 R20, R20, 0x1, RZ ;  /* 0x0000000114147819 */ /* 0x000fca00000006ff */
[----:B0-----:R-:W-:-:S04]  /*3b20*/  IMAD.WIDE R20, R20, 0x4, R44 ;  /* 0x0000000414147825 */ /* 0x001fc800078e022c */
        /* <DEDUP_REMOVED lines=13> */
.L_x_3890:
[----:B------:R-:W2:Y:S04]  /*3c00*/  LDG.E.STRONG.GPU R23, desc[UR14][R20.64] ;  /* 0x0000000e14177981 */ /* 0x000ea8000c1ef900 */
[----:B--2---:R-:W-:Y:S01]  /*3c10*/  CCTL.IVALL ;  /* 0x00000000ff00798f */ /* 0x004fe20002000000 */
[----:B------:R-:W-:Y:S05]  /*3c20*/  YIELD ;  /* 0x0000000000007946 */ /* 0x000fea0003800000 */
[----:B------:R-:W-:-:S13]  /*3c30*/  ISETP.NE.AND P1, PT, R23, R22, PT ;  /* 0x000000161700720c */ /* 0x000fda0003f25270 */
[----:B------:R-:W-:Y:S05]  /*3c40*/  @P1 BRA `(.L_x_3890) ;  /* 0xfffffffc00ec1947 */ /* 0x000fea000383ffff */
.L_x_3889:
        /* <DEDUP_REMOVED lines=14> */
.L_x_3892:
[----:B------:R-:W1:Y:S01]  /*3d30*/  S2R R44, SR_CTAID.X ;  /* 0x00000000002c7919 */ /* 0x000e620000002500 */
[----:B------:R-:W-:Y:S02]  /*3d40*/  MOV R45, UR4 ;  /* 0x00000004002d7c02 */ /* 0x000fe40008000f00 */
[----:B-1----:R-:W-:-:S13]  /*3d50*/  ISETP.EQ.OR P4, PT, R44, UR5, P3 ;  /* 0x000000052c007c0c */ /* 0x002fda0009f82670 */
[----:B------:R-:W1:Y:S01]  /*3d60*/  @!P4 LDC R22, c[0x0][0x10] ;  /* 0x00000400ff16cb82 */ /* 0x000e620000000800 */
[----:B------:R-:W2:Y:S01]  /*3d70*/  @!P4 S2R R23, SR_CTAID.Y ;  /* 0x000000000017c919 */ /* 0x000ea20000002600 */
[----:B------:R-:W-:-:S06]  /*3d80*/  @!P4 LOP3.LUT R45, R45, 0x1, RZ, 0xc0, !PT ;  /* 0x000000012d2dc812 */ /* 0x000fcc00078ec0ff */
[----:B0-----:R-:W0:Y:S01]  /*3d90*/  @!P4 LDC.64 R20, c[0x0][0x248] ;  /* 0x00009200ff14cb82 */ /* 0x001e220000000a00 */
[----:B-1----:R-:W-:-:S04]  /*3da0*/  @!P4 IMAD R45, R45, R22, RZ ;  /* 0x000000162d2dc224 */ /* 0x002fc800078e02ff */
[----:B------:R-:W-:-:S05]  /*3db0*/  @!P4 IMAD R45, R45, UR13, RZ ;  /* 0x0000000d2d2dcc24 */ /* 0x000fca000f8e02ff */
[----:B------:R-:W-:Y:S01]  /*3dc0*/  @!P4 SHF.L.U32 R45, R45, 0x1, RZ ;  /* 0x000000012d2dc819 */ /* 0x000fe200000006ff */
[----:B--2---:R-:W-:-:S04]  /*3dd0*/  @!P4 IMAD R23, R22, UR5, R23 ;  /* 0x000000051617cc24 */ /* 0x004fc8000f8e0217 */
[----:B0-----:R-:W-:-:S04]  /*3de0*/  @!P4 IMAD.WIDE R20, R45, 0x4, R20 ;  /* 0x000000042d14c825 */ /* 0x001fc800078e0214 */
        /* <DEDUP_REMOVED lines=56> */
.L_x_3891:
[----:B------:R-:W-:Y:S05]  /*4170*/  @!P1 BRA `(.L_x_3888) ;  /* 0x0000000000ec9947 */ /* 0x000fea0003800000 */
[----:B------:R-:W1:Y:S01]  /*4180*/  S2R R23, SR_CTAID.X ;  /* 0x0000000000177919 */ /* 0x000e620000002500 */
[----:B------:R-:W-:Y:S01]  /*4190*/  BSSY B0, `(.L_x_3893) ;  /* 0x0000012000007945 */ /* 0x000fe20003800000 */
[----:B-1----:R-:W-:-:S13]  /*41a0*/  ISETP.EQ.OR P1, PT, R23, UR5, P3 ;  /* 0x0000000517007c0c */ /* 0x002fda0009f22670 */
[----:B------:R-:W-:Y:S05]  /*41b0*/  @P1 BRA `(.L_x_3894) ;  /* 0x00000000003c1947 */ /* 0x000fea0003800000 */
[----:B------:R-:W1:Y:S01]  /*41c0*/  S2UR UR18, SR_CTAID.Y ;  /* 0x00000000001279c3 */ /* 0x000e620000002600 */
[----:B------:R-:W-:Y:S01]  /*41d0*/  ULOP3.LUT UR7, UR4, 0x1, URZ, 0xc0, !UPT ;  /* 0x0000000104077892 */ /* 0x000fe2000f8ec03f */
[----:B------:R-:W-:Y:S01]  /*41e0*/  ULDC UR12, c[0x0][0x10] ;  /* 0x00000400000c7ab9 */ /* 0x000fe20000000800 */
[----:B------:R-:W-:Y:S02]  /*41f0*/  ULDC.64 UR10, c[0x0][0x248] ;  /* 0x00009200000a7ab9 */ /* 0x000fe40000000a00 */
[----:B------:R-:W-:-:S04]  /*4200*/  UIMAD UR7, UR7, UR12, URZ ;  /* 0x0000000c070772a4 */ /* 0x000fc8000f8e023f */
[----:B------:R-:W-:-:S04]  /*4210*/  UIMAD UR7, UR7, UR13, URZ ;  /* 0x0000000d070772a4 */ /* 0x000fc8000f8e023f */
[----:B------:R-:W-:-:S04]  /*4220*/  USHF.L.U32 UR7, UR7, 0x1, URZ ;  /* 0x0000000107077899 */ /* 0x000fc8000800063f */
[----:B------:R-:W-:Y:S02]  /*4230*/  UIMAD.WIDE UR10, UR7, 0x4, UR10 ;  /* 0x00000004070a78a5 */ /* 0x000fe4000f8e020a */
[----:B-1----:R-:W-:-:S04]  /*4240*/  UIMAD UR12, UR12, UR5, UR18 ;  /* 0x000000050c0c72a4 */ /* 0x002fc8000f8e0212 */
[----:B------:R-:W-:-:S06]  /*4250*/  UIMAD.WIDE.U32 UR10, UR12, 0x8, UR10 ;  /* 0x000000080c0a78a5 */ /* 0x000fcc000f8e000a */
[----:B------:R-:W-:Y:S02]  /*4260*/  MOV R20, UR10 ;  /* 0x0000000a00147c02 */ /* 0x000fe40008000f00 */
[----:B0-----:R-:W-:-:S06]  /*4270*/  MOV R21, UR11 ;  /* 0x0000000b00157c02 */ /* 0x001fcc0008000f00 */
[----:B------:R-:W2:Y:S02]  /*4280*/  LDG.E.64 R20, desc[UR14][R20.64] ;  /* 0x0000000e14147981 */ /* 0x000ea4000c1e1b00 */
[----:B--2---:R-:W-:Y:S01]  /*4290*/  FADD.FTZ R42, R42, R20 ;  /* 0x000000142a2a7221 */ /* 0x004fe20000010000 */
[----:B------:R-:W-:-:S07]  /*42a0*/  FADD.FTZ R43, R43, R21 ;  /* 0x000000152b2b7221 */ /* 0x000fce0000010000 */
.L_x_3894:
[----:B------:R-:W-:Y:S05]  /*42b0*/  BSYNC B0 ;  /* 0x0000000000007941 */ /* 0x000fea0003800000 */
.L_x_3893:
[----:B------:R-:W-:-:S06]  /*42c0*/  UISETP.NE.AND UP0, UPT, UR19, 0x1, UPT ;  /* 0x000000011300788c */ /* 0x000fcc000bf05270 */
[----:B------:R-:W-:-:S13]  /*42d0*/  PLOP3.LUT P1, PT, PT, PT, UP0, 0x80, 0x0 ;  /* 0x000000000000781c */ /* 0x000fda0003f2f008 */
[----:B------:R-:W-:Y:S05]  /*42e0*/  @!P1 BRA `(.L_x_3888) ;  /* 0x0000000000909947 */ /* 0x000fea0003800000 */
[----:B------:R-:W-:Y:S01]  /*42f0*/  UIADD3 UR7, UR5, 0x1, URZ ;  /* 0x0000000105077890 */ /* 0x000fe2000fffe03f */
[----:B0-----:R-:W-:Y:S01]  /*4300*/  MOV R21, UR4 ;  /* 0x0000000400157c02 */ /* 0x001fe20008000f00 */
        /* <DEDUP_REMOVED lines=34> */
.L_x_3888:
[----:B------:R-:W-:Y:S01]  /*4530*/  ULDC.64 UR10, c[0x0][0x218] ;  /* 0x00008600000a7ab9 */ /* 0x000fe20000000a00 */
[----:B------:R-:W-:Y:S01]  /*4540*/  LOP3.LUT P1, RZ, R61, UR16, RZ, 0xfc, !PT ;  /* 0x000000103dff7c12 */ /* 0x000fe2000f82fcff */
[----:B------:R-:W1:Y:S01]  /*4550*/  S2UR UR7, SR_CgaCtaId ;  /* 0x00000000000779c3 */ /* 0x000e620000008800 */
[----:B------:R-:W-:Y:S01]  /*4560*/  ISETP.EQ.U32.AND P2, PT, RZ, UR10, PT ;  /* 0x0000000aff007c0c */ /* 0x000fe2000bf42070 */
[----:B------:R-:W-:Y:S01]  /*4570*/  UMOV UR5, 0x400 ;  /* 0x0000040000057882 */ /* 0x000fe20000000000 */
[----:B------:R-:W-:Y:S02]  /*4580*/  MOV R22, UR9 ;  /* 0x0000000900167c02 */ /* 0x000fe40008000f00 */
[----:B------:R-:W-:-:S13]  /*4590*/  ISETP.EQ.OR.EX P1, PT, RZ, UR11, P1, P2 ;  /* 0x0000000bff007c0c */ /* 0x000fda0008f22720 */
[----:B0-----:R-:W0:Y:S01]  /*45a0*/  @!P1 LDC.64 R20, c[0x0][0x218] ;  /* 0x00008600ff149b82 */ /* 0x001e220000000a00 */
[----:B-1----:R-:W-:-:S03]  /*45b0*/  ULEA UR5, UR7, UR5, 0x18 ;  /* 0x0000000507057291 */ /* 0x002fc6000f8ec03f */
[----:B------:R-:W-:-:S06]  /*45c0*/  ULDC UR7, c[0x0][0x2a4] ;  /* 0x0000a90000077ab9 */ /* 0x000fcc0000000800 */
[----:B------:R1:W-:Y:S01]  /*45d0*/  @!P3 STS.64 [UR5+0xe0], R42 ;  /* 0x0000e02aff00b988 */ /* 0x0003e20008000a05 */
[----:B0-----:R-:W-:-:S04]  /*45e0*/  @!P1 IMAD.WIDE R20, R22, 0x8, R20 ;  /* 0x0000000816149825 */ /* 0x001fc800078e0214 */
[----:B-1----:R-:W-:Y:S01]  /*45f0*/  @!P1 FMUL.FTZ R43, R43, UR7 ;  /* 0x000000072b2b9c20 */ /* 0x002fe20008410000 */
        /* <DEDUP_REMOVED lines=24> */
[--C-:B------:R-:W-:Y:S01]  /*4780*/  HADD2.F32 R42, -RZ, R41.reuse.H0_H0 ;  /* 0x20000029ff2a7230 */ /* 0x100fe20000004100 */
[----:B------:R-:W-:Y:S01]  /*4790*/  UMOV UR10, 0x3f800000 ;  /* 0x3f800000000a7882 */ /* 0x000fe20000000000 */
[----:B------:R-:W-:Y:S01]  /*47a0*/  HADD2.F32 R41, -RZ, R41.H1_H1 ;  /* 0x30000029ff297230 */ /* 0x000fe20000004100 */
[----:B------:R-:W-:-:S02]  /*47b0*/  @UP0 UMOV UR10, UR7 ;  /* 0x00000007000a0c82 */ /* 0x000fc40008000000 */
[----:B------:R-:W-:Y:S02]  /*47c0*/  FADD.FTZ R42, R42, -UR5 ;  /* 0x800000052a2a7e21 */ /* 0x000fe40008010000 */
        /* <DEDUP_REMOVED lines=16> */
.L_x_3895:
[----:B------:R-:W-:Y:S04]  /*48d0*/  BSSY B0, `(.L_x_3896) ;  /* 0x000000f000007945 */ /* 0x000fe80003800000 */
[----:B------:R-:W-:Y:S05]  /*48e0*/  @!P0 BRA `(.L_x_3897) ;  /* 0x0000000000348947 */ /* 0x000fea0003800000 */
[----:B------:R-:W-:Y:S01]  /*48f0*/  SHF.R.S32.HI R43, RZ, 0x1f, R2 ;  /* 0x0000001fff2b7819 */ /* 0x000fe20000011402 */
[----:B------:R-:W-:Y:S01]  /*4900*/  ULDC.64 UR6, c[0x0][0x270] ;  /* 0x00009c0000067ab9 */ /* 0x000fe20000000a00 */
[----:B------:R-:W-:Y:S02]  /*4910*/  F2FP.F16.F32.PACK_AB R41, R41, R42 ;  /* 0x0000002a2929723e */ /* 0x000fe400000000ff */
        /* <DEDUP_REMOVED lines=10> */
.L_x_3897:
[----:B------:R-:W-:Y:S05]  /*49c0*/  BSYNC B0 ;  /* 0x0000000000007941 */ /* 0x000fea0003800000 */
.L_x_3896:
[--C-:B0-----:R-:W-:Y:S01]  /*49d0*/  HADD2.F32 R41, -RZ, R39.reuse.H0_H0 ;  /* 0x20000027ff297230 */ /* 0x101fe20000004100 */
[----:B------:R-:W-:Y:S01]  /*49e0*/  ULDC.64 UR6, c[0x0][0x278] ;  /* 0x00009e0000067ab9 */ /* 0x000fe20000000a00 */
[----:B------:R-:W-:Y:S01]  /*49f0*/  HADD2.F32 R39, -RZ, R39.H1_H1 ;  /* 0x30000027ff277230 */ /* 0x000fe20000004100 */
[----:B------:R-:W-:Y:S02]  /*4a00*/  ISETP.GE.U32.AND P1, PT, R76, UR6, PT ;  /* 0x000000064c007c0c */ /* 0x000fe4000bf26070 */
[----:B------:R-:W-:Y:S02]  /*4a10*/  FADD.FTZ R41, R41, -UR5 ;  /* 0x8000000529297e21 */ /* 0x000fe40008010000 */
[----:B------:R-:W-:Y:S01]  /*4a20*/  FADD.FTZ R39, R39, -UR5 ;  /* 0x8000000527277e21 */ /* 0x000fe20008010000 */
[----:B------:R-:W-:Y:S01]  /*4a30*/  ISETP.GE.AND.EX P1, PT, R77, UR7, PT, P1 ;  /* 0x000000074d007c0c */ /* 0x000fe2000bf26310 */
[----:B------:R-:W-:Y:S02]  /*4a40*/  FMUL.FTZ R41, R41, UR10 ;  /* 0x0000000a29297c20 */ /* 0x000fe40008410000 */
[----:B------:R-:W-:Y:S01]  /*4a50*/  FMUL.FTZ R39, R39, UR10 ;  /* 0x0000000a27277c20 */ /* 0x000fe20008410000 */
[----:B------:R-:W-:Y:S01]  /*4a60*/  ISETP.GT.U32.OR P1, PT, R61, 0x2ff, P1 ;  /* 0x000002ff3d00780c */ /* 0x000fe20000f24470 */
[----:B------:R-:W-:-:S02]  /*4a70*/  FFMA.FTZ R41, R20, R41, R22 ;  /* 0x0000002914297223 */ /* 0x000fc40000010016 */
[----:B------:R-:W-:Y:S01]  /*4a80*/  FFMA.FTZ R39, R21, R39, R23 ;  /* 0x0000002715277223 */ /* 0x000fe20000010017 */
[----:B------:R-:W-:Y:S09]  /*4a90*/  @!P5 BRA `(.L_x_3898) ;  /* 0x000000000028d947 */ /* 0x000ff20003800000 */
        /* <DEDUP_REMOVED lines=10> */
.L_x_3898:
        /* <DEDUP_REMOVED lines=14> */
.L_x_3900:
[----:B------:R-:W-:Y:S05]  /*4c20*/  BSYNC B0 ;  /* 0x0000000000007941 */ /* 0x000fea0003800000 */
.L_x_3899:
[--C-:B0-----:R-:W-:Y:S01]  /*4c30*/  HADD2.F32 R39, -RZ, R40.reuse.H0_H0 ;  /* 0x20000028ff277230 */ /* 0x101fe20000004100 */
[----:B------:R-:W-:Y:S01]  /*4c40*/  SHF.R.S32.HI R42, RZ, 0x1f, R75 ;  /* 0x0000001fff2a7819 */ /* 0x000fe2000001144b */
        /* <DEDUP_REMOVED lines=21> */
.L_x_3901:
[----:B------:R-:W-:Y:S04]  /*4da0*/  BSSY B0, `(.L_x_3902) ;  /* 0x000000e000007945 */ /* 0x000fe80003800000 */
[----:B------:R-:W-:Y:S05]  /*4db0*/  @P1 BRA `(.L_x_3903) ;  /* 0x0000000000301947 */ /* 0x000fea0003800000 */
[----:B------:R-:W-:Y:S01]  /*4dc0*/  F2FP.F16.F32.PACK_AB R39, R40, R39 ;  /* 0x000000272827723e */ /* 0x000fe200000000ff */
        /* <DEDUP_REMOVED lines=11> */
.L_x_3903:
[----:B------:R-:W-:Y:S05]  /*4e80*/  BSYNC B0 ;  /* 0x0000000000007941 */ /* 0x000fea0003800000 */
.L_x_3902:
        /* <DEDUP_REMOVED lines=23> */
.L_x_3904:
[----:B------:R-:W-:Y:S04]  /*5000*/  BSSY B0, `(.L_x_3905) ;  /* 0x000000e000007945 */ /* 0x000fe80003800000 */
[----:B------:R-:W-:Y:S05]  /*5010*/  @P1 BRA `(.L_x_3906) ;  /* 0x0000000000301947 */ /* 0x000fea0003800000 */
[----:B------:R-:W-:Y:S01]  /*5020*/  ULDC.64 UR12, c[0x0][0x270] ;  /* 0x00009c00000c7ab9 */ /* 0x000fe20000000a00 */
[----:B------:R-:W-:Y:S01]  /*5030*/  F2FP.F16.F32.PACK_AB R0, R0, R39 ;  /* 0x000000270000723e */ /* 0x000fe200000000ff */
        /* <DEDUP_REMOVED lines=10> */
.L_x_3906:
[----:B------:R-:W-:Y:S05]  /*50e0*/  BSYNC B0 ;  /* 0x0000000000007941 */ /* 0x000fea0003800000 */
.L_x_3905:
[--C-:B0-----:R-:W-:Y:S01]  /*50f0*/  HADD2.F32 R0, -RZ, R38.reuse.H0_H0 ;  /* 0x20000026ff007230 */ /* 0x101fe20000004100 */
[----:B------:R-:W-:Y:S01]  /*5100*/  SHF.R.S32.HI R40, RZ, 0x1f, R73 ;  /* 0x0000001fff287819 */ /* 0x000fe20000011449 */
[----:B------:R-:W-:Y:S01]  /*5110*/  HADD2.F32 R38, -RZ, R38.H1_H1 ;  /* 0x30000026ff267230 */ /* 0x000fe20000004100 */
[----:B------:R-:W-:Y:S02]  /*5120*/  ISETP.GE.U32.AND P1, PT, R73, UR6, PT ;  /* 0x0000000649007c0c */ /* 0x000fe4000bf26070 */
[----:B------:R-:W-:Y:S01]  /*5130*/  FADD.FTZ R0, R0, -UR5 ;  /* 0x8000000500007e21 */ /* 0x000fe20008010000 */
[----:B------:R-:W-:Y:S01]  /*5140*/  ISETP.GE.U32.AND P2, PT, R72, UR6, PT ;  /* 0x0000000648007c0c */ /* 0x000fe2000bf46070 */
        /* <DEDUP_REMOVED lines=18> */
.L_x_3907:
        /* <DEDUP_REMOVED lines=14> */
.L_x_3909:
[----:B------:R-:W-:Y:S05]  /*5350*/  BSYNC B0 ;  /* 0x0000000000007941 */ /* 0x000fea0003800000 */
.L_x_3908:
[--C-:B------:R-:W-:Y:S01]  /*5360*/  HADD2.F32 R38, -RZ, R3.reuse.H0_H0 ;  /* 0x20000003ff267230 */ /* 0x100fe20000004100 */
[----:B0-----:R-:W-:Y:S01]  /*5370*/  SHF.R.S32.HI R40, RZ, 0x1f, R72 ;  /* 0x0000001fff287819 */ /* 0x001fe20000011448 */
[----:B------:R-:W-:Y:S01]  /*5380*/  HADD2.F32 R39, -RZ, R3.H1_H1 ;  /* 0x30000003ff277230 */ /* 0x000fe20000004100 */
[----:B------:R-:W-:Y:S01]  /*5390*/  ISETP.GE.U32.AND P1, PT, R71, UR6, PT ;  /* 0x0000000647007c0c */ /* 0x000fe2000bf26070 */
[--C-:B------:R-:W-:Y:S01]  /*53a0*/  HADD2.F32 R0, -RZ, R4.reuse.H0_H0 ;  /* 0x20000004ff007230 */ /* 0x100fe20000004100 */
[----:B------:R-:W-:Y:S01]  /*53b0*/  SHF.R.S32.HI R42, RZ, 0x1f, R71 ;  /* 0x0000001fff2a7819 */ /* 0x000fe20000011447 */
[----:B------:R-:W-:Y:S02]  /*53c0*/  HADD2.F32 R3, -RZ, R4.H1_H1 ;  /* 0x30000004ff037230 */ /* 0x000fe40000004100 */
[----:B------:R-:W-:Y:S01]  /*53d0*/  FADD.FTZ R4, R38, -UR5 ;  /* 0x8000000526047e21 */ /* 0x000fe20008010000 */
[----:B------:R-:W-:Y:S01]  /*53e0*/  FADD.FTZ R38, R39, -UR5 ;  /* 0x8000000527267e21 */ /* 0x000fe20008010000 */
[----:B------:R-:W-:Y:S01]  /*53f0*/  ISETP.GE.AND.EX P2, PT, R40, UR7, PT, P2 ;  /* 0x0000000728007c0c */ /* 0x000fe2000bf46320 */
[----:B------:R-:W-:Y:S01]  /*5400*/  FADD.FTZ R0, R0, -UR5 ;  /* 0x8000000500007e21 */ /* 0x000fe20008010000 */
[----:B------:R-:W-:Y:S01]  /*5410*/  ISETP.GE.AND.EX P1, PT, R42, UR7, PT, P1 ;  /* 0x000000072a007c0c */ /* 0x000fe2000bf26310 */
[----:B------:R-:W-:Y:S01]  /*5420*/  FMUL.FTZ R4, R4, UR10 ;  /* 0x0000000a04047c20 */ /* 0x000fe20008410000 */
[----:B------:R-:W-:Y:S01]  /*5430*/  FMUL.FTZ R38, R38, UR10 ;  /* 0x0000000a26267c20 */ /* 0x000fe20008410000 */
[----:B------:R-:W-:Y:S01]  /*5440*/  ISETP.GT.U32.OR P2, PT, R61, 0x2ff, P2 ;  /* 0x000002ff3d00780c */ /* 0x000fe20001744470 */
[----:B------:R-:W-:Y:S01]  /*5450*/  FADD.FTZ R3, R3, -UR5 ;  /* 0x8000000503037e21 */ /* 0x000fe20008010000 */
[----:B------:R-:W-:Y:S01]  /*5460*/  ISETP.GT.U32.OR P1, PT, R61, 0x2ff, P1 ;  /* 0x000002ff3d00780c */ /* 0x000fe20000f24470 */
[----:B------:R-:W-:Y:S01]  /*5470*/  FFMA.FTZ R4, R20, R4, R22 ;  /* 0x0000000414047223 */ /* 0x000fe20000010016 */
[----:B------:R-:W-:Y:S01]  /*5480*/  FFMA.FTZ R38, R21, R38, R23 ;  /* 0x0000002615267223 */ /* 0x000fe20000010017 */
        /* <DEDUP_REMOVED lines=11> */
.L_x_3910:
        /* <DEDUP_REMOVED lines=14> */
.L_x_3912:
[----:B------:R-:W-:Y:S05]  /*5620*/  BSYNC B0 ;  /* 0x0000000000007941 */ /* 0x000fea0003800000 */
.L_x_3911:
[----:B0-----:R-:W-:Y:S01]  /*5630*/  FMUL.FTZ R4, R0, UR10 ;  /* 0x0000000a00047c20 */ /* 0x001fe20008410000 */
[----:B------:R-:W-:Y:S01]  /*5640*/  FMUL.FTZ R38, R3, UR10 ;  /* 0x0000000a03267c20 */ /* 0x000fe20008410000 */
[--C-:B------:R-:W-:Y:S02]  /*5650*/  HADD2.F32 R0, -RZ, R5.reuse.H0_H0 ;  /* 0x20000005ff007230 */ /* 0x100fe40000004100 */
[----:B------:R-:W-:Y:S02]  /*5660*/  HADD2.F32 R3, -RZ, R5.H1_H1 ;  /* 0x30000005ff037230 */ /* 0x000fe40000004100 */
        /* <DEDUP_REMOVED lines=13> */
.L_x_3913:
        /* <DEDUP_REMOVED lines=14> */
.L_x_3915:
[----:B------:R-:W-:Y:S05]  /*5820*/  BSYNC B0 ;  /* 0x0000000000007941 */ /* 0x000fea0003800000 */
.L_x_3914:
[----:B------:R-:W-:Y:S01]  /*5830*/  FADD.FTZ R5, R0, -UR5 ;  /* 0x8000000500057e21 */ /* 0x000fe20008010000 */
[----:B------:R-:W-:Y:S01]  /*5840*/  ISETP.GE.U32.AND P1, PT, R70, UR6, PT ;  /* 0x0000000646007c0c */ /* 0x000fe2000bf26070 */
[----:B------:R-:W-:Y:S01]  /*5850*/  FADD.FTZ R3, R3, -UR5 ;  /* 0x8000000503037e21 */ /* 0x000fe20008010000 */
[----:B------:R-:W-:Y:S01]  /*5860*/  ISETP.GE.U32.AND P2, PT, R69, UR6, PT ;  /* 0x0000000645007c0c */ /* 0x000fe2000bf46070 */
[--C-:B------:R-:W-:Y:S01]  /*5870*/  HADD2.F32 R4, -RZ, R6.reuse.H0_H0 ;  /* 0x20000006ff047230 */ /* 0x100fe20000004100 */
[----:B------:R-:W-:Y:S01]  /*5880*/  SHF.R.S32.HI R45, RZ, 0x1f, R70 ;  /* 0x0000001fff2d7819 */ /* 0x000fe20000011446 */
[----:B0-----:R-:W-:Y:S01]  /*5890*/  HADD2.F32 R39, -RZ, R6.H1_H1 ;  /* 0x30000006ff277230 */ /* 0x001fe20000004100 */
[----:B------:R-:W-:Y:S01]  /*58a0*/  SHF.R.S32.HI R44, RZ, 0x1f, R69 ;  /* 0x0000001fff2c7819 */ /* 0x000fe20000011445 */
[----:B------:R-:W-:Y:S01]  /*58b0*/  FMUL.FTZ R5, R5, UR10 ;  /* 0x0000000a05057c20 */ /* 0x000fe20008410000 */
[----:B------:R-:W-:Y:S01]  /*58c0*/  ISETP.GE.U32.AND P3, PT, R68, UR6, PT ;  /* 0x0000000644007c0c */ /* 0x000fe2000bf66070 */
[----:B------:R-:W-:Y:S01]  /*58d0*/  FMUL.FTZ R6, R3, UR10 ;  /* 0x0000000a03067c20 */ /* 0x000fe20008410000 */
[----:B------:R-:W-:Y:S01]  /*58e0*/  SHF.R.S32.HI R43, RZ, 0x1f, R68 ;  /* 0x0000001fff2b7819 */ /* 0x000fe20000011444 */
[----:B------:R-:W-:Y:S01]  /*58f0*/  FFMA.FTZ R40, R20, R5, R22 ;  /* 0x0000000514287223 */ /* 0x000fe20000010016 */
[----:B------:R-:W-:Y:S01]  /*5900*/  ISETP.GE.AND.EX P1, PT, R45, UR7, PT, P1 ;  /* 0x000000072d007c0c */ /* 0x000fe2000bf26310 */
[--C-:B------:R-:W-:Y:S01]  /*5910*/  HADD2.F32 R38, -RZ, R7.reuse.H0_H0 ;  /* 0x20000007ff267230 */ /* 0x100fe20000004100 */
[----:B------:R-:W-:Y:S01]  /*5920*/  ISETP.GE.AND.EX P2, PT, R44, UR7, PT, P2 ;  /* 0x000000072c007c0c */ /* 0x000fe2000bf46320 */
[----:B------:R-:W-:Y:S01]  /*5930*/  HADD2.F32 R0, -RZ, R7.H1_H1 ;  /* 0x30000007ff007230 */ /* 0x000fe20000004100 */
[----:B------:R-:W-:Y:S01]  /*5940*/  ISETP.GE.AND.EX P3, PT, R43, UR7, PT, P3 ;  /* 0x000000072b007c0c */ /* 0x000fe2000bf66330 */
[----:B------:R-:W-:Y:S01]  /*5950*/  FADD.FTZ R3, R4, -UR5 ;  /* 0x8000000504037e21 */ /* 0x000fe20008010000 */
[----:B------:R-:W-:Y:S01]  /*5960*/  ISETP.GT.U32.OR P1, PT, R61, 0x2ff, P1 ;  /* 0x000002ff3d00780c */ /* 0x000fe20000f24470 */
[----:B------:R-:W-:Y:S01]  /*5970*/  FADD.FTZ R39, R39, -UR5 ;  /* 0x8000000527277e21 */ /* 0x000fe20008010000 */
[----:B------:R-:W-:Y:S01]  /*5980*/  ISETP.GT.U32.OR P2, PT, R61, 0x2ff, P2 ;  /* 0x000002ff3d00780c */ /* 0x000fe20001744470 */
        /* <DEDUP_REMOVED lines=13> */
.L_x_3916:
        /* <DEDUP_REMOVED lines=14> */
.L_x_3918:
[----:B------:R-:W-:Y:S05]  /*5b40*/  BSYNC B0 ;  /* 0x0000000000007941 */ /* 0x000fea0003800000 */
.L_x_3917:
        /* <DEDUP_REMOVED lines=17> */
.L_x_3919:
        /* <DEDUP_REMOVED lines=14> */
.L_x_3921:
[----:B------:R-:W-:Y:S05]  /*5d40*/  BSYNC B0 ;  /* 0x0000000000007941 */ /* 0x000fea0003800000 */
.L_x_3920:
[----:B-1----:R-:W-:Y:S01]  /*5d50*/  FMUL.FTZ R3, R38, UR10 ;  /* 0x0000000a26037c20 */ /* 0x002fe20008410000 */
[----:B------:R-:W-:Y:S01]  /*5d60*/  FMUL.FTZ R38, R0, UR10 ;  /* 0x0000000a00267c20 */ /* 0x000fe20008410000 */
[--C-:B------:R-:W-:Y:S02]  /*5d70*/  HADD2.F32 R0, -RZ, R8.reuse.H0_H0 ;  /* 0x20000008ff007230 */ /* 0x100fe40000004100 */
[----:B------:R-:W-:Y:S02]  /*5d80*/  HADD2.F32 R8, -RZ, R8.H1_H1 ;  /* 0x30000008ff087230 */ /* 0x000fe40000004100 */
        /* <DEDUP_REMOVED lines=13> */
.L_x_3922:
        /* <DEDUP_REMOVED lines=14> */
.L_x_3924:
[----:B------:R-:W-:Y:S05]  /*5f40*/  BSYNC B0 ;  /* 0x0000000000007941 */ /* 0x000fea0003800000 */
.L_x_3923:
[----:B------:R-:W-:Y:S01]  /*5f50*/  ISETP.GE.U32.AND P1, PT, R67, UR6, PT ;  /* 0x0000000643007c0c */ /* 0x000fe2000bf26070 */
[----:B------:R-:W-:Y:S01]  /*5f60*/  FADD.FTZ R0, R0, -UR5 ;  /* 0x8000000500007e21 */ /* 0x000fe20008010000 */
[----:B------:R-:W-:Y:S01]  /*5f70*/  ISETP.GE.U32.AND P2, PT, R66, UR6, PT ;  /* 0x0000000642007c0c */ /* 0x000fe2000bf46070 */
[----:B------:R-:W-:Y:S01]  /*5f80*/  FADD.FTZ R8, R8, -UR5 ;  /* 0x8000000508087e21 */ /* 0x000fe20008010000 */
[----:B------:R-:W-:Y:S01]  /*5f90*/  SHF.R.S32.HI R42, RZ, 0x1f, R67 ;  /* 0x0000001fff2a7819 */ /* 0x000fe20000011443 */
[--C-:B------:R-:W-:Y:S01]  /*5fa0*/  HADD2.F32 R4, -RZ, R9.reuse.H0_H0 ;  /* 0x20000009ff047230 */ /* 0x100fe20000004100 */
[----:B------:R-:W-:Y:S01]  /*5fb0*/  SHF.R.S32.HI R41, RZ, 0x1f, R66 ;  /* 0x0000001fff297819 */ /* 0x000fe20000011442 */
[----:B------:R-:W-:Y:S01]  /*5fc0*/  HADD2.F32 R5, -RZ, R9.H1_H1 ;  /* 0x30000009ff057230 */ /* 0x000fe20000004100 */
[----:B------:R-:W-:Y:S01]  /*5fd0*/  ISETP.GE.U32.AND P3, PT, R65, UR6, PT ;  /* 0x0000000641007c0c */ /* 0x000fe2000bf66070 */
[----:B------:R-:W-:Y:S01]  /*5fe0*/  FMUL.FTZ R9, R0, UR10 ;  /* 0x0000000a00097c20 */ /* 0x000fe20008410000 */
[----:B0-----:R-:W-:Y:S01]  /*5ff0*/  SHF.R.S32.HI R40, RZ, 0x1f, R65 ;  /* 0x0000001fff287819 */ /* 0x001fe20000011441 */
[----:B------:R-:W-:Y:S01]  /*6000*/  FMUL.FTZ R38, R8, UR10 ;  /* 0x0000000a08267c20 */ /* 0x000fe20008410000 */
[----:B------:R-:W-:Y:S01]  /*6010*/  ISETP.GE.AND.EX P1, PT, R42, UR7, PT, P1 ;  /* 0x000000072a007c0c */ /* 0x000fe2000bf26310 */
[--C-:B-1----:R-:W-:Y:S01]  /*6020*/  HADD2.F32 R3, -RZ, R10.reuse.H0_H0 ;  /* 0x2000000aff037230 */ /* 0x102fe20000004100 */
[----:B------:R-:W-:Y:S01]  /*6030*/  ISETP.GE.AND.EX P2, PT, R41, UR7, PT, P2 ;  /* 0x0000000729007c0c */ /* 0x000fe2000bf46320 */
[----:B------:R-:W-:Y:S01]  /*6040*/  HADD2.F32 R10, -RZ, R10.H1_H1 ;  /* 0x3000000aff0a7230 */ /* 0x000fe20000004100 */
[----:B------:R-:W-:Y:S01]  /*6050*/  ISETP.GE.AND.EX P3, PT, R40, UR7, PT, P3 ;  /* 0x0000000728007c0c */ /* 0x000fe2000bf66330 */
[----:B------:R-:W-:Y:S01]  /*6060*/  FADD.FTZ R8, R4, -UR5 ;  /* 0x8000000504087e21 */ /* 0x000fe20008010000 */
[----:B------:R-:W-:Y:S01]  /*6070*/  ISETP.GT.U32.OR P1, PT, R61, 0x2ff, P1 ;  /* 0x000002ff3d00780c */ /* 0x000fe20000f24470 */
[----:B------:R-:W-:Y:S01]  /*6080*/  FADD.FTZ R0, R5, -UR5 ;  /* 0x8000000505007e21 */ /* 0x000fe20008010000 */
[C---:B------:R-:W-:Y:S01]  /*6090*/  ISETP.GT.U32.OR P2, PT, R61.reuse, 0x2ff, P2 ;  /* 0x000002ff3d00780c */ /* 0x040fe20001744470 */
[----:B------:R-:W-:Y:S01]  /*60a0*/  FFMA.FTZ R9, R20, R9, R22 ;  /* 0x0000000914097223 */ /* 0x000fe20000010016 */
        /* <DEDUP_REMOVED lines=13> */
.L_x_3925:
        /* <DEDUP_REMOVED lines=14> */
.L_x_3927:
[----:B------:R-:W-:Y:S05]  /*6260*/  BSYNC B0 ;  /* 0x0000000000007941 */ /* 0x000fea0003800000 */
.L_x_3926:
[----:B------:R-:W-:Y:S01]  /*6270*/  FMUL.FTZ R5, R8, UR10 ;  /* 0x0000000a08057c20 */ /* 0x000fe20008410000 */
[----:B------:R-:W-:Y:S01]  /*6280*/  FMUL.FTZ R4, R0, UR10 ;  /* 0x0000000a00047c20 */ /* 0x000fe20008410000 */
[----:B------:R-:W-:Y:S01]  /*6290*/  FADD.FTZ R3, R3, -UR5 ;  /* 0x8000000503037e21 */ /* 0x000fe20008010000 */
[----:B------:R-:W-:Y:S01]  /*62a0*/  FADD.FTZ R10, R10, -UR5 ;  /* 0x800000050a0a7e21 */ /* 0x000fe20008010000 */
        /* <DEDUP_REMOVED lines=13> */
.L_x_3928:
        /* <DEDUP_REMOVED lines=14> */
.L_x_3930:
[----:B------:R-:W-:Y:S05]  /*6460*/  BSYNC B0 ;  /* 0x0000000000007941 */ /* 0x000fea0003800000 */
.L_x_3929:
[----:B------:R-:W-:Y:S01]  /*6470*/  FMUL.FTZ R3, R3, UR10 ;  /* 0x0000000a03037c20 */ /* 0x000fe20008410000 */
        /* <DEDUP_REMOVED lines=16> */
.L_x_3931:
        /* <DEDUP_REMOVED lines=14> */
.L_x_3933:
[----:B------:R-:W-:Y:S05]  /*6660*/  BSYNC B0 ;  /* 0x0000000000007941 */ /* 0x000fea0003800000 */
.L_x_3932:
        /* <DEDUP_REMOVED lines=9> */
[----:B0-----:R-:W-:Y:S01]  /*6700*/  FMUL.FTZ R9, R0, UR10 ;  /* 0x0000000a00097c20 */ /* 0x001fe20008410000 */
[----:B------:R-:W-:Y:S01]  /*6710*/  SHF.R.S32.HI R38, RZ, 0x1f, R62 ;  /* 0x0000001fff267819 */ /* 0x000fe2000001143e */
[----:B------:R-:W-:Y:S01]  /*6720*/  FMUL.FTZ R10, R11, UR10 ;  /* 0x0000000a0b0a7c20 */ /* 0x000fe20008410000 */
[----:B------:R-:W-:Y:S01]  /*6730*/  ISETP.GE.AND.EX P1, PT, R40, UR7, PT, P1 ;  /* 0x0000000728007c0c */ /* 0x000fe2000bf26310 */
[--C-:B-1----:R-:W-:Y:S01]  /*6740*/  HADD2.F32 R3, -RZ, R13.reuse.H0_H0 ;  /* 0x2000000dff037230 */ /* 0x102fe20000004100 */
[----:B------:R-:W-:Y:S01]  /*6750*/  ISETP.GE.AND.EX P2, PT, R39, UR7, PT, P2 ;  /* 0x0000000727007c0c */ /* 0x000fe2000bf46320 */
[----:B------:R-:W-:Y:S01]  /*6760*/  HADD2.F32 R13, -RZ, R13.H1_H1 ;  /* 0x3000000dff0d7230 */ /* 0x000fe20000004100 */
[----:B------:R-:W-:Y:S01]  /*6770*/  ISETP.GE.AND.EX P3, PT, R38, UR7, PT, P3 ;  /* 0x0000000726007c0c */ /* 0x000fe2000bf66330 */
[----:B------:R-:W-:Y:S01]  /*6780*/  FADD.FTZ R0, R4, -UR5 ;  /* 0x8000000504007e21 */ /* 0x000fe20008010000 */
[C---:B------:R-:W-:Y:S01]  /*6790*/  ISETP.GT.U32.OR P1, PT, R61.reuse, 0x2ff, P1 ;  /* 0x000002ff3d00780c */ /* 0x040fe20000f24470 */
        /* <DEDUP_REMOVED lines=16> */
.L_x_3934:
        /* <DEDUP_REMOVED lines=14> */
.L_x_3936:
[----:B------:R-:W-:Y:S05]  /*6980*/  BSYNC B0 ;  /* 0x0000000000007941 */ /* 0x000fea0003800000 */
.L_x_3935:
        /* <DEDUP_REMOVED lines=17> */
.L_x_3937:
        /* <DEDUP_REMOVED lines=14> */
.L_x_3939:
[----:B------:R-:W-:Y:S05]  /*6b80*/  BSYNC B0 ;  /* 0x0000000000007941 */ /* 0x000fea0003800000 */
.L_x_3938:
        /* <DEDUP_REMOVED lines=17> */
.L_x_3940:
        /* <DEDUP_REMOVED lines=14> */
.L_x_3942:
[----:B------:R-:W-:Y:S05]  /*6d80*/  BSYNC B0 ;  /* 0x0000000000007941 */ /* 0x000fea0003800000 */
.L_x_3941:
[----:B01----:R-:W-:Y:S01]  /*6d90*/  IADD3 R7, R2, 0x100, RZ ;  /* 0x0000010002077810 */ /* 0x003fe20007ffe0ff */
[----:B------:R-:W-:Y:S01]  /*6da0*/  FADD.FTZ R0, R0, -UR5 ;  /* 0x8000000500007e21 */ /* 0x000fe20008010000 */
[----:B------:R-:W-:Y:S01]  /*6db0*/  IADD3 R9, R2, 0x110, RZ ;  /* 0x0000011002097810 */ /* 0x000fe20007ffe0ff */
[----:B------:R-:W-:Y:S01]  /*6dc0*/  FADD.FTZ R14, R14, -UR5 ;  /* 0x800000050e0e7e21 */ /* 0x000fe20008010000 */
[----:B------:R-:W-:Y:S01]  /*6dd0*/  IADD3 R3, R2, 0x120, RZ ;  /* 0x0000012002037810 */ /* 0x000fe20007ffe0ff */
[--C-:B------:R-:W-:Y:S01]  /*6de0*/  HADD2.F32 R6, -RZ, R15.reuse.H0_H0 ;  /* 0x2000000fff067230 */ /* 0x100fe20000004100 */
[----:B------:R-:W-:Y:S01]  /*6df0*/  ISETP.GE.U32.AND P1, PT, R7, UR6, PT ;  /* 0x0000000607007c0c */ /* 0x000fe2000bf26070 */
[----:B------:R-:W-:Y:S01]  /*6e00*/  HADD2.F32 R11, -RZ, R15.H1_H1 ;  /* 0x3000000fff0b7230 */ /* 0x000fe20000004100 */
[----:B------:R-:W-:Y:S01]  /*6e10*/  ISETP.GE.U32.AND P2, PT, R9, UR6, PT ;  /* 0x0000000609007c0c */ /* 0x000fe2000bf46070 */
[----:B------:R-:W-:Y:S01]  /*6e20*/  FMUL.FTZ R5, R0, UR10 ;  /* 0x0000000a00057c20 */ /* 0x000fe20008410000 */
[----:B------:R-:W-:Y:S01]  /*6e30*/  SHF.R.S32.HI R4, RZ, 0x1f, R7 ;  /* 0x0000001fff047819 */ /* 0x000fe20000011407 */
[----:B------:R-:W-:Y:S01]  /*6e40*/  FMUL.FTZ R14, R14, UR10 ;  /* 0x0000000a0e0e7c20 */ /* 0x000fe20008410000 */
[----:B------:R-:W-:Y:S01]  /*6e50*/  SHF.R.S32.HI R8, RZ, 0x1f, R9 ;  /* 0x0000001fff087819 */ /* 0x000fe20000011409 */
[--C-:B------:R-:W-:Y:S01]  /*6e60*/  HADD2.F32 R10, -RZ, R24.reuse.H0_H0 ;  /* 0x20000018ff0a7230 */ /* 0x100fe20000004100 */
[----:B------:R-:W-:Y:S01]  /*6e70*/  ISETP.GE.U32.AND P3, PT, R3, UR6, PT ;  /* 0x0000000603007c0c */ /* 0x000fe2000bf66070 */
[----:B------:R-:W-:Y:S01]  /*6e80*/  HADD2.F32 R24, -RZ, R24.H1_H1 ;  /* 0x30000018ff187230 */ /* 0x000fe20000004100 */
[----:B------:R-:W-:Y:S01]  /*6e90*/  ISETP.GE.AND.EX P1, PT, R4, UR7, PT, P1 ;  /* 0x0000000704007c0c */ /* 0x000fe2000bf26310 */
[----:B------:R-:W-:Y:S01]  /*6ea0*/  FADD.FTZ R0, R6, -UR5 ;  /* 0x8000000506007e21 */ /* 0x000fe20008010000 */
[----:B------:R-:W-:Y:S01]  /*6eb0*/  ISETP.GE.AND.EX P2, PT, R8, UR7, PT, P2 ;  /* 0x0000000708007c0c */ /* 0x000fe2000bf46320 */
[----:B------:R-:W-:Y:S01]  /*6ec0*/  FADD.FTZ R11, R11, -UR5 ;  /* 0x800000050b0b7e21 */ /* 0x000fe20008010000 */
[----:B------:R-:W-:Y:S01]  /*6ed0*/  ISETP.GE.AND.EX P3, PT, R60, UR7, PT, P3 ;  /* 0x000000073c007c0c */ /* 0x000fe2000bf66330 */
[----:B------:R-:W-:Y:S01]  /*6ee0*/  FFMA.FTZ R12, R20, R5, R22 ;  /* 0x00000005140c7223 */ /* 0x000fe20000010016 */
[----:B------:R-:W-:Y:S01]  /*6ef0*/  ISETP.GT.U32.OR P1, PT, R61, 0x2ff, P1 ;  /* 0x000002ff3d00780c */ /* 0x000fe20000f24470 */
        /* <DEDUP_REMOVED lines=14> */
.L_x_3943:
[----:B------:R-:W-:Y:S04]  /*6fe0*/  BSSY B0, `(.L_x_3944) ;  /* 0x000000e000007945 */ /* 0x000fe80003800000 */
[----:B------:R-:W-:Y:S05]  /*6ff0*/  @P1 BRA `(.L_x_3945) ;  /* 0x0000000000301947 */ /* 0x000fea0003800000 */
[----:B------:R-:W-:Y:S01]  /*7000*/  ULDC.64 UR12, c[0x0][0x270] ;  /* 0x00009c00000c7ab9 */ /* 0x000fe20000000a00 */
[----:B------:R-:W-:Y:S01]  /*7010*/  MOV R5, R19 ;  /* 0x0000001300057202 */ /* 0x000fe20000000f00 */
[----:B------:R-:W-:Y:S01]  /*7020*/  IMAD R6, R4, UR12, RZ ;  /* 0x0000000c04067c24 */ /* 0x000fe2000f8e02ff */
[----:B------:R-:W-:Y:S02]  /*7030*/  MOV R4, R16 ;  /* 0x0000001000047202 */ /* 0x000fe40000000f00 */
[----:B------:R-:W-:-:S03]  /*7040*/  F2FP.F16.F32.PACK_AB R13, R13, R12 ;  /* 0x0000000c0d0d723e */ /* 0x000fc600000000ff */
[----:B------:R-:W-:-:S04]  /*7050*/  IMAD.WIDE.U32 R4, R7, UR12, R4 ;  /* 0x0000000c07047c25 */ /* 0x000fc8000f8e0004 */
[----:B------:R-:W-:Y:S01]  /*7060*/  IMAD R7, R7, UR13, R6 ;  /* 0x0000000d07077c24 */ /* 0x000fe2000f8e0206 */
[----:B------:R-:W-:Y:S02]  /*7070*/  ULDC.64 UR12, c[0x0][0x210] ;  /* 0x00008400000c7ab9 */ /* 0x000fe40000000a00 */
[----:B------:R-:W-:Y:S02]  /*7080*/  LEA R6, P1, R4, UR12, 0x1 ;  /* 0x0000000c04067c11 */ /* 0x000fe4000f8208ff */
[----:B------:R-:W-:-:S04]  /*7090*/  IADD3 R7, R5, R7, RZ ;  /* 0x0000000705077210 */ /* 0x000fc80007ffe0ff */
[----:B------:R-:W-:-:S05]  /*70a0*/  LEA.HI.X R7, R4, UR13, R7, 0x1, P1 ;  /* 0x0000000d04077c11 */ /* 0x000fca00088f0c07 */
[----:B------:R0:W-:Y:S02]  /*70b0*/  STG.E desc[UR14][R6.64], R13 ;  /* 0x0000000d06007986 */ /* 0x0001e4000c10190e */
.L_x_3945:
[----:B------:R-:W-:Y:S05]  /*70c0*/  BSYNC B0 ;  /* 0x0000000000007941 */ /* 0x000fea0003800000 */
.L_x_3944:
        /* <DEDUP_REMOVED lines=17> */
.L_x_3946:
[----:B------:R-:W-:Y:S04]  /*71e0*/  BSSY B0, `(.L_x_3947) ;  /* 0x000000e000007945 */ /* 0x000fe80003800000 */
[----:B------:R-:W-:Y:S05]  /*71f0*/  @P2 BRA `(.L_x_3948) ;  /* 0x0000000000302947 */ /* 0x000fea0003800000 */
[----:B------:R-:W-:Y:S01]  /*7200*/  ULDC.64 UR12, c[0x0][0x270] ;  /* 0x00009c00000c7ab9 */ /* 0x000fe20000000a00 */
[----:B------:R-:W-:Y:S01]  /*7210*/  MOV R4, R16 ;  /* 0x0000001000047202 */ /* 0x000fe20000000f00 */
[----:B------:R-:W-:Y:S01]  /*7220*/  IMAD R8, R8, UR12, RZ ;  /* 0x0000000c08087c24 */ /* 0x000fe2000f8e02ff */
[----:B------:R-:W-:Y:S02]  /*7230*/  MOV R5, R19 ;  /* 0x0000001300057202 */ /* 0x000fe40000000f00 */
        /* <DEDUP_REMOVED lines=8> */
.L_x_3948:
[----:B------:R-:W-:Y:S05]  /*72c0*/  BSYNC B0 ;  /* 0x0000000000007941 */ /* 0x000fea0003800000 */
.L_x_3947:
[----:B------:R-:W-:Y:S01]  /*72d0*/  FMUL.FTZ R5, R10, UR10 ;  /* 0x0000000a0a057c20 */ /* 0x000fe20008410000 */
[----:B------:R-:W-:Y:S01]  /*72e0*/  FMUL.FTZ R24, R24, UR10 ;  /* 0x0000000a18187c20 */ /* 0x000fe20008410000 */
[--C-:B------:R-:W-:Y:S02]  /*72f0*/  HADD2.F32 R0, -RZ, R25.reuse.H0_H0 ;  /* 0x20000019ff007230 */ /* 0x100fe40000004100 */
[----:B------:R-:W-:Y:S02]  /*7300*/  HADD2.F32 R25, -RZ, R25.H1_H1 ;  /* 0x30000019ff197230 */ /* 0x000fe40000004100 */
        /* <DEDUP_REMOVED lines=13> */
.L_x_3949:
        /* <DEDUP_REMOVED lines=10> */
[----:B01----:R-:W-:Y:S02]  /*7480*/  LEA R6, P1, R4, UR12, 0x1 ;  /* 0x0000000c04067c11 */ /* 0x003fe4000f8208ff */
[----:B------:R-:W-:-:S04]  /*7490*/  IADD3 R3, R5, R3, RZ ;  /* 0x0000000305037210 */ /* 0x000fc80007ffe0ff */
[----:B------:R-:W-:-:S05]  /*74a0*/  LEA.HI.X R7, R4, UR13, R3, 0x1, P1 ;  /* 0x0000000d04077c11 */ /* 0x000fca00088f0c03 */
[----:B------:R2:W-:Y:S02]  /*74b0*/  STG.E desc[UR14][R6.64], R9 ;  /* 0x0000000906007986 */ /* 0x0005e4000c10190e */
.L_x_3951:
[----:B------:R-:W-:Y:S05]  /*74c0*/  BSYNC B0 ;  /* 0x0000000000007941 */ /* 0x000fea0003800000 */
.L_x_3950:
[----:B012---:R-:W-:Y:S01]  /*74d0*/  IADD3 R7, R2, 0x130, RZ ;  /* 0x0000013002077810 */ /* 0x007fe20007ffe0ff */
[----:B------:R-:W-:Y:S01]  /*74e0*/  FADD.FTZ R0, R0, -UR5 ;  /* 0x8000000500007e21 */ /* 0x000fe20008010000 */
[C---:B------:R-:W-:Y:S01]  /*74f0*/  IADD3 R9, R2.reuse, 0x140, RZ ;  /* 0x0000014002097810 */ /* 0x040fe20007ffe0ff */
        /* <DEDUP_REMOVED lines=34> */
.L_x_3952:
        /* <DEDUP_REMOVED lines=14> */
.L_x_3954:
[----:B------:R-:W-:Y:S05]  /*7800*/  BSYNC B0 ;  /* 0x0000000000007941 */ /* 0x000fea0003800000 */
.L_x_3953:
        /* <DEDUP_REMOVED lines=17> */
.L_x_3955:
        /* <DEDUP_REMOVED lines=14> */
.L_x_3957:
[----:B------:R-:W-:Y:S05]  /*7a00*/  BSYNC B0 ;  /* 0x0000000000007941 */ /* 0x000fea0003800000 */
.L_x_3956:
        /* <DEDUP_REMOVED lines=17> */
.L_x_3958:
[----:B------:R-:W-:Y:S04]  /*7b20*/  BSSY B0, `(.L_x_3959) ;  /* 0x000000e000007945 */ /* 0x000fe80003800000 */
[----:B------:R-:W-:Y:S05]  /*7b30*/  @P3 BRA `(.L_x_3960) ;  /* 0x0000000000303947 */ /* 0x000fea0003800000 */
[----:B------:R-:W-:Y:S01]  /*7b40*/  ULDC.64 UR12, c[0x0][0x270] ;  /* 0x00009c00000c7ab9 */ /* 0x000fe20000000a00 */
[----:B------:R-:W-:Y:S01]  /*7b50*/  MOV R4, R16 ;  /* 0x0000001000047202 */ /* 0x000fe20000000f00 */
[----:B01----:R-:W-:Y:S01]  /*7b60*/  IMAD R6, R59, UR12, RZ ;  /* 0x0000000c3b067c24 */ /* 0x003fe2000f8e02ff */
        /* <DEDUP_REMOVED lines=9> */
.L_x_3960:
[----:B------:R-:W-:Y:S05]  /*7c00*/  BSYNC B0 ;  /* 0x0000000000007941 */ /* 0x000fea0003800000 */
.L_x_3959:
[----:B012---:R-:W-:Y:S01]  /*7c10*/  HADD2.F32 R6, -RZ, R30.H0_H0 ;  /* 0x2000001eff067230 */ /* 0x007fe20000004100 */
[C---:B------:R-:W-:Y:S01]  /*7c20*/  IADD3 R7, R2.reuse, 0x160, RZ ;  /* 0x0000016002077810 */ /* 0x040fe20007ffe0ff */
[----:B------:R-:W-:Y:S01]  /*7c30*/  HADD2.F32 R5, -RZ, R29.H0_H0 ;  /* 0x2000001dff057230 */ /* 0x000fe20000004100 */
[C---:B------:R-:W-:Y:S01]  /*7c40*/  IADD3 R25, R2.reuse, 0x170, RZ ;  /* 0x0000017002197810 */ /* 0x040fe20007ffe0ff */
[----:B------:R-:W-:Y:S01]  /*7c50*/  HADD2.F32 R8, -RZ, R31.H0_H0 ;  /* 0x2000001fff087230 */ /* 0x000fe20000004100 */
[C---:B------:R-:W-:Y:S01]  /*7c60*/  IADD3 R15, R2.reuse, 0x180, RZ ;  /* 0x00000180020f7810 */ /* 0x040fe20007ffe0ff */
[----:B------:R-:W-:Y:S01]  /*7c70*/  HADD2.F32 R10, -RZ, R32.H0_H0 ;  /* 0x20000020ff0a7230 */ /* 0x000fe20000004100 */
[C---:B------:R-:W-:Y:S01]  /*7c80*/  IADD3 R13, R2.reuse, 0x190, RZ ;  /* 0x00000190020d7810 */ /* 0x040fe20007ffe0ff */
[----:B------:R-:W-:Y:S01]  /*7c90*/  HADD2.F32 R12, -RZ, R33.H0_H0 ;  /* 0x20000021ff0c7230 */ /* 0x000fe20000004100 */
[----:B------:R-:W-:Y:S01]  /*7ca0*/  IADD3 R11, R2, 0x1a0, RZ ;  /* 0x000001a0020b7810 */ /* 0x000fe20007ffe0ff */
[----:B------:R-:W-:-:S02]  /*7cb0*/  HADD2.F32 R14, -RZ, R34.H0_H0 ;  /* 0x20000022ff0e7230 */ /* 0x000fc40000004100 */
[----:B------:R-:W-:Y:S01]  /*7cc0*/  FADD.FTZ R0, R0, -UR5 ;  /* 0x8000000500007e21 */ /* 0x000fe20008010000 */
[----:B------:R-:W-:Y:S02]  /*7cd0*/  HADD2.F32 R24, -RZ, R35.H0_H0 ;  /* 0x20000023ff187230 */ /* 0x000fe40000004100 */
[----:B------:R-:W-:Y:S01]  /*7ce0*/  FADD.FTZ R6, R6, -UR5 ;  /* 0x8000000506067e21 */ /* 0x000fe20008010000 */
[----:B------:R-:W-:Y:S02]  /*7cf0*/  HADD2.F32 R26, -RZ, R36.H0_H0 ;  /* 0x20000024ff1a7230 */ /* 0x000fe40000004100 */
[----:B------:R-:W-:Y:S01]  /*7d00*/  FADD.FTZ R4, R28, -UR5 ;  /* 0x800000051c047e21 */ /* 0x000fe20008010000 */
[----:B------:R-:W-:Y:S02]  /*7d10*/  HADD2.F32 R3, -RZ, R37.H0_H0 ;  /* 0x20000025ff037230 */ /* 0x000fe40000004100 */
[----:B------:R-:W-:Y:S01]  /*7d20*/  FADD.FTZ R5, R5, -UR5 ;  /* 0x8000000505057e21 */ /* 0x000fe20008010000 */
[----:B------:R-:W-:Y:S01]  /*7d30*/  FADD.FTZ R8, R8, -UR5 ;  /* 0x8000000508087e21 */ /* 0x000fe20008010000 */
[----:B------:R-:W-:Y:S01]  /*7d40*/  FADD.FTZ R10, R10, -UR5 ;  /* 0x800000050a0a7e21 */ /* 0x000fe20008010000 */
[----:B------:R-:W-:Y:S01]  /*7d50*/  FADD.FTZ R12, R12, -UR5 ;  /* 0x800000050c0c7e21 */ /* 0x000fe20008010000 */
[----:B------:R-:W-:Y:S01]  /*7d60*/  FADD.FTZ R14, R14, -UR5 ;  /* 0x800000050e0e7e21 */ /* 0x000fe20008010000 */
[----:B------:R-:W-:Y:S01]  /*7d70*/  FADD.FTZ R24, R24, -UR5 ;  /* 0x8000000518187e21 */ /* 0x000fe20008010000 */
[----:B------:R-:W-:Y:S01]  /*7d80*/  FADD.FTZ R26, R26, -UR5 ;  /* 0x800000051a1a7e21 */ /* 0x000fe20008010000 */
[----:B------:R-:W-:Y:S01]  /*7d90*/  ISETP.GE.U32.AND P6, PT, R7, UR6, PT ;  /* 0x0000000607007c0c */ /* 0x000fe2000bfc6070 */
[----:B------:R-:W-:Y:S01]  /*7da0*/  FADD.FTZ R28, R3, -UR5 ;  /* 0x80000005031c7e21 */ /* 0x000fe20008010000 */
[----:B------:R-:W-:Y:S01]  /*7db0*/  ISETP.GE.U32.AND P1, PT, R25, UR6, PT ;  /* 0x0000000619007c0c */ /* 0x000fe2000bf26070 */
[----:B------:R-:W-:Y:S01]  /*7dc0*/  FMUL.FTZ R3, R0, UR10 ;  /* 0x0000000a00037c20 */ /* 0x000fe20008410000 */
[----:B------:R-:W-:Y:S01]  /*7dd0*/  ISETP.GE.U32.AND P2, PT, R15, UR6, PT ;  /* 0x000000060f007c0c */ /* 0x000fe2000bf46070 */
[----:B------:R-:W-:Y:S01]  /*7de0*/  FMUL.FTZ R9, R6, UR10 ;  /* 0x0000000a06097c20 */ /* 0x000fe20008410000 */
[----:B------:R-:W-:Y:S01]  /*7df0*/  ISETP.GE.U32.AND P3, PT, R13, UR6, PT ;  /* 0x000000060d007c0c */ /* 0x000fe2000bf66070 */
[----:B------:R-:W-:Y:S01]  /*7e00*/  HADD2.F32 R29, -RZ, R29.H1_H1 ;  /* 0x3000001dff1d7230 */ /* 0x000fe20000004100 */
[----:B------:R-:W-:Y:S01]  /*7e10*/  ISETP.GE.U32.AND P4, PT, R11, UR6, PT ;  /* 0x000000060b007c0c */ /* 0x000fe2000bf86070 */
[----:B------:R-:W-:Y:S01]  /*7e20*/  FMUL.FTZ R5, R5, UR10 ;  /* 0x0000000a05057c20 */ /* 0x000fe20008410000 */
[----:B------:R-:W-:Y:S01]  /*7e30*/  FMUL.FTZ R27, R8, UR10 ;  /* 0x0000000a081b7c20 */ /* 0x000fe20008410000 */
[----:B------:R-:W-:Y:S01]  /*7e40*/  FMUL.FTZ R39, R10, UR10 ;  /* 0x0000000a0a277c20 */ /* 0x000fe20008410000 */
[----:B------:R-:W-:Y:S01]  /*7e50*/  FMUL.FTZ R41, R12, UR10 ;  /* 0x0000000a0c297c20 */ /* 0x000fe20008410000 */
        /* <DEDUP_REMOVED lines=22> */
[----:B------:R-:W-:Y:S01]  /*7fc0*/  HADD2.F32 R30, -RZ, R30.H1_H1 ;  /* 0x3000001eff1e7230 */ /* 0x000fe20000004100 */
[C---:B------:R-:W-:Y:S01]  /*7fd0*/  ISETP.GT.U32.OR P2, PT, R61.reuse, 0x2ff, P2 ;  /* 0x000002ff3d00780c */ /* 0x040fe20001744470 */
[----:B------:R-:W-:Y:S01]  /*7fe0*/  HADD2.F32 R31, -RZ, R31.H1_H1 ;  /* 0x3000001fff1f7230 */ /* 0x000fe20000004100 */
[----:B------:R-:W-:Y:S01]  /*7ff0*/  ISETP.GT.U32.OR P3, PT, R61, 0x2ff, P3 ;  /* 0x000002ff3d00780c */ /* 0x000fe20001f64470 */
[----:B------:R-:W-:Y:S01]  /*8000*/  FADD.FTZ R29, R29, -UR5 ;  /* 0x800000051d1d7e21 */ /* 0x000fe20008010000 */
        /* <DEDUP_REMOVED lines=13> */
.L_x_3961:
        /* <DEDUP_REMOVED lines=14> */
.L_x_3963:
[----:B------:R-:W-:Y:S05]  /*81c0*/  BSYNC B0 ;  /* 0x0000000000007941 */ /* 0x000fea0003800000 */
.L_x_3962:
[----:B------:R-:W-:Y:S01]  /*81d0*/  FADD.FTZ R30, R30, -UR5 ;  /* 0x800000051e1e7e21 */ /* 0x000fe20008010000 */
[----:B------:R-:W-:Y:S01]  /*81e0*/  FMUL.FTZ R4, R29, UR10 ;  /* 0x0000000a1d047c20 */ /* 0x000fe20008410000 */
[----:B------:R-:W-:Y:S02]  /*81f0*/  HADD2.F32 R26, -RZ, R32.H1_H1 ;  /* 0x30000020ff1a7230 */ /* 0x000fe40000004100 */
        /* <DEDUP_REMOVED lines=14> */
.L_x_3964:
        /* <DEDUP_REMOVED lines=14> */
.L_x_3966:
[----:B------:R-:W-:Y:S05]  /*83c0*/  BSYNC B0 ;  /* 0x0000000000007941 */ /* 0x000fea0003800000 */
.L_x_3965:
        /* <DEDUP_REMOVED lines=14> */
.L_x_3967:
[----:B------:R-:W-:Y:S04]  /*84b0*/  BSSY B0, `(.L_x_3968) ;  /* 0x000000e000007945 */ /* 0x000fe80003800000 */
[----:B------:R-:W-:Y:S05]  /*84c0*/  @P2 BRA `(.L_x_3969) ;  /* 0x0000000000302947 */ /* 0x000fea0003800000 */
[----:B------:R-:W-:Y:S01]  /*84d0*/  ULDC.64 UR12, c[0x0][0x270] ;  /* 0x00009c00000c7ab9 */ /* 0x000fe20000000a00 */
[----:B------:R-:W-:Y:S01]  /*84e0*/  MOV R4, R16 ;  /* 0x0000001000047202 */ /* 0x000fe20000000f00 */
[----:B0-----:R-:W-:Y:S01]  /*84f0*/  IMAD R6, R55, UR12, RZ ;  /* 0x0000000c37067c24 */ /* 0x001fe2000f8e02ff */
        /* <DEDUP_REMOVED lines=9> */
.L_x_3969:
[----:B------:R-:W-:Y:S05]  /*8590*/  BSYNC B0 ;  /* 0x0000000000007941 */ /* 0x000fea0003800000 */
.L_x_3968:
        /* <DEDUP_REMOVED lines=13> */
.L_x_3970:
        /* <DEDUP_REMOVED lines=14> */
.L_x_3972:
[----:B------:R-:W-:Y:S05]  /*8750*/  BSYNC B0 ;  /* 0x0000000000007941 */ /* 0x000fea0003800000 */
.L_x_3971:
        /* <DEDUP_REMOVED lines=12> */
.L_x_3973:
        /* <DEDUP_REMOVED lines=10> */
[----:B012---:R-:W-:Y:S02]  /*88c0*/  LEA R6, P1, R4, UR12, 0x1 ;  /* 0x0000000c04067c11 */ /* 0x007fe4000f8208ff */
[----:B------:R-:W-:-:S04]  /*88d0*/  IADD3 R11, R5, R11, RZ ;  /* 0x0000000b050b7210 */ /* 0x000fc80007ffe0ff */
[----:B------:R-:W-:-:S05]  /*88e0*/  LEA.HI.X R7, R4, UR13, R11, 0x1, P1 ;  /* 0x0000000d04077c11 */ /* 0x000fca00088f0c0b */
[----:B------:R3:W-:Y:S02]  /*88f0*/  STG.E desc[UR14][R6.64], R13 ;  /* 0x0000000d06007986 */ /* 0x0007e4000c10190e */
.L_x_3975:
[----:B------:R-:W-:Y:S05]  /*8900*/  BSYNC B0 ;  /* 0x0000000000007941 */ /* 0x000fea0003800000 */
.L_x_3974:
[----:B------:R-:W-:Y:S01]  /*8910*/  HADD2.F32 R5, -RZ, R34.H1_H1 ;  /* 0x30000022ff057230 */ /* 0x000fe20000004100 */
[C---:B0123--:R-:W-:Y:S01]  /*8920*/  IADD3 R7, R2.reuse, 0x1b0, RZ ;  /* 0x000001b002077810 */ /* 0x04ffe20007ffe0ff */
[----:B------:R-:W-:Y:S01]  /*8930*/  HADD2.F32 R6, -RZ, R35.H1_H1 ;  /* 0x30000023ff067230 */ /* 0x000fe20000004100 */
[C---:B------:R-:W-:Y:S01]  /*8940*/  IADD3 R15, R2.reuse, 0x1c0, RZ ;  /* 0x000001c0020f7810 */ /* 0x040fe20007ffe0ff */
[----:B------:R-:W-:Y:S01]  /*8950*/  HADD2.F32 R11, -RZ, R36.H1_H1 ;  /* 0x30000024ff0b7230 */ /* 0x000fe20000004100 */
[C---:B------:R-:W-:Y:S01]  /*8960*/  IADD3 R13, R2.reuse, 0x1d0, RZ ;  /* 0x000001d0020d7810 */ /* 0x040fe20007ffe0ff */
[----:B------:R-:W-:Y:S01]  /*8970*/  HADD2.F32 R24, -RZ, R37.H1_H1 ;  /* 0x30000025ff187230 */ /* 0x000fe20000004100 */
[C---:B------:R-:W-:Y:S01]  /*8980*/  IADD3 R12, R2.reuse, 0x1e0, RZ ;  /* 0x000001e0020c7810 */ /* 0x040fe20007ffe0ff */
[----:B------:R-:W-:Y:S01]  /*8990*/  HADD2.F32 R4, -RZ, R33.H1_H1 ;  /* 0x30000021ff047230 */ /* 0x000fe20000004100 */
[----:B------:R-:W-:Y:S01]  /*89a0*/  IADD3 R10, R2, 0x1f0, RZ ;  /* 0x000001f0020a7810 */ /* 0x000fe20007ffe0ff */
        /* <DEDUP_REMOVED lines=23> */
[--C-:B------:R-:W-:Y:S01]  /*8b20*/  FFMA.FTZ R11, R21, R24, R23.reuse ;  /* 0x00000018150b7223 */ /* 0x100fe20000010017 */
[----:B------:R-:W-:Y:S01]  /*8b30*/  ISETP.GT.U32.OR P6, PT, R61, 0x2ff, P6 ;  /* 0x000002ff3d00780c */ /* 0x000fe200037c4470 */
[----:B------:R-:W-:Y:S01]  /*8b40*/  FFMA.FTZ R21, R21, R4, R23 ;  /* 0x0000000415157223 */ /* 0x000fe20000010017 */
[----:B------:R-:W-:-:S02]  /*8b50*/  ISETP.GT.U32.OR P1, PT, R61, 0x2ff, P1 ;  /* 0x000002ff3d00780c */ /* 0x000fc40000f24470 */
        /* <DEDUP_REMOVED lines=14> */
.L_x_3976:
        /* <DEDUP_REMOVED lines=14> */
.L_x_3978:
[----:B------:R-:W-:Y:S05]  /*8d20*/  BSYNC B0 ;  /* 0x0000000000007941 */ /* 0x000fea0003800000 */
.L_x_3977:
        /* <DEDUP_REMOVED lines=11> */
.L_x_3979:
        /* <DEDUP_REMOVED lines=14> */
.L_x_3981:
[----:B------:R-:W-:Y:S05]  /*8ec0*/  BSYNC B0 ;  /* 0x0000000000007941 */ /* 0x000fea0003800000 */
.L_x_3980:
        /* <DEDUP_REMOVED lines=11> */
.L_x_3982:
[----:B------:R-:W-:Y:S04]  /*8f80*/  BSSY B0, `(.L_x_3983) ;  /* 0x000000e000007945 */ /* 0x000fe80003800000 */
[----:B------:R-:W-:Y:S05]  /*8f90*/  @P2 BRA `(.L_x_3984) ;  /* 0x0000000000302947 */ /* 0x000fea0003800000 */
[----:B------:R-:W-:Y:S01]  /*8fa0*/  ULDC.64 UR6, c[0x0][0x270] ;  /* 0x00009c0000067ab9 */ /* 0x000fe20000000a00 */
[----:B------:R-:W-:Y:S01]  /*8fb0*/  MOV R4, R16 ;  /* 0x0000001000047202 */ /* 0x000fe20000000f00 */
[----:B------:R-:W-:Y:S01]  /*8fc0*/  IMAD R0, R49, UR6, RZ ;  /* 0x0000000631007c24 */ /* 0x000fe2000f8e02ff */
[----:B------:R-:W-:Y:S02]  /*8fd0*/  MOV R5, R19 ;  /* 0x0000001300057202 */ /* 0x000fe40000000f00 */
[----:B------:R-:W-:Y:S01]  /*8fe0*/  F2FP.F16.F32.PACK_AB R25, R25, R8 ;  /* 0x000000081919723e */ /* 0x000fe200000000ff */
[----:B01----:R-:W-:-:S04]  /*8ff0*/  IMAD.WIDE.U32 R6, R13, UR6, R4 ;  /* 0x000000060d067c25 */ /* 0x003fc8000f8e0004 */
[----:B------:R-:W-:Y:S01]  /*9000*/  IMAD R13, R13, UR7, R0 ;  /* 0x000000070d0d7c24 */ /* 0x000fe2000f8e0200 */
[----:B------:R-:W-:Y:S02]  /*9010*/  ULDC.64 UR6, c[0x0][0x210] ;  /* 0x0000840000067ab9 */ /* 0x000fe40000000a00 */
[----:B------:R-:W-:Y:S02]  /*9020*/  LEA R4, P1, R6, UR6, 0x1 ;  /* 0x0000000606047c11 */ /* 0x000fe4000f8208ff */
[----:B------:R-:W-:-:S04]  /*9030*/  IADD3 R13, R7, R13, RZ ;  /* 0x0000000d070d7210 */ /* 0x000fc80007ffe0ff */
[----:B------:R-:W-:-:S05]  /*9040*/  LEA.HI.X R5, R6, UR7, R13, 0x1, P1 ;  /* 0x0000000706057c11 */ /* 0x000fca00088f0c0d */
[----:B------:R2:W-:Y:S02]  /*9050*/  STG.E desc[UR14][R4.64], R25 ;  /* 0x0000001904007986 */ /* 0x0005e4000c10190e */
.L_x_3984:
[----:B------:R-:W-:Y:S05]  /*9060*/  BSYNC B0 ;  /* 0x0000000000007941 */ /* 0x000fea0003800000 */
.L_x_3983:
[----:B------:R-:W-:Y:S05]  /*9070*/  @!P5 BRA `(.L_x_3985) ;  /* 0x000000000028d947 */ /* 0x000fea0003800000 */
        /* <DEDUP_REMOVED lines=10> */
.L_x_3985:
[----:B------:R-:W-:Y:S04]  /*9120*/  BSSY B0, `(.L_x_3986) ;  /* 0x000000e000007945 */ /* 0x000fe80003800000 */
[----:B------:R-:W-:Y:S05]  /*9130*/  @P3 BRA `(.L_x_3987) ;  /* 0x0000000000303947 */ /* 0x000fea0003800000 */
[----:B------:R-:W-:Y:S01]  /*9140*/  ULDC.64 UR6, c[0x0][0x270] ;  /* 0x00009c0000067ab9 */ /* 0x000fe20000000a00 */
[----:B--2---:R-:W-:Y:S01]  /*9150*/  MOV R4, R16 ;  /* 0x0000001000047202 */ /* 0x004fe20000000f00 */
[----:B-1----:R-:W-:Y:S01]  /*9160*/  IMAD R3, R48, UR6, RZ ;  /* 0x0000000630037c24 */ /* 0x002fe2000f8e02ff */
[----:B------:R-:W-:Y:S02]  /*9170*/  MOV R5, R19 ;  /* 0x0000001300057202 */ /* 0x000fe40000000f00 */
[----:B------:R-:W-:Y:S01]  /*9180*/  F2FP.F16.F32.PACK_AB R9, R14, R9 ;  /* 0x000000090e09723e */ /* 0x000fe200000000ff */
[C---:B------:R-:W-:Y:S02]  /*9190*/  IMAD R3, R12.reuse, UR7, R3 ;  /* 0x000000070c037c24 */ /* 0x040fe4000f8e0203 */
[----:B0-----:R-:W-:Y:S01]  /*91a0*/  IMAD.WIDE.U32 R6, R12, UR6, R4 ;  /* 0x000000060c067c25 */ /* 0x001fe2000f8e0004 */
[----:B------:R-:W-:Y:S02]  /*91b0*/  ULDC.64 UR6, c[0x0][0x210] ;  /* 0x0000840000067ab9 */ /* 0x000fe40000000a00 */
[----:B------:R-:W-:-:S02]  /*91c0*/  LEA R4, P1, R6, UR6, 0x1 ;  /* 0x0000000606047c11 */ /* 0x000fc4000f8208ff */
[----:B------:R-:W-:-:S04]  /*91d0*/  IADD3 R3, R7, R3, RZ ;  /* 0x0000000307037210 */ /* 0x000fc80007ffe0ff */
[----:B------:R-:W-:-:S05]  /*91e0*/  LEA.HI.X R5, R6, UR7, R3, 0x1, P1 ;  /* 0x0000000706057c11 */ /* 0x000fca00088f0c03 */
[----:B------:R3:W-:Y:S02]  /*91f0*/  STG.E desc[UR14][R4.64], R9 ;  /* 0x0000000904007986 */ /* 0x0007e4000c10190e */
.L_x_3987:
[----:B------:R-:W-:Y:S05]  /*9200*/  BSYNC B0 ;  /* 0x0000000000007941 */ /* 0x000fea0003800000 */
.L_x_3986:
        /* <DEDUP_REMOVED lines=11> */
.L_x_3988:
        /* <DEDUP_REMOVED lines=9> */
[----:B--23--:R-:W-:Y:S02]  /*9350*/  LEA R4, P1, R16, UR6, 0x1 ;  /* 0x0000000610047c11 */ /* 0x00cfe4000f8208ff */
[----:B------:R-:W-:-:S04]  /*9360*/  IADD3 R47, R17, R47, RZ ;  /* 0x0000002f112f7210 */ /* 0x000fc80007ffe0ff */
[----:B------:R-:W-:-:S05]  /*9370*/  LEA.HI.X R5, R16, UR7, R47, 0x1, P1 ;  /* 0x0000000710057c11 */ /* 0x000fca00088f0c2f */
[----:B------:R4:W-:Y:S02]  /*9380*/  STG.E desc[UR14][R4.64], R11 ;  /* 0x0000000b04007986 */ /* 0x0009e4000c10190e */
.L_x_3990:
[----:B------:R-:W-:Y:S05]  /*9390*/  BSYNC B0 ;  /* 0x0000000000007941 */ /* 0x000fea0003800000 */
.L_x_3989:
[----:B------:R-:W-:Y:S01]  /*93a0*/  ULDC UR5, c[0x0][0x10] ;  /* 0x0000040000057ab9 */ /* 0x000fe20000000800 */
[----:B------:R-:W-:Y:S02]  /*93b0*/  UIADD3 UR4, UR4, 0x1, URZ ;  /* 0x0000000104047890 */ /* 0x000fe4000fffe03f */
[----:B------:R-:W-:-:S04]  /*93c0*/  UIADD3 UR9, UR5, UR9, URZ ;  /* 0x0000000905097290 */ /* 0x000fc8000fffe03f */
[----:B------:R-:W-:-:S06]  /*93d0*/  UISETP.GE.AND UP0, UPT, UR9, UR8, UPT ;  /* 0x000000080900728c */ /* 0x000fcc000bf06270 */
[----:B------:R-:W-:-:S13]  /*93e0*/  PLOP3.LUT P1, PT, PT, PT, UP0, 0x80, 0x0 ;  /* 0x000000000000781c */ /* 0x000fda0003f2f008 */
[----:B------:R-:W-:Y:S05]  /*93f0*/  @!P1 BRA `(.L_x_3991) ;  /* 0xffffff6c009c9947 */ /* 0x000fea000383ffff */
[----:B------:R-:W-:Y:S05]  /*9400*/  EXIT ;  /* 0x000000000000794d */ /* 0x000fea0003800000 */
.L_x_3992:
        /* <DEDUP_REMOVED lines=15> */
.L_x_5165:


//--------------------- .text._Z35group_norm_nhwc_fwd_one_pass_kernelI11Fp16IOBf16WLi64ELi96ELi768EEv26Group_norm_nhwc_fwd_params --------------------------
	.section	.text._Z35group_norm_nhwc_fwd_one_pass_kernelI11Fp16IOBf16WLi64ELi96ELi768EEv26Group_norm_nhwc_fwd_params,"ax",@progbits
	.align	128
        .global         _Z35group_norm_nhwc_fwd_one_pass_kernelI11Fp16IOBf16WLi64ELi96ELi768EEv26Group_norm_nhwc_fwd_params
        .type           _Z35group_norm_nhwc_fwd_one_pass_kernelI11Fp16IOBf16WLi64ELi96ELi768EEv26Group_norm_nhwc_fwd_params,@function
        .size           _Z35group_norm_nhwc_fwd_one_pass_kernelI11Fp16IOBf16WLi64ELi96ELi768EEv26Group_norm_nhwc_fwd_params,(.L_x_5166 - _Z35group_norm_nhwc_fwd_one_pass_kernelI11Fp16IOBf16WLi64ELi96ELi768EEv26Group_norm_nhwc_fwd_params)
        .other          _Z35group_norm_nhwc_fwd_one_pass_kernelI11Fp16IOBf16WLi64ELi96ELi768EEv26Group_norm_nhwc_fwd_params,@"STO_CUDA_ENTRY STV_DEFAULT"
_Z35group_norm_nhwc_fwd_one_pass_kernelI11Fp16IOBf16WLi64ELi96ELi768EEv26Group_norm_nhwc_fwd_params:
.text._Z35group_norm_nhwc_fwd_one_pass_kernelI11Fp16IOBf16WLi64ELi96ELi768EEv26Group_norm_nhwc_fwd_params:
        /* <DEDUP_REMOVED lines=34> */
.L_x_4014:
[----:B012---:R-:W0:Y:S01]  /*0220*/  LDC R13, c[0x0][0x288] ;  /* 0x0000a200ff0d7b82 */ /* 0x007e220000000800 */
[----:B------:R-:W-:Y:S01]  /*0230*/  ULDC.64 UR14, c[0x0][0x278] ;  /* 0x00009e00000e7ab9 */ /* 0x000fe20000000a00 */
[----:B------:R-:W-:Y:S01]  /*0240*/  SHF.R.S32.HI R25, RZ, 0x1f, R21 ;  /* 0x0000001fff197819 */ /* 0x000fe20000011415 */
[----:B------:R-:W-:Y:S01]  /*0250*/  ULDC.64 UR12, c[0x0][0x280] ;  /* 0x0000a000000c7ab9 */ /* 0x000fe20000000a00 */
[----:B------:R-:W-:Y:S02]  /*0260*/  SHF.R.S32.HI R19, RZ, 0x1f, R22 ;  /* 0x0000001fff137819 */ /* 0x000fe40000011416 */
[----:B0-----:R-:W-:-:S04]  /*0270*/  IABS R9, R13 ;  /* 0x0000000d00097213 */ /* 0x001fc80000000000 */
[----:B------:R-:W0:Y:S08]  /*0280*/  I2F.RP R8, R9 ;  /* 0x0000000900087306 */ /* 0x000e300000209400 */
        /* <DEDUP_REMOVED lines=209> */
.L_x_3994:
[----:B------:R-:W-:Y:S05]  /*0fa0*/  BSYNC B0 ;  /* 0x0000000000007941 */ /* 0x000fea0003800000 */
.L_x_3993:
        /* <DEDUP_REMOVED lines=28> */
.L_x_3997:
[----:B-1----:R-:W2:Y:S04]  /*1170*/  LDG.E.STRONG.GPU R10, desc[UR8][R8.64] ;  /* 0x00000008080a7981 */ /* 0x002ea8000c1ef900 */
[----:B--2---:R-:W-:Y:S01]  /*1180*/  CCTL.IVALL ;  /* 0x00000000ff00798f */ /* 0x004fe20002000000 */
[----:B------:R-:W-:Y:S05]  /*1190*/  YIELD ;  /* 0x0000000000007946 */ /* 0x000fea0003800000 */
[----:B------:R-:W-:-:S13]  /*11a0*/  ISETP.NE.AND P1, PT, R10, R13, PT ;  /* 0x0000000d0a00720c */ /* 0x000fda0003f25270 */
[----:B------:R-:W-:Y:S05]  /*11b0*/  @P1 BRA `(.L_x_3997) ;  /* 0xfffffffc00ec1947 */ /* 0x000fea000383ffff */
.L_x_3996:
        /* <DEDUP_REMOVED lines=11> */
.L_x_3999:
        /* <DEDUP_REMOVED lines=63> */
.L_x_3998:
        /* <DEDUP_REMOVED lines=19> */
.L_x_4001:
[----:B------:R-:W-:Y:S05]  /*1790*/  BSYNC B0 ;  /* 0x0000000000007941 */ /* 0x000fea0003800000 */
.L_x_4000:
        /* <DEDUP_REMOVED lines=32> */
.L_x_3995:
        /* <DEDUP_REMOVED lines=25> */
[----:B-1----:R-:W-:Y:S01]  /*1b30*/  HADD2.F32 R9, -RZ, R28.H0_H0 ;  /* 0x2000001cff097230 */ /* 0x002fe20000004100 */
[----:B------:R-:W-:Y:S01]  /*1b40*/  ISETP.NE.AND P4, PT, RZ, UR10, PT ;  /* 0x0000000aff007c0c */ /* 0x000fe2000bf85270 */
[----:B0-----:R-:W-:Y:S01]  /*1b50*/  HADD2.F32 R25, -RZ, R29.H1_H1 ;  /* 0x3000001dff197230 */ /* 0x001fe20000004100 */
[----:B------:R-:W0:Y:S01]  /*1b60*/  LDS.64 R10, [UR5+0xe0] ;  /* 0x0000e005ff0a7984 */ /* 0x000e220008000a00 */
[----:B------:R-:W-:Y:S01]  /*1b70*/  HADD2.F32 R15, -RZ, R30.H1_H1 ;  /* 0x3000001eff0f7230 */ /* 0x000fe20000004100 */
[----:B------:R-:W-:Y:S01]  /*1b80*/  ISETP.GE.U32.AND P2, PT, R22, UR12, PT ;  /* 0x0000000c16007c0c */ /* 0x000fe2000bf46070 */
[----:B----4-:R-:W-:Y:S01]  /*1b90*/  HADD2.F32 R13, -RZ, R28.H1_H1 ;  /* 0x3000001cff0d7230 */ /* 0x010fe20000004100 */
[----:B------:R-:W-:Y:S01]  /*1ba0*/  ISETP.GE.U32.AND P3, PT, R21, UR12, PT ;  /* 0x0000000c15007c0c */ /* 0x000fe2000bf66070 */
[----:B------:R-:W-:-:S02]  /*1bb0*/  HADD2.F32 R12, -RZ, R31.H0_H0 ;  /* 0x2000001fff0c7230 */ /* 0x000fc40000004100 */
[----:B------:R-:W-:Y:S02]  /*1bc0*/  HADD2.F32 R17, -RZ, R29.H0_H0 ;  /* 0x2000001dff117230 */ /* 0x000fe40000004100 */
[----:B------:R-:W-:Y:S02]  /*1bd0*/  HADD2.F32 R29, -RZ, R30.H0_H0 ;  /* 0x2000001eff1d7230 */ /* 0x000fe40000004100 */
[----:B------:R-:W-:Y:S02]  /*1be0*/  HADD2.F32 R14, -RZ, R31.H1_H1 ;  /* 0x3000001fff0e7230 */ /* 0x000fe40000004100 */
[----:B0-----:R-:W-:-:S04]  /*1bf0*/  FMUL.FTZ R10, R10, UR6 ;  /* 0x000000060a0a7c20 */ /* 0x001fc80008410000 */
        /* <DEDUP_REMOVED lines=8> */
[----:B------:R-:W-:Y:S01]  /*1c80*/  FADD.FTZ R15, R12, -R10 ;  /* 0x8000000a0c0f7221 */ /* 0x000fe20000010000 */
[----:B------:R-:W-:Y:S02]  /*1c90*/  FSETP.GTU.FTZ.AND P1, PT, R11, RZ, PT ;  /* 0x000000ff0b00720b */ /* 0x000fe40003f3c000 */
        /* <DEDUP_REMOVED lines=8> */
[----:B------:R-:W-:Y:S01]  /*1d20*/  ISETP.GE.AND.EX P1, PT, R5, UR13, PT, P1 ;  /* 0x0000000d05007c0c */ /* 0x000fe2000bf26310 */
[----:B0-----:R-:W-:Y:S01]  /*1d30*/  FADD.FTZ R11, R14, -R10 ;  /* 0x8000000a0e0b7221 */ /* 0x001fe20000010000 */
[----:B------:R-:W-:Y:S02]  /*1d40*/  SHF.R.S32.HI R14, RZ, 0x1f, R21 ;  /* 0x0000001fff0e7819 */ /* 0x000fe40000011415 */
        /* <DEDUP_REMOVED lines=10> */
[----:B------:R-:W-:-:S02]  /*1df0*/  ISETP.GT.U32.OR P3, PT, R0, 0x2ff, P3 ;  /* 0x000002ff0000780c */ /* 0x000fc40001f64470 */
[----:B--2---:R-:W-:Y:S02]  /*1e00*/  SHF.L.U32 R11, R4, 0x10, RZ ;  /* 0x00000010040b7819 */ /* 0x004fe400000006ff */
[----:B---3--:R-:W-:Y:S02]  /*1e10*/  SHF.L.U32 R24, R19, 0x10, RZ ;  /* 0x0000001013187819 */ /* 0x008fe400000006ff */
[----:B-----5:R-:W-:-:S03]  /*1e20*/  SHF.L.U32 R36, R36, 0x10, RZ ;  /* 0x0000001024247819 */ /* 0x020fc600000006ff */
[C-C-:B------:R-:W-:Y:S01]  /*1e30*/  FFMA.FTZ R19, R11.reuse, R12, R24.reuse ;  /* 0x0000000c0b137223 */ /* 0x140fe20000010018 */
[C-C-:B------:R-:W-:Y:S01]  /*1e40*/  FFMA.FTZ R16, R11.reuse, R16, R24.reuse ;  /* 0x000000100b107223 */ /* 0x140fe20000010018 */
[--C-:B------:R-:W-:Y:S01]  /*1e50*/  FFMA.FTZ R4, R11, R13, R24.reuse ;  /* 0x0000000d0b047223 */ /* 0x100fe20000010018 */
        /* <DEDUP_REMOVED lines=17> */
.L_x_4002:
        /* <DEDUP_REMOVED lines=14> */
.L_x_4004:
[----:B------:R-:W-:Y:S05]  /*2050*/  BSYNC B0 ;  /* 0x0000000000007941 */ /* 0x000fea0003800000 */
.L_x_4003:
        /* <DEDUP_REMOVED lines=11> */
.L_x_4005:
        /* <DEDUP_REMOVED lines=14> */
.L_x_4007:
[----:B------:R-:W-:Y:S05]  /*21f0*/  BSYNC B0 ;  /* 0x0000000000007941 */ /* 0x000fea0003800000 */
.L_x_4006:
        /* <DEDUP_REMOVED lines=11> */
.L_x_4008:
[----:B------:R-:W-:Y:S04]  /*22b0*/  BSSY B0, `(.L_x_4009) ;  /* 0x000000e000007945 */ /* 0x000fe80003800000 */
[----:B------:R-:W-:Y:S05]  /*22c0*/  @P3 BRA `(.L_x_4010) ;  /* 0x0000000000303947 */ /* 0x000fea0003800000 */
[----:B------:R-:W-:Y:S01]  /*22d0*/  ULDC.64 UR12, c[0x0][0x270] ;  /* 0x00009c00000c7ab9 */ /* 0x000fe20000000a00 */
[----:B------:R-:W-:Y:S01]  /*22e0*/  MOV R10, R32 ;  /* 0x00000020000a7202 */ /* 0x000fe20000000f00 */
[----:B------:R-:W-:Y:S01]  /*22f0*/  IMAD R14, R14, UR12, RZ ;  /* 0x0000000c0e0e7c24 */ /* 0x000fe2000f8e02ff */
[----:B------:R-:W-:Y:S02]  /*2300*/  MOV R11, R35 ;  /* 0x00000023000b7202 */ /* 0x000fe40000000f00 */
[----:B------:R-:W-:Y:S01]  /*2310*/  F2FP.F16.F32.PACK_AB R9, R4, R9 ;  /* 0x000000090409723e */ /* 0x000fe200000000ff */
[C---:B01----:R-:W-:Y:S02]  /*2320*/  IMAD R13, R21.reuse, UR13, R14 ;  /* 0x0000000d150d7c24 */ /* 0x043fe4000f8e020e */
[----:B------:R-:W-:Y:S01]  /*2330*/  IMAD.WIDE.U32 R10, R21, UR12, R10 ;  /* 0x0000000c150a7c25 */ /* 0x000fe2000f8e000a */
[----:B------:R-:W-:Y:S02]  /*2340*/  ULDC.64 UR12, c[0x0][0x210] ;  /* 0x00008400000c7ab9 */ /* 0x000fe40000000a00 */
[----:B------:R-:W-:-:S02]  /*2350*/  LEA R12, P2, R10, UR12, 0x1 ;  /* 0x0000000c0a0c7c11 */ /* 0x000fc4000f8408ff */
[----:B------:R-:W-:-:S04]  /*2360*/  IADD3 R13, R11, R13, RZ ;  /* 0x0000000d0b0d7210 */ /* 0x000fc80007ffe0ff */
[----:B------:R-:W-:-:S05]  /*2370*/  LEA.HI.X R13, R10, UR13, R13, 0x1, P2 ;  /* 0x0000000d0a0d7c11 */ /* 0x000fca00090f0c0d */
[----:B------:R2:W-:Y:S02]  /*2380*/  STG.E desc[UR8][R12.64], R9 ;  /* 0x000000090c007986 */ /* 0x0005e4000c101908 */
.L_x_4010:
[----:B------:R-:W-:Y:S05]  /*2390*/  BSYNC B0 ;  /* 0x0000000000007941 */ /* 0x000fea0003800000 */
.L_x_4009:
[----:B------:R-:W-:Y:S05]  /*23a0*/  @!P4 BRA `(.L_x_4011) ;  /* 0x000000000028c947 */ /* 0x000fea0003800000 */
[----:B------:R-:W-:Y:S01]  /*23b0*/  FMUL.FTZ R4, R15, -1.4426950216293334961 ;  /* 0xbfb8aa3b0f047820 */ /* 0x000fe20000410000 */
        /* <DEDUP_REMOVED lines=9> */
.L_x_4011:
        /* <DEDUP_REMOVED lines=13> */
.L_x_4013:
[----:B------:R-:W-:Y:S05]  /*2520*/  BSYNC B0 ;  /* 0x0000000000007941 */ /* 0x000fea0003800000 */
.L_x_4012:
[----:B---3--:R-:W3:Y:S01]  /*2530*/  LDC R5, c[0x0][0x10] ;  /* 0x00000400ff057b82 */ /* 0x008ee20000000800 */
[----:B------:R-:W-:Y:S02]  /*2540*/  IADD3 R6, R6, 0x1, RZ ;  /* 0x0000000106067810 */ /* 0x000fe40007ffe0ff */
[----:B---3--:R-:W-:-:S04]  /*2550*/  IADD3 R26, R5, R26, RZ ;  /* 0x0000001a051a7210 */ /* 0x008fc80007ffe0ff */
[----:B------:R-:W-:-:S13]  /*2560*/  ISETP.GE.AND P1, PT, R26, UR4, PT ;  /* 0x000000041a007c0c */ /* 0x000fda000bf26270 */
[----:B------:R-:W-:Y:S05]  /*2570*/  @!P1 BRA `(.L_x_4014) ;  /* 0xffffffdc00289947 */ /* 0x000fea000383ffff */
[----:B------:R-:W-:Y:S05]  /*2580*/  EXIT ;  /* 0x000000000000794d */ /* 0x000fea0003800000 */
.L_x_4015:
        /* <DEDUP_REMOVED lines=15> */
.L_x_5166:


//--------------------- .text._Z35group_norm_nhwc_fwd_one_pass_kernelI11Fp16IOBf16WLi128ELi96ELi768EEv26Group_norm_nhwc_fwd_params --------------------------
	.section	.text._Z35group_norm_nhwc_fwd_one_pass_kernelI11Fp16IOBf16WLi128ELi96ELi768EEv26Group_norm_nhwc_fwd_params,"ax",@progbits
	.align	128
        .global         _Z35group_norm_nhwc_fwd_one_pass_kernelI11Fp16IOBf16WLi128ELi96ELi768EEv26Group_norm_nhwc_fwd_params
        .type           _Z35group_norm_nhwc_fwd_one_pass_kernelI11Fp16IOBf16WLi128ELi96ELi768EEv26Group_norm_nhwc_fwd_params,@function
        .size           _Z35group_norm_nhwc_fwd_one_pass_kernelI11Fp16IOBf16WLi128ELi96ELi768EEv26Group_norm_nhwc_fwd_params,(.L_x_5167 - _Z35group_norm_nhwc_fwd_one_pass_kernelI11Fp16IOBf16WLi128ELi96ELi768EEv26Group_norm_nhwc_fwd_params)
        .other          _Z35group_norm_nhwc_fwd_one_pass_kernelI11Fp16IOBf16WLi128ELi96ELi768EEv26Group_norm_nhwc_fwd_params,@"STO_CUDA_ENTRY STV_DEFAULT"
_Z35group_norm_nhwc_fwd_one_pass_kernelI11Fp16IOBf16WLi128ELi96ELi768EEv26Group_norm_nhwc_fwd_params:
.text._Z35group_norm_nhwc_fwd_one_pass_kernelI11Fp16IOBf16WLi128ELi96ELi768EEv26Group_norm_nhwc_fwd_params:
        /* <DEDUP_REMOVED lines=40> */
.L_x_4049:
[----:B0-2---:R-:W0:Y:S01]  /*0280*/  LDC R9, c[0x0][0x288] ;  /* 0x0000a200ff097b82 */ /* 0x005e220000000800 */
[----:B------:R-:W-:Y:S01]  /*0290*/  ULDC.64 UR16, c[0x0][0x278] ;  /* 0x00009e0000107ab9 */ /* 0x000fe20000000a00 */
[----:B------:R-:W-:Y:S01]  /*02a0*/  SHF.R.S32.HI R31, RZ, 0x1f, R35 ;  /* 0x0000001fff1f7819 */ /* 0x000fe20000011423 */
[----:B------:R-:W-:Y:S01]  /*02b0*/  ULDC.64 UR14, c[0x0][0x280] ;  /* 0x0000a000000e7ab9 */ /* 0x000fe20000000a00 */
[----:B------:R-:W-:Y:S01]  /*02c0*/  ISETP.GE.U32.AND P4, PT, R35, UR16, PT ;  /* 0x0000001023007c0c */ /* 0x000fe2000bf86070 */
[----:B------:R-:W-:Y:S01]  /*02d0*/  HFMA2.MMA R22, -RZ, RZ, 0, 0 ;  /* 0x00000000ff167435 */ /* 0x000fe200000001ff */
[----:B-1----:R-:W-:Y:S02]  /*02e0*/  SHF.R.S32.HI R29, RZ, 0x1f, R34 ;  /* 0x0000001fff1d7819 */ /* 0x002fe40000011422 */
[----:B------:R-:W-:Y:S01]  /*02f0*/  ISETP.GE.AND.EX P4, PT, R31, UR17, PT, P4 ;  /* 0x000000111f007c0c */ /* 0x000fe2000bf86340 */
[----:B------:R-:W1:Y:S01]  /*0300*/  @P0 LDC.64 R18, c[0x0][0x220] ;  /* 0x00008800ff120b82 */ /* 0x000e620000000a00 */
[----:B------:R-:W-:-:S02]  /*0310*/  ISETP.GE.U32.AND P5, PT, R34, UR16, PT ;  /* 0x0000001022007c0c */ /* 0x000fc4000bfa6070 */
[C---:B------:R-:W-:Y:S02]  /*0320*/  ISETP.GT.U32.OR P4, PT, R38.reuse, 0x2ff, P4 ;  /* 0x000002ff2600780c */ /* 0x040fe40002784470 */
[----:B------:R-:W-:Y:S02]  /*0330*/  ISETP.GE.AND.EX P5, PT, R29, UR17, PT, P5 ;  /* 0x000000111d007c0c */ /* 0x000fe4000bfa6350 */
[----:B------:R-:W-:Y:S02]  /*0340*/  SHF.R.S32.HI R27, RZ, 0x1f, R33 ;  /* 0x0000001fff1b7819 */ /* 0x000fe40000011421 */
[----:B------:R-:W-:Y:S02]  /*0350*/  ISETP.GT.U32.OR P5, PT, R38, 0x2ff, P5 ;  /* 0x000002ff2600780c */ /* 0x000fe40002fa4470 */
[----:B------:R-:W-:Y:S02]  /*0360*/  SHF.R.S32.HI R25, RZ, 0x1f, R32 ;  /* 0x0000001fff197819 */ /* 0x000fe40000011420 */
[----:B------:R-:W-:-:S02]  /*0370*/  SHF.R.S32.HI R23, RZ, 0x1f, R30 ;  /* 0x0000001fff177819 */ /* 0x000fc4000001141e */
[----:B0---4-:R-:W-:Y:S01]  /*0380*/  IABS R5, R9 ;  /* 0x0000000900057213 */ /* 0x011fe20000000000 */
[----:B------:R-:W0:Y:S03]  /*0390*/  @!P4 LDC.64 R42, c[0x0][0x270] ;  /* 0x00009c00ff2acb82 */ /* 0x000e260000000a00 */
[----:B------:R-:W2:Y:S05]  /*03a0*/  I2F.RP R0, R5 ;  /* 0x0000000500007306 */ /* 0x000eaa0000209400 */
[----:B---3--:R-:W3:Y:S08]  /*03b0*/  @!P4 LDC.64 R16, c[0x0][0x220] ;  /* 0x00008800ff10cb82 */ /* 0x008ef00000000a00 */
        /* <DEDUP_REMOVED lines=289> */
.L_x_4017:
[----:B------:R-:W-:Y:S05]  /*15d0*/  BSYNC B0 ;  /* 0x0000000000007941 */ /* 0x000fea0003800000 */
.L_x_4016:
[----:B------:R-:W1:Y:S02]  /*15e0*/  LDC R8, c[0x0][0xc] ;  /* 0x00000300ff087b82 */ /* 0x000e640000000800 */
[----:B-1----:R-:W-:-:S13]  /*15f0*/  ISETP.GE.U32.AND P1, PT, R8, 0x2, PT ;  /* 0x000000020800780c */ /* 0x002fda0003f26070 */
[----:B------:R-:W-:Y:S05]  /*1600*/  @!P1 BRA `(.L_x_4018) ;  /* 0x0000000800909947 */ /* 0x000fea0003800000 */
[----:B------:R-:W-:Y:S05]  /*1610*/  @P3 BRA `(.L_x_4019) ;  /* 0x00000000007c3947 */ /* 0x000fea0003800000 */
[----:B------:R-:W1:Y:S01]  /*1620*/  S2R R4, SR_CTAID.Y ;  /* 0x0000000000047919 */ /* 0x000e620000002600 */
[----:B------:R-:W2:Y:S01]  /*1630*/  LDC R45, c[0x0][0x10] ;  /* 0x00000400ff2d7b82 */ /* 0x000ea20000000800 */
[----:B------:R-:W-:Y:S02]  /*1640*/  ULOP3.LUT UR7, UR4, 0x1, URZ, 0xc0, !UPT ;  /* 0x0000000104077892 */ /* 0x000fe4000f8ec03f */
[----:B------:R-:W-:-:S05]  /*1650*/  ULOP3.LUT UP0, URZ, UR4, 0x2, URZ, 0xc0, !UPT ;  /* 0x00000002043f7892 */ /* 0x000fca000f80c03f */
[----:B------:R-:W3:Y:S01]  /*1660*/  LDC.64 R6, c[0x0][0x248] ;  /* 0x00009200ff067b82 */ /* 0x000ee20000000a00 */
[C---:B--2---:R-:W-:Y:S01]  /*1670*/  IMAD R9, R45.reuse, UR7, RZ ;  /* 0x000000072d097c24 */ /* 0x044fe2000f8e02ff */
[----:B------:R-:W-:Y:S01]  /*1680*/  PLOP3.LUT P1, PT, PT, PT, UP0, 0x80, 0x0 ;  /* 0x000000000000781c */ /* 0x000fe20003f2f008 */
[----:B------:R-:W-:Y:S02]  /*1690*/  UMOV UR7, 0xffffffff ;  /* 0xffffffff00077882 */ /* 0x000fe40000000000 */
[----:B------:R-:W-:Y:S01]  /*16a0*/  USEL UR7, UR7, 0x1, UP0 ;  /* 0x0000000107077887 */ /* 0x000fe20008000000 */
[----:B-1----:R-:W-:Y:S01]  /*16b0*/  IMAD R45, R45, UR9, R4 ;  /* 0x000000092d2d7c24 */ /* 0x002fe2000f8e0204 */
[C---:B------:R-:W-:Y:S01]  /*16c0*/  IADD3 R11, R9.reuse, R4, RZ ;  /* 0x00000004090b7210 */ /* 0x040fe20007ffe0ff */
[----:B------:R-:W-:Y:S01]  /*16d0*/  IMAD R9, R9, R8, RZ ;  /* 0x0000000809097224 */ /* 0x000fe200078e02ff */
[----:B------:R-:W1:Y:S04]  /*16e0*/  LDC.64 R4, c[0x0][0x240] ;  /* 0x00009000ff047b82 */ /* 0x000e680000000a00 */
[----:B------:R-:W-:-:S05]  /*16f0*/  SHF.L.U32 R9, R9, 0x1, RZ ;  /* 0x0000000109097819 */ /* 0x000fca00000006ff */
[----:B---3--:R-:W-:Y:S01]  /*1700*/  IMAD.WIDE R6, R9, 0x4, R6 ;  /* 0x0000000409067825 */ /* 0x008fe200078e0206 */
[----:B------:R-:W-:-:S04]  /*1710*/  SEL R9, R8, RZ, !P1 ;  /* 0x000000ff08097207 */ /* 0x000fc80004800000 */
[----:B------:R-:W-:Y:S01]  /*1720*/  ISETP.NE.AND P1, PT, R9, -0x1, PT ;  /* 0xffffffff0900780c */ /* 0x000fe20003f25270 */
[----:B------:R-:W-:-:S05]  /*1730*/  IMAD.WIDE.U32 R6, R45, 0x8, R6 ;  /* 0x000000082d067825 */ /* 0x000fca00078e0006 */
[----:B------:R2:W-:Y:S01]  /*1740*/  STG.E.64 desc[UR10][R6.64], R42 ;  /* 0x0000002a06007986 */ /* 0x0005e2000c101b0a */
[----:B-1----:R-:W-:Y:S01]  /*1750*/  IMAD.WIDE.U32 R4, R11, 0x4, R4 ;  /* 0x000000040b047825 */ /* 0x002fe200078e0004 */
[----:B------:R-:W-:Y:S01]  /*1760*/  MOV R11, UR7 ;  /* 0x00000007000b7c02 */ /* 0x000fe20008000f00 */
[----:B------:R-:W-:Y:S06]  /*1770*/  MEMBAR.ALL.GPU ;  /* 0x0000000000007992 */ /* 0x000fec000000a000 */
[----:B------:R-:W-:-:S00]  /*1780*/  ERRBAR ;  /* 0x00000000000079ab */ /* 0x000fc00000000000 */
[----:B------:R-:W-:Y:S06]  /*1790*/  CGAERRBAR ;  /* 0x00000000000075ab */ /* 0x000fec0000000000 */
[----:B------:R2:W-:Y:S01]  /*17a0*/  REDG.E.ADD.S32.STRONG.GPU desc[UR10][R4.64], R11 ;  /* 0x0000000b0400798e */ /* 0x0005e2000c10e38a */
[----:B------:R-:W-:Y:S05]  /*17b0*/  @!P1 BRA `(.L_x_4019) ;  /* 0x0000000000149947 */ /* 0x000fea0003800000 */
.L_x_4020:
[----:B--2---:R-:W2:Y:S04]  /*17c0*/  LDG.E.STRONG.GPU R6, desc[UR10][R4.64] ;  /* 0x0000000a04067981 */ /* 0x004ea8000c1ef900 */
[----:B--2---:R-:W-:Y:S01]  /*17d0*/  CCTL.IVALL ;  /* 0x00000000ff00798f */ /* 0x004fe20002000000 */
[----:B------:R-:W-:Y:S05]  /*17e0*/  YIELD ;  /* 0x0000000000007946 */ /* 0x000fea0003800000 */
[----:B------:R-:W-:-:S13]  /*17f0*/  ISETP.NE.AND P1, PT, R6, R9, PT ;  /* 0x000000090600720c */ /* 0x000fda0003f25270 */
[----:B------:R-:W-:Y:S05]  /*1800*/  @P1 BRA `(.L_x_4020) ;  /* 0xfffffffc00ec1947 */ /* 0x000fea000383ffff */
.L_x_4019:
        /* <DEDUP_REMOVED lines=11> */
.L_x_4022:
        /* <DEDUP_REMOVED lines=51> */
[-C--:B0-----:R-:W-:Y:S02]  /*1bf0*/  @!P1 IMAD R45, R4, R11.reuse, R45 ;  /* 0x0000000b042d9224 */ /* 0x081fe400078e022d */
        /* <DEDUP_REMOVED lines=15> */
.L_x_4021:
        /* <DEDUP_REMOVED lines=19> */
.L_x_4024:
[----:B------:R-:W-:Y:S05]  /*1e20*/  BSYNC B0 ;  /* 0x0000000000007941 */ /* 0x000fea0003800000 */
.L_x_4023:
        /* <DEDUP_REMOVED lines=15> */
[-C--:B--2---:R-:W-:Y:S02]  /*1f20*/  @!P1 IMAD R47, R6, R45.reuse, R47 ;  /* 0x0000002d062f9224 */ /* 0x084fe400078e022f */
        /* <DEDUP_REMOVED lines=18> */
.L_x_4018:
        /* <DEDUP_REMOVED lines=19> */
[----:B------:R-:W-:Y:S01]  /*2180*/  @!P1 STG.E.64 desc[UR10][R6.64], R10 ;  /* 0x0000000a06009986 */ /* 0x000fe2000c101b0a */
[----:B------:R-:W-:Y:S06]  /*2190*/  BAR.SYNC.DEFER_BLOCKING 0x0 ;  /* 0x0000000000007b1d */ /* 0x000fec0000010000 */
[----:B------:R-:W2:Y:S04]  /*21a0*/  LDG.E.U16 R24, desc[UR10][R8.64] ;  /* 0x0000000a08187981 */ /* 0x000ea8000c1e1500 */
[----:B------:R1:W3:Y:S04]  /*21b0*/  LDG.E.U16 R44, desc[UR10][R8.64+0x2] ;  /* 0x0000020a082c7981 */ /* 0x0002e8000c1e1500 */
[----:B------:R-:W4:Y:S04]  /*21c0*/  LDG.E.U16 R45, desc[UR10][R4.64] ;  /* 0x0000000a042d7981 */ /* 0x000f28000c1e1500 */
[----:B------:R5:W4:Y:S01]  /*21d0*/  LDG.E.U16 R46, desc[UR10][R4.64+0x2] ;  /* 0x0000020a042e7981 */ /* 0x000b22000c1e1500 */
[----:B------:R-:W-:Y:S01]  /*21e0*/  ISETP.NE.AND P6, PT, RZ, UR12, PT ;  /* 0x0000000cff007c0c */ /* 0x000fe2000bfc5270 */
[----:B-1----:R-:W-:-:S02]  /*21f0*/  HADD2.F32 R8, -RZ, R18.H1_H1 ;  /* 0x30000012ff087230 */ /* 0x002fc40000004100 */
[----:B0-----:R-:W0:Y:S01]  /*2200*/  LDS.64 R42, [UR7+0xe0] ;  /* 0x0000e007ff2a7984 */ /* 0x001e220008000a00 */
[----:B-----5:R-:W-:Y:S02]  /*2210*/  HADD2.F32 R5, -RZ, R18.H0_H0 ;  /* 0x20000012ff057230 */ /* 0x020fe40000004100 */
[----:B0-----:R-:W-:-:S05]  /*2220*/  FMUL.FTZ R42, R42, UR8 ;  /* 0x000000082a2a7c20 */ /* 0x001fca0008410000 */
[----:B------:R-:W-:-:S13]  /*2230*/  R2UR UR7, R42 ;  /* 0x000000002a0772ca */ /* 0x000fda00000e0000 */
        /* <DEDUP_REMOVED lines=15> */
[----:B------:R-:W-:Y:S01]  /*2330*/  FMUL.FTZ R8, R8, UR8 ;  /* 0x0000000808087c20 */ /* 0x000fe20008410000 */
[----:B--2---:R-:W-:Y:S02]  /*2340*/  SHF.L.U32 R4, R24, 0x10, RZ ;  /* 0x0000001018047819 */ /* 0x004fe400000006ff */
[----:B---3--:R-:W-:Y:S01]  /*2350*/  SHF.L.U32 R6, R44, 0x10, RZ ;  /* 0x000000102c067819 */ /* 0x008fe200000006ff */
[----:B------:R-:W-:Y:S01]  /*2360*/  HADD2.F32 R44, -RZ, R22.H0_H0 ;  /* 0x20000016ff2c7230 */ /* 0x000fe20000004100 */
[----:B----4-:R-:W-:Y:S01]  /*2370*/  SHF.L.U32 R11, R45, 0x10, RZ ;  /* 0x000000102d0b7819 */ /* 0x010fe200000006ff */
[----:B------:R-:W-:Y:S01]  /*2380*/  HADD2.F32 R45, -RZ, R20.H0_H0 ;  /* 0x20000014ff2d7230 */ /* 0x000fe20000004100 */
[----:B------:R-:W-:-:S03]  /*2390*/  SHF.L.U32 R7, R46, 0x10, RZ ;  /* 0x000000102e077819 */ /* 0x000fc600000006ff */
        /* <DEDUP_REMOVED lines=13> */
.L_x_4025:
        /* <DEDUP_REMOVED lines=14> */
.L_x_4027:
[----:B------:R-:W-:Y:S05]  /*2550*/  BSYNC B0 ;  /* 0x0000000000007941 */ /* 0x000fea0003800000 */
.L_x_4026:
[----:B------:R-:W-:Y:S02]  /*2560*/  HADD2.F32 R10, -RZ, R16.H0_H0 ;  /* 0x20000010ff0a7230 */ /* 0x000fe40000004100 */
[----:B0-----:R-:W-:Y:S01]  /*2570*/  FADD.FTZ R5, R44, -UR7 ;  /* 0x800000072c057e21 */ /* 0x001fe20008010000 */
[----:B------:R-:W-:Y:S02]  /*2580*/  HADD2.F32 R9, -RZ, R17.H0_H0 ;  /* 0x20000011ff097230 */ /* 0x000fe40000004100 */
[----:B------:R-:W-:Y:S01]  /*2590*/  FADD.FTZ R8, R45, -UR7 ;  /* 0x800000072d087e21 */ /* 0x000fe20008010000 */
[----:B------:R-:W-:Y:S02]  /*25a0*/  HADD2.F32 R24, -RZ, R15.H0_H0 ;  /* 0x2000000fff187230 */ /* 0x000fe40000004100 */
[----:B------:R-:W-:Y:S01]  /*25b0*/  FADD.FTZ R10, R10, -UR7 ;  /* 0x800000070a0a7e21 */ /* 0x000fe20008010000 */
[----:B------:R-:W-:Y:S02]  /*25c0*/  HADD2.F32 R43, -RZ, R14.H0_H0 ;  /* 0x2000000eff2b7230 */ /* 0x000fe40000004100 */
[----:B------:R-:W-:Y:S01]  /*25d0*/  FADD.FTZ R9, R9, -UR7 ;  /* 0x8000000709097e21 */ /* 0x000fe20008010000 */
[----:B------:R-:W-:-:S02]  /*25e0*/  HADD2.F32 R44, -RZ, R0.H0_H0 ;  /* 0x20000000ff2c7230 */ /* 0x000fc40000004100 */
        /* <DEDUP_REMOVED lines=9> */
[----:B------:R-:W-:Y:S01]  /*2680*/  FMUL.FTZ R48, R44, UR8 ;  /* 0x000000082c307c20 */ /* 0x000fe20008410000 */
[----:B------:R-:W-:Y:S01]  /*2690*/  FFMA.FTZ R9, R4, R10, R11 ;  /* 0x0000000a04097223 */ /* 0x000fe2000001000b */
[----:B------:R-:W-:-:S02]  /*26a0*/  HADD2.F32 R10, -RZ, R22.H1_H1 ;  /* 0x30000016ff0a7230 */ /* 0x000fc40000004100 */
[C-C-:B------:R-:W-:Y:S01]  /*26b0*/  FFMA.FTZ R44, R4.reuse, R5, R11.reuse ;  /* 0x00000005042c7223 */ /* 0x140fe2000001000b */
[C-C-:B------:R-:W-:Y:S01]  /*26c0*/  FFMA.FTZ R24, R4.reuse, R8, R11.reuse ;  /* 0x0000000804187223 */ /* 0x140fe2000001000b */
[C-C-:B------:R-:W-:Y:S01]  /*26d0*/  FFMA.FTZ R18, R4.reuse, R18, R11.reuse ;  /* 0x0000001204127223 */ /* 0x140fe2000001000b */
[C-C-:B------:R-:W-:Y:S01]  /*26e0*/  FFMA.FTZ R8, R4.reuse, R42, R11.reuse ;  /* 0x0000002a04087223 */ /* 0x140fe2000001000b */
[C-C-:B------:R-:W-:Y:S01]  /*26f0*/  FFMA.FTZ R5, R4.reuse, R46, R11.reuse ;  /* 0x0000002e04057223 */ /* 0x140fe2000001000b */
[----:B------:R-:W-:Y:S01]  /*2700*/  FFMA.FTZ R4, R4, R48, R11 ;  /* 0x0000003004047223 */ /* 0x000fe2000001000b */
[----:B------:R-:W-:Y:S01]  /*2710*/  ULDC.64 UR14, c[0x0][0x278] ;  /* 0x00009e00000e7ab9 */ /* 0x000fe20000000a00 */
[----:B------:R-:W-:Y:S01]  /*2720*/  HADD2.F32 R11, -RZ, R20.H1_H1 ;  /* 0x30000014ff0b7230 */ /* 0x000fe20000004100 */
[----:B------:R-:W-:Y:S01]  /*2730*/  ISETP.GE.U32.AND P1, PT, R35, UR14, PT ;  /* 0x0000000e23007c0c */ /* 0x000fe2000bf26070 */
[----:B------:R-:W-:Y:S01]  /*2740*/  FADD.FTZ R10, R10, -UR7 ;  /* 0x800000070a0a7e21 */ /* 0x000fe20008010000 */
[----:B------:R-:W-:-:S02]  /*2750*/  ISETP.GE.U32.AND P2, PT, R34, UR14, PT ;  /* 0x0000000e22007c0c */ /* 0x000fc4000bf46070 */
[----:B------:R-:W-:Y:S01]  /*2760*/  ISETP.GE.AND.EX P1, PT, R31, UR15, PT, P1 ;  /* 0x0000000f1f007c0c */ /* 0x000fe2000bf26310 */
[----:B------:R-:W-:Y:S01]  /*2770*/  FADD.FTZ R11, R11, -UR7 ;  /* 0x800000070b0b7e21 */ /* 0x000fe20008010000 */
[----:B------:R-:W-:Y:S01]  /*2780*/  ISETP.GE.AND.EX P2, PT, R29, UR15, PT, P2 ;  /* 0x0000000f1d007c0c */ /* 0x000fe2000bf46320 */
[----:B------:R-:W-:Y:S01]  /*2790*/  FMUL.FTZ R10, R10, UR8 ;  /* 0x000000080a0a7c20 */ /* 0x000fe20008410000 */
[C---:B------:R-:W-:Y:S01]  /*27a0*/  ISETP.GT.U32.OR P1, PT, R38.reuse, 0x2ff, P1 ;  /* 0x000002ff2600780c */ /* 0x040fe20000f24470 */
        /* <DEDUP_REMOVED lines=14> */
.L_x_4028:
        /* <DEDUP_REMOVED lines=14> */
.L_x_4030:
[----:B------:R-:W-:Y:S05]  /*2970*/  BSYNC B0 ;  /* 0x0000000000007941 */ /* 0x000fea0003800000 */
.L_x_4029:
        /* <DEDUP_REMOVED lines=12> */
.L_x_4031:
        /* <DEDUP_REMOVED lines=14> */
.L_x_4033:
[----:B------:R-:W-:Y:S05]  /*2b20*/  BSYNC B0 ;  /* 0x0000000000007941 */ /* 0x000fea0003800000 */
.L_x_4032:
[----:B------:R-:W-:Y:S01]  /*2b30*/  HADD2.F32 R17, -RZ, R17.H1_H1 ;  /* 0x30000011ff117230 */ /* 0x000fe20000004100 */
[----:B------:R-:W-:Y:S01]  /*2b40*/  ISETP.GE.U32.AND P5, PT, R33, UR14, PT ;  /* 0x0000000e21007c0c */ /* 0x000fe2000bfa6070 */
[----:B-1----:R-:W-:Y:S01]  /*2b50*/  HADD2.F32 R11, -RZ, R16.H1_H1 ;  /* 0x30000010ff0b7230 */ /* 0x002fe20000004100 */
[----:B------:R-:W-:Y:S01]  /*2b60*/  ISETP.GE.U32.AND P1, PT, R32, UR14, PT ;  /* 0x0000000e20007c0c */ /* 0x000fe2000bf26070 */
[----:B------:R-:W-:Y:S01]  /*2b70*/  HADD2.F32 R15, -RZ, R15.H1_H1 ;  /* 0x3000000fff0f7230 */ /* 0x000fe20000004100 */
[----:B------:R-:W-:Y:S01]  /*2b80*/  ISETP.GE.U32.AND P2, PT, R30, UR14, PT ;  /* 0x0000000e1e007c0c */ /* 0x000fe2000bf46070 */
[----:B------:R-:W-:Y:S02]  /*2b90*/  HADD2.F32 R10, -RZ, R14.H1_H1 ;  /* 0x3000000eff0a7230 */ /* 0x000fe40000004100 */
[----:B------:R-:W-:Y:S01]  /*2ba0*/  FADD.FTZ R11, R11, -UR7 ;  /* 0x800000070b0b7e21 */ /* 0x000fe20008010000 */
[----:B------:R-:W-:Y:S02]  /*2bb0*/  HADD2.F32 R16, -RZ, R0.H1_H1 ;  /* 0x30000000ff107230 */ /* 0x000fe40000004100 */
[----:B------:R-:W-:Y:S01]  /*2bc0*/  FADD.FTZ R0, R17, -UR7 ;  /* 0x8000000711007e21 */ /* 0x000fe20008010000 */
[----:B------:R-:W-:Y:S01]  /*2bd0*/  FADD.FTZ R14, R15, -UR7 ;  /* 0x800000070f0e7e21 */ /* 0x000fe20008010000 */
[----:B------:R-:W-:Y:S01]  /*2be0*/  ISETP.GE.U32.AND P3, PT, R28, UR14, PT ;  /* 0x0000000e1c007c0c */ /* 0x000fe2000bf66070 */
[----:B------:R-:W-:Y:S01]  /*2bf0*/  FADD.FTZ R15, R10, -UR7 ;  /* 0x800000070a0f7e21 */ /* 0x000fe20008010000 */
[----:B------:R-:W-:Y:S01]  /*2c00*/  ISETP.GE.U32.AND P4, PT, R26, UR14, PT ;  /* 0x0000000e1a007c0c */ /* 0x000fe2000bf86070 */
        /* <DEDUP_REMOVED lines=13> */
[----:B------:R-:W-:Y:S01]  /*2ce0*/  ISETP.GT.U32.OR P5, PT, R38, 0x2ff, P5 ;  /* 0x000002ff2600780c */ /* 0x000fe20002fa4470 */
[--C-:B------:R-:W-:Y:S01]  /*2cf0*/  FFMA.FTZ R0, R6, R0, R7.reuse ;  /* 0x0000000006007223 */ /* 0x100fe20000010007 */
[----:B------:R-:W-:Y:S01]  /*2d00*/  ISETP.GT.U32.OR P1, PT, R38, 0x2ff, P1 ;  /* 0x000002ff2600780c */ /* 0x000fe20000f24470 */
[--C-:B------:R-:W-:Y:S01]  /*2d10*/  FFMA.FTZ R11, R6, R16, R7.reuse ;  /* 0x00000010060b7223 */ /* 0x100fe20000010007 */
[----:B------:R-:W-:Y:S01]  /*2d20*/  ISETP.GT.U32.OR P2, PT, R38, 0x2ff, P2 ;  /* 0x000002ff2600780c */ /* 0x000fe20001744470 */
        /* <DEDUP_REMOVED lines=14> */
.L_x_4034:
        /* <DEDUP_REMOVED lines=14> */
.L_x_4036:
[----:B------:R-:W-:Y:S05]  /*2ef0*/  BSYNC B0 ;  /* 0x0000000000007941 */ /* 0x000fea0003800000 */
.L_x_4035:
        /* <DEDUP_REMOVED lines=11> */
.L_x_4037:
        /* <DEDUP_REMOVED lines=14> */
.L_x_4039:
[----:B------:R-:W-:Y:S05]  /*3090*/  BSYNC B0 ;  /* 0x0000000000007941 */ /* 0x000fea0003800000 */
.L_x_4038:
[----:B------:R-:W-:Y:S05]  /*30a0*/  @!P6 BRA `(.L_x_4040) ;  /* 0x000000000028e947 */ /* 0x000fea0003800000 */
[----:B-12---:R-:W-:Y:S01]  /*30b0*/  FMUL.FTZ R6, R8, -1.4426950216293334961 ;  /* 0xbfb8aa3b08067820 */ /* 0x006fe20000410000 */
        /* <DEDUP_REMOVED lines=9> */
.L_x_4040:
        /* <DEDUP_REMOVED lines=14> */
.L_x_4042:
[----:B------:R-:W-:Y:S05]  /*3230*/  BSYNC B0 ;  /* 0x0000000000007941 */ /* 0x000fea0003800000 */
.L_x_4041:
[----:B------:R-:W-:Y:S05]  /*3240*/  @!P6 BRA `(.L_x_4043) ;  /* 0x000000000028e947 */ /* 0x000fea0003800000 */
[----:B-123--:R-:W-:Y:S01]  /*3250*/  FMUL.FTZ R6, R5, -1.4426950216293334961 ;  /* 0xbfb8aa3b05067820 */ /* 0x00efe20000410000 */
        /* <DEDUP_REMOVED lines=9> */
.L_x_4043:
        /* <DEDUP_REMOVED lines=14> */
.L_x_4045:
[----:B------:R-:W-:Y:S05]  /*33d0*/  BSYNC B0 ;  /* 0x0000000000007941 */ /* 0x000fea0003800000 */
.L_x_4044:
        /* <DEDUP_REMOVED lines=11> */
.L_x_4046:
        /* <DEDUP_REMOVED lines=13> */
.L_x_4048:
[----:B------:R-:W-:Y:S05]  /*3560*/  BSYNC B0 ;  /* 0x0000000000007941 */ /* 0x000fea0003800000 */
.L_x_4047:
[----:B------:R-:W-:Y:S01]  /*3570*/  ULDC UR7, c[0x0][0x10] ;  /* 0x0000040000077ab9 */ /* 0x000fe20000000800 */
[----:B------:R-:W-:Y:S02]  /*3580*/  UIADD3 UR4, UR4, 0x1, URZ ;  /* 0x0000000104047890 */ /* 0x000fe4000fffe03f */
[----:B------:R-:W-:-:S04]  /*3590*/  UIADD3 UR6, UR7, UR6, URZ ;  /* 0x0000000607067290 */ /* 0x000fc8000fffe03f */
[----:B------:R-:W-:-:S06]  /*35a0*/  UISETP.GE.AND UP0, UPT, UR6, UR5, UPT ;  /* 0x000000050600728c */ /* 0x000fcc000bf06270 */
[----:B------:R-:W-:-:S13]  /*35b0*/  PLOP3.LUT P1, PT, PT, PT, UP0, 0x80, 0x0 ;  /* 0x000000000000781c */ /* 0x000fda0003f2f008 */
[----:B------:R-:W-:Y:S05]  /*35c0*/  @!P1 BRA `(.L_x_4049) ;  /* 0xffffffcc002c9947 */ /* 0x000fea000383ffff */
[----:B------:R-:W-:Y:S05]  /*35d0*/  EXIT ;  /* 0x000000000000794d */ /* 0x000fea0003800000 */
.L_x_4050:
        /* <DEDUP_REMOVED lines=10> */
.L_x_5167:


//--------------------- .text._Z35group_norm_nhwc_fwd_one_pass_kernelI11Fp16IOBf16WLi256ELi96ELi768EEv26Group_norm_nhwc_fwd_params --------------------------
	.section	.text._Z35group_norm_nhwc_fwd_one_pass_kernelI11Fp16IOBf16WLi256ELi96ELi768EEv26Group_norm_nhwc_fwd_params,"ax",@progbits
	.align	128
        .global         _Z35group_norm_nhwc_fwd_one_pass_kernelI11Fp16IOBf16WLi256ELi96ELi768EEv26Group_norm_nhwc_fwd_params
        .type           _Z35group_norm_nhwc_fwd_one_pass_kernelI11Fp16IOBf16WLi256ELi96ELi768EEv26Group_norm_nhwc_fwd_params,@function
        .size           _Z35group_norm_nhwc_fwd_one_pass_kernelI11Fp16IOBf16WLi256ELi96ELi768EEv26Group_norm_nhwc_fwd_params,(.L_x_5168 - _Z35group_norm_nhwc_fwd_one_pass_kernelI11Fp16IOBf16WLi256ELi96ELi768EEv26Group_norm_nhwc_fwd_params)
        .other          _Z35group_norm_nhwc_fwd_one_pass_kernelI11Fp16IOBf16WLi256ELi96ELi768EEv26Group_norm_nhwc_fwd_params,@"STO_CUDA_ENTRY STV_DEFAULT"
_Z35group_norm_nhwc_fwd_one_pass_kernelI11Fp16IOBf16WLi256ELi96ELi768EEv26Group_norm_nhwc_fwd_params:
.text._Z35group_norm_nhwc_fwd_one_pass_kernelI11Fp16IOBf16WLi256ELi96ELi768EEv26Group_norm_nhwc_fwd_params:
        /* <DEDUP_REMOVED lines=46> */
.L_x_4108:
[----:B----4-:R-:W0:Y:S01]  /*02e0*/  LDC R23, c[0x0][0x288] ;  /* 0x0000a200ff177b82 */ /* 0x010e220000000800 */
[----:B------:R-:W-:Y:S01]  /*02f0*/  ULDC.64 UR14, c[0x0][0x278] ;  /* 0x00009e00000e7ab9 */ /* 0x000fe20000000a00 */
[----:B------:R-:W-:Y:S01]  /*0300*/  SHF.R.S32.HI R37, RZ, 0x1f, R6 ;  /* 0x0000001fff257819 */ /* 0x000fe20000011406 */
[----:B------:R-:W-:Y:S01]  /*0310*/  ULDC.64 UR12, c[0x0][0x280] ;  /* 0x0000a000000c7ab9 */ /* 0x000fe20000000a00 */
[----:B------:R-:W-:Y:S02]  /*0320*/  SHF.R.S32.HI R39, RZ, 0x1f, R7 ;  /* 0x0000001fff277819 */ /* 0x000fe40000011407 */
[----:B--2---:R-:W-:Y:S02]  /*0330*/  SHF.R.S32.HI R41, RZ, 0x1f, R8 ;  /* 0x0000001fff297819 */ /* 0x004fe40000011408 */
[----:B-1----:R-:W1:Y:S01]  /*0340*/  @P0 LDC.64 R26, c[0x0][0x220] ;  /* 0x00008800ff1a0b82 */ /* 0x002e620000000a00 */
[----:B------:R-:W-:Y:S02]  /*0350*/  SHF.R.S32.HI R43, RZ, 0x1f, R9 ;  /* 0x0000001fff2b7819 */ /* 0x000fe40000011409 */
[----:B------:R-:W-:-:S02]  /*0360*/  SHF.R.S32.HI R45, RZ, 0x1f, R10 ;  /* 0x0000001fff2d7819 */ /* 0x000fc4000001140a */
[----:B------:R-:W-:Y:S02]  /*0370*/  ISETP.GE.U32.AND P5, PT, R10, UR14, PT ;  /* 0x0000000e0a007c0c */ /* 0x000fe4000bfa6070 */
[----:B------:R-:W-:Y:S02]  /*0380*/  MOV R40, RZ ;  /* 0x000000ff00287202 */ /* 0x000fe40000000f00 */
[----:B------:R-:W-:-:S04]  /*0390*/  ISETP.GE.AND.EX P5, PT, R45, UR15, PT, P5 ;  /* 0x0000000f2d007c0c */ /* 0x000fc8000bfa6350 */
[----:B------:R-:W-:Y:S02]  /*03a0*/  ISETP.GT.U32.OR P5, PT, R0, 0x2ff, P5 ;  /* 0x000002ff0000780c */ /* 0x000fe40002fa4470 */
[----:B0--3--:R-:W-:-:S04]  /*03b0*/  IABS R19, R23 ;  /* 0x0000001700137213 */ /* 0x009fc80000000000 */
        /* <DEDUP_REMOVED lines=479> */
.L_x_4052:
[----:B------:R-:W-:Y:S05]  /*21b0*/  BSYNC B0 ;  /* 0x0000000000007941 */ /* 0x000fea0003800000 */
.L_x_4051:
        /* <DEDUP_REMOVED lines=28> */
.L_x_4055:
[----:B-1----:R-:W2:Y:S04]  /*2380*/  LDG.E.STRONG.GPU R18, desc[UR8][R16.64] ;  /* 0x0000000810127981 */ /* 0x002ea8000c1ef900 */
[----:B--2---:R-:W-:Y:S01]  /*2390*/  CCTL.IVALL ;  /* 0x00000000ff00798f */ /* 0x004fe20002000000 */
[----:B------:R-:W-:Y:S05]  /*23a0*/  YIELD ;  /* 0x0000000000007946 */ /* 0x000fea0003800000 */
[----:B------:R-:W-:-:S13]  /*23b0*/  ISETP.NE.AND P1, PT, R18, R21, PT ;  /* 0x000000151200720c */ /* 0x000fda0003f25270 */
[----:B------:R-:W-:Y:S05]  /*23c0*/  @P1 BRA `(.L_x_4055) ;  /* 0xfffffffc00ec1947 */ /* 0x000fea000383ffff */
.L_x_4054:
        /* <DEDUP_REMOVED lines=11> */
.L_x_4057:
        /* <DEDUP_REMOVED lines=63> */
.L_x_4056:
        /* <DEDUP_REMOVED lines=19> */
.L_x_4059:
[----:B------:R-:W-:Y:S05]  /*29a0*/  BSYNC B0 ;  /* 0x0000000000007941 */ /* 0x000fea0003800000 */
.L_x_4058:
        /* <DEDUP_REMOVED lines=32> */
.L_x_4053:
[----:B------:R-:W-:Y:S01]  /*2bb0*/  ULDC.64 UR12, c[0x0][0x218] ;  /* 0x00008600000c7ab9 */ /* 0x000fe20000000a00 */
[----:B------:R-:W-:Y:S01]  /*2bc0*/  LOP3.LUT P1, RZ, R0, UR7, RZ, 0xfc, !PT ;  /* 0x0000000700ff7c12 */ /* 0x000fe2000f82fcff */
[----:B------:R-:W2:Y:S01]  /*2bd0*/  S2UR UR6, SR_CgaCtaId ;  /* 0x00000000000679c3 */ /* 0x000ea20000008800 */
[----:B------:R-:W-:Y:S01]  /*2be0*/  ISETP.EQ.U32.AND P2, PT, RZ, UR12, PT ;  /* 0x0000000cff007c0c */ /* 0x000fe2000bf42070 */
[----:B------:R-:W-:Y:S01]  /*2bf0*/  UMOV UR5, 0x400 ;  /* 0x0000040000057882 */ /* 0x000fe20000000000 */
[----:B------:R-:W-:Y:S02]  /*2c00*/  IADD3 R29, R51, R38, RZ ;  /* 0x00000026331d7210 */ /* 0x000fe40007ffe0ff */
[----:B------:R-:W-:-:S03]  /*2c10*/  ISETP.EQ.OR.EX P1, PT, RZ, UR13, P1, P2 ;  /* 0x0000000dff007c0c */ /* 0x000fc60008f22720 */
        /* <DEDUP_REMOVED lines=8> */
[----:B------:R0:W-:Y:S02]  /*2ca0*/  @!P3 STS.64 [UR5+0xe0], R24 ;  /* 0x0000e018ff00b988 */ /* 0x0001e40008000a05 */
[----:B-1----:R-:W-:-:S04]  /*2cb0*/  IMAD.WIDE R28, R29, 0x2, R18 ;  /* 0x000000021d1c7825 */ /* 0x002fc800078e0212 */
[----:B----4-:R-:W-:-:S05]  /*2cc0*/  @!P1 IMAD.WIDE R22, R48, 0x8, R22 ;  /* 0x0000000830169825 */ /* 0x010fca00078e0216 */
[----:B------:R1:W-:Y:S01]  /*2cd0*/  @!P1 STG.E.64 desc[UR8][R22.64], R16 ;  /* 0x0000001016009986 */ /* 0x0003e2000c101b08 */
[----:B------:R-:W-:Y:S06]  /*2ce0*/  BAR.SYNC.DEFER_BLOCKING 0x0 ;  /* 0x0000000000007b1d */ /* 0x000fec0000010000 */
[----:B------:R-:W2:Y:S04]  /*2cf0*/  LDG.E.U16 R21, desc[UR8][R26.64] ;  /* 0x000000081a157981 */ /* 0x000ea8000c1e1500 */
[----:B------:R-:W3:Y:S04]  /*2d00*/  LDG.E.U16 R31, desc[UR8][R26.64+0x2] ;  /* 0x000002081a1f7981 */ /* 0x000ee8000c1e1500 */
[----:B------:R-:W4:Y:S04]  /*2d10*/  LDG.E.U16 R30, desc[UR8][R28.64] ;  /* 0x000000081c1e7981 */ /* 0x000f28000c1e1500 */
[----:B------:R5:W4:Y:S01]  /*2d20*/  LDG.E.U16 R38, desc[UR8][R28.64+0x2] ;  /* 0x000002081c267981 */ /* 0x000b22000c1e1500 */
[----:B------:R-:W-:Y:S01]  /*2d30*/  ISETP.NE.AND P5, PT, RZ, UR10, PT ;  /* 0x0000000aff007c0c */ /* 0x000fe2000bfa5270 */
[----:B0-----:R-:W-:-:S02]  /*2d40*/  HADD2.F32 R25, -RZ, R54.H1_H1 ;  /* 0x30000036ff197230 */ /* 0x001fc40000004100 */
[----:B------:R-:W0:Y:S01]  /*2d50*/  LDS.64 R18, [UR5+0xe0] ;  /* 0x0000e005ff127984 */ /* 0x000e220008000a00 */
[----:B-1----:R-:W-:Y:S02]  /*2d60*/  HADD2.F32 R17, -RZ, R54.H0_H0 ;  /* 0x20000036ff117230 */ /* 0x002fe40000004100 */
[----:B0-----:R-:W-:-:S04]  /*2d70*/  FMUL.FTZ R18, R18, UR6 ;  /* 0x0000000612127c20 */ /* 0x001fc80008410000 */
[----:B------:R-:W-:Y:S01]  /*2d80*/  FMUL.FTZ R20, R18, R18 ;  /* 0x0000001212147220 */ /* 0x000fe20000410000 */
[--C-:B------:R-:W-:Y:S01]  /*2d90*/  FADD.FTZ R25, R25, -R18.reuse ;  /* 0x8000001219197221 */ /* 0x100fe20000010000 */
[----:B------:R-:W-:Y:S02]  /*2da0*/  FADD.FTZ R17, R17, -R18 ;  /* 0x8000001211117221 */ /* 0x000fe40000010000 */
[----:B------:R-:W-:Y:S01]  /*2db0*/  FFMA.FTZ R19, R19, UR6, -R20 ;  /* 0x0000000613137c23 */ /* 0x000fe20008010814 */
[----:B------:R-:W-:-:S04]  /*2dc0*/  MOV R20, 0x3f800000 ;  /* 0x3f80000000147802 */ /* 0x000fc80000000f00 */
[----:B------:R-:W-:-:S13]  /*2dd0*/  FSETP.GTU.FTZ.AND P1, PT, R19, RZ, PT ;  /* 0x000000ff1300720b */ /* 0x000fda0003f3c000 */
[----:B------:R-:W0:Y:S02]  /*2de0*/  @P1 LDC R16, c[0x0][0x238] ;  /* 0x00008e00ff101b82 */ /* 0x000e240000000800 */
[----:B0-----:R-:W-:-:S04]  /*2df0*/  @P1 FADD.FTZ R19, R19, R16 ;  /* 0x0000001013131221 */ /* 0x001fc80000010000 */
[----:B------:R0:W5:Y:S02]  /*2e00*/  @P1 MUFU.RSQ R20, R19 ;  /* 0x0000001300141308 */ /* 0x0001640000001400 */
[--C-:B0-----:R-:W-:Y:S02]  /*2e10*/  HADD2.F32 R19, -RZ, R40.reuse.H0_H0 ;  /* 0x20000028ff137230 */ /* 0x101fe40000004100 */
[-C--:B-----5:R-:W-:Y:S01]  /*2e20*/  FMUL.FTZ R28, R25, R20.reuse ;  /* 0x00000014191c7220 */ /* 0x0a0fe20000410000 */
[----:B------:R-:W-:Y:S01]  /*2e30*/  FMUL.FTZ R17, R17, R20 ;  /* 0x0000001411117220 */ /* 0x000fe20000410000 */
[----:B------:R-:W-:Y:S01]  /*2e40*/  HADD2.F32 R25, -RZ, R40.H1_H1 ;  /* 0x30000028ff197230 */ /* 0x000fe20000004100 */
[----:B--2---:R-:W-:Y:S02]  /*2e50*/  SHF.L.U32 R21, R21, 0x10, RZ ;  /* 0x0000001015157819 */ /* 0x004fe400000006ff */
[----:B---3--:R-:W-:Y:S02]  /*2e60*/  SHF.L.U32 R22, R31, 0x10, RZ ;  /* 0x000000101f167819 */ /* 0x008fe400000006ff */
[----:B----4-:R-:W-:-:S02]  /*2e70*/  SHF.L.U32 R24, R30, 0x10, RZ ;  /* 0x000000101e187819 */ /* 0x010fc400000006ff */
        /* <DEDUP_REMOVED lines=14> */
.L_x_4060:
        /* <DEDUP_REMOVED lines=14> */
.L_x_4062:
[----:B------:R-:W-:Y:S05]  /*3040*/  BSYNC B0 ;  /* 0x0000000000007941 */ /* 0x000fea0003800000 */
.L_x_4061:
        /* <DEDUP_REMOVED lines=33> */
.L_x_4063:
        /* <DEDUP_REMOVED lines=14> */
.L_x_4065:
[----:B------:R-:W-:Y:S05]  /*3340*/  BSYNC B0 ;  /* 0x0000000000007941 */ /* 0x000fea0003800000 */
.L_x_4064:
        /* <DEDUP_REMOVED lines=17> */
.L_x_4066:
        /* <DEDUP_REMOVED lines=14> */
.L_x_4068:
[----:B------:R-:W-:Y:S05]  /*3540*/  BSYNC B0 ;  /* 0x0000000000007941 */ /* 0x000fea0003800000 */
.L_x_4067:
[-C--:B------:R-:W-:Y:S01]  /*3550*/  FMUL.FTZ R29, R29, R20.reuse ;  /* 0x000000141d1d7220 */ /* 0x080fe20000410000 */
[----:B-1----:R-:W-:Y:S01]  /*3560*/  FMUL.FTZ R25, R19, R20 ;  /* 0x0000001413197220 */ /* 0x002fe20000410000 */
        /* <DEDUP_REMOVED lines=15> */
.L_x_4069:
        /* <DEDUP_REMOVED lines=14> */
.L_x_4071:
[----:B------:R-:W-:Y:S05]  /*3740*/  BSYNC B0 ;  /* 0x0000000000007941 */ /* 0x000fea0003800000 */
.L_x_4070:
[--C-:B-1----:R-:W-:Y:S01]  /*3750*/  HADD2.F32 R25, -RZ, R52.reuse.H0_H0 ;  /* 0x20000034ff197230 */ /* 0x102fe20000004100 */
[----:B------:R-:W-:Y:S01]  /*3760*/  ISETP.GE.U32.AND P1, PT, R9, UR12, PT ;  /* 0x0000000c09007c0c */ /* 0x000fe2000bf26070 */
[----:B------:R-:W-:Y:S01]  /*3770*/  HADD2.F32 R29, -RZ, R52.H1_H1 ;  /* 0x30000034ff1d7230 */ /* 0x000fe20000004100 */
[----:B------:R-:W-:Y:S01]  /*3780*/  ISETP.GE.U32.AND P2, PT, R10, UR12, PT ;  /* 0x0000000c0a007c0c */ /* 0x000fe2000bf46070 */
[--C-:B------:R-:W-:Y:S01]  /*3790*/  FADD.FTZ R17, R17, -R18.reuse ;  /* 0x8000001211117221 */ /* 0x100fe20000010000 */
[----:B------:R-:W-:Y:S01]  /*37a0*/  FADD.FTZ R19, R19, -R18 ;  /* 0x8000001213137221 */ /* 0x000fe20000010000 */
[----:B------:R-:W-:Y:S01]  /*37b0*/  HADD2.F32 R16, -RZ, R62.H0_H0 ;  /* 0x2000003eff107230 */ /* 0x000fe20000004100 */
[----:B------:R-:W-:Y:S01]  /*37c0*/  ISETP.GE.AND.EX P1, PT, R43, UR13, PT, P1 ;  /* 0x0000000d2b007c0c */ /* 0x000fe2000bf26310 */
[----:B0-----:R-:W-:Y:S01]  /*37d0*/  HADD2.F32 R26, -RZ, R64.H0_H0 ;  /* 0x20000040ff1a7230 */ /* 0x001fe20000004100 */
        /* <DEDUP_REMOVED lines=60> */
.L_x_4072:
        /* <DEDUP_REMOVED lines=14> */
.L_x_4074:
[----:B------:R-:W-:Y:S05]  /*3c80*/  BSYNC B0 ;  /* 0x0000000000007941 */ /* 0x000fea0003800000 */
.L_x_4073:
        /* <DEDUP_REMOVED lines=13> */
.L_x_4075:
        /* <DEDUP_REMOVED lines=14> */
.L_x_4077:
[----:B------:R-:W-:Y:S05]  /*3e40*/  BSYNC B0 ;  /* 0x0000000000007941 */ /* 0x000fea0003800000 */
.L_x_4076:
[----:B------:R-:W-:Y:S01]  /*3e50*/  ISETP.GE.U32.AND P6, PT, R11, UR12, PT ;  /* 0x0000000c0b007c0c */ /* 0x000fe2000bfc6070 */
[-C--:B------:R-:W-:Y:S01]  /*3e60*/  FMUL.FTZ R16, R27, R20.reuse ;  /* 0x000000141b107220 */ /* 0x080fe20000410000 */
        /* <DEDUP_REMOVED lines=29> */
[C---:B------:R-:W-:Y:S01]  /*4040*/  ISETP.GT.U32.OR P1, PT, R0.reuse, 0x2ff, P1 ;  /* 0x000002ff0000780c */ /* 0x040fe20000f24470 */
        /* <DEDUP_REMOVED lines=16> */
.L_x_4078:
        /* <DEDUP_REMOVED lines=14> */
.L_x_4080:
[----:B------:R-:W-:Y:S05]  /*4230*/  BSYNC B0 ;  /* 0x0000000000007941 */ /* 0x000fea0003800000 */
.L_x_4079:
        /* <DEDUP_REMOVED lines=13> */
.L_x_4081:
        /* <DEDUP_REMOVED lines=14> */
.L_x_4083:
[----:B------:R-:W-:Y:S05]  /*43f0*/  BSYNC B0 ;  /* 0x0000000000007941 */ /* 0x000fea0003800000 */
.L_x_4082:
        /* <DEDUP_REMOVED lines=13> */
.L_x_4084:
        /* <DEDUP_REMOVED lines=14> */
.L_x_4086:
[----:B------:R-:W-:Y:S05]  /*45b0*/  BSYNC B0 ;  /* 0x0000000000007941 */ /* 0x000fea0003800000 */
.L_x_4085:
[----:B------:R-:W-:Y:S01]  /*45c0*/  FFMA.FTZ R25, R21, R25, R24 ;  /* 0x0000001915197223 */ /* 0x000fe20000010018 */
        /* <DEDUP_REMOVED lines=12> */
.L_x_4087:
        /* <DEDUP_REMOVED lines=14> */
.L_x_4089:
[----:B------:R-:W-:Y:S05]  /*4770*/  BSYNC B0 ;  /* 0x0000000000007941 */ /* 0x000fea0003800000 */
.L_x_4088:
[----:B------:R-:W-:Y:S01]  /*4780*/  FFMA.FTZ R26, R21, R26, R24 ;  /* 0x0000001a151a7223 */ /* 0x000fe20000010018 */
        /* <DEDUP_REMOVED lines=12> */
.L_x_4090:
[----:B------:R-:W-:Y:S04]  /*4850*/  BSSY B0, `(.L_x_4091) ;  /* 0x000000e000007945 */ /* 0x000fe80003800000 */
[----:B------:R-:W-:Y:S05]  /*4860*/  @P4 BRA `(.L_x_4092) ;  /* 0x0000000000304947 */ /* 0x000fea0003800000 */
[----:B------:R-:W-:Y:S01]  /*4870*/  ULDC.64 UR14, c[0x0][0x270] ;  /* 0x00009c00000e7ab9 */ /* 0x000fe20000000a00 */
[----:B------:R-:W-:Y:S01]  /*4880*/  MOV R16, R72 ;  /* 0x0000004800107202 */ /* 0x000fe20000000f00 */
[----:B012---:R-:W-:Y:S01]  /*4890*/  IMAD R18, R57, UR14, RZ ;  /* 0x0000000e39127c24 */ /* 0x007fe2000f8e02ff */
        /* <DEDUP_REMOVED lines=9> */
.L_x_4092:
[----:B------:R-:W-:Y:S05]  /*4930*/  BSYNC B0 ;  /* 0x0000000000007941 */ /* 0x000fea0003800000 */
.L_x_4091:
        /* <DEDUP_REMOVED lines=8> */
[----:B------:R-:W-:Y:S01]  /*49c0*/  ISETP.GE.U32.AND P4, PT, R36, UR12, PT ;  /* 0x0000000c24007c0c */ /* 0x000fe2000bf86070 */
[C-C-:B------:R-:W-:Y:S01]  /*49d0*/  FFMA.FTZ R68, R22.reuse, R68, R23.reuse ;  /* 0x0000004416447223 */ /* 0x140fe20000010017 */
[----:B------:R-:W-:Y:S01]  /*49e0*/  ISETP.GE.AND.EX P6, PT, R59, UR13, PT, P6 ;  /* 0x0000000d3b007c0c */ /* 0x000fe2000bfc6360 */
[C-C-:B------:R-:W-:Y:S01]  /*49f0*/  FFMA.FTZ R30, R22.reuse, R30, R23.reuse ;  /* 0x0000001e161e7223 */ /* 0x140fe20000010017 */
[----:B------:R-:W-:Y:S01]  /*4a00*/  ISETP.GE.AND.EX P1, PT, R61, UR13, PT, P1 ;  /* 0x0000000d3d007c0c */ /* 0x000fe2000bf26310 */
[C-C-:B------:R-:W-:Y:S01]  /*4a10*/  FFMA.FTZ R70, R22.reuse, R70, R23.reuse ;  /* 0x0000004616467223 */ /* 0x140fe20000010017 */
[----:B------:R-:W-:Y:S01]  /*4a20*/  ISETP.GE.AND.EX P2, PT, R63, UR13, PT, P2 ;  /* 0x0000000d3f007c0c */ /* 0x000fe2000bf46320 */
[C-C-:B------:R-:W-:Y:S01]  /*4a30*/  FFMA.FTZ R20, R22.reuse, R20, R23.reuse ;  /* 0x0000001416147223 */ /* 0x140fe20000010017 */
[----:B------:R-:W-:Y:S01]  /*4a40*/  ISETP.GE.AND.EX P3, PT, R65, UR13, PT, P3 ;  /* 0x0000000d41007c0c */ /* 0x000fe2000bf66330 */
[----:B------:R-:W-:Y:S01]  /*4a50*/  FFMA.FTZ R21, R21, R45, R24 ;  /* 0x0000002d15157223 */ /* 0x000fe20000010018 */
        /* <DEDUP_REMOVED lines=18> */
.L_x_4093:
        /* <DEDUP_REMOVED lines=10> */
[----:B0123--:R-:W-:-:S02]  /*4c20*/  LEA R18, P6, R16, UR12, 0x1 ;  /* 0x0000000c10127c11 */ /* 0x00ffc4000f8c08ff */
[----:B------:R-:W-:-:S04]  /*4c30*/  IADD3 R59, R17, R59, RZ ;  /* 0x0000003b113b7210 */ /* 0x000fc80007ffe0ff */
[----:B------:R-:W-:-:S05]  /*4c40*/  LEA.HI.X R19, R16, UR13, R59, 0x1, P6 ;  /* 0x0000000d10137c11 */ /* 0x000fca000b0f0c3b */
[----:B------:R4:W-:Y:S02]  /*4c50*/  STG.E desc[UR8][R18.64], R23 ;  /* 0x0000001712007986 */ /* 0x0009e4000c101908 */
.L_x_4095:
[----:B------:R-:W-:Y:S05]  /*4c60*/  BSYNC B0 ;  /* 0x0000000000007941 */ /* 0x000fea0003800000 */
.L_x_4094:
        /* <DEDUP_REMOVED lines=11> */
.L_x_4096:
[----:B------:R-:W-:Y:S04]  /*4d20*/  BSSY B0, `(.L_x_4097) ;  /* 0x000000e000007945 */ /* 0x000fe80003800000 */
[----:B------:R-:W-:Y:S05]  /*4d30*/  @P1 BRA `(.L_x_4098) ;  /* 0x0000000000301947 */ /* 0x000fea0003800000 */
[----:B------:R-:W-:Y:S01]  /*4d40*/  ULDC.64 UR12, c[0x0][0x270] ;  /* 0x00009c00000c7ab9 */ /* 0x000fe20000000a00 */
[----:B01234-:R-:W-:Y:S01]  /*4d50*/  MOV R18, R72 ;  /* 0x0000004800127202 */ /* 0x01ffe20000000f00 */
        /* <DEDUP_REMOVED lines=10> */
.L_x_4098:
[----:B------:R-:W-:Y:S05]  /*4e00*/  BSYNC B0 ;  /* 0x0000000000007941 */ /* 0x000fea0003800000 */
.L_x_4097:
[----:B------:R-:W-:Y:S05]  /*4e10*/  @!P5 BRA `(.L_x_4099) ;  /* 0x000000000028d947 */ /* 0x000fea0003800000 */
[----:B0-----:R-:W-:Y:S01]  /*4e20*/  FMUL.FTZ R16, R37, -1.4426950216293334961 ;  /* 0xbfb8aa3b25107820 */ /* 0x001fe20000410000 */
[----:B-1234-:R-:W-:-:S05]  /*4e30*/  FMUL.FTZ R19, R30, -1.4426950216293334961 ;  /* 0xbfb8aa3b1e137820 */ /* 0x01efca0000410000 */
        /* <DEDUP_REMOVED lines=8> */
.L_x_4099:
        /* <DEDUP_REMOVED lines=8> */
[----:B-1234-:R-:W-:Y:S01]  /*4f40*/  IMAD.WIDE.U32 R18, R34, UR12, R16 ;  /* 0x0000000c22127c25 */ /* 0x01efe2000f8e0010 */
[----:B------:R-:W-:Y:S02]  /*4f50*/  ULDC.64 UR12, c[0x0][0x210] ;  /* 0x00008400000c7ab9 */ /* 0x000fe40000000a00 */
[----:B------:R-:W-:-:S02]  /*4f60*/  LEA R16, P1, R18, UR12, 0x1 ;  /* 0x0000000c12107c11 */ /* 0x000fc4000f8208ff */
[----:B------:R-:W-:-:S04]  /*4f70*/  IADD3 R63, R19, R63, RZ ;  /* 0x0000003f133f7210 */ /* 0x000fc80007ffe0ff */
[----:B------:R-:W-:-:S05]  /*4f80*/  LEA.HI.X R17, R18, UR13, R63, 0x1, P1 ;  /* 0x0000000d12117c11 */ /* 0x000fca00088f0c3f */
[----:B------:R0:W-:Y:S02]  /*4f90*/  STG.E desc[UR8][R16.64], R37 ;  /* 0x0000002510007986 */ /* 0x0001e4000c101908 */
.L_x_4101:
[----:B------:R-:W-:Y:S05]  /*4fa0*/  BSYNC B0 ;  /* 0x0000000000007941 */ /* 0x000fea0003800000 */
.L_x_4100:
        /* <DEDUP_REMOVED lines=11> */
.L_x_4102:
[----:B------:R-:W-:Y:S04]  /*5060*/  BSSY B0, `(.L_x_4103) ;  /* 0x000000e000007945 */ /* 0x000fe80003800000 */
[----:B------:R-:W-:Y:S05]  /*5070*/  @P3 BRA `(.L_x_4104) ;  /* 0x0000000000303947 */ /* 0x000fea0003800000 */
[----:B------:R-:W-:Y:S01]  /*5080*/  ULDC.64 UR12, c[0x0][0x270] ;  /* 0x00009c00000c7ab9 */ /* 0x000fe20000000a00 */
[----:B0-----:R-:W-:Y:S01]  /*5090*/  MOV R16, R72 ;  /* 0x0000004800107202 */ /* 0x001fe20000000f00 */
[----:B------:R-:W-:Y:S01]  /*50a0*/  IMAD R22, R65, UR12, RZ ;  /* 0x0000000c41167c24 */ /* 0x000fe2000f8e02ff */
[----:B------:R-:W-:Y:S02]  /*50b0*/  MOV R17, R75 ;  /* 0x0000004b00117202 */ /* 0x000fe40000000f00 */
        /* <DEDUP_REMOVED lines=8> */
.L_x_4104:
[----:B------:R-:W-:Y:S05]  /*5140*/  BSYNC B0 ;  /* 0x0000000000007941 */ /* 0x000fea0003800000 */
.L_x_4103:
        /* <DEDUP_REMOVED lines=11> */
.L_x_4105:
        /* <DEDUP_REMOVED lines=13> */
.L_x_4107:
[----:B------:R-:W-:Y:S05]  /*52d0*/  BSYNC B0 ;  /* 0x0000000000007941 */ /* 0x000fea0003800000 */
.L_x_4106:
[----:B0-----:R-:W0:Y:S01]  /*52e0*/  LDC R17, c[0x0][0x10] ;  /* 0x00000400ff117b82 */ /* 0x001e220000000800 */
[----:B------:R-:W-:Y:S02]  /*52f0*/  IADD3 R4, R4, 0x1, RZ ;  /* 0x0000000104047810 */ /* 0x000fe40007ffe0ff */
[----:B0-----:R-:W-:-:S04]  /*5300*/  IADD3 R48, R17, R48, RZ ;  /* 0x0000003011307210 */ /* 0x001fc80007ffe0ff */
[----:B------:R-:W-:-:S13]  /*5310*/  ISETP.GE.AND P1, PT, R48, UR4, PT ;  /* 0x0000000430007c0c */ /* 0x000fda000bf26270 */
[----:B------:R-:W-:Y:S05]  /*5320*/  @!P1 BRA `(.L_x_4108) ;  /* 0xffffffac00ec9947 */ /* 0x000fea000383ffff */
[----:B------:R-:W-:Y:S05]  /*5330*/  EXIT ;  /* 0x000000000000794d */ /* 0x000fea0003800000 */
.L_x_4109:
        /* <DEDUP_REMOVED lines=12> */
.L_x_5168:


//--------------------- .text._Z35group_norm_nhwc_fwd_one_pass_kernelI11Fp16IOBf16WLi512ELi96ELi768EEv26Group_norm_nhwc_fwd_params --------------------------
	.section	.text._Z35group_norm_nhwc_fwd_one_pass_kernelI11Fp16IOBf16WLi512ELi96ELi768EEv26Group_norm_nhwc_fwd_params,"ax",@progbits
	.align	128
        .global         _Z35group_norm_nhwc_fwd_one_pass_kernelI11Fp16IOBf16WLi512ELi96ELi768EEv26Group_norm_nhwc_fwd_params
        .type           _Z35group_norm_nhwc_fwd_one_pass_kernelI11Fp16IOBf16WLi512ELi96ELi768EEv26Group_norm_nhwc_fwd_params,@function
        .size           _Z35group_norm_nhwc_fwd_one_pass_kernelI11Fp16IOBf16WLi512ELi96ELi768EEv26Group_norm_nhwc_fwd_params,(.L_x_5169 - _Z35group_norm_nhwc_fwd_one_pass_kernelI11Fp16IOBf16WLi512ELi96ELi768EEv26Group_norm_nhwc_fwd_params)
        .other          _Z35group_norm_nhwc_fwd_one_pass_kernelI11Fp16IOBf16WLi512ELi96ELi768EEv26Group_norm_nhwc_fwd_params,@"STO_CUDA_ENTRY STV_DEFAULT"
_Z35group_norm_nhwc_fwd_one_pass_kernelI11Fp16IOBf16WLi512ELi96ELi768EEv26Group_norm_nhwc_fwd_params:
.text._Z35group_norm_nhwc_fwd_one_pass_kernelI11Fp16IOBf16WLi512ELi96ELi768EEv26Group_norm_nhwc_fwd_params:
        /* <DEDUP_REMOVED lines=39> */
.L_x_4215:
        /* <DEDUP_REMOVED lines=364> */
[C---:B--2---:R-:W-:Y:S01]  /*1930*/  @!P4 LEA R34, P6, R24.reuse, R34, 0x1 ;  /* 0x000000221822c211 */ /* 0x044fe200078c08ff */
        /* <DEDUP_REMOVED lines=31> */
[----:B0-----:R-:W-:Y:S01]  /*1b30*/  @!P1 IMAD R34, R59, R20, RZ ;  /* 0x000000143b229224 */ /* 0x001fe200078e02ff */
[----:B------:R-:W-:Y:S02]  /*1b40*/  IADD3 R46, R2, 0x180, RZ ;  /* 0x00000180022e7810 */ /* 0x000fe40007ffe0ff */
[----:B------:R0:W2:Y:S01]  /*1b50*/  @!P3 LDG.E R26, desc[UR14][R22.64] ;  /* 0x0000000e161ab981 */ /* 0x0000a2000c1e1900 */
[----:B------:R-:W4:Y:S01]  /*1b60*/  @!P2 LDC.64 R32, c[0x0][0x220] ;  /* 0x00008800ff20ab82 */ /* 0x000f220000000a00 */
[----:B------:R-:W-:Y:S01]  /*1b70*/  @!P1 IMAD R27, R37, R21, R34 ;  /* 0x00000015251b9224 */ /* 0x000fe200078e0222 */
[----:B------:R-:W-:Y:S01]  /*1b80*/  ISETP.GE.U32.AND P3, PT, R46, UR12, PT ;  /* 0x0000000c2e007c0c */ /* 0x000fe2000bf66070 */
[----:B-1----:R-:W-:Y:S01]  /*1b90*/  @!P2 IMAD R34, R58, R28, RZ ;  /* 0x0000001c3a22a224 */ /* 0x002fe200078e02ff */
[----:B------:R-:W-:-:S02]  /*1ba0*/  SHF.R.S32.HI R55, RZ, 0x1f, R46 ;  /* 0x0000001fff377819 */ /* 0x000fc4000001142e */
[----:B0-----:R-:W-:Y:S02]  /*1bb0*/  @!P1 MOV R22, R16 ;  /* 0x0000001000169202 */ /* 0x001fe40000000f00 */
[----:B------:R-:W-:Y:S02]  /*1bc0*/  @!P1 MOV R23, R19 ;  /* 0x0000001300179202 */ /* 0x000fe40000000f00 */
[----:B------:R-:W-:Y:S01]  /*1bd0*/  IADD3 R45, R2, 0x190, RZ ;  /* 0x00000190022d7810 */ /* 0x000fe20007ffe0ff */
[----:B------:R-:W-:-:S03]  /*1be0*/  @!P1 IMAD.WIDE.U32 R20, R37, R20, R22 ;  /* 0x0000001425149225 */ /* 0x000fc600078e0016 */
[----:B------:R-:W0:Y:S01]  /*1bf0*/  @!P4 LDC.64 R22, c[0x0][0x270] ;  /* 0x00009c00ff16cb82 */ /* 0x000e220000000a00 */
[----:B------:R-:W-:Y:S01]  /*1c00*/  @!P2 MOV R35, R19 ;  /* 0x000000130023a202 */ /* 0x000fe20000000f00 */
[----:B------:R-:W-:Y:S01]  /*1c10*/  @!P2 IMAD R37, R36, R29, R34 ;  /* 0x0000001d2425a224 */ /* 0x000fe200078e0222 */
[----:B------:R-:W-:Y:S02]  /*1c20*/  @!P2 MOV R34, R16 ;  /* 0x000000100022a202 */ /* 0x000fe40000000f00 */
[----:B------:R-:W-:Y:S02]  /*1c30*/  ISETP.GE.AND.EX P3, PT, R55, UR13, PT, P3 ;  /* 0x0000000d37007c0c */ /* 0x000fe4000bf66330 */
[----:B------:R-:W-:Y:S02]  /*1c40*/  @!P1 IADD3 R27, R21, R27, RZ ;  /* 0x0000001b151b9210 */ /* 0x000fe40007ffe0ff */
[----:B----4-:R-:W-:Y:S02]  /*1c50*/  @!P1 LEA R30, P6, R20, R30, 0x1 ;  /* 0x0000001e141e9211 */ /* 0x010fe400078c08ff */
[----:B------:R-:W-:-:S02]  /*1c60*/  ISETP.GE.U32.AND P5, PT, R45, UR12, PT ;  /* 0x0000000c2d007c0c */ /* 0x000fc4000bfa6070 */
[----:B------:R-:W-:Y:S01]  /*1c70*/  SHF.R.S32.HI R53, RZ, 0x1f, R45 ;  /* 0x0000001fff357819 */ /* 0x000fe2000001142d */
[----:B------:R-:W-:Y:S01]  /*1c80*/  @!P2 IMAD.WIDE.U32 R28, R36, R28, R34 ;  /* 0x0000001c241ca225 */ /* 0x000fe200078e0022 */
[----:B------:R-:W-:Y:S02]  /*1c90*/  ISETP.GT.U32.OR P3, PT, R61, 0x2ff, P3 ;  /* 0x000002ff3d00780c */ /* 0x000fe40001f64470 */
[----:B------:R-:W-:Y:S01]  /*1ca0*/  @!P1 LEA.HI.X R31, R20, R31, R27, 0x1, P6 ;  /* 0x0000001f141f9211 */ /* 0x000fe200030f0c1b */
[----:B------:R-:W-:Y:S01]  /*1cb0*/  HFMA2.MMA R27, -RZ, RZ, 0, 0 ;  /* 0x00000000ff1b7435 */ /* 0x000fe200000001ff */
[----:B------:R-:W-:Y:S01]  /*1cc0*/  ISETP.GE.AND.EX P5, PT, R53, UR13, PT, P5 ;  /* 0x0000000d35007c0c */ /* 0x000fe2000bfa6350 */
[----:B------:R-:W1:Y:S01]  /*1cd0*/  @!P4 LDC.64 R20, c[0x0][0x220] ;  /* 0x00008800ff14cb82 */ /* 0x000e620000000a00 */
[----:B------:R-:W-:Y:S02]  /*1ce0*/  @!P2 IADD3 R37, R29, R37, RZ ;  /* 0x000000251d25a210 */ /* 0x000fe40007ffe0ff */
[----:B------:R-:W-:-:S02]  /*1cf0*/  ISETP.GT.U32.OR P5, PT, R61, 0x2ff, P5 ;  /* 0x000002ff3d00780c */ /* 0x000fc40002fa4470 */
[----:B------:R-:W-:-:S03]  /*1d00*/  @!P2 LEA R32, P6, R28, R32, 0x1 ;  /* 0x000000201c20a211 */ /* 0x000fc600078c08ff */
[----:B------:R4:W2:Y:S01]  /*1d10*/  @!P1 LDG.E R27, desc[UR14][R30.64] ;  /* 0x0000000e1e1b9981 */ /* 0x0008a2000c1e1900 */
[----:B------:R-:W-:Y:S01]  /*1d20*/  @!P2 LEA.HI.X R33, R28, R33, R37, 0x1, P6 ;  /* 0x000000211c21a211 */ /* 0x000fe200030f0c25 */
[----:B------:R-:W1:Y:S01]  /*1d30*/  @!P3 LDC.64 R34, c[0x0][0x220] ;  /* 0x00008800ff22bb82 */ /* 0x000e620000000a00 */
[----:B------:R-:W-:Y:S01]  /*1d40*/  MOV R28, RZ ;  /* 0x000000ff001c7202 */ /* 0x000fe20000000f00 */
[----:B0-----:R-:W-:Y:S01]  /*1d50*/  @!P4 IMAD R29, R56, R22, RZ ;  /* 0x00000016381dc224 */ /* 0x001fe200078e02ff */
[----:B------:R-:W-:-:S04]  /*1d60*/  IADD3 R43, R2, 0x1a0, RZ ;  /* 0x000001a0022b7810 */ /* 0x000fc80007ffe0ff */
[----:B------:R0:W2:Y:S01]  /*1d70*/  @!P2 LDG.E R28, desc[UR14][R32.64] ;  /* 0x0000000e201ca981 */ /* 0x0000a2000c1e1900 */
[----:B----4-:R-:W4:Y:S01]  /*1d80*/  @!P3 LDC.64 R30, c[0x0][0x270] ;  /* 0x00009c00ff1ebb82 */ /* 0x010f220000000a00 */
[----:B------:R-:W-:Y:S01]  /*1d90*/  @!P4 IMAD R29, R47, R23, R29 ;  /* 0x000000172f1dc224 */ /* 0x000fe200078e021d */
[----:B------:R-:W-:Y:S02]  /*1da0*/  ISETP.GE.U32.AND P1, PT, R43, UR12, PT ;  /* 0x0000000c2b007c0c */ /* 0x000fe4000bf26070 */
[----:B------:R-:W-:-:S04]  /*1db0*/  SHF.R.S32.HI R52, RZ, 0x1f, R43 ;  /* 0x0000001fff347819 */ /* 0x000fc8000001142b */
[----:B------:R-:W4:Y:S01]  /*1dc0*/  @!P5 LDC.64 R36, c[0x0][0x270] ;  /* 0x00009c00ff24db82 */ /* 0x000f220000000a00 */
[----:B0-----:R-:W-:Y:S02]  /*1dd0*/  @!P4 MOV R32, R16 ;  /* 0x000000100020c202 */ /* 0x001fe40000000f00 */
[----:B------:R-:W-:-:S03]  /*1de0*/  @!P4 MOV R33, R19 ;  /* 0x000000130021c202 */ /* 0x000fc60000000f00 */
[----:B------:R-:W-:Y:S01]  /*1df0*/  @!P4 IMAD.WIDE.U32 R22, R47, R22, R32 ;  /* 0x000000162f16c225 */ /* 0x000fe200078e0020 */
[----:B------:R-:W-:Y:S02]  /*1e00*/  IADD3 R42, R2, 0x1b0, RZ ;  /* 0x000001b0022a7810 */ /* 0x000fe40007ffe0ff */
[----:B------:R-:W-:Y:S02]  /*1e10*/  ISETP.GE.AND.EX P1, PT, R52, UR13, PT, P1 ;  /* 0x0000000d34007c0c */ /* 0x000fe4000bf26310 */
[----:B------:R-:W-:Y:S02]  /*1e20*/  @!P4 IADD3 R29, R23, R29, RZ ;  /* 0x0000001d171dc210 */ /* 0x000fe40007ffe0ff */
[----:B-1----:R-:W-:Y:S02]  /*1e30*/  @!P4 LEA R20, P6, R22, R20, 0x1 ;  /* 0x000000141614c211 */ /* 0x002fe400078c08ff */
[----:B------:R-:W-:Y:S02]  /*1e40*/  ISETP.GE.U32.AND P2, PT, R42, UR12, PT ;  /* 0x0000000c2a007c0c */ /* 0x000fe4000bf46070 */
[----:B------:R-:W-:-:S02]  /*1e50*/  SHF.R.S32.HI R51, RZ, 0x1f, R42 ;  /* 0x0000001fff337819 */ /* 0x000fc4000001142a */
[----:B------:R-:W-:Y:S02]  /*1e60*/  ISETP.GT.U32.OR P1, PT, R61, 0x2ff, P1 ;  /* 0x000002ff3d00780c */ /* 0x000fe40000f24470 */
[----:B------:R-:W-:Y:S01]  /*1e70*/  @!P4 LEA.HI.X R21, R22, R21, R29, 0x1, P6 ;  /* 0x000000151615c211 */ /* 0x000fe200030f0c1d */
[----:B------:R-:W-:Y:S01]  /*1e80*/  HFMA2.MMA R29, -RZ, RZ, 0, 0 ;  /* 0x00000000ff1d7435 */ /* 0x000fe200000001ff */
[----:B------:R-:W0:Y:S01]  /*1e90*/  @!P5 LDC.64 R22, c[0x0][0x220] ;  /* 0x00008800ff16db82 */ /* 0x000e220000000a00 */
[----:B------:R-:W-:Y:S01]  /*1ea0*/  ISETP.GE.AND.EX P2, PT, R51, UR13, PT, P2 ;  /* 0x0000000d33007c0c */ /* 0x000fe2000bf46320 */
[----:B----4-:R-:W-:Y:S01]  /*1eb0*/  @!P3 IMAD R47, R55, R30, RZ ;  /* 0x0000001e372fb224 */ /* 0x010fe200078e02ff */
[----:B------:R-:W-:Y:S02]  /*1ec0*/  @!P3 MOV R32, R16 ;  /* 0x000000100020b202 */ /* 0x000fe40000000f00 */
[----:B------:R-:W-:Y:S02]  /*1ed0*/  @!P3 MOV R33, R19 ;  /* 0x000000130021b202 */ /* 0x000fe40000000f00 */
[----:B------:R-:W-:Y:S01]  /*1ee0*/  ISETP.GT.U32.OR P2, PT, R61, 0x2ff, P2 ;  /* 0x000002ff3d00780c */ /* 0x000fe20001744470 */
[C---:B------:R-:W-:Y:S01]  /*1ef0*/  @!P3 IMAD R47, R46.reuse, R31, R47 ;  /* 0x0000001f2e2fb224 */ /* 0x040fe200078e022f */
[----:B------:R1:W4:Y:S01]  /*1f00*/  @!P4 LDG.E R29, desc[UR14][R20.64] ;  /* 0x0000000e141dc981 */ /* 0x000322000c1e1900 */
[----:B------:R-:W-:Y:S01]  /*1f10*/  @!P3 IMAD.WIDE.U32 R30, R46, R30, R32 ;  /* 0x0000001e2e1eb225 */ /* 0x000fe200078e0020 */
[----:B------:R-:W-:-:S02]  /*1f20*/  @!P5 MOV R32, R16 ;  /* 0x000000100020d202 */ /* 0x000fc40000000f00 */
[----:B------:R-:W-:Y:S01]  /*1f30*/  @!P5 MOV R33, R19 ;  /* 0x000000130021d202 */ /* 0x000fe20000000f00 */
[-C--:B------:R-:W-:Y:S01]  /*1f40*/  @!P5 IMAD R48, R53, R36.reuse, RZ ;  /* 0x000000243530d224 */ /* 0x080fe200078e02ff */
[----:B-1----:R-:W1:Y:S03]  /*1f50*/  @!P1 LDC.64 R20, c[0x0][0x270] ;  /* 0x00009c00ff149b82 */ /* 0x002e660000000a00 */
[C---:B------:R-:W-:Y:S02]  /*1f60*/  @!P5 IMAD R46, R45.reuse, R37, R48 ;  /* 0x000000252d2ed224 */ /* 0x040fe400078e0230 */
[----:B------:R-:W-:Y:S01]  /*1f70*/  @!P5 IMAD.WIDE.U32 R36, R45, R36, R32 ;  /* 0x000000242d24d225 */ /* 0x000fe200078e0020 */
[----:B------:R-:W-:Y:S02]  /*1f80*/  IADD3 R45, R2, 0x1c0, RZ ;  /* 0x000001c0022d7810 */ /* 0x000fe40007ffe0ff */
[----:B------:R-:W-:-:S02]  /*1f90*/  @!P3 IADD3 R47, R31, R47, RZ ;  /* 0x0000002f1f2fb210 */ /* 0x000fc40007ffe0ff */
[C---:B------:R-:W-:Y:S01]  /*1fa0*/  @!P3 LEA R34, P6, R30.reuse, R34, 0x1 ;  /* 0x000000221e22b211 */ /* 0x040fe200078c08ff */
[----:B------:R-:W5:Y:S01]  /*1fb0*/  @!P2 LDC.64 R32, c[0x0][0x270] ;  /* 0x00009c00ff20ab82 */ /* 0x000f620000000a00 */
[----:B------:R-:W-:Y:S02]  /*1fc0*/  ISETP.GE.U32.AND P4, PT, R45, UR12, PT ;  /* 0x0000000c2d007c0c */ /* 0x000fe4000bf86070 */
[----:B------:R-:W-:Y:S02]  /*1fd0*/  SHF.R.S32.HI R50, RZ, 0x1f, R45 ;  /* 0x0000001fff327819 */ /* 0x000fe4000001142d */
[----:B------:R-:W-:Y:S02]  /*1fe0*/  @!P3 LEA.HI.X R35, R30, R35, R47, 0x1, P6 ;  /* 0x000000231e23b211 */ /* 0x000fe400030f0c2f */
[----:B------:R-:W-:Y:S02]  /*1ff0*/  CS2R R30, SRZ ;  /* 0x00000000001e7805 */ /* 0x000fe4000001ff00 */
[----:B------:R-:W-:Y:S01]  /*2000*/  ISETP.GE.AND.EX P4, PT, R50, UR13, PT, P4 ;  /* 0x0000000d32007c0c */ /* 0x000fe2000bf86340 */
[----:B------:R-:W5:Y:S01]  /*2010*/  @!P1 LDC.64 R48, c[0x0][0x220] ;  /* 0x00008800ff309b82 */ /* 0x000f620000000a00 */
[----:B------:R-:W-:-:S02]  /*2020*/  @!P5 IADD3 R46, R37, R46, RZ ;  /* 0x0000002e252ed210 */ /* 0x000fc40007ffe0ff */
[C---:B0-----:R-:W-:Y:S01]  /*2030*/  @!P5 LEA R22, P6, R36.reuse, R22, 0x1 ;  /* 0x000000162416d211 */ /* 0x041fe200078c08ff */
[----:B------:R0:W4:Y:S01]  /*2040*/  @!P3 LDG.E R30, desc[UR14][R34.64] ;  /* 0x0000000e221eb981 */ /* 0x000122000c1e1900 */
[----:B------:R-:W-:Y:S02]  /*2050*/  ISETP.GT.U32.OR P4, PT, R61, 0x2ff, P4 ;  /* 0x000002ff3d00780c */ /* 0x000fe40002784470 */
[----:B------:R-:W-:Y:S01]  /*2060*/  @!P5 LEA.HI.X R23, R36, R23, R46, 0x1, P6 ;  /* 0x000000172417d211 */ /* 0x000fe200030f0c2e */
[----:B-1----:R-:W-:Y:S01]  /*2070*/  @!P1 IMAD R46, R52, R20, RZ ;  /* 0x00000014342e9224 */ /* 0x002fe200078e02ff */
[----:B------:R-:W-:-:S03]  /*2080*/  IADD3 R54, R2, 0x1d0, RZ ;  /* 0x000001d002367810 */ /* 0x000fc60007ffe0ff */
[----:B------:R1:W4:Y:S01]  /*2090*/  @!P5 LDG.E R31, desc[UR14][R22.64] ;  /* 0x0000000e161fd981 */ /* 0x000322000c1e1900 */
[----:B0-----:R-:W0:Y:S01]  /*20a0*/  @!P2 LDC.64 R34, c[0x0][0x220] ;  /* 0x00008800ff22ab82 */ /* 0x001e220000000a00 */
[----:B------:R-:W-:Y:S01]  /*20b0*/  ISETP.GE.U32.AND P3, PT, R54, UR12, PT ;  /* 0x0000000c36007c0c */ /* 0x000fe2000bf66070 */
[----:B------:R-:W-:Y:S01]  /*20c0*/  @!P1 IMAD R46, R43, R21, R46 ;  /* 0x000000152b2e9224 */ /* 0x000fe200078e022e */
[----:B------:R-:W-:Y:S02]  /*20d0*/  SHF.R.S32.HI R47, RZ, 0x1f, R54 ;  /* 0x0000001fff2f7819 */ /* 0x000fe40000011436 */
[----:B-1----:R-:W-:Y:S02]  /*20e0*/  @!P1 MOV R22, R16 ;  /* 0x0000001000169202 */ /* 0x002fe40000000f00 */
[----:B------:R-:W-:Y:S02]  /*20f0*/  @!P1 MOV R23, R19 ;  /* 0x0000001300179202 */ /* 0x000fe40000000f00 */
[----:B------:R-:W-:Y:S01]  /*2100*/  ISETP.GE.AND.EX P3, PT, R47, UR13, PT, P3 ;  /* 0x0000000d2f007c0c */ /* 0x000fe2000bf66330 */
[----:B------:R-:W-:-:S03]  /*2110*/  @!P1 IMAD.WIDE.U32 R20, R43, R20, R22 ;  /* 0x000000142b149225 */ /* 0x000fc600078e0016 */
[----:B------:R-:W1:Y:S01]  /*2120*/  @!P4 LDC.64 R22, c[0x0][0x270] ;  /* 0x00009c00ff16cb82 */ /* 0x000e620000000a00 */
[----:B------:R-:W-:Y:S01]  /*2130*/  @!P2 MOV R36, R16 ;  /* 0x000000100024a202 */ /* 0x000fe20000000f00 */
[----:B-----5:R-:W-:Y:S01]  /*2140*/  @!P2 IMAD R43, R51, R32, RZ ;  /* 0x00000020332ba224 */ /* 0x020fe200078e02ff */
[----:B------:R-:W-:Y:S02]  /*2150*/  @!P2 MOV R37, R19 ;  /* 0x000000130025a202 */ /* 0x000fe40000000f00 */
[----:B------:R-:W-:Y:S01]  /*2160*/  ISETP.GT.U32.OR P3, PT, R61, 0x2ff, P3 ;  /* 0x000002ff3d00780c */ /* 0x000fe20001f64470 */
[C---:B------:R-:W-:Y:S01]  /*2170*/  @!P2 IMAD R43, R42.reuse, R33, R43 ;  /* 0x000000212a2ba224 */ /* 0x040fe200078e022b */
[----:B------:R-:W-:Y:S01]  /*2180*/  @!P1 IADD3 R46, R21, R46, RZ ;  /* 0x0000002e152e9210 */ /* 0x000fe20007ffe0ff */
[----:B------:R-:W-:Y:S01]  /*2190*/  @!P2 IMAD.WIDE.U32 R32, R42, R32, R36 ;  /* 0x000000202a20a225 */ /* 0x000fe200078e0024 */
[----:B------:R-:W-:-:S04]  /*21a0*/  @!P1 LEA R48, P5, R20, R48, 0x1 ;  /* 0x0000003014309211 */ /* 0x000fc800078a08ff */
[----:B------:R-:W-:Y:S02]  /*21b0*/  @!P1 LEA.HI.X R49, R20, R49, R46, 0x1, P5 ;  /* 0x0000003114319211 */ /* 0x000fe400028f0c2e */
[----:B------:R-:W-:Y:S01]  /*21c0*/  @!P2 IADD3 R43, R33, R43, RZ ;  /* 0x0000002b212ba210 */ /* 0x000fe20007ffe0ff */
[----:B------:R-:W5:Y:S01]  /*21d0*/  @!P4 LDC.64 R20, c[0x0][0x220] ;  /* 0x00008800ff14cb82 */ /* 0x000f620000000a00 */
[----:B0-----:R-:W-:-:S04]  /*21e0*/  @!P2 LEA R34, P5, R32, R34, 0x1 ;  /* 0x000000222022a211 */ /* 0x001fc800078a08ff */
[----:B------:R-:W-:-:S03]  /*21f0*/  @!P2 LEA.HI.X R35, R32, R35, R43, 0x1, P5 ;  /* 0x000000232023a211 */ /* 0x000fc600028f0c2b */
[----:B------:R-:W0:Y:S01]  /*2200*/  @!P3 LDC.64 R42, c[0x0][0x270] ;  /* 0x00009c00ff2abb82 */ /* 0x000e220000000a00 */
[----:B-1----:R-:W-:Y:S01]  /*2210*/  @!P4 IMAD R36, R50, R22, RZ ;  /* 0x000000163224c224 */ /* 0x002fe200078e02ff */
        /* <DEDUP_REMOVED lines=8> */
[----:B------:R-:W1:Y:S01]  /*22a0*/  @!P3 LDC.64 R36, c[0x0][0x220] ;  /* 0x00008800ff24bb82 */ /* 0x000e620000000a00 */
[----:B------:R-:W-:Y:S02]  /*22b0*/  ISETP.GE.AND.EX P5, PT, R46, UR13, PT, P5 ;  /* 0x0000000d2e007c0c */ /* 0x000fe4000bfa6350 */
[----:B------:R-:W-:Y:S02]  /*22c0*/  @!P3 MOV R32, R16 ;  /* 0x000000100020b202 */ /* 0x000fe40000000f00 */
[----:B------:R-:W-:-:S02]  /*22d0*/  ISETP.GT.U32.OR P5, PT, R61, 0x2ff, P5 ;  /* 0x000002ff3d00780c */ /* 0x000fc40002fa4470 */
[----:B------:R-:W-:Y:S01]  /*22e0*/  @!P3 MOV R33, R19 ;  /* 0x000000130021b202 */ /* 0x000fe20000000f00 */
[----:B0-----:R-:W-:Y:S01]  /*22f0*/  @!P3 IMAD R45, R47, R42, RZ ;  /* 0x0000002a2f2db224 */ /* 0x001fe200078e02ff */
[----:B-----5:R-:W-:-:S03]  /*2300*/  @!P4 LEA R20, P6, R22, R20, 0x1 ;  /* 0x000000141614c211 */ /* 0x020fc600078c08ff */
[C---:B------:R-:W-:Y:S02]  /*2310*/  @!P3 IMAD R45, R54.reuse, R43, R45 ;  /* 0x0000002b362db224 */ /* 0x040fe400078e022d */
[----:B------:R-:W-:Y:S01]  /*2320*/  @!P3 IMAD.WIDE.U32 R42, R54, R42, R32 ;  /* 0x0000002a362ab225 */ /* 0x000fe200078e0020 */
[----:B------:R-:W-:Y:S01]  /*2330*/  HFMA2.MMA R32, -RZ, RZ, 0, 0 ;  /* 0x00000000ff207435 */ /* 0x000fe200000001ff */
[----:B------:R-:W-:Y:S02]  /*2340*/  @!P4 LEA.HI.X R21, R22, R21, R23, 0x1, P6 ;  /* 0x000000151615c211 */ /* 0x000fe400030f0c17 */
[----:B------:R-:W0:Y:S01]  /*2350*/  @!P5 LDC.64 R22, c[0x0][0x270] ;  /* 0x00009c00ff16db82 */ /* 0x000e220000000a00 */
[----:B------:R-:W-:-:S06]  /*2360*/  @!P3 IADD3 R45, R43, R45, RZ ;  /* 0x0000002d2b2db210 */ /* 0x000fcc0007ffe0ff */
[----:B------:R5:W4:Y:S01]  /*2370*/  @!P1 LDG.E R32, desc[UR14][R48.64] ;  /* 0x0000000e30209981 */ /* 0x000b22000c1e1900 */
[----:B-1----:R-:W-:-:S04]  /*2380*/  @!P3 LEA R36, P1, R42, R36, 0x1 ;  /* 0x000000242a24b211 */ /* 0x002fc800078208ff */
[----:B------:R-:W-:Y:S02]  /*2390*/  @!P3 LEA.HI.X R37, R42, R37, R45, 0x1, P1 ;  /* 0x000000252a25b211 */ /* 0x000fe400008f0c2d */
[----:B------:R-:W1:Y:S01]  /*23a0*/  @!P5 LDC.64 R42, c[0x0][0x220] ;  /* 0x00008800ff2adb82 */ /* 0x000e620000000a00 */
[----:B------:R-:W-:Y:S02]  /*23b0*/  IADD3 R54, R2, 0x1f0, RZ ;  /* 0x000001f002367810 */ /* 0x000fe40007ffe0ff */
[----:B-----5:R-:W-:Y:S02]  /*23c0*/  @!P5 MOV R48, R16 ;  /* 0x000000100030d202 */ /* 0x020fe40000000f00 */
        /* <DEDUP_REMOVED lines=9> */
[----:B-1----:R-:W-:-:S04]  /*2460*/  @!P5 LEA R42, P6, R22, R42, 0x1 ;  /* 0x0000002a162ad211 */ /* 0x002fc800078c08ff */
[----:B------:R-:W-:Y:S01]  /*2470*/  @!P5 LEA.HI.X R43, R22, R43, R33, 0x1, P6 ;  /* 0x0000002b162bd211 */ /* 0x000fe200030f0c21 */
[----:B------:R-:W-:Y:S02]  /*2480*/  HFMA2.MMA R33, -RZ, RZ, 0, 0 ;  /* 0x00000000ff217435 */ /* 0x000fe400000001ff */
[----:B------:R-:W0:Y:S08]  /*2490*/  @!P1 LDC.64 R22, c[0x0][0x270] ;  /* 0x00009c00ff169b82 */ /* 0x000e300000000a00 */
[----:B------:R1:W5:Y:S02]  /*24a0*/  @!P2 LDG.E R33, desc[UR14][R34.64] ;  /* 0x0000000e2221a981 */ /* 0x000364000c1e1900 */
[----:B-1----:R-:W-:-:S06]  /*24b0*/  CS2R R34, SRZ ;  /* 0x0000000000227805 */ /* 0x002fcc000001ff00 */
[----:B------:R1:W5:Y:S01]  /*24c0*/  @!P4 LDG.E R34, desc[UR14][R20.64] ;  /* 0x0000000e1422c981 */ /* 0x000362000c1e1900 */
[----:B0-----:R-:W-:-:S03]  /*24d0*/  @!P1 IMAD R48, R45, R22, RZ ;  /* 0x000000162d309224 */ /* 0x001fc600078e02ff */
[----:B------:R0:W5:Y:S01]  /*24e0*/  @!P3 LDG.E R35, desc[UR14][R36.64] ;  /* 0x0000000e2423b981 */ /* 0x000162000c1e1900 */
[----:B-1----:R-:W1:Y:S01]  /*24f0*/  @!P1 LDC.64 R20, c[0x0][0x220] ;  /* 0x00008800ff149b82 */ /* 0x002e620000000a00 */
[----:B0-----:R-:W-:Y:S02]  /*2500*/  @!P1 MOV R36, R16 ;  /* 0x0000001000249202 */ /* 0x001fe40000000f00 */
[----:B------:R-:W-:Y:S01]  /*2510*/  @!P1 MOV R37, R19 ;  /* 0x0000001300259202 */ /* 0x000fe20000000f00 */
[C---:B------:R-:W-:Y:S02]  /*2520*/  @!P1 IMAD R48, R54.reuse, R23, R48 ;  /* 0x0000001736309224 */ /* 0x040fe400078e0230 */
[----:B------:R-:W-:Y:S01]  /*2530*/  @!P1 IMAD.WIDE.U32 R22, R54, R22, R36 ;  /* 0x0000001636169225 */ /* 0x000fe200078e0024 */
[----:B------:R-:W-:-:S04]  /*2540*/  CS2R R36, SRZ ;  /* 0x0000000000247805 */ /* 0x000fc8000001ff00 */
[----:B------:R-:W-:Y:S02]  /*2550*/  @!P1 IADD3 R48, R23, R48, RZ ;  /* 0x0000003017309210 */ /* 0x000fe40007ffe0ff */
[----:B------:R0:W5:Y:S01]  /*2560*/  @!P5 LDG.E R36, desc[UR14][R42.64] ;  /* 0x0000000e2a24d981 */ /* 0x000162000c1e1900 */
[----:B-1----:R-:W-:-:S04]  /*2570*/  @!P1 LEA R20, P2, R22, R20, 0x1 ;  /* 0x0000001416149211 */ /* 0x002fc800078408ff */
[----:B------:R-:W-:-:S05]  /*2580*/  @!P1 LEA.HI.X R21, R22, R21, R48, 0x1, P2 ;  /* 0x0000001516159211 */ /* 0x000fca00010f0c30 */
[----:B------:R1:W5:Y:S01]  /*2590*/  @!P1 LDG.E R37, desc[UR14][R20.64] ;  /* 0x0000000e14259981 */ /* 0x000362000c1e1900 */
[--C-:B---3--:R-:W-:Y:S02]  /*25a0*/  HADD2.F32 R23, -RZ, R41.reuse.H1_H1 ;  /* 0x30000029ff177230 */ /* 0x108fe40000004100 */
        /* <DEDUP_REMOVED lines=187> */
[--C-:B-----5:R-:W-:Y:S02]  /*3160*/  HADD2.F32 R42, -RZ, R33.reuse.H1_H1 ;  /* 0x30000021ff2a7230 */ /* 0x120fe40000004100 */
        /* <DEDUP_REMOVED lines=138> */
.L_x_4111:
[----:B------:R-:W-:Y:S05]  /*3a10*/  BSYNC B0 ;  /* 0x0000000000007941 */ /* 0x000fea0003800000 */
.L_x_4110:
        /* <DEDUP_REMOVED lines=30> */
.L_x_4114:
[----:B------:R-:W2:Y:S04]  /*3c00*/  LDG.E.STRONG.GPU R23, desc[UR14][R20.64] ;  /* 0x0000000e14177981 */ /* 0x000ea8000c1ef900 */
[----:B--2---:R-:W-:Y:S01]  /*3c10*/  CCTL.IVALL ;  /* 0x00000000ff00798f */ /* 0x004fe20002000000 */
[----:B------:R-:W-:Y:S05]  /*3c20*/  YIELD ;  /* 0x0000000000007946 */ /* 0x000fea0003800000 */
[----:B------:R-:W-:-:S13]  /*3c30*/  ISETP.NE.AND P1, PT, R23, R22, PT ;  /* 0x000000161700720c */ /* 0x000fda0003f25270 */
[----:B------:R-:W-:Y:S05]  /*3c40*/  @P1 BRA `(.L_x_4114) ;  /* 0xfffffffc00ec1947 */ /* 0x000fea000383ffff */
.L_x_4113:
        /* <DEDUP_REMOVED lines=14> */
.L_x_4116:
        /* <DEDUP_REMOVED lines=68> */
.L_x_4115:
        /* <DEDUP_REMOVED lines=20> */
.L_x_4118:
[----:B------:R-:W-:Y:S05]  /*42b0*/  BSYNC B0 ;  /* 0x0000000000007941 */ /* 0x000fea0003800000 */
.L_x_4117:
        /* <DEDUP_REMOVED lines=39> */
.L_x_4112:
[----:B------:R-:W-:Y:S01]  /*4530*/  ULDC.64 UR10, c[0x0][0x218] ;  /* 0x00008600000a7ab9 */ /* 0x000fe20000000a00 */
[----:B------:R-:W-:Y:S01]  /*4540*/  LOP3.LUT P1, RZ, R61, UR16, RZ, 0xfc, !PT ;  /* 0x000000103dff7c12 */ /* 0x000fe2000f82fcff */
[----:B------:R-:W1:Y:S01]  /*4550*/  S2UR UR7, SR_CgaCtaId ;  /* 0x00000000000779c3 */ /* 0x000e620000008800 */
[----:B------:R-:W-:Y:S01]  /*4560*/  ISETP.EQ.U32.AND P2, PT, RZ, UR10, PT ;  /* 0x0000000aff007c0c */ /* 0x000fe2000bf42070 */
[----:B------:R-:W-:Y:S01]  /*4570*/  UMOV UR5, 0x400 ;  /* 0x0000040000057882 */ /* 0x000fe20000000000 */
[----:B------:R-:W-:Y:S02]  /*4580*/  MOV R22, UR9 ;  /* 0x0000000900167c02 */ /* 0x000fe40008000f00 */
[----:B------:R-:W-:-:S03]  /*4590*/  ISETP.EQ.OR.EX P1, PT, RZ, UR11, P1, P2 ;  /* 0x0000000bff007c0c */ /* 0x000fc60008f22720 */
[----:B------:R-:W2:Y:S10]  /*45a0*/  LDC.64 R48, c[0x0][0x230] ;  /* 0x00008c00ff307b82 */ /* 0x000eb40000000a00 */
[----:B0-----:R-:W0:Y:S01]  /*45b0*/  @!P1 LDC.64 R20, c[0x0][0x218] ;  /* 0x00008600ff149b82 */ /* 0x001e220000000a00 */
[----:B-1----:R-:W-:-:S03]  /*45c0*/  ULEA UR5, UR7, UR5, 0x18 ;  /* 0x0000000507057291 */ /* 0x002fc6000f8ec03f */
[----:B------:R-:W-:-:S06]  /*45d0*/  ULDC UR7, c[0x0][0x2a4] ;  /* 0x0000a90000077ab9 */ /* 0x000fcc0000000800 */
[----:B------:R1:W-:Y:S01]  /*45e0*/  @!P3 STS.64 [UR5+0xe0], R42 ;  /* 0x0000e02aff00b988 */ /* 0x0003e20008000a05 */
[----:B0-----:R-:W-:-:S04]  /*45f0*/  @!P1 IMAD.WIDE R20, R22, 0x8, R20 ;  /* 0x0000000816149825 */ /* 0x001fc800078e0214 */
[----:B-1----:R-:W-:Y:S01]  /*4600*/  @!P1 FMUL.FTZ R43, R43, UR7 ;  /* 0x000000072b2b9c20 */ /* 0x002fe20008410000 */
[----:B------:R-:W-:Y:S01]  /*4610*/  @!P1 FMUL.FTZ R42, R42, UR7 ;  /* 0x000000072a2a9c20 */ /* 0x000fe20008410000 */
[----:B------:R-:W0:Y:S04]  /*4620*/  LDC.64 R22, c[0x0][0x228] ;  /* 0x00008a00ff167b82 */ /* 0x000e280000000a00 */
[----:B------:R-:W-:Y:S04]  /*4630*/  @!P1 STG.E.64 desc[UR14][R20.64], R42 ;  /* 0x0000002a14009986 */ /* 0x000fe8000c101b0e */
[----:B------:R-:W-:Y:S06]  /*4640*/  BAR.SYNC.DEFER_BLOCKING 0x0 ;  /* 0x0000000000007b1d */ /* 0x000fec0000010000 */
[----:B------:R-:W1:Y:S02]  /*4650*/  LDS.64 R20, [UR5+0xe0] ;  /* 0x0000e005ff147984 */ /* 0x000e640008000a00 */
[----:B-1----:R-:W-:-:S05]  /*4660*/  FMUL.FTZ R20, R20, UR7 ;  /* 0x0000000714147c20 */ /* 0x002fca0008410000 */
[----:B------:R-:W-:Y:S02]  /*4670*/  R2UR UR5, R20 ;  /* 0x00000000140572ca */ /* 0x000fe400000e0000 */
[----:B------:R-:W-:-:S05]  /*4680*/  IADD3 R20, R44, UR6, RZ ;  /* 0x000000062c147c10 */ /* 0x000fca000fffe0ff */
[----:B0-----:R-:W-:-:S05]  /*4690*/  IMAD.WIDE R22, R20, 0x2, R22 ;  /* 0x0000000214167825 */ /* 0x001fca00078e0216 */
[----:B------:R-:W3:Y:S01]  /*46a0*/  LDG.E.U16 R42, desc[UR14][R22.64] ;  /* 0x0000000e162a7981 */ /* 0x000ee2000c1e1500 */
[----:B------:R-:W-:-:S05]  /*46b0*/  MOV R43, UR5 ;  /* 0x00000005002b7c02 */ /* 0x000fca0008000f00 */
[----:B------:R-:W-:Y:S01]  /*46c0*/  FMUL.FTZ R43, R43, UR5 ;  /* 0x000000052b2b7c20 */ /* 0x000fe20008410000 */
[----:B------:R0:W4:Y:S03]  /*46d0*/  LDG.E.U16 R22, desc[UR14][R22.64+0x2] ;  /* 0x0000020e16167981 */ /* 0x000126000c1e1500 */
[----:B0-----:R-:W-:Y:S01]  /*46e0*/  FFMA.FTZ R23, R21, UR7, -R43 ;  /* 0x0000000715177c23 */ /* 0x001fe2000801082b */
[----:B--2---:R-:W-:-:S05]  /*46f0*/  IMAD.WIDE R20, R20, 0x2, R48 ;  /* 0x0000000214147825 */ /* 0x004fca00078e0230 */
[----:B------:R-:W2:Y:S04]  /*4700*/  LDG.E.U16 R48, desc[UR14][R20.64] ;  /* 0x0000000e14307981 */ /* 0x000ea8000c1e1500 */
        /* <DEDUP_REMOVED lines=8> */
[--C-:B0-----:R-:W-:Y:S02]  /*4790*/  HADD2.F32 R20, -RZ, R41.reuse.H0_H0 ;  /* 0x20000029ff147230 */ /* 0x101fe40000004100 */
[----:B------:R-:W-:Y:S01]  /*47a0*/  HADD2.F32 R21, -RZ, R41.H1_H1 ;  /* 0x30000029ff157230 */ /* 0x000fe20000004100 */
[----:B------:R-:W-:Y:S01]  /*47b0*/  UMOV UR10, 0x3f800000 ;  /* 0x3f800000000a7882 */ /* 0x000fe20000000000 */
[----:B-1----:R-:W-:Y:S01]  /*47c0*/  @P1 R2UR UR6, R23 ;  /* 0x00000000170612ca */ /* 0x002fe200000e0000 */
[----:B------:R-:W-:Y:S02]  /*47d0*/  FADD.FTZ R20, R20, -UR5 ;  /* 0x8000000514147e21 */ /* 0x000fe40008010000 */
[----:B------:R-:W-:-:S10]  /*47e0*/  FADD.FTZ R21, R21, -UR5 ;  /* 0x8000000515157e21 */ /* 0x000fd40008010000 */
[----:B------:R-:W-:Y:S02]  /*47f0*/  @UP0 UMOV UR10, UR6 ;  /* 0x00000006000a0c82 */ /* 0x000fe40008000000 */
[----:B------:R-:W-:Y:S01]  /*4800*/  FMUL.FTZ R20, R20, UR10 ;  /* 0x0000000a14147c20 */ /* 0x000fe20008410000 */
[----:B------:R-:W-:Y:S01]  /*4810*/  FMUL.FTZ R21, R21, UR10 ;  /* 0x0000000a15157c20 */ /* 0x000fe20008410000 */
[----:B---3--:R-:W-:Y:S02]  /*4820*/  SHF.L.U32 R41, R42, 0x10, RZ ;  /* 0x000000102a297819 */ /* 0x008fe400000006ff */
[----:B----4-:R-:W-:Y:S02]  /*4830*/  SHF.L.U32 R42, R22, 0x10, RZ ;  /* 0x00000010162a7819 */ /* 0x010fe400000006ff */
[----:B--2---:R-:W-:Y:S02]  /*4840*/  SHF.L.U32 R48, R48, 0x10, RZ ;  /* 0x0000001030307819 */ /* 0x004fe400000006ff */
[----:B-----5:R-:W-:-:S03]  /*4850*/  SHF.L.U32 R43, R43, 0x10, RZ ;  /* 0x000000102b2b7819 */ /* 0x020fc600000006ff */
[----:B------:R-:W-:Y:S02]  /*4860*/  FFMA.FTZ R49, R41, R20, R48 ;  /* 0x0000001429317223 */ /* 0x000fe40000010030 */
        /* <DEDUP_REMOVED lines=12> */
.L_x_4119:
        /* <DEDUP_REMOVED lines=15> */
.L_x_4121:
[----:B------:R-:W-:Y:S05]  /*4a20*/  BSYNC B0 ;  /* 0x0000000000007941 */ /* 0x000fea0003800000 */
.L_x_4120:
[--C-:B------:R-:W-:Y:S01]  /*4a30*/  HADD2.F32 R20, -RZ, R39.reuse.H0_H0 ;  /* 0x20000027ff147230 */ /* 0x100fe20000004100 */
        /* <DEDUP_REMOVED lines=22> */
.L_x_4122:
        /* <DEDUP_REMOVED lines=11> */
[----:B0-----:R-:W-:-:S04]  /*4c50*/  LEA R22, P1, R20, UR12, 0x1 ;  /* 0x0000000c14167c11 */ /* 0x001fc8000f8208ff */
[----:B------:R-:W-:-:S05]  /*4c60*/  LEA.HI.X R23, R20, UR13, R21, 0x1, P1 ;  /* 0x0000000d14177c11 */ /* 0x000fca00088f0c15 */
[----:B------:R1:W-:Y:S04]  /*4c70*/  STG.E desc[UR14][R22.64], R39 ;  /* 0x0000002716007986 */ /* 0x0003e8000c10190e */
.L_x_4124:
[----:B------:R-:W-:Y:S05]  /*4c80*/  BSYNC B0 ;  /* 0x0000000000007941 */ /* 0x000fea0003800000 */
.L_x_4123:
[--C-:B------:R-:W-:Y:S01]  /*4c90*/  HADD2.F32 R20, -RZ, R40.reuse.H0_H0 ;  /* 0x20000028ff147230 */ /* 0x100fe20000004100 */
        /* <DEDUP_REMOVED lines=9> */
[----:B-1----:R-:W-:-:S02]  /*4d30*/  FFMA.FTZ R39, R41, R20, R48 ;  /* 0x0000001429277223 */ /* 0x002fc40000010030 */
        /* <DEDUP_REMOVED lines=12> */
.L_x_4125:
        /* <DEDUP_REMOVED lines=14> */
.L_x_4127:
[----:B------:R-:W-:Y:S05]  /*4ee0*/  BSYNC B0 ;  /* 0x0000000000007941 */ /* 0x000fea0003800000 */
.L_x_4126:
[--C-:B------:R-:W-:Y:S01]  /*4ef0*/  HADD2.F32 R20, -RZ, R0.reuse.H0_H0 ;  /* 0x20000000ff147230 */ /* 0x100fe20000004100 */
[----:B01----:R-:W-:Y:S01]  /*4f00*/  SHF.R.S32.HI R22, RZ, 0x1f, R74 ;  /* 0x0000001fff167819 */ /* 0x003fe2000001144a */
        /* <DEDUP_REMOVED lines=21> */
.L_x_4128:
        /* <DEDUP_REMOVED lines=14> */
.L_x_4130:
[----:B------:R-:W-:Y:S05]  /*5140*/  BSYNC B0 ;  /* 0x0000000000007941 */ /* 0x000fea0003800000 */
.L_x_4129:
[--C-:B------:R-:W-:Y:S01]  /*5150*/  HADD2.F32 R21, -RZ, R38.reuse.H0_H0 ;  /* 0x20000026ff157230 */ /* 0x100fe20000004100 */
[----:B------:R-:W-:Y:S01]  /*5160*/  ISETP.GE.U32.AND P1, PT, R73, UR6, PT ;  /* 0x0000000649007c0c */ /* 0x000fe2000bf26070 */
[----:B0-----:R-:W-:Y:S01]  /*5170*/  HADD2.F32 R22, -RZ, R38.H1_H1 ;  /* 0x30000026ff167230 */ /* 0x001fe20000004100 */
[----:B------:R-:W-:Y:S01]  /*5180*/  ISETP.GE.U32.AND P2, PT, R72, UR6, PT ;  /* 0x0000000648007c0c */ /* 0x000fe2000bf46070 */
[--C-:B------:R-:W-:Y:S01]  /*5190*/  HADD2.F32 R20, -RZ, R3.reuse.H0_H0 ;  /* 0x20000003ff147230 */ /* 0x100fe20000004100 */
[----:B------:R-:W-:Y:S01]  /*51a0*/  SHF.R.S32.HI R23, RZ, 0x1f, R73 ;  /* 0x0000001fff177819 */ /* 0x000fe20000011449 */
[----:B------:R-:W-:Y:S01]  /*51b0*/  FADD.FTZ R21, R21, -UR5 ;  /* 0x8000000515157e21 */ /* 0x000fe20008010000 */
[----:B------:R-:W-:Y:S01]  /*51c0*/  SHF.R.S32.HI R49, RZ, 0x1f, R72 ;  /* 0x0000001fff317819 */ /* 0x000fe20000011448 */
[----:B------:R-:W-:Y:S01]  /*51d0*/  FADD.FTZ R22, R22, -UR5 ;  /* 0x8000000516167e21 */ /* 0x000fe20008010000 */
[----:B------:R-:W-:Y:S01]  /*51e0*/  ISETP.GE.U32.AND P3, PT, R71, UR6, PT ;  /* 0x0000000647007c0c */ /* 0x000fe2000bf66070 */
[----:B------:R-:W-:Y:S01]  /*51f0*/  HADD2.F32 R38, -RZ, R3.H1_H1 ;  /* 0x30000003ff267230 */ /* 0x000fe20000004100 */
[----:B------:R-:W-:Y:S01]  /*5200*/  SHF.R.S32.HI R40, RZ, 0x1f, R71 ;  /* 0x0000001fff287819 */ /* 0x000fe20000011447 */
[----:B------:R-:W-:Y:S01]  /*5210*/  FMUL.FTZ R21, R21, UR10 ;  /* 0x0000000a15157c20 */ /* 0x000fe20008410000 */
[----:B------:R-:W-:Y:S01]  /*5220*/  ISETP.GE.AND.EX P1, PT, R23, UR7, PT, P1 ;  /* 0x0000000717007c0c */ /* 0x000fe2000bf26310 */
[----:B------:R-:W-:Y:S01]  /*5230*/  FMUL.FTZ R22, R22, UR10 ;  /* 0x0000000a16167c20 */ /* 0x000fe20008410000 */
[----:B------:R-:W-:Y:S01]  /*5240*/  ISETP.GE.AND.EX P2, PT, R49, UR7, PT, P2 ;  /* 0x0000000731007c0c */ /* 0x000fe2000bf46320 */
[--C-:B------:R-:W-:Y:S01]  /*5250*/  HADD2.F32 R0, -RZ, R4.reuse.H0_H0 ;  /* 0x20000004ff007230 */ /* 0x100fe20000004100 */
[----:B------:R-:W-:Y:S01]  /*5260*/  ISETP.GE.AND.EX P3, PT, R40, UR7, PT, P3 ;  /* 0x0000000728007c0c */ /* 0x000fe2000bf66330 */
[----:B------:R-:W-:Y:S01]  /*5270*/  HADD2.F32 R4, -RZ, R4.H1_H1 ;  /* 0x30000004ff047230 */ /* 0x000fe20000004100 */
[C---:B------:R-:W-:Y:S01]  /*5280*/  ISETP.GT.U32.OR P1, PT, R61.reuse, 0x2ff, P1 ;  /* 0x000002ff3d00780c */ /* 0x040fe20000f24470 */
[----:B------:R-:W-:Y:S01]  /*5290*/  FADD.FTZ R3, R20, -UR5 ;  /* 0x8000000514037e21 */ /* 0x000fe20008010000 */
[C---:B------:R-:W-:Y:S01]  /*52a0*/  ISETP.GT.U32.OR P2, PT, R61.reuse, 0x2ff, P2 ;  /* 0x000002ff3d00780c */ /* 0x040fe20001744470 */
        /* <DEDUP_REMOVED lines=15> */
.L_x_4131:
        /* <DEDUP_REMOVED lines=14> */
.L_x_4133:
[----:B------:R-:W-:Y:S05]  /*5480*/  BSYNC B0 ;  /* 0x0000000000007941 */ /* 0x000fea0003800000 */
.L_x_4132:
        /* <DEDUP_REMOVED lines=17> */
.L_x_4134:
        /* <DEDUP_REMOVED lines=14> */
.L_x_4136:
[----:B------:R-:W-:Y:S05]  /*5680*/  BSYNC B0 ;  /* 0x0000000000007941 */ /* 0x000fea0003800000 */
.L_x_4135:
[----:B------:R-:W-:Y:S01]  /*5690*/  FMUL.FTZ R20, R0, UR10 ;  /* 0x0000000a00147c20 */ /* 0x000fe20008410000 */
[----:B------:R-:W-:Y:S01]  /*56a0*/  FMUL.FTZ R4, R4, UR10 ;  /* 0x0000000a04047c20 */ /* 0x000fe20008410000 */
[--C-:B------:R-:W-:Y:S02]  /*56b0*/  HADD2.F32 R0, -RZ, R5.reuse.H0_H0 ;  /* 0x20000005ff007230 */ /* 0x100fe40000004100 */
[----:B-1----:R-:W-:Y:S02]  /*56c0*/  HADD2.F32 R3, -RZ, R5.H1_H1 ;  /* 0x30000005ff037230 */ /* 0x002fe40000004100 */
[----:B0-----:R-:W-:Y:S01]  /*56d0*/  FFMA.FTZ R22, R41, R20, R48 ;  /* 0x0000001429167223 */ /* 0x001fe20000010030 */
        /* <DEDUP_REMOVED lines=12> */
.L_x_4137:
        /* <DEDUP_REMOVED lines=14> */
.L_x_4139:
[----:B------:R-:W-:Y:S05]  /*5880*/  BSYNC B0 ;  /* 0x0000000000007941 */ /* 0x000fea0003800000 */
.L_x_4138:
        /* <DEDUP_REMOVED lines=35> */
.L_x_4140:
        /* <DEDUP_REMOVED lines=14> */
.L_x_4142:
[----:B------:R-:W-:Y:S05]  /*5ba0*/  BSYNC B0 ;  /* 0x0000000000007941 */ /* 0x000fea0003800000 */
.L_x_4141:
        /* <DEDUP_REMOVED lines=17> */
.L_x_4143:
        /* <DEDUP_REMOVED lines=14> */
.L_x_4145:
[----:B------:R-:W-:Y:S05]  /*5da0*/  BSYNC B0 ;  /* 0x0000000000007941 */ /* 0x000fea0003800000 */
.L_x_4144:
[----:B------:R-:W-:Y:S01]  /*5db0*/  FMUL.FTZ R20, R20, UR10 ;  /* 0x0000000a14147c20 */ /* 0x000fe20008410000 */
[----:B------:R-:W-:Y:S01]  /*5dc0*/  FMUL.FTZ R4, R0, UR10 ;  /* 0x0000000a00047c20 */ /* 0x000fe20008410000 */
[--C-:B------:R-:W-:Y:S02]  /*5dd0*/  HADD2.F32 R0, -RZ, R8.reuse.H0_H0 ;  /* 0x20000008ff007230 */ /* 0x100fe40000004100 */
[----:B-1----:R-:W-:Y:S01]  /*5de0*/  FFMA.FTZ R3, R41, R20, R48 ;  /* 0x0000001429037223 */ /* 0x002fe20000010030 */
[----:B------:R-:W-:Y:S02]  /*5df0*/  HADD2.F32 R8, -RZ, R8.H1_H1 ;  /* 0x30000008ff087230 */ /* 0x000fe40000004100 */
        /* <DEDUP_REMOVED lines=12> */
.L_x_4146:
        /* <DEDUP_REMOVED lines=14> */
.L_x_4148:
[----:B------:R-:W-:Y:S05]  /*5fa0*/  BSYNC B0 ;  /* 0x0000000000007941 */ /* 0x000fea0003800000 */
.L_x_4147:
        /* <DEDUP_REMOVED lines=35> */
.L_x_4149:
        /* <DEDUP_REMOVED lines=14> */
.L_x_4151:
[----:B------:R-:W-:Y:S05]  /*62c0*/  BSYNC B0 ;  /* 0x0000000000007941 */ /* 0x000fea0003800000 */
.L_x_4150:
[----:B------:R-:W-:Y:S01]  /*62d0*/  FMUL.FTZ R8, R8, UR10 ;  /* 0x0000000a08087c20 */ /* 0x000fe20008410000 */
[----:B0-----:R-:W-:Y:S01]  /*62e0*/  FMUL.FTZ R9, R0, UR10 ;  /* 0x0000000a00097c20 */ /* 0x001fe20008410000 */
[----:B------:R-:W-:Y:S01]  /*62f0*/  FADD.FTZ R3, R3, -UR5 ;  /* 0x8000000503037e21 */ /* 0x000fe20008010000 */
[----:B------:R-:W-:Y:S01]  /*6300*/  FADD.FTZ R10, R10, -UR5 ;  /* 0x800000050a0a7e21 */ /* 0x000fe20008010000 */
        /* <DEDUP_REMOVED lines=13> */
.L_x_4152:
        /* <DEDUP_REMOVED lines=14> */
.L_x_4154:
[----:B------:R-:W-:Y:S05]  /*64c0*/  BSYNC B0 ;  /* 0x0000000000007941 */ /* 0x000fea0003800000 */
.L_x_4153:
        /* <DEDUP_REMOVED lines=17> */
.L_x_4155:
        /* <DEDUP_REMOVED lines=14> */
.L_x_4157:
[----:B------:R-:W-:Y:S05]  /*66c0*/  BSYNC B0 ;  /* 0x0000000000007941 */ /* 0x000fea0003800000 */
.L_x_4156:
        /* <DEDUP_REMOVED lines=35> */
.L_x_4158:
        /* <DEDUP_REMOVED lines=14> */
.L_x_4160:
[----:B------:R-:W-:Y:S05]  /*69e0*/  BSYNC B0 ;  /* 0x0000000000007941 */ /* 0x000fea0003800000 */
.L_x_4159:
        /* <DEDUP_REMOVED lines=17> */
.L_x_4161:
        /* <DEDUP_REMOVED lines=14> */
.L_x_4163:
[----:B------:R-:W-:Y:S05]  /*6be0*/  BSYNC B0 ;  /* 0x0000000000007941 */ /* 0x000fea0003800000 */
.L_x_4162:
        /* <DEDUP_REMOVED lines=17> */
.L_x_4164:
        /* <DEDUP_REMOVED lines=14> */
.L_x_4166:
[----:B------:R-:W-:Y:S05]  /*6de0*/  BSYNC B0 ;  /* 0x0000000000007941 */ /* 0x000fea0003800000 */
.L_x_4165:
        /* <DEDUP_REMOVED lines=37> */
.L_x_4167:
        /* <DEDUP_REMOVED lines=14> */
.L_x_4169:
[----:B------:R-:W-:Y:S05]  /*7120*/  BSYNC B0 ;  /* 0x0000000000007941 */ /* 0x000fea0003800000 */
.L_x_4168:
        /* <DEDUP_REMOVED lines=17> */
.L_x_4170:
        /* <DEDUP_REMOVED lines=14> */
.L_x_4172:
[----:B------:R-:W-:Y:S05]  /*7320*/  BSYNC B0 ;  /* 0x0000000000007941 */ /* 0x000fea0003800000 */
.L_x_4171:
        /* <DEDUP_REMOVED lines=17> */
.L_x_4173:
        /* <DEDUP_REMOVED lines=14> */
.L_x_4175:
[----:B------:R-:W-:Y:S05]  /*7520*/  BSYNC B0 ;  /* 0x0000000000007941 */ /* 0x000fea0003800000 */
.L_x_4174:
        /* <DEDUP_REMOVED lines=37> */
.L_x_4176:
        /* <DEDUP_REMOVED lines=14> */
.L_x_4178:
[----:B------:R-:W-:Y:S05]  /*7860*/  BSYNC B0 ;  /* 0x0000000000007941 */ /* 0x000fea0003800000 */
.L_x_4177:
        /* <DEDUP_REMOVED lines=17> */
.L_x_4179:
        /* <DEDUP_REMOVED lines=14> */
.L_x_4181:
[----:B------:R-:W-:Y:S05]  /*7a60*/  BSYNC B0 ;  /* 0x0000000000007941 */ /* 0x000fea0003800000 */
.L_x_4180:
        /* <DEDUP_REMOVED lines=17> */
.L_x_4182:
        /* <DEDUP_REMOVED lines=14> */
.L_x_4184:
[----:B------:R-:W-:Y:S05]  /*7c60*/  BSYNC B0 ;  /* 0x0000000000007941 */ /* 0x000fea0003800000 */
.L_x_4183:
[----:B------:R-:W-:Y:S01]  /*7c70*/  HADD2.F32 R3, -RZ, R29.H0_H0 ;  /* 0x2000001dff037230 */ /* 0x000fe20000004100 */
[C---:B012---:R-:W-:Y:S01]  /*7c80*/  IADD3 R7, R2.reuse, 0x160, RZ ;  /* 0x0000016002077810 */ /* 0x047fe20007ffe0ff */
        /* <DEDUP_REMOVED lines=31> */
[----:B------:R-:W-:-:S02]  /*7e80*/  HADD2.F32 R29, -RZ, R29.H1_H1 ;  /* 0x3000001dff1d7230 */ /* 0x000fc40000004100 */
        /* <DEDUP_REMOVED lines=21> */
[--C-:B------:R-:W-:Y:S01]  /*7fe0*/  FFMA.FTZ R9, R41, R49, R48.reuse ;  /* 0x0000003129097223 */ /* 0x100fe20000010030 */
[----:B------:R-:W-:Y:S01]  /*7ff0*/  ISETP.GT.U32.OR P6, PT, R61, 0x2ff, P6 ;  /* 0x000002ff3d00780c */ /* 0x000fe200037c4470 */
        /* <DEDUP_REMOVED lines=20> */
.L_x_4185:
        /* <DEDUP_REMOVED lines=14> */
.L_x_4187:
[----:B------:R-:W-:Y:S05]  /*8220*/  BSYNC B0 ;  /* 0x0000000000007941 */ /* 0x000fea0003800000 */
.L_x_4186:
[----:B------:R-:W-:Y:S01]  /*8230*/  FADD.FTZ R30, R30, -UR5 ;  /* 0x800000051e1e7e21 */ /* 0x000fe20008010000 */
[----:B------:R-:W-:Y:S01]  /*8240*/  FMUL.FTZ R29, R29, UR10 ;  /* 0x0000000a1d1d7c20 */ /* 0x000fe20008410000 */
[----:B------:R-:W-:Y:S02]  /*8250*/  HADD2.F32 R32, -RZ, R32.H1_H1 ;  /* 0x30000020ff207230 */ /* 0x000fe40000004100 */
        /* <DEDUP_REMOVED lines=14> */
.L_x_4188:
        /* <DEDUP_REMOVED lines=14> */
.L_x_4190:
[----:B------:R-:W-:Y:S05]  /*8420*/  BSYNC B0 ;  /* 0x0000000000007941 */ /* 0x000fea0003800000 */
.L_x_4189:
        /* <DEDUP_REMOVED lines=14> */
.L_x_4191:
        /* <DEDUP_REMOVED lines=14> */
.L_x_4193:
[----:B------:R-:W-:Y:S05]  /*85f0*/  BSYNC B0 ;  /* 0x0000000000007941 */ /* 0x000fea0003800000 */
.L_x_4192:
        /* <DEDUP_REMOVED lines=13> */
.L_x_4194:
[----:B------:R-:W-:Y:S04]  /*86d0*/  BSSY B0, `(.L_x_4195) ;  /* 0x000000e000007945 */ /* 0x000fe80003800000 */
[----:B------:R-:W-:Y:S05]  /*86e0*/  @P3 BRA `(.L_x_4196) ;  /* 0x0000000000303947 */ /* 0x000fea0003800000 */
[----:B------:R-:W-:Y:S01]  /*86f0*/  ULDC.64 UR12, c[0x0][0x270] ;  /* 0x00009c00000c7ab9 */ /* 0x000fe20000000a00 */
[----:B------:R-:W-:Y:S01]  /*8700*/  MOV R4, R16 ;  /* 0x0000001000047202 */ /* 0x000fe20000000f00 */
[----:B012---:R-:W-:Y:S01]  /*8710*/  IMAD R6, R53, UR12, RZ ;  /* 0x0000000c35067c24 */ /* 0x007fe2000f8e02ff */
        /* <DEDUP_REMOVED lines=9> */
.L_x_4196:
[----:B------:R-:W-:Y:S05]  /*87b0*/  BSYNC B0 ;  /* 0x0000000000007941 */ /* 0x000fea0003800000 */
.L_x_4195:
        /* <DEDUP_REMOVED lines=12> */
.L_x_4197:
        /* <DEDUP_REMOVED lines=10> */
[----:B0123--:R-:W-:Y:S02]  /*8920*/  LEA R6, P1, R4, UR12, 0x1 ;  /* 0x0000000c04067c11 */ /* 0x00ffe4000f8208ff */
[----:B------:R-:W-:-:S04]  /*8930*/  IADD3 R11, R5, R11, RZ ;  /* 0x0000000b050b7210 */ /* 0x000fc80007ffe0ff */
[----:B------:R-:W-:-:S05]  /*8940*/  LEA.HI.X R7, R4, UR13, R11, 0x1, P1 ;  /* 0x0000000d04077c11 */ /* 0x000fca00088f0c0b */
[----:B------:R4:W-:Y:S02]  /*8950*/  STG.E desc[UR14][R6.64], R13 ;  /* 0x0000000d06007986 */ /* 0x0009e4000c10190e */
.L_x_4199:
[----:B------:R-:W-:Y:S05]  /*8960*/  BSYNC B0 ;  /* 0x0000000000007941 */ /* 0x000fea0003800000 */
.L_x_4198:
[----:B------:R-:W-:Y:S01]  /*8970*/  HADD2.F32 R12, -RZ, R36.H1_H1 ;  /* 0x30000024ff0c7230 */ /* 0x000fe20000004100 */
[C---:B01234-:R-:W-:Y:S01]  /*8980*/  IADD3 R7, R2.reuse, 0x1b0, RZ ;  /* 0x000001b002077810 */ /* 0x05ffe20007ffe0ff */
        /* <DEDUP_REMOVED lines=30> */
[----:B------:R-:W-:Y:S01]  /*8b70*/  ISETP.GE.AND.EX P4, PT, R45, UR7, PT, P4 ;  /* 0x000000072d007c0c */ /* 0x000fe2000bf86340 */
[C-C-:B------:R-:W-:Y:S01]  /*8b80*/  FFMA.FTZ R12, R42.reuse, R22, R43.reuse ;  /* 0x000000162a0c7223 */ /* 0x140fe2000001002b */
[C---:B------:R-:W-:Y:S01]  /*8b90*/  ISETP.GT.U32.OR P6, PT, R61.reuse, 0x2ff, P6 ;  /* 0x000002ff3d00780c */ /* 0x040fe200037c4470 */
        /* <DEDUP_REMOVED lines=16> */
.L_x_4200:
        /* <DEDUP_REMOVED lines=14> */
.L_x_4202:
[----:B------:R-:W-:Y:S05]  /*8d80*/  BSYNC B0 ;  /* 0x0000000000007941 */ /* 0x000fea0003800000 */
.L_x_4201:
        /* <DEDUP_REMOVED lines=11> */
.L_x_4203:
        /* <DEDUP_REMOVED lines=14> */
.L_x_4205:
[----:B------:R-:W-:Y:S05]  /*8f20*/  BSYNC B0 ;  /* 0x0000000000007941 */ /* 0x000fea0003800000 */
.L_x_4204:
        /* <DEDUP_REMOVED lines=11> */
.L_x_4206:
        /* <DEDUP_REMOVED lines=14> */
.L_x_4208:
[----:B------:R-:W-:Y:S05]  /*90c0*/  BSYNC B0 ;  /* 0x0000000000007941 */ /* 0x000fea0003800000 */
.L_x_4207:
        /* <DEDUP_REMOVED lines=11> */
.L_x_4209:
[----:B------:R-:W-:Y:S04]  /*9180*/  BSSY B0, `(.L_x_4210) ;  /* 0x000000e000007945 */ /* 0x000fe80003800000 */
[----:B------:R-:W-:Y:S05]  /*9190*/  @P3 BRA `(.L_x_4211) ;  /* 0x0000000000303947 */ /* 0x000fea0003800000 */
[----:B------:R-:W-:Y:S01]  /*91a0*/  ULDC.64 UR6, c[0x0][0x270] ;  /* 0x00009c0000067ab9 */ /* 0x000fe20000000a00 */
[----:B--2---:R-:W-:Y:S01]  /*91b0*/  MOV R4, R16 ;  /* 0x0000001000047202 */ /* 0x004fe20000000f00 */
        /* <DEDUP_REMOVED lines=10> */
.L_x_4211:
[----:B------:R-:W-:Y:S05]  /*9260*/  BSYNC B0 ;  /* 0x0000000000007941 */ /* 0x000fea0003800000 */
.L_x_4210:
[----:B------:R-:W-:Y:S05]  /*9270*/  @!P5 BRA `(.L_x_4212) ;  /* 0x000000000028d947 */ /* 0x000fea0003800000 */
        /* <DEDUP_REMOVED lines=10> */
.L_x_4212:
        /* <DEDUP_REMOVED lines=13> */
.L_x_4214:
[----:B------:R-:W-:Y:S05]  /*93f0*/  BSYNC B0 ;  /* 0x0000000000007941 */ /* 0x000fea0003800000 */
.L_x_4213:
[----:B------:R-:W-:Y:S01]  /*9400*/  ULDC UR5, c[0x0][0x10] ;  /* 0x0000040000057ab9 */ /* 0x000fe20000000800 */
[----:B------:R-:W-:Y:S02]  /*9410*/  UIADD3 UR4, UR4, 0x1, URZ ;  /* 0x0000000104047890 */ /* 0x000fe4000fffe03f */
[----:B------:R-:W-:-:S04]  /*9420*/  UIADD3 UR9, UR5, UR9, URZ ;  /* 0x0000000905097290 */ /* 0x000fc8000fffe03f */
[----:B------:R-:W-:-:S06]  /*9430*/  UISETP.GE.AND UP0, UPT, UR9, UR8, UPT ;  /* 0x000000080900728c */ /* 0x000fcc000bf06270 */
[----:B------:R-:W-:-:S13]  /*9440*/  PLOP3.LUT P1, PT, PT, PT, UP0, 0x80, 0x0 ;  /* 0x000000000000781c */ /* 0x000fda0003f2f008 */
[----:B------:R-:W-:Y:S05]  /*9450*/  @!P1 BRA `(.L_x_4215) ;  /* 0xffffff6c00849947 */ /* 0x000fea000383ffff */
[----:B------:R-:W-:Y:S05]  /*9460*/  EXIT ;  /* 0x000000000000794d */ /* 0x000fea0003800000 */
.L_x_4216:
        /* <DEDUP_REMOVED lines=9> */
.L_x_5169:


//--------------------- .text._Z35group_norm_nhwc_fwd_one_pass_kernelI11Fp16IOFp16WLi64ELi96ELi768EEv26Group_norm_nhwc_fwd_params --------------------------
	.section	.text._Z35group_norm_nhwc_fwd_one_pass_kernelI11Fp16IOFp16WLi64ELi96ELi768EEv26Group_norm_nhwc_fwd_params,"ax",@progbits
	.align	128
        .global         _Z35group_norm_nhwc_fwd_one_pass_kernelI11Fp16IOFp16WLi64ELi96ELi768EEv26Group_norm_nhwc_fwd_params
        .type           _Z35group_norm_nhwc_fwd_one_pass_kernelI11Fp16IOFp16WLi64ELi96ELi768EEv26Group_norm_nhwc_fwd_params,@function
        .size           _Z35group_norm_nhwc_fwd_one_pass_kernelI11Fp16IOFp16WLi64ELi96ELi768EEv26Group_norm_nhwc_fwd_params,(.L_x_5170 - _Z35group_norm_nhwc_fwd_one_pass_kernelI11Fp16IOFp16WLi64ELi96ELi768EEv26Group_norm_nhwc_fwd_params)
        .other          _Z35group_norm_nhwc_fwd_one_pass_kernelI11Fp16IOFp16WLi64ELi96ELi768EEv26Group_norm_nhwc_fwd_params,@"STO_CUDA_ENTRY STV_DEFAULT"
_Z35group_norm_nhwc_fwd_one_pass_kernelI11Fp16IOFp16WLi64ELi96ELi768EEv26Group_norm_nhwc_fwd_params:
.text._Z35group_norm_nhwc_fwd_one_pass_kernelI11Fp16IOFp16WLi64ELi96ELi768EEv26Group_norm_nhwc_fwd_params:
        /* <DEDUP_REMOVED lines=34> */
.L_x_4238:
        /* <DEDUP_REMOVED lines=216> */
.L_x_4218:
[----:B------:R-:W-:Y:S05]  /*0fa0*/  BSYNC B0 ;  /* 0x0000000000007941 */ /* 0x000fea0003800000 */
.L_x_4217:
        /* <DEDUP_REMOVED lines=28> */
.L_x_4221:
[----:B-1----:R-:W2:Y:S04]  /*1170*/  LDG.E.STRONG.GPU R10, desc[UR8][R8.64] ;  /* 0x00000008080a7981 */ /* 0x002ea8000c1ef900 */
[----:B--2---:R-:W-:Y:S01]  /*1180*/  CCTL.IVALL ;  /* 0x00000000ff00798f */ /* 0x004fe20002000000 */
[----:B------:R-:W-:Y:S05]  /*1190*/  YIELD ;  /* 0x0000000000007946 */ /* 0x000fea0003800000 */
[----:B------:R-:W-:-:S13]  /*11a0*/  ISETP.NE.AND P1, PT, R10, R13, PT ;  /* 0x0000000d0a00720c */ /* 0x000fda0003f25270 */
[----:B------:R-:W-:Y:S05]  /*11b0*/  @P1 BRA `(.L_x_4221) ;  /* 0xfffffffc00ec1947 */ /* 0x000fea000383ffff */
.L_x_4220:
        /* <DEDUP_REMOVED lines=11> */
.L_x_4223:
        /* <DEDUP_REMOVED lines=63> */
.L_x_4222:
        /* <DEDUP_REMOVED lines=19> */
.L_x_4225:
[----:B------:R-:W-:Y:S05]  /*1790*/  BSYNC B0 ;  /* 0x0000000000007941 */ /* 0x000fea0003800000 */
.L_x_4224:
        /* <DEDUP_REMOVED lines=32> */
.L_x_4219:
        /* <DEDUP_REMOVED lines=93> */
.L_x_4226:
        /* <DEDUP_REMOVED lines=14> */
.L_x_4228:
[----:B------:R-:W-:Y:S05]  /*2050*/  BSYNC B0 ;  /* 0x0000000000007941 */ /* 0x000fea0003800000 */
.L_x_4227:
        /* <DEDUP_REMOVED lines=11> */
.L_x_4229:
        /* <DEDUP_REMOVED lines=14> */
.L_x_4231:
[----:B------:R-:W-:Y:S05]  /*21f0*/  BSYNC B0 ;  /* 0x0000000000007941 */ /* 0x000fea0003800000 */
.L_x_4230:
        /* <DEDUP_REMOVED lines=11> */
.L_x_4232:
        /* <DEDUP_REMOVED lines=14> */
.L_x_4234:
[----:B------:R-:W-:Y:S05]  /*2390*/  BSYNC B0 ;  /* 0x0000000000007941 */ /* 0x000fea0003800000 */
.L_x_4233:
        /* <DEDUP_REMOVED lines=11> */
.L_x_4235:
        /* <DEDUP_REMOVED lines=13> */
.L_x_4237:
[----:B------:R-:W-:Y:S05]  /*2520*/  BSYNC B0 ;  /* 0x0000000000007941 */ /* 0x000fea0003800000 */
.L_x_4236:
[----:B---3--:R-:W3:Y:S01]  /*2530*/  LDC R5, c[0x0][0x10] ;  /* 0x00000400ff057b82 */ /* 0x008ee20000000800 */
[----:B------:R-:W-:Y:S02]  /*2540*/  IADD3 R6, R6, 0x1, RZ ;  /* 0x0000000106067810 */ /* 0x000fe40007ffe0ff */
[----:B---3--:R-:W-:-:S04]  /*2550*/  IADD3 R26, R5, R26, RZ ;  /* 0x0000001a051a7210 */ /* 0x008fc80007ffe0ff */
[----:B------:R-:W-:-:S13]  /*2560*/  ISETP.GE.AND P1, PT, R26, UR4, PT ;  /* 0x000000041a007c0c */ /* 0x000fda000bf26270 */
[----:B------:R-:W-:Y:S05]  /*2570*/  @!P1 BRA `(.L_x_4238) ;  /* 0xffffffdc00289947 */ /* 0x000fea000383ffff */
[----:B------:R-:W-:Y:S05]  /*2580*/  EXIT ;  /* 0x000000000000794d */ /* 0x000fea0003800000 */
.L_x_4239:
        /* <DEDUP_REMOVED lines=15> */
.L_x_5170:


//--------------------- .text._Z35group_norm_nhwc_fwd_one_pass_kernelI11Fp16IOFp16WLi128ELi96ELi768EEv26Group_norm_nhwc_fwd_params --------------------------
	.section	.text._Z35group_norm_nhwc_fwd_one_pass_kernelI11Fp16IOFp16WLi128ELi96ELi768EEv26Group_norm_nhwc_fwd_params,"ax",@progbits
	.align	128
        .global         _Z35group_norm_nhwc_fwd_one_pass_kernelI11Fp16IOFp16WLi128ELi96ELi768EEv26Group_norm_nhwc_fwd_params
        .type           _Z35group_norm_nhwc_fwd_one_pass_kernelI11Fp16IOFp16WLi128ELi96ELi768EEv26Group_norm_nhwc_fwd_params,@function
        .size           _Z35group_norm_nhwc_fwd_one_pass_kernelI11Fp16IOFp16WLi128ELi96ELi768EEv26Group_norm_nhwc_fwd_params,(.L_x_5171 - _Z35group_norm_nhwc_fwd_one_pass_kernelI11Fp16IOFp16WLi128ELi96ELi768EEv26Group_norm_nhwc_fwd_params)
        .other          _Z35group_norm_nhwc_fwd_one_pass_kernelI11Fp16IOFp16WLi128ELi96ELi768EEv26Group_norm_nhwc_fwd_params,@"STO_CUDA_ENTRY STV_DEFAULT"
_Z35group_norm_nhwc_fwd_one_pass_kernelI11Fp16IOFp16WLi128ELi96ELi768EEv26Group_norm_nhwc_fwd_params:
.text._Z35group_norm_nhwc_fwd_one_pass_kernelI11Fp16IOFp16WLi128ELi96ELi768EEv26Group_norm_nhwc_fwd_params:
        /* <DEDUP_REMOVED lines=40> */
.L_x_4273:
        /* <DEDUP_REMOVED lines=309> */
.L_x_4241:
[----:B------:R-:W-:Y:S05]  /*15d0*/  BSYNC B0 ;  /* 0x0000000000007941 */ /* 0x000fea0003800000 */
.L_x_4240:
        /* <DEDUP_REMOVED lines=30> */
.L_x_4244:
[----:B--2---:R-:W2:Y:S04]  /*17c0*/  LDG.E.STRONG.GPU R6, desc[UR10][R4.64] ;  /* 0x0000000a04067981 */ /* 0x004ea8000c1ef900 */
[----:B--2---:R-:W-:Y:S01]  /*17d0*/  CCTL.IVALL ;  /* 0x00000000ff00798f */ /* 0x004fe20002000000 */
[----:B------:R-:W-:Y:S05]  /*17e0*/  YIELD ;  /* 0x0000000000007946 */ /* 0x000fea0003800000 */
[----:B------:R-:W-:-:S13]  /*17f0*/  ISETP.NE.AND P1, PT, R6, R9, PT ;  /* 0x000000090600720c */ /* 0x000fda0003f25270 */
[----:B------:R-:W-:Y:S05]  /*1800*/  @P1 BRA `(.L_x_4244) ;  /* 0xfffffffc00ec1947 */ /* 0x000fea000383ffff */
.L_x_4243:
        /* <DEDUP_REMOVED lines=11> */
.L_x_4246:
        /* <DEDUP_REMOVED lines=67> */
.L_x_4245:
        /* <DEDUP_REMOVED lines=19> */
.L_x_4248:
[----:B------:R-:W-:Y:S05]  /*1e20*/  BSYNC B0 ;  /* 0x0000000000007941 */ /* 0x000fea0003800000 */
.L_x_4247:
        /* <DEDUP_REMOVED lines=34> */
.L_x_4242:
        /* <DEDUP_REMOVED lines=47> */
[----:B--2---:R-:W-:Y:S02]  /*2340*/  HADD2.F32 R4, -RZ, R24.H0_H0 ;  /* 0x20000018ff047230 */ /* 0x004fe40000004100 */
[----:B---3--:R-:W-:Y:S02]  /*2350*/  HADD2.F32 R6, -RZ, R44.H0_H0 ;  /* 0x2000002cff067230 */ /* 0x008fe40000004100 */
[----:B------:R-:W-:Y:S02]  /*2360*/  HADD2.F32 R44, -RZ, R22.H0_H0 ;  /* 0x20000016ff2c7230 */ /* 0x000fe40000004100 */
[----:B----4-:R-:W-:-:S02]  /*2370*/  HADD2.F32 R11, -RZ, R45.H0_H0 ;  /* 0x2000002dff0b7230 */ /* 0x010fc40000004100 */
[----:B------:R-:W-:Y:S02]  /*2380*/  HADD2.F32 R45, -RZ, R20.H0_H0 ;  /* 0x20000014ff2d7230 */ /* 0x000fe40000004100 */
[----:B------:R-:W-:Y:S02]  /*2390*/  HADD2.F32 R7, -RZ, R46.H0_H0 ;  /* 0x2000002eff077230 */ /* 0x000fe40000004100 */
        /* <DEDUP_REMOVED lines=13> */
.L_x_4249:
        /* <DEDUP_REMOVED lines=14> */
.L_x_4251:
[----:B------:R-:W-:Y:S05]  /*2550*/  BSYNC B0 ;  /* 0x0000000000007941 */ /* 0x000fea0003800000 */
.L_x_4250:
        /* <DEDUP_REMOVED lines=51> */
.L_x_4252:
        /* <DEDUP_REMOVED lines=14> */
.L_x_4254:
[----:B------:R-:W-:Y:S05]  /*2970*/  BSYNC B0 ;  /* 0x0000000000007941 */ /* 0x000fea0003800000 */
.L_x_4253:
        /* <DEDUP_REMOVED lines=12> */
.L_x_4255:
        /* <DEDUP_REMOVED lines=14> */
.L_x_4257:
[----:B------:R-:W-:Y:S05]  /*2b20*/  BSYNC B0 ;  /* 0x0000000000007941 */ /* 0x000fea0003800000 */
.L_x_4256:
        /* <DEDUP_REMOVED lines=46> */
.L_x_4258:
        /* <DEDUP_REMOVED lines=14> */
.L_x_4260:
[----:B------:R-:W-:Y:S05]  /*2ef0*/  BSYNC B0 ;  /* 0x0000000000007941 */ /* 0x000fea0003800000 */
.L_x_4259:
        /* <DEDUP_REMOVED lines=11> */
.L_x_4261:
        /* <DEDUP_REMOVED lines=14> */
.L_x_4263:
[----:B------:R-:W-:Y:S05]  /*3090*/  BSYNC B0 ;  /* 0x0000000000007941 */ /* 0x000fea0003800000 */
.L_x_4262:
        /* <DEDUP_REMOVED lines=11> */
.L_x_4264:
        /* <DEDUP_REMOVED lines=14> */
.L_x_4266:
[----:B------:R-:W-:Y:S05]  /*3230*/  BSYNC B0 ;  /* 0x0000000000007941 */ /* 0x000fea0003800000 */
.L_x_4265:
        /* <DEDUP_REMOVED lines=11> */
.L_x_4267:
        /* <DEDUP_REMOVED lines=14> */
.L_x_4269:
[----:B------:R-:W-:Y:S05]  /*33d0*/  BSYNC B0 ;  /* 0x0000000000007941 */ /* 0x000fea0003800000 */
.L_x_4268:
        /* <DEDUP_REMOVED lines=11> */
.L_x_4270:
        /* <DEDUP_REMOVED lines=13> */
.L_x_4272:
[----:B------:R-:W-:Y:S05]  /*3560*/  BSYNC B0 ;  /* 0x0000000000007941 */ /* 0x000fea0003800000 */
.L_x_4271:
[----:B------:R-:W-:Y:S01]  /*3570*/  ULDC UR7, c[0x0][0x10] ;  /* 0x0000040000077ab9 */ /* 0x000fe20000000800 */
[----:B------:R-:W-:Y:S02]  /*3580*/  UIADD3 UR4, UR4, 0x1, URZ ;  /* 0x0000000104047890 */ /* 0x000fe4000fffe03f */
[----:B------:R-:W-:-:S04]  /*3590*/  UIADD3 UR6, UR7, UR6, URZ ;  /* 0x0000000607067290 */ /* 0x000fc8000fffe03f */
[----:B------:R-:W-:-:S06]  /*35a0*/  UISETP.GE.AND UP0, UPT, UR6, UR5, UPT ;  /* 0x000000050600728c */ /* 0x000fcc000bf06270 */
[----:B------:R-:W-:-:S13]  /*35b0*/  PLOP3.LUT P1, PT, PT, PT, UP0, 0x80, 0x0 ;  /* 0x000000000000781c */ /* 0x000fda0003f2f008 */
[----:B------:R-:W-:Y:S05]  /*35c0*/  @!P1 BRA `(.L_x_4273) ;  /* 0xffffffcc002c9947 */ /* 0x000fea000383ffff */
[----:B------:R-:W-:Y:S05]  /*35d0*/  EXIT ;  /* 0x000000000000794d */ /* 0x000fea0003800000 */
.L_x_4274:
        /* <DEDUP_REMOVED lines=10> */
.L_x_5171:


//--------------------- .text._Z35group_norm_nhwc_fwd_one_pass_kernelI11Fp16IOFp16WLi256ELi96ELi768EEv26Group_norm_nhwc_fwd_params --------------------------
	.section	.text._Z35group_norm_nhwc_fwd_one_pass_kernelI11Fp16IOFp16WLi256ELi96ELi768EEv26Group_norm_nhwc_fwd_params,"ax",@progbits
	.align	128
        .global         _Z35group_norm_nhwc_fwd_one_pass_kernelI11Fp16IOFp16WLi256ELi96ELi768EEv26Group_norm_nhwc_fwd_params
        .type           _Z35group_norm_nhwc_fwd_one_pass_kernelI11Fp16IOFp16WLi256ELi96ELi768EEv26Group_norm_nhwc_fwd_params,@function
        .size           _Z35group_norm_nhwc_fwd_one_pass_kernelI11Fp16IOFp16WLi256ELi96ELi768EEv26Group_norm_nhwc_fwd_params,(.L_x_5172 - _Z35group_norm_nhwc_fwd_one_pass_kernelI11Fp16IOFp16WLi256ELi96ELi768EEv26Group_norm_nhwc_fwd_params)
        .other          _Z35group_norm_nhwc_fwd_one_pass_kernelI11Fp16IOFp16WLi256ELi96ELi768EEv26Group_norm_nhwc_fwd_params,@"STO_CUDA_ENTRY STV_DEFAULT"
_Z35group_norm_nhwc_fwd_one_pass_kernelI11Fp16IOFp16WLi256ELi96ELi768EEv26Group_norm_nhwc_fwd_params:
.text._Z35group_norm_nhwc_fwd_one_pass_kernelI11Fp16IOFp16WLi256ELi96ELi768EEv26Group_norm_nhwc_fwd_params:
        /* <DEDUP_REMOVED lines=46> */
.L_x_4332:
        /* <DEDUP_REMOVED lines=493> */
.L_x_4276:
[----:B------:R-:W-:Y:S05]  /*21b0*/  BSYNC B0 ;  /* 0x0000000000007941 */ /* 0x000fea0003800000 */
.L_x_4275:
        /* <DEDUP_REMOVED lines=28> */
.L_x_4279:
[----:B-1----:R-:W2:Y:S04]  /*2380*/  LDG.E.STRONG.GPU R18, desc[UR8][R16.64] ;  /* 0x0000000810127981 */ /* 0x002ea8000c1ef900 */
[----:B--2---:R-:W-:Y:S01]  /*2390*/  CCTL.IVALL ;  /* 0x00000000ff00798f */ /* 0x004fe20002000000 */
[----:B------:R-:W-:Y:S05]  /*23a0*/  YIELD ;  /* 0x0000000000007946 */ /* 0x000fea0003800000 */
[----:B------:R-:W-:-:S13]  /*23b0*/  ISETP.NE.AND P1, PT, R18, R21, PT ;  /* 0x000000151200720c */ /* 0x000fda0003f25270 */
[----:B------:R-:W-:Y:S05]  /*23c0*/  @P1 BRA `(.L_x_4279) ;  /* 0xfffffffc00ec1947 */ /* 0x000fea000383ffff */
.L_x_4278:
        /* <DEDUP_REMOVED lines=11> */
.L_x_4281:
        /* <DEDUP_REMOVED lines=63> */
.L_x_4280:
        /* <DEDUP_REMOVED lines=19> */
.L_x_4283:
[----:B------:R-:W-:Y:S05]  /*29a0*/  BSYNC B0 ;  /* 0x0000000000007941 */ /* 0x000fea0003800000 */
.L_x_4282:
        /* <DEDUP_REMOVED lines=32> */
.L_x_4277:
        /* <DEDUP_REMOVED lines=41> */
[----:B------:R-:W-:Y:S02]  /*2e40*/  HADD2.F32 R25, -RZ, R40.H1_H1 ;  /* 0x30000028ff197230 */ /* 0x000fe40000004100 */
[----:B--2---:R-:W-:Y:S02]  /*2e50*/  HADD2.F32 R21, -RZ, R21.H0_H0 ;  /* 0x20000015ff157230 */ /* 0x004fe40000004100 */
[----:B---3--:R-:W-:-:S02]  /*2e60*/  HADD2.F32 R22, -RZ, R31.H0_H0 ;  /* 0x2000001fff167230 */ /* 0x008fc40000004100 */
[----:B----4-:R-:W-:Y:S02]  /*2e70*/  HADD2.F32 R24, -RZ, R30.H0_H0 ;  /* 0x2000001eff187230 */ /* 0x010fe40000004100 */
[----:B------:R-:W-:-:S03]  /*2e80*/  HADD2.F32 R23, -RZ, R38.H0_H0 ;  /* 0x20000026ff177230 */ /* 0x000fc60000004100 */
        /* <DEDUP_REMOVED lines=13> */
.L_x_4284:
        /* <DEDUP_REMOVED lines=14> */
.L_x_4286:
[----:B------:R-:W-:Y:S05]  /*3040*/  BSYNC B0 ;  /* 0x0000000000007941 */ /* 0x000fea0003800000 */
.L_x_4285:
        /* <DEDUP_REMOVED lines=33> */
.L_x_4287:
        /* <DEDUP_REMOVED lines=14> */
.L_x_4289:
[----:B------:R-:W-:Y:S05]  /*3340*/  BSYNC B0 ;  /* 0x0000000000007941 */ /* 0x000fea0003800000 */
.L_x_4288:
        /* <DEDUP_REMOVED lines=17> */
.L_x_4290:
        /* <DEDUP_REMOVED lines=14> */
.L_x_4292:
[----:B------:R-:W-:Y:S05]  /*3540*/  BSYNC B0 ;  /* 0x0000000000007941 */ /* 0x000fea0003800000 */
.L_x_4291:
        /* <DEDUP_REMOVED lines=17> */
.L_x_4293:
        /* <DEDUP_REMOVED lines=14> */
.L_x_4295:
[----:B------:R-:W-:Y:S05]  /*3740*/  BSYNC B0 ;  /* 0x0000000000007941 */ /* 0x000fea0003800000 */
.L_x_4294:
        /* <DEDUP_REMOVED lines=69> */
.L_x_4296:
        /* <DEDUP_REMOVED lines=14> */
.L_x_4298:
[----:B------:R-:W-:Y:S05]  /*3c80*/  BSYNC B0 ;  /* 0x0000000000007941 */ /* 0x000fea0003800000 */
.L_x_4297:
        /* <DEDUP_REMOVED lines=13> */
.L_x_4299:
        /* <DEDUP_REMOVED lines=14> */
.L_x_4301:
[----:B------:R-:W-:Y:S05]  /*3e40*/  BSYNC B0 ;  /* 0x0000000000007941 */ /* 0x000fea0003800000 */
.L_x_4300:
        /* <DEDUP_REMOVED lines=48> */
.L_x_4302:
        /* <DEDUP_REMOVED lines=14> */
.L_x_4304:
[----:B------:R-:W-:Y:S05]  /*4230*/  BSYNC B0 ;  /* 0x0000000000007941 */ /* 0x000fea0003800000 */
.L_x_4303:
        /* <DEDUP_REMOVED lines=13> */
.L_x_4305:
        /* <DEDUP_REMOVED lines=14> */
.L_x_4307:
[----:B------:R-:W-:Y:S05]  /*43f0*/  BSYNC B0 ;  /* 0x0000000000007941 */ /* 0x000fea0003800000 */
.L_x_4306:
        /* <DEDUP_REMOVED lines=13> */
.L_x_4308:
        /* <DEDUP_REMOVED lines=14> */
.L_x_4310:
[----:B------:R-:W-:Y:S05]  /*45b0*/  BSYNC B0 ;  /* 0x0000000000007941 */ /* 0x000fea0003800000 */
.L_x_4309:
        /* <DEDUP_REMOVED lines=13> */
.L_x_4311:
        /* <DEDUP_REMOVED lines=14> */
.L_x_4313:
[----:B------:R-:W-:Y:S05]  /*4770*/  BSYNC B0 ;  /* 0x0000000000007941 */ /* 0x000fea0003800000 */
.L_x_4312:
        /* <DEDUP_REMOVED lines=13> */
.L_x_4314:
        /* <DEDUP_REMOVED lines=14> */
.L_x_4316:
[----:B------:R-:W-:Y:S05]  /*4930*/  BSYNC B0 ;  /* 0x0000000000007941 */ /* 0x000fea0003800000 */
.L_x_4315:
        /* <DEDUP_REMOVED lines=36> */
.L_x_4317:
        /* <DEDUP_REMOVED lines=14> */
.L_x_4319:
[----:B------:R-:W-:Y:S05]  /*4c60*/  BSYNC B0 ;  /* 0x0000000000007941 */ /* 0x000fea0003800000 */
.L_x_4318:
        /* <DEDUP_REMOVED lines=11> */
.L_x_4320:
        /* <DEDUP_REMOVED lines=14> */
.L_x_4322:
[----:B------:R-:W-:Y:S05]  /*4e00*/  BSYNC B0 ;  /* 0x0000000000007941 */ /* 0x000fea0003800000 */
.L_x_4321:
        /* <DEDUP_REMOVED lines=11> */
.L_x_4323:
        /* <DEDUP_REMOVED lines=14> */
.L_x_4325:
[----:B------:R-:W-:Y:S05]  /*4fa0*/  BSYNC B0 ;  /* 0x0000000000007941 */ /* 0x000fea0003800000 */
.L_x_4324:
        /* <DEDUP_REMOVED lines=11> */
.L_x_4326:
        /* <DEDUP_REMOVED lines=14> */
.L_x_4328:
[----:B------:R-:W-:Y:S05]  /*5140*/  BSYNC B0 ;  /* 0x0000000000007941 */ /* 0x000fea0003800000 */
.L_x_4327:
        /* <DEDUP_REMOVED lines=11> */
.L_x_4329:
        /* <DEDUP_REMOVED lines=13> */
.L_x_4331:
[----:B------:R-:W-:Y:S05]  /*52d0*/  BSYNC B0 ;  /* 0x0000000000007941 */ /* 0x000fea0003800000 */
.L_x_4330:
[----:B0-----:R-:W0:Y:S01]  /*52e0*/  LDC R17, c[0x0][0x10] ;  /* 0x00000400ff117b82 */ /* 0x001e220000000800 */
[----:B------:R-:W-:Y:S02]  /*52f0*/  IADD3 R4, R4, 0x1, RZ ;  /* 0x0000000104047810 */ /* 0x000fe40007ffe0ff */
[----:B0-----:R-:W-:-:S04]  /*5300*/  IADD3 R48, R17, R48, RZ ;  /* 0x0000003011307210 */ /* 0x001fc80007ffe0ff */
[----:B------:R-:W-:-:S13]  /*5310*/  ISETP.GE.AND P1, PT, R48, UR4, PT ;  /* 0x0000000430007c0c */ /* 0x000fda000bf26270 */
[----:B------:R-:W-:Y:S05]  /*5320*/  @!P1 BRA `(.L_x_4332) ;  /* 0xffffffac00ec9947 */ /* 0x000fea000383ffff */
[----:B------:R-:W-:Y:S05]  /*5330*/  EXIT ;  /* 0x000000000000794d */ /* 0x000fea0003800000 */
.L_x_4333:
        /* <DEDUP_REMOVED lines=12> */
.L_x_5172:


//--------------------- .text._Z35group_norm_nhwc_fwd_one_pass_kernelI11Fp16IOFp16WLi512ELi96ELi768EEv26Group_norm_nhwc_fwd_params --------------------------
	.section	.text._Z35group_norm_nhwc_fwd_one_pass_kernelI11Fp16IOFp16WLi512ELi96ELi768EEv26Group_norm_nhwc_fwd_params,"ax",@progbits
	.align	128
        .global         _Z35group_norm_nhwc_fwd_one_pass_kernelI11Fp16IOFp16WLi512ELi96ELi768EEv26Group_norm_nhwc_fwd_params
        .type           _Z35group_norm_nhwc_fwd_one_pass_kernelI11Fp16IOFp16WLi512ELi96ELi768EEv26Group_norm_nhwc_fwd_params,@function
        .size           _Z35group_norm_nhwc_fwd_one_pass_kernelI11Fp16IOFp16WLi512ELi96ELi768EEv26Group_norm_nhwc_fwd_params,(.L_x_5173 - _Z35group_norm_nhwc_fwd_one_pass_kernelI11Fp16IOFp16WLi512ELi96ELi768EEv26Group_norm_nhwc_fwd_params)
        .other          _Z35group_norm_nhwc_fwd_one_pass_kernelI11Fp16IOFp16WLi512ELi96ELi768EEv26Group_norm_nhwc_fwd_params,@"STO_CUDA_ENTRY STV_DEFAULT"
_Z35group_norm_nhwc_fwd_one_pass_kernelI11Fp16IOFp16WLi512ELi96ELi768EEv26Group_norm_nhwc_fwd_params:
.text._Z35group_norm_nhwc_fwd_one_pass_kernelI11Fp16IOFp16WLi512ELi96ELi768EEv26Group_norm_nhwc_fwd_params:
        /* <DEDUP_REMOVED lines=39> */
.L_x_4439:
        /* <DEDUP_REMOVED lines=890> */
.L_x_4335:
[----:B------:R-:W-:Y:S05]  /*3a10*/  BSYNC B0 ;  /* 0x0000000000007941 */ /* 0x000fea0003800000 */
.L_x_4334:
        /* <DEDUP_REMOVED lines=30> */
.L_x_4338:
[----:B------:R-:W2:Y:S04]  /*3c00*/  LDG.E.STRONG.GPU R23, desc[UR14][R20.64] ;  /* 0x0000000e14177981 */ /* 0x000ea8000c1ef900 */
[----:B--2---:R-:W-:Y:S01]  /*3c10*/  CCTL.IVALL ;  /* 0x00000000ff00798f */ /* 0x004fe20002000000 */
[----:B------:R-:W-:Y:S05]  /*3c20*/  YIELD ;  /* 0x0000000000007946 */ /* 0x000fea0003800000 */
[----:B------:R-:W-:-:S13]  /*3c30*/  ISETP.NE.AND P1, PT, R23, R22, PT ;  /* 0x000000161700720c */ /* 0x000fda0003f25270 */
[----:B------:R-:W-:Y:S05]  /*3c40*/  @P1 BRA `(.L_x_4338) ;  /* 0xfffffffc00ec1947 */ /* 0x000fea000383ffff */
.L_x_4337:
        /* <DEDUP_REMOVED lines=14> */
.L_x_4340:
        /* <DEDUP_REMOVED lines=68> */
.L_x_4339:
        /* <DEDUP_REMOVED lines=20> */
.L_x_4342:
[----:B------:R-:W-:Y:S05]  /*42b0*/  BSYNC B0 ;  /* 0x0000000000007941 */ /* 0x000fea0003800000 */
.L_x_4341:
        /* <DEDUP_REMOVED lines=39> */
.L_x_4336:
        /* <DEDUP_REMOVED lines=47> */
[----:B---3--:R-:W-:Y:S02]  /*4820*/  HADD2.F32 R41, -RZ, R42.H0_H0 ;  /* 0x2000002aff297230 */ /* 0x008fe40000004100 */
[----:B----4-:R-:W-:Y:S02]  /*4830*/  HADD2.F32 R42, -RZ, R22.H0_H0 ;  /* 0x20000016ff2a7230 */ /* 0x010fe40000004100 */
[----:B--2---:R-:W-:Y:S02]  /*4840*/  HADD2.F32 R48, -RZ, R48.H0_H0 ;  /* 0x20000030ff307230 */ /* 0x004fe40000004100 */
[----:B-----5:R-:W-:-:S03]  /*4850*/  HADD2.F32 R43, -RZ, R43.H0_H0 ;  /* 0x2000002bff2b7230 */ /* 0x020fc60000004100 */
        /* <DEDUP_REMOVED lines=13> */
.L_x_4343:
        /* <DEDUP_REMOVED lines=15> */
.L_x_4345:
[----:B------:R-:W-:Y:S05]  /*4a20*/  BSYNC B0 ;  /* 0x0000000000007941 */ /* 0x000fea0003800000 */
.L_x_4344:
        /* <DEDUP_REMOVED lines=23> */
.L_x_4346:
        /* <DEDUP_REMOVED lines=14> */
.L_x_4348:
[----:B------:R-:W-:Y:S05]  /*4c80*/  BSYNC B0 ;  /* 0x0000000000007941 */ /* 0x000fea0003800000 */
.L_x_4347:
        /* <DEDUP_REMOVED lines=23> */
.L_x_4349:
        /* <DEDUP_REMOVED lines=14> */
.L_x_4351:
[----:B------:R-:W-:Y:S05]  /*4ee0*/  BSYNC B0 ;  /* 0x0000000000007941 */ /* 0x000fea0003800000 */
.L_x_4350:
        /* <DEDUP_REMOVED lines=23> */
.L_x_4352:
        /* <DEDUP_REMOVED lines=14> */
.L_x_4354:
[----:B------:R-:W-:Y:S05]  /*5140*/  BSYNC B0 ;  /* 0x0000000000007941 */ /* 0x000fea0003800000 */
.L_x_4353:
        /* <DEDUP_REMOVED lines=37> */
.L_x_4355:
        /* <DEDUP_REMOVED lines=14> */
.L_x_4357:
[----:B------:R-:W-:Y:S05]  /*5480*/  BSYNC B0 ;  /* 0x0000000000007941 */ /* 0x000fea0003800000 */
.L_x_4356:
        /* <DEDUP_REMOVED lines=17> */
.L_x_4358:
        /* <DEDUP_REMOVED lines=14> */
.L_x_4360:
[----:B------:R-:W-:Y:S05]  /*5680*/  BSYNC B0 ;  /* 0x0000000000007941 */ /* 0x000fea0003800000 */
.L_x_4359:
        /* <DEDUP_REMOVED lines=17> */
.L_x_4361:
        /* <DEDUP_REMOVED lines=14> */
.L_x_4363:
[----:B------:R-:W-:Y:S05]  /*5880*/  BSYNC B0 ;  /* 0x0000000000007941 */ /* 0x000fea0003800000 */
.L_x_4362:
        /* <DEDUP_REMOVED lines=35> */
.L_x_4364:
        /* <DEDUP_REMOVED lines=14> */
.L_x_4366:
[----:B------:R-:W-:Y:S05]  /*5ba0*/  BSYNC B0 ;  /* 0x0000000000007941 */ /* 0x000fea0003800000 */
.L_x_4365:
        /* <DEDUP_REMOVED lines=17> */
.L_x_4367:
        /* <DEDUP_REMOVED lines=14> */
.L_x_4369:
[----:B------:R-:W-:Y:S05]  /*5da0*/  BSYNC B0 ;  /* 0x0000000000007941 */ /* 0x000fea0003800000 */
.L_x_4368:
        /* <DEDUP_REMOVED lines=17> */
.L_x_4370:
        /* <DEDUP_REMOVED lines=14> */
.L_x_4372:
[----:B------:R-:W-:Y:S05]  /*5fa0*/  BSYNC B0 ;  /* 0x0000000000007941 */ /* 0x000fea0003800000 */
.L_x_4371:
        /* <DEDUP_REMOVED lines=35> */
.L_x_4373:
        /* <DEDUP_REMOVED lines=14> */
.L_x_4375:
[----:B------:R-:W-:Y:S05]  /*62c0*/  BSYNC B0 ;  /* 0x0000000000007941 */ /* 0x000fea0003800000 */
.L_x_4374:
        /* <DEDUP_REMOVED lines=17> */
.L_x_4376:
        /* <DEDUP_REMOVED lines=14> */
.L_x_4378:
[----:B------:R-:W-:Y:S05]  /*64c0*/  BSYNC B0 ;  /* 0x0000000000007941 */ /* 0x000fea0003800000 */
.L_x_4377:
        /* <DEDUP_REMOVED lines=17> */
.L_x_4379:
        /* <DEDUP_REMOVED lines=14> */
.L_x_4381:
[----:B------:R-:W-:Y:S05]  /*66c0*/  BSYNC B0 ;  /* 0x0000000000007941 */ /* 0x000fea0003800000 */
.L_x_4380:
        /* <DEDUP_REMOVED lines=35> */
.L_x_4382:
        /* <DEDUP_REMOVED lines=14> */
.L_x_4384:
[----:B------:R-:W-:Y:S05]  /*69e0*/  BSYNC B0 ;  /* 0x0000000000007941 */ /* 0x000fea0003800000 */
.L_x_4383:
        /* <DEDUP_REMOVED lines=17> */
.L_x_4385:
        /* <DEDUP_REMOVED lines=14> */
.L_x_4387:
[----:B------:R-:W-:Y:S05]  /*6be0*/  BSYNC B0 ;  /* 0x0000000000007941 */ /* 0x000fea0003800000 */
.L_x_4386:
        /* <DEDUP_REMOVED lines=17> */
.L_x_4388:
        /* <DEDUP_REMOVED lines=14> */
.L_x_4390:
[----:B------:R-:W-:Y:S05]  /*6de0*/  BSYNC B0 ;  /* 0x0000000000007941 */ /* 0x000fea0003800000 */
.L_x_4389:
        /* <DEDUP_REMOVED lines=37> */
.L_x_4391:
        /* <DEDUP_REMOVED lines=14> */
.L_x_4393:
[----:B------:R-:W-:Y:S05]  /*7120*/  BSYNC B0 ;  /* 0x0000000000007941 */ /* 0x000fea0003800000 */
.L_x_4392:
        /* <DEDUP_REMOVED lines=17> */
.L_x_4394:
        /* <DEDUP_REMOVED lines=14> */
.L_x_4396:
[----:B------:R-:W-:Y:S05]  /*7320*/  BSYNC B0 ;  /* 0x0000000000007941 */ /* 0x000fea0003800000 */
.L_x_4395:
        /* <DEDUP_REMOVED lines=17> */
.L_x_4397:
        /* <DEDUP_REMOVED lines=14> */
.L_x_4399:
[----:B------:R-:W-:Y:S05]  /*7520*/  BSYNC B0 ;  /* 0x0000000000007941 */ /* 0x000fea0003800000 */
.L_x_4398:
        /* <DEDUP_REMOVED lines=37> */
.L_x_4400:
        /* <DEDUP_REMOVED lines=14> */
.L_x_4402:
[----:B------:R-:W-:Y:S05]  /*7860*/  BSYNC B0 ;  /* 0x0000000000007941 */ /* 0x000fea0003800000 */
.L_x_4401:
        /* <DEDUP_REMOVED lines=17> */
.L_x_4403:
        /* <DEDUP_REMOVED lines=14> */
.L_x_4405:
[----:B------:R-:W-:Y:S05]  /*7a60*/  BSYNC B0 ;  /* 0x0000000000007941 */ /* 0x000fea0003800000 */
.L_x_4404:
        /* <DEDUP_REMOVED lines=17> */
.L_x_4406:
        /* <DEDUP_REMOVED lines=14> */
.L_x_4408:
[----:B------:R-:W-:Y:S05]  /*7c60*/  BSYNC B0 ;  /* 0x0000000000007941 */ /* 0x000fea0003800000 */
.L_x_4407:
        /* <DEDUP_REMOVED lines=77> */
.L_x_4409:
        /* <DEDUP_REMOVED lines=14> */
.L_x_4411:
[----:B------:R-:W-:Y:S05]  /*8220*/  BSYNC B0 ;  /* 0x0000000000007941 */ /* 0x000fea0003800000 */
.L_x_4410:
        /* <DEDUP_REMOVED lines=17> */
.L_x_4412:
        /* <DEDUP_REMOVED lines=14> */
.L_x_4414:
[----:B------:R-:W-:Y:S05]  /*8420*/  BSYNC B0 ;  /* 0x0000000000007941 */ /* 0x000fea0003800000 */
.L_x_4413:
        /* <DEDUP_REMOVED lines=14> */
.L_x_4415:
        /* <DEDUP_REMOVED lines=14> */
.L_x_4417:
[----:B------:R-:W-:Y:S05]  /*85f0*/  BSYNC B0 ;  /* 0x0000000000007941 */ /* 0x000fea0003800000 */
.L_x_4416:
        /* <DEDUP_REMOVED lines=13> */
.L_x_4418:
        /* <DEDUP_REMOVED lines=14> */
.L_x_4420:
[----:B------:R-:W-:Y:S05]  /*87b0*/  BSYNC B0 ;  /* 0x0000000000007941 */ /* 0x000fea0003800000 */
.L_x_4419:
        /* <DEDUP_REMOVED lines=12> */
.L_x_4421:
        /* <DEDUP_REMOVED lines=14> */
.L_x_4423:
[----:B------:R-:W-:Y:S05]  /*8960*/  BSYNC B0 ;  /* 0x0000000000007941 */ /* 0x000fea0003800000 */
.L_x_4422:
        /* <DEDUP_REMOVED lines=51> */
.L_x_4424:
        /* <DEDUP_REMOVED lines=14> */
.L_x_4426:
[----:B------:R-:W-:Y:S05]  /*8d80*/  BSYNC B0 ;  /* 0x0000000000007941 */ /* 0x000fea0003800000 */
.L_x_4425:
        /* <DEDUP_REMOVED lines=11> */
.L_x_4427:
        /* <DEDUP_REMOVED lines=14> */
.L_x_4429:
[----:B------:R-:W-:Y:S05]  /*8f20*/  BSYNC B0 ;  /* 0x0000000000007941 */ /* 0x000fea0003800000 */
.L_x_4428:
        /* <DEDUP_REMOVED lines=11> */
.L_x_4430:
        /* <DEDUP_REMOVED lines=14> */
.L_x_4432:
[----:B------:R-:W-:Y:S05]  /*90c0*/  BSYNC B0 ;  /* 0x0000000000007941 */ /* 0x000fea0003800000 */
.L_x_4431:
        /* <DEDUP_REMOVED lines=11> */
.L_x_4433:
        /* <DEDUP_REMOVED lines=14> */
.L_x_4435:
[----:B------:R-:W-:Y:S05]  /*9260*/  BSYNC B0 ;  /* 0x0000000000007941 */ /* 0x000fea0003800000 */
.L_x_4434:
        /* <DEDUP_REMOVED lines=11> */
.L_x_4436:
        /* <DEDUP_REMOVED lines=13> */
.L_x_4438:
[----:B------:R-:W-:Y:S05]  /*93f0*/  BSYNC B0 ;  /* 0x0000000000007941 */ /* 0x000fea0003800000 */
.L_x_4437:
[----:B------:R-:W-:Y:S01]  /*9400*/  ULDC UR5, c[0x0][0x10] ;  /* 0x0000040000057ab9 */ /* 0x000fe20000000800 */
[----:B------:R-:W-:Y:S02]  /*9410*/  UIADD3 UR4, UR4, 0x1, URZ ;  /* 0x0000000104047890 */ /* 0x000fe4000fffe03f */
[----:B------:R-:W-:-:S04]  /*9420*/  UIADD3 UR9, UR5, UR9, URZ ;  /* 0x0000000905097290 */ /* 0x000fc8000fffe03f */
[----:B------:R-:W-:-:S06]  /*9430*/  UISETP.GE.AND UP0, UPT, UR9, UR8, UPT ;  /* 0x000000080900728c */ /* 0x000fcc000bf06270 */
[----:B------:R-:W-:-:S13]  /*9440*/  PLOP3.LUT P1, PT, PT, PT, UP0, 0x80, 0x0 ;  /* 0x000000000000781c */ /* 0x000fda0003f2f008 */
[----:B------:R-:W-:Y:S05]  /*9450*/  @!P1 BRA `(.L_x_4439) ;  /* 0xffffff6c00849947 */ /* 0x000fea000383ffff */
[----:B------:R-:W-:Y:S05]  /*9460*/  EXIT ;  /* 0x000000000000794d */ /* 0x000fea0003800000 */
.L_x_4440:
        /* <DEDUP_REMOVED lines=9> */
.L_x_5173:


//--------------------- .text._Z35group_norm_nhwc_fwd_one_pass_kernelI11Fp32IOFp32WLi64ELi96ELi768EEv26Group_norm_nhwc_fwd_params --------------------------
	.section	.text._Z35group_norm_nhwc_fwd_one_pass_kernelI11Fp32IOFp32WLi64ELi96ELi768EEv26Group_norm_nhwc_fwd_params,"ax",@progbits
	.align	128
        .global         _Z35group_norm_nhwc_fwd_one_pass_kernelI11Fp32IOFp32WLi64ELi96ELi768EEv26Group_norm_nhwc_fwd_params
        .type           _Z35group_norm_nhwc_fwd_one_pass_kernelI11Fp32IOFp32WLi64ELi96ELi768EEv26Group_norm_nhwc_fwd_params,@function
        .size           _Z35group_norm_nhwc_fwd_one_pass_kernelI11Fp32IOFp32WLi64ELi96ELi768EEv26Group_norm_nhwc_fwd_params,(.L_x_5174 - _Z35group_norm_nhwc_fwd_one_pass_kernelI11Fp32IOFp32WLi64ELi96ELi768EEv26Group_norm_nhwc_fwd_params)
        .other          _Z35group_norm_nhwc_fwd_one_pass_kernelI11Fp32IOFp32WLi64ELi96ELi768EEv26Group_norm_nhwc_fwd_params,@"STO_CUDA_ENTRY STV_DEFAULT"
_Z35group_norm_nhwc_fwd_one_pass_kernelI11Fp32IOFp32WLi64ELi96ELi768EEv26Group_norm_nhwc_fwd_params:
.text._Z35group_norm_nhwc_fwd_one_pass_kernelI11Fp32IOFp32WLi64ELi96ELi768EEv26Group_norm_nhwc_fwd_params:
        /* <DEDUP_REMOVED lines=11> */
[----:B------:R-:W1:Y:S01]  /*00b0*/  S2R R10, SR_LANEID ;  /* 0x00000000000a7919 */ /* 0x000e620000000000 */
[----:B------:R-:W-:Y:S01]  /*00c0*/  HFMA2.MMA R24, -RZ, RZ, 0, 0 ;  /* 0x00000000ff187435 */ /* 0x000fe200000001ff */
[----:B------:R-:W-:-:S03]  /*00d0*/  ULDC.U8 UR10, c[0x0][0x28c] ;  /* 0x0000a300000a7ab9 */ /* 0x000fc60000000000 */
[----:B------:R-:W2:Y:S08]  /*00e0*/  LDC R5, c[0x0][0x294] ;  /* 0x0000a500ff057b82 */ /* 0x000eb00000000800 */
[----:B------:R-:W3:Y:S01]  /*00f0*/  S2UR UR6, SR_CgaCtaId ;  /* 0x00000000000679c3 */ /* 0x000ee20000008800 */
[----:B0-----:R-:W-:Y:S01]  /*0100*/  IMAD.WIDE.U32 R2, R11, -0x55555555, RZ ;  /* 0xaaaaaaab0b027825 */ /* 0x001fe200078e00ff */
[----:B------:R-:W-:-:S04]  /*0110*/  SHF.R.S32.HI R0, RZ, 0x1f, R11 ;  /* 0x0000001fff007819 */ /* 0x000fc8000001140b */
[----:B------:R-:W-:Y:S02]  /*0120*/  SHF.R.U32.HI R2, RZ, 0x5, R3 ;  /* 0x00000005ff027819 */ /* 0x000fe40000011603 */
[----:B------:R-:W-:Y:S01]  /*0130*/  LEA.HI R0, R0, R11, RZ, 0x5 ;  /* 0x0000000b00007211 */ /* 0x000fe200078f28ff */
[----:B---3--:R-:W-:Y:S02]  /*0140*/  ULEA UR5, UR6, UR5, 0x18 ;  /* 0x0000000506057291 */ /* 0x008fe4000f8ec03f */
[----:B--2---:R-:W-:Y:S01]  /*0150*/  IMAD R30, R5, UR7, R2 ;  /* 0x00000007051e7c24 */ /* 0x004fe2000f8e0202 */
        /* <DEDUP_REMOVED lines=10> */
[----:B-1----:R-:W-:-:S09]  /*0200*/  IADD3 R26, R30, 0x30, RZ ;  /* 0x000000301e1a7810 */ /* 0x002fd20007ffe0ff */
.L_x_4462:
[----:B0--3--:R-:W0:Y:S01]  /*0210*/  LDC R6, c[0x0][0x288] ;  /* 0x0000a200ff067b82 */ /* 0x009e220000000800 */
[----:B------:R-:W-:Y:S01]  /*0220*/  ULDC.64 UR14, c[0x0][0x278] ;  /* 0x00009e00000e7ab9 */ /* 0x000fe20000000a00 */
[----:B------:R-:W-:Y:S01]  /*0230*/  SHF.R.S32.HI R23, RZ, 0x1f, R27 ;  /* 0x0000001fff177819 */ /* 0x000fe2000001141b */
[----:B------:R-:W-:Y:S01]  /*0240*/  ULDC.64 UR12, c[0x0][0x280] ;  /* 0x0000a000000c7ab9 */ /* 0x000fe20000000a00 */
[----:B------:R-:W-:Y:S02]  /*0250*/  IADD3 R20, R30, 0x10, RZ ;  /* 0x000000101e147810 */ /* 0x000fe40007ffe0ff */
[----:B------:R-:W-:Y:S02]  /*0260*/  SHF.R.S32.HI R17, RZ, 0x1f, R26 ;  /* 0x0000001fff117819 */ /* 0x000fe4000001141a */
[----:B------:R-:W-:Y:S01]  /*0270*/  SHF.R.S32.HI R21, RZ, 0x1f, R20 ;  /* 0x0000001fff157819 */ /* 0x000fe20000011414 */
[----:B-1----:R-:W1:Y:S01]  /*0280*/  @P0 LDC.64 R14, c[0x0][0x220] ;  /* 0x00008800ff0e0b82 */ /* 0x002e620000000a00 */
[----:B0-2---:R-:W-:-:S04]  /*0290*/  IABS R5, R6 ;  /* 0x0000000600057213 */ /* 0x005fc80000000000 */
        /* <DEDUP_REMOVED lines=9> */
[----:B------:R-:W-:-:S05]  /*0330*/  SHF.R.S32.HI R7, RZ, 0x1f, R33 ;  /* 0x0000001fff077819 */ /* 0x000fca0000011421 */
[----:B------:R-:W-:-:S05]  /*0340*/  IMAD.HI.U32 R3, R3, R4, RZ ;  /* 0x0000000403037227 */ /* 0x000fca00078e00ff */
[----:B------:R-:W-:-:S05]  /*0350*/  IADD3 R0, -R3, RZ, RZ ;  /* 0x000000ff03007210 */ /* 0x000fca0007ffe1ff */
[----:B------:R-:W-:-:S05]  /*0360*/  IMAD R0, R5, R0, R4 ;  /* 0x0000000005007224 */ /* 0x000fca00078e0204 */
[----:B------:R-:W-:-:S13]  /*0370*/  ISETP.GT.U32.AND P2, PT, R5, R0, PT ;  /* 0x000000000500720c */ /* 0x000fda0003f44070 */
[-C--:B------:R-:W-:Y:S02]  /*0380*/  @!P2 IADD3 R0, R0, -R5.reuse, RZ ;  /* 0x800000050000a210 */ /* 0x080fe40007ffe0ff */
[----:B------:R-:W-:Y:S02]  /*0390*/  @!P2 IADD3 R3, R3, 0x1, RZ ;  /* 0x000000010303a810 */ /* 0x000fe40007ffe0ff */
[----:B------:R-:W-:Y:S02]  /*03a0*/  ISETP.GE.U32.AND P1, PT, R0, R5, PT ;  /* 0x000000050000720c */ /* 0x000fe40003f26070 */
[----:B------:R-:W-:Y:S01]  /*03b0*/  LOP3.LUT R0, R31, R6, RZ, 0x3c, !PT ;  /* 0x000000061f007212 */ /* 0x000fe200078e3cff */
[----:B------:R-:W0:Y:S01]  /*03c0*/  @P0 LDC.64 R4, c[0x0][0x270] ;  /* 0x00009c00ff040b82 */ /* 0x000e220000000a00 */
[----:B------:R-:W-:Y:S02]  /*03d0*/  ISETP.NE.AND P2, PT, R6, RZ, PT ;  /* 0x000000ff0600720c */ /* 0x000fe40003f45270 */
[----:B------:R-:W-:-:S07]  /*03e0*/  ISETP.GE.AND P3, PT, R0, RZ, PT ;  /* 0x000000ff0000720c */ /* 0x000fce0003f66270 */
[----:B------:R-:W-:Y:S02]  /*03f0*/  @P1 IADD3 R3, R3, 0x1, RZ ;  /* 0x0000000103031810 */ /* 0x000fe40007ffe0ff */
[----:B------:R-:W-:-:S04]  /*0400*/  ISETP.GE.U32.AND P1, PT, R27, UR14, PT ;  /* 0x0000000e1b007c0c */ /* 0x000fc8000bf26070 */
[----:B------:R-:W-:Y:S02]  /*0410*/  @!P3 IADD3 R3, -R3, RZ, RZ ;  /* 0x000000ff0303b210 */ /* 0x000fe40007ffe1ff */
[----:B------:R-:W-:Y:S02]  /*0420*/  @!P2 LOP3.LUT R3, RZ, R6, RZ, 0x33, !PT ;  /* 0x00000006ff03a212 */ /* 0x000fe400078e33ff */
[----:B------:R-:W-:Y:S02]  /*0430*/  ISETP.GE.AND.EX P1, PT, R23, UR15, PT, P1 ;  /* 0x0000000f17007c0c */ /* 0x000fe4000bf26310 */
[----:B------:R-:W-:Y:S02]  /*0440*/  ISETP.GE.U32.AND P2, PT, R20, UR14, PT ;  /* 0x0000000e14007c0c */ /* 0x000fe4000bf46070 */
[----:B------:R-:W-:Y:S02]  /*0450*/  IADD3 R0, -R3, RZ, RZ ;  /* 0x000000ff03007210 */ /* 0x000fe40007ffe1ff */
[----:B------:R-:W-:-:S02]  /*0460*/  ISETP.GT.U32.OR P1, PT, R11, 0x2ff, P1 ;  /* 0x000002ff0b00780c */ /* 0x000fc40000f24470 */
[----:B------:R-:W-:Y:S01]  /*0470*/  ISETP.GE.AND.EX P2, PT, R21, UR15, PT, P2 ;  /* 0x0000000f15007c0c */ /* 0x000fe2000bf46320 */
[----:B------:R-:W-:Y:S01]  /*0480*/  IMAD R0, R6, R0, R31 ;  /* 0x0000000006007224 */ /* 0x000fe200078e021f */
[----:B------:R-:W-:Y:S02]  /*0490*/  SHF.R.S32.HI R2, RZ, 0x1f, R3 ;  /* 0x0000001fff027819 */ /* 0x000fe40000011403 */
[----:B------:R-:W-:Y:S01]  /*04a0*/  ISETP.GT.U32.OR P2, PT, R11, 0x2ff, P2 ;  /* 0x000002ff0b00780c */ /* 0x000fe20001744470 */
[----:B------:R-:W-:Y:S01]  /*04b0*/  IMAD R0, R0, 0x60, RZ ;  /* 0x0000006000007824 */ /* 0x000fe200078e02ff */
[----:B------:R-:W-:Y:S01]  /*04c0*/  ISETP.GE.U32.AND P3, PT, R26, UR14, PT ;  /* 0x0000000e1a007c0c */ /* 0x000fe2000bf66070 */
[----:B------:R-:W-:-:S03]  /*04d0*/  IMAD R2, R2, UR12, RZ ;  /* 0x0000000c02027c24 */ /* 0x000fc6000f8e02ff */
[----:B------:R-:W-:Y:S01]  /*04e0*/  IADD3 R34, P4, R33, R0, RZ ;  /* 0x0000000021227210 */ /* 0x000fe20007f9e0ff */
[----:B------:R-:W2:Y:S01]  /*04f0*/  @!P1 LDC.64 R12, c[0x0][0x270] ;  /* 0x00009c00ff0c9b82 */ /* 0x000ea20000000a00 */
[----:B------:R-:W-:Y:S01]  /*0500*/  ISETP.GE.AND.EX P3, PT, R17, UR15, PT, P3 ;  /* 0x0000000f11007c0c */ /* 0x000fe2000bf66330 */
[----:B------:R-:W-:Y:S01]  /*0510*/  IMAD R37, R3, UR13, R2 ;  /* 0x0000000d03257c24 */ /* 0x000fe2000f8e0202 */
[----:B------:R-:W-:Y:S02]  /*0520*/  LEA.HI.X.SX32 R35, R0, R7, 0x1, P4 ;  /* 0x0000000700237211 */ /* 0x000fe400020f0eff */
[----:B------:R-:W-:-:S03]  /*0530*/  ISETP.GT.U32.OR P3, PT, R11, 0x2ff, P3 ;  /* 0x000002ff0b00780c */ /* 0x000fc60001f64470 */
[----:B------:R-:W3:Y:S01]  /*0540*/  @!P2 LDC.64 R8, c[0x0][0x270] ;  /* 0x00009c00ff08ab82 */ /* 0x000ee20000000a00 */
[----:B------:R-:W-:Y:S01]  /*0550*/  IMAD.WIDE.U32 R34, R3, UR12, R34 ;  /* 0x0000000c03227c25 */ /* 0x000fe2000f8e0022 */
[----:B------:R-:W-:-:S04]  /*0560*/  SHF.R.S32.HI R3, RZ, 0x1f, R30 ;  /* 0x0000001fff037819 */ /* 0x000fc8000001141e */
[----:B------:R-:W-:Y:S01]  /*0570*/  IADD3 R37, R35, R37, RZ ;  /* 0x0000002523257210 */ /* 0x000fe20007ffe0ff */
[----:B0-----:R-:W-:Y:S01]  /*0580*/  @P0 IMAD R2, R3, R4, RZ ;  /* 0x0000000403020224 */ /* 0x001fe200078e02ff */
[----:B------:R-:W-:Y:S02]  /*0590*/  @P0 MOV R36, R34 ;  /* 0x0000002200240202 */ /* 0x000fe40000000f00 */
[----:B------:R-:W0:Y:S01]  /*05a0*/  @!P3 LDC.64 R6, c[0x0][0x270] ;  /* 0x00009c00ff06bb82 */ /* 0x000e220000000a00 */
[C---:B------:R-:W-:Y:S02]  /*05b0*/  @P0 IMAD R29, R30.reuse, R5, R2 ;  /* 0x000000051e1d0224 */ /* 0x040fe400078e0202 */
[----:B------:R-:W-:-:S04]  /*05c0*/  @P0 IMAD.WIDE.U32 R18, R30, R4, R36 ;  /* 0x000000041e120225 */ /* 0x000fc800078e0024 */
[----:B--2---:R-:W-:Y:S01]  /*05d0*/  @!P1 IMAD R22, R23, R12, RZ ;  /* 0x0000000c17169224 */ /* 0x004fe200078e02ff */
[----:B------:R-:W2:Y:S01]  /*05e0*/  @!P1 LDC.64 R2, c[0x0][0x220] ;  /* 0x00008800ff029b82 */ /* 0x000ea20000000a00 */
[----:B------:R-:W-:Y:S02]  /*05f0*/  @P0 IADD3 R16, R19, R29, RZ ;  /* 0x0000001d13100210 */ /* 0x000fe40007ffe0ff */
[----:B------:R-:W-:Y:S01]  /*0600*/  @!P1 IMAD R13, R27, R13, R22 ;  /* 0x0000000d1b0d9224 */ /* 0x000fe200078e0216 */
[----:B-1----:R-:W-:Y:S01]  /*0610*/  @P0 LEA R14, P4, R18, R14, 0x2 ;  /* 0x0000000e120e0211 */ /* 0x002fe200078810ff */
[----:B---3--:R-:W-:Y:S01]  /*0620*/  @!P2 IMAD R29, R21, R8, RZ ;  /* 0x00000008151da224 */ /* 0x008fe200078e02ff */
[----:B------:R-:W-:Y:S02]  /*0630*/  @!P2 MOV R22, R34 ;  /* 0x000000220016a202 */ /* 0x000fe40000000f00 */
[----:B------:R-:W1:Y:S01]  /*0640*/  @!P2 LDC.64 R4, c[0x0][0x220] ;  /* 0x00008800ff04ab82 */ /* 0x000e620000000a00 */
[----:B------:R-:W-:Y:S01]  /*0650*/  @!P2 MOV R23, R37 ;  /* 0x000000250017a202 */ /* 0x000fe20000000f00 */
[----:B------:R-:W-:Y:S01]  /*0660*/  @!P2 IMAD R29, R20, R9, R29 ;  /* 0x00000009141da224 */ /* 0x000fe200078e021d */
[----:B------:R-:W-:-:S02]  /*0670*/  @P0 LEA.HI.X R15, R18, R15, R16, 0x2, P4 ;  /* 0x0000000f120f0211 */ /* 0x000fc400020f1410 */
[----:B------:R-:W-:Y:S01]  /*0680*/  @!P1 MOV R18, R34 ;  /* 0x0000002200129202 */ /* 0x000fe20000000f00 */
[----:B------:R-:W-:Y:S01]  /*0690*/  @!P2 IMAD.WIDE.U32 R20, R20, R8, R22 ;  /* 0x000000081414a225 */ /* 0x000fe200078e0016 */
[----:B------:R-:W-:Y:S01]  /*06a0*/  @!P1 MOV R19, R37 ;  /* 0x0000002500139202 */ /* 0x000fe20000000f00 */
[----:B------:R-:W3:Y:S03]  /*06b0*/  @!P3 LDC.64 R8, c[0x0][0x220] ;  /* 0x00008800ff08bb82 */ /* 0x000ee60000000a00 */
[----:B------:R-:W-:Y:S01]  /*06c0*/  @!P2 IADD3 R29, R21, R29, RZ ;  /* 0x0000001d151da210 */ /* 0x000fe20007ffe0ff */
[----:B------:R-:W-:-:S05]  /*06d0*/  @!P1 IMAD.WIDE.U32 R18, R27, R12, R18 ;  /* 0x0000000c1b129225 */ /* 0x000fca00078e0012 */
[----:B------:R-:W-:Y:S02]  /*06e0*/  @!P1 IADD3 R13, R19, R13, RZ ;  /* 0x0000000d130d9210 */ /* 0x000fe40007ffe0ff */
[C---:B--2---:R-:W-:Y:S01]  /*06f0*/  @!P1 LEA R12, P5, R18.reuse, R2, 0x2 ;  /* 0x00000002120c9211 */ /* 0x044fe200078a10ff */
[----:B0-----:R-:W-:Y:S01]  /*0700*/  @!P3 IMAD R2, R17, R6, RZ ;  /* 0x000000061102b224 */ /* 0x001fe200078e02ff */
[----:B------:R-:W-:Y:S02]  /*0710*/  @!P3 MOV R19, R37 ;  /* 0x000000250013b202 */ /* 0x000fe40000000f00 */
[----:B------:R-:W-:Y:S01]  /*0720*/  @!P1 LEA.HI.X R13, R18, R3, R13, 0x2, P5 ;  /* 0x00000003120d9211 */ /* 0x000fe200028f140d */
[----:B------:R-:W-:Y:S01]  /*0730*/  @!P3 IMAD R21, R26, R7, R2 ;  /* 0x000000071a15b224 */ /* 0x000fe200078e0202 */
[----:B-1----:R-:W-:Y:S02]  /*0740*/  @!P2 LEA R16, P4, R20, R4, 0x2 ;  /* 0x000000041410a211 */ /* 0x002fe400078810ff */
[----:B------:R-:W-:-:S02]  /*0750*/  @!P3 MOV R18, R34 ;  /* 0x000000220012b202 */ /* 0x000fc40000000f00 */
[----:B------:R-:W-:Y:S02]  /*0760*/  @!P2 LEA.HI.X R17, R20, R5, R29, 0x2, P4 ;  /* 0x000000051411a211 */ /* 0x000fe400020f141d */
[----:B------:R-:W-:Y:S02]  /*0770*/  CS2R R4, SRZ ;  /* 0x0000000000047805 */ /* 0x000fe4000001ff00 */
[----:B------:R-:W-:Y:S01]  /*0780*/  MOV R3, RZ ;  /* 0x000000ff00037202 */ /* 0x000fe20000000f00 */
[----:B------:R-:W-:Y:S01]  /*0790*/  @!P3 IMAD.WIDE.U32 R18, R26, R6, R18 ;  /* 0x000000061a12b225 */ /* 0x000fe200078e0012 */
[----:B------:R-:W-:Y:S02]  /*07a0*/  MOV R2, RZ ;  /* 0x000000ff00027202 */ /* 0x000fe40000000f00 */
[----:B------:R-:W-:Y:S01]  /*07b0*/  CS2R R6, SRZ ;  /* 0x0000000000067805 */ /* 0x000fe2000001ff00 */
[----:B------:R-:W2:Y:S01]  /*07c0*/  @!P2 LDG.E.64 R4, desc[UR8][R16.64] ;  /* 0x000000081004a981 */ /* 0x000ea2000c1e1b00 */
[----:B------:R-:W-:-:S02]  /*07d0*/  @!P3 IADD3 R19, R19, R21, RZ ;  /* 0x000000151313b210 */ /* 0x000fc40007ffe0ff */
[C---:B---3--:R-:W-:Y:S01]  /*07e0*/  @!P3 LEA R20, P2, R18.reuse, R8, 0x2 ;  /* 0x000000081214b211 */ /* 0x048fe200078410ff */
[----:B------:R-:W3:Y:S03]  /*07f0*/  @P0 LDG.E.64 R2, desc[UR8][R14.64] ;  /* 0x000000080e020981 */ /* 0x000ee6000c1e1b00 */
[----:B------:R-:W-:Y:S02]  /*0800*/  @!P3 LEA.HI.X R21, R18, R9, R19, 0x2, P2 ;  /* 0x000000091215b211 */ /* 0x000fe400010f1413 */
[----:B------:R-:W-:Y:S01]  /*0810*/  CS2R R8, SRZ ;  /* 0x0000000000087805 */ /* 0x000fe2000001ff00 */
[----:B------:R-:W4:Y:S05]  /*0820*/  @!P1 LDG.E.64 R6, desc[UR8][R12.64] ;  /* 0x000000080c069981 */ /* 0x000f2a000c1e1b00 */
[----:B------:R-:W5:Y:S01]  /*0830*/  @!P3 LDG.E.64 R8, desc[UR8][R20.64] ;  /* 0x000000081408b981 */ /* 0x000f62000c1e1b00 */
[----:B------:R-:W-:-:S02]  /*0840*/  ISETP.GT.AND P1, PT, R10, 0x1e, PT ;  /* 0x0000001e0a00780c */ /* 0x000fc40003f24270 */
[----:B------:R-:W-:Y:S02]  /*0850*/  ISETP.NE.AND P3, PT, R10, RZ, PT ;  /* 0x000000ff0a00720c */ /* 0x000fe40003f65270 */
[----:B------:R-:W-:Y:S01]  /*0860*/  ISETP.NE.AND P2, PT, R11, RZ, PT ;  /* 0x000000ff0b00720c */ /* 0x000fe20003f45270 */
[----:B------:R-:W-:Y:S01]  /*0870*/  BSSY B0, `(.L_x_4441) ;  /* 0x000006f000007945 */ /* 0x000fe20003800000 */
[----:B--2---:R-:W-:Y:S01]  /*0880*/  FMUL.FTZ R19, R5, R5 ;  /* 0x0000000505137220 */ /* 0x004fe20000410000 */
[----:B---3--:R-:W-:Y:S01]  /*0890*/  FMUL.FTZ R15, R3, R3 ;  /* 0x00000003030f7220 */ /* 0x008fe20000410000 */
[----:B------:R-:W-:-:S03]  /*08a0*/  FADD.FTZ R14, R2, R3 ;  /* 0x00000003020e7221 */ /* 0x000fc60000010000 */
[----:B------:R-:W-:Y:S01]  /*08b0*/  FFMA.FTZ R15, R2, R2, R15 ;  /* 0x00000002020f7223 */ /* 0x000fe2000001000f */
[C---:B------:R-:W-:Y:S01]  /*08c0*/  FADD.FTZ R17, R4.reuse, R5 ;  /* 0x0000000504117221 */ /* 0x040fe20000010000 */
[----:B------:R-:W-:Y:S01]  /*08d0*/  FADD.FTZ R14, RZ, R14 ;  /* 0x0000000eff0e7221 */ /* 0x000fe20000010000 */
[----:B------:R-:W-:Y:S01]  /*08e0*/  FFMA.FTZ R16, R4, R4, R19 ;  /* 0x0000000404107223 */ /* 0x000fe20000010013 */
[----:B------:R-:W-:Y:S01]  /*08f0*/  FADD.FTZ R15, RZ, R15 ;  /* 0x0000000fff0f7221 */ /* 0x000fe20000010000 */
[----:B----4-:R-:W-:Y:S01]  /*0900*/  FMUL.FTZ R19, R7, R7 ;  /* 0x0000000707137220 */ /* 0x010fe20000410000 */
[----:B------:R-:W-:Y:S01]  /*0910*/  FADD.FTZ R14, R14, R17 ;  /* 0x000000110e0e7221 */ /* 0x000fe20000010000 */
[C---:B------:R-:W-:Y:S01]  /*0920*/  FADD.FTZ R13, R6.reuse, R7 ;  /* 0x00000007060d7221 */ /* 0x040fe20000010000 */
[----:B------:R-:W-:Y:S01]  /*0930*/  FADD.FTZ R15, R15, R16 ;  /* 0x000000100f0f7221 */ /* 0x000fe20000010000 */
[----:B------:R-:W-:Y:S01]  /*0940*/  FFMA.FTZ R12, R6, R6, R19 ;  /* 0x00000006060c7223 */ /* 0x000fe20000010013 */
[----:B-----5:R-:W-:Y:S01]  /*0950*/  FMUL.FTZ R17, R9, R9 ;  /* 0x0000000909117220 */ /* 0x020fe20000410000 */
[----:B------:R-:W-:Y:S01]  /*0960*/  FADD.FTZ R13, R14, R13 ;  /* 0x0000000d0e0d7221 */ /* 0x000fe20000010000 */
[C---:B------:R-:W-:Y:S01]  /*0970*/  FADD.FTZ R14, R8.reuse, R9 ;  /* 0x00000009080e7221 */ /* 0x040fe20000010000 */
[----:B------:R-:W-:Y:S01]  /*0980*/  FADD.FTZ R12, R15, R12 ;  /* 0x0000000c0f0c7221 */ /* 0x000fe20000010000 */
[----:B------:R-:W-:-:S02]  /*0990*/  FFMA.FTZ R17, R8, R8, R17 ;  /* 0x0000000808117223 */ /* 0x000fc40000010011 */
        /* <DEDUP_REMOVED lines=38> */
[----:B0-----:R-:W-:-:S03]  /*0c00*/  FADD.FTZ R28, R29, R21 ;  /* 0x000000151d1c7221 */ /* 0x001fc60000010000 */
[----:B------:R-:W-:Y:S01]  /*0c10*/  FADD.FTZ R21, R20, R22 ;  /* 0x0000001614157221 */ /* 0x000fe20000010000 */
[----:B------:R-:W-:-:S03]  /*0c20*/  FADD.FTZ R28, R28, R23 ;  /* 0x000000171c1c7221 */ /* 0x000fc60000010000 */
[----:B--2---:R-:W-:Y:S01]  /*0c30*/  FADD.FTZ R29, R21, R16 ;  /* 0x00000010151d7221 */ /* 0x004fe20000010000 */
[----:B------:R-:W-:Y:S01]  /*0c40*/  FADD.FTZ R28, R28, R17 ;  /* 0x000000111c1c7221 */ /* 0x000fe20000010000 */
[----:B------:R-:W0:Y:S02]  /*0c50*/  LDS.128 R20, [UR5+0x50] ;  /* 0x00005005ff147984 */ /* 0x000e240008000c00 */
        /* <DEDUP_REMOVED lines=37> */
[----:B------:R-:W2:Y:S02]  /*0eb0*/  LDS.64 R28, [UR5+0xd0] ;  /* 0x0000d005ff1c7984 */ /* 0x000ea40008000a00 */
        /* <DEDUP_REMOVED lines=10> */
.L_x_4442:
[----:B------:R-:W-:Y:S05]  /*0f60*/  BSYNC B0 ;  /* 0x0000000000007941 */ /* 0x000fea0003800000 */
.L_x_4441:
        /* <DEDUP_REMOVED lines=8> */
[----:B------:R-:W3:Y:S01]  /*0ff0*/  LDC.64 R14, c[0x0][0x248] ;  /* 0x00009200ff0e7b82 */ /* 0x000ee20000000a00 */
[----:B-1----:R-:W-:-:S04]  /*1000*/  IMAD R21, R22, R19, RZ ;  /* 0x0000001316157224 */ /* 0x002fc800078e02ff */
[----:B------:R-:W-:-:S05]  /*1010*/  IMAD R12, R21, R18, RZ ;  /* 0x00000012150c7224 */ /* 0x000fca00078e02ff */
[----:B------:R-:W-:Y:S02]  /*1020*/  SHF.L.U32 R17, R12, 0x1, RZ ;  /* 0x000000010c117819 */ /* 0x000fe400000006ff */
[----:B------:R-:W1:Y:S03]  /*1030*/  LDC.64 R12, c[0x0][0x240] ;  /* 0x00009000ff0c7b82 */ /* 0x000e660000000a00 */
[----:B---3--:R-:W-:-:S04]  /*1040*/  IMAD.WIDE R14, R17, 0x4, R14 ;  /* 0x00000004110e7825 */ /* 0x008fc800078e020e */
[----:B--2---:R-:W-:Y:S01]  /*1050*/  IMAD R17, R19, UR7, R20 ;  /* 0x0000000713117c24 */ /* 0x004fe2000f8e0214 */
[----:B------:R-:W-:-:S03]  /*1060*/  SEL R23, R18, RZ, !P1 ;  /* 0x000000ff12177207 */ /* 0x000fc60004800000 */
[----:B------:R-:W-:Y:S01]  /*1070*/  IMAD.WIDE.U32 R16, R17, 0x8, R14 ;  /* 0x0000000811107825 */ /* 0x000fe200078e000e */
[----:B------:R-:W-:Y:S02]  /*1080*/  MOV R14, 0x1 ;  /* 0x00000001000e7802 */ /* 0x000fe40000000f00 */
[----:B------:R-:W-:Y:S02]  /*1090*/  IADD3 R15, R21, R20, RZ ;  /* 0x00000014150f7210 */ /* 0x000fe40007ffe0ff */
[----:B------:R-:W-:Y:S01]  /*10a0*/  SEL R21, R14, 0xffffffff, !P1 ;  /* 0xffffffff0e157807 */ /* 0x000fe20004800000 */
[----:B------:R2:W-:Y:S01]  /*10b0*/  STG.E.64 desc[UR8][R16.64], R28 ;  /* 0x0000001c10007986 */ /* 0x0005e2000c101b08 */
[----:B------:R-:W-:Y:S01]  /*10c0*/  ISETP.NE.AND P1, PT, R23, -0x1, PT ;  /* 0xffffffff1700780c */ /* 0x000fe20003f25270 */
[----:B-1----:R-:W-:Y:S01]  /*10d0*/  IMAD.WIDE.U32 R14, R15, 0x4, R12 ;  /* 0x000000040f0e7825 */ /* 0x002fe200078e000c */
[----:B------:R-:W-:Y:S06]  /*10e0*/  MEMBAR.ALL.GPU ;  /* 0x0000000000007992 */ /* 0x000fec000000a000 */
[----:B------:R-:W-:-:S00]  /*10f0*/  ERRBAR ;  /* 0x00000000000079ab */ /* 0x000fc00000000000 */
[----:B------:R-:W-:Y:S06]  /*1100*/  CGAERRBAR ;  /* 0x00000000000075ab */ /* 0x000fec0000000000 */
[----:B------:R2:W-:Y:S01]  /*1110*/  REDG.E.ADD.S32.STRONG.GPU desc[UR8][R14.64], R21 ;  /* 0x000000150e00798e */ /* 0x0005e2000c10e388 */
[----:B------:R-:W-:Y:S05]  /*1120*/  @!P1 BRA `(.L_x_4444) ;  /* 0x00000000001c9947 */ /* 0x000fea0003800000 */
[----:B------:R-:W-:-:S04]  /*1130*/  IMAD R19, R22, R19, R20 ;  /* 0x0000001316137224 */ /* 0x000fc800078e0214 */
[----:B------:R-:W-:-:S07]  /*1140*/  IMAD.WIDE.U32 R12, R19, 0x4, R12 ;  /* 0x00000004130c7825 */ /* 0x000fce00078e000c */
.L_x_4445:
[----:B--2---:R-:W2:Y:S04]  /*1150*/  LDG.E.STRONG.GPU R14, desc[UR8][R12.64] ;  /* 0x000000080c0e7981 */ /* 0x004ea8000c1ef900 */
[----:B--2---:R-:W-:Y:S01]  /*1160*/  CCTL.IVALL ;  /* 0x00000000ff00798f */ /* 0x004fe20002000000 */
[----:B------:R-:W-:Y:S05]  /*1170*/  YIELD ;  /* 0x0000000000007946 */ /* 0x000fea0003800000 */
[----:B------:R-:W-:-:S13]  /*1180*/  ISETP.NE.AND P1, PT, R14, R23, PT ;  /* 0x000000170e00720c */ /* 0x000fda0003f25270 */
[----:B------:R-:W-:Y:S05]  /*1190*/  @P1 BRA `(.L_x_4445) ;  /* 0xfffffffc00ec1947 */ /* 0x000fea000383ffff */
.L_x_4444:
        /* <DEDUP_REMOVED lines=10> */
[----:B------:R-:W-:-:S07]  /*1240*/  IADD3 R20, -R13, R18, RZ ;  /* 0x000000120d147210 */ /* 0x000fce0007ffe1ff */
.L_x_4447:
[----:B------:R-:W-:-:S13]  /*1250*/  ISETP.EQ.OR P3, PT, R19, UR7, P2 ;  /* 0x0000000713007c0c */ /* 0x000fda0009762670 */
[----:B--2---:R-:W1:Y:S01]  /*1260*/  @!P3 LDC R14, c[0x0][0x10] ;  /* 0x00000400ff0ebb82 */ /* 0x004e620000000800 */
        /* <DEDUP_REMOVED lines=19> */
[----:B------:R-:W2:Y:S02]  /*13a0*/  @!P1 LDC R17, c[0x0][0x10] ;  /* 0x00000400ff119b82 */ /* 0x000ea40000000800 */
[----:B--2---:R-:W-:Y:S01]  /*13b0*/  @!P1 IMAD R16, R16, R17, R21 ;  /* 0x0000001110109224 */ /* 0x004fe200078e0215 */
[----:B------:R-:W-:Y:S01]  /*13c0*/  IADD3 R21, R19, 0x3, RZ ;  /* 0x0000000313157810 */ /* 0x000fe20007ffe0ff */
[----:B0-----:R-:W-:Y:S01]  /*13d0*/  @!P3 FADD.FTZ R28, R28, R12 ;  /* 0x0000000c1c1cb221 */ /* 0x001fe20000010000 */
[----:B------:R-:W-:Y:S02]  /*13e0*/  @!P4 IMAD R12, R14, R15, RZ ;  /* 0x0000000f0e0cc224 */ /* 0x000fe400078e02ff */
[----:B------:R-:W-:Y:S01]  /*13f0*/  @!P3 FADD.FTZ R29, R29, R13 ;  /* 0x0000000d1d1db221 */ /* 0x000fe20000010000 */
[----:B------:R-:W0:Y:S01]  /*1400*/  @!P4 LDC.64 R14, c[0x0][0x248] ;  /* 0x00009200ff0ecb82 */ /* 0x000e220000000a00 */
[----:B------:R-:W-:Y:S01]  /*1410*/  ISETP.EQ.OR P3, PT, R21, UR7, P2 ;  /* 0x0000000715007c0c */ /* 0x000fe20009762670 */
[----:B------:R-:W-:-:S05]  /*1420*/  @!P4 IMAD R12, R12, R18, RZ ;  /* 0x000000120c0cc224 */ /* 0x000fca00078e02ff */
[----:B------:R-:W-:Y:S02]  /*1430*/  @!P4 SHF.L.U32 R13, R12, 0x1, RZ ;  /* 0x000000010c0dc819 */ /* 0x000fe400000006ff */
[----:B------:R-:W-:-:S05]  /*1440*/  @!P1 LOP3.LUT R12, R24, 0x1, RZ, 0xc0, !PT ;  /* 0x00000001180c9812 */ /* 0x000fca00078ec0ff */
[----:B------:R-:W-:Y:S01]  /*1450*/  @!P1 IMAD R17, R17, R12, RZ ;  /* 0x0000000c11119224 */ /* 0x000fe200078e02ff */
[----:B------:R-:W1:Y:S03]  /*1460*/  @!P3 S2R R32, SR_CTAID.Y ;  /* 0x000000000020b919 */ /* 0x000e660000002600 */
[----:B------:R-:W-:-:S05]  /*1470*/  @!P1 IMAD R17, R17, R18, RZ ;  /* 0x0000001211119224 */ /* 0x000fca00078e02ff */
[----:B------:R-:W-:Y:S01]  /*1480*/  @!P1 SHF.L.U32 R17, R17, 0x1, RZ ;  /* 0x0000000111119819 */ /* 0x000fe200000006ff */
[----:B0-----:R-:W-:Y:S02]  /*1490*/  @!P4 IMAD.WIDE R14, R13, 0x4, R14 ;  /* 0x000000040d0ec825 */ /* 0x001fe400078e020e */
[----:B------:R-:W0:Y:S02]  /*14a0*/  @!P1 LDC.64 R12, c[0x0][0x248] ;  /* 0x00009200ff0c9b82 */ /* 0x000e240000000a00 */
[----:B------:R-:W-:-:S04]  /*14b0*/  @!P4 IMAD.WIDE.U32 R22, R23, 0x8, R14 ;  /* 0x000000081716c825 */ /* 0x000fc800078e000e */
[----:B0-----:R-:W-:Y:S02]  /*14c0*/  @!P1 IMAD.WIDE R12, R17, 0x4, R12 ;  /* 0x00000004110c9825 */ /* 0x001fe400078e020c */
[----:B------:R-:W1:Y:S02]  /*14d0*/  @!P3 LDC R17, c[0x0][0x10] ;  /* 0x00000400ff11bb82 */ /* 0x000e640000000800 */
[----:B------:R-:W-:Y:S01]  /*14e0*/  @!P1 IMAD.WIDE.U32 R14, R16, 0x8, R12 ;  /* 0x00000008100e9825 */ /* 0x000fe200078e000c */
[----:B------:R-:W-:-:S05]  /*14f0*/  @!P3 LOP3.LUT R12, R24, 0x1, RZ, 0xc0, !PT ;  /* 0x00000001180cb812 */ /* 0x000fca00078ec0ff */
[----:B------:R-:W2:Y:S01]  /*1500*/  @!P1 LDG.E.64 R14, desc[UR8][R14.64] ;  /* 0x000000080e0e9981 */ /* 0x000ea2000c1e1b00 */
[----:B-1----:R-:W-:Y:S02]  /*1510*/  @!P3 IMAD R21, R21, R17, R32 ;  /* 0x000000111515b224 */ /* 0x002fe400078e0220 */
[----:B------:R-:W-:Y:S02]  /*1520*/  @!P3 IMAD R13, R17, R12, RZ ;  /* 0x0000000c110db224 */ /* 0x000fe400078e02ff */
[----:B------:R-:W0:Y:S02]  /*1530*/  @!P3 LDC.64 R16, c[0x0][0x248] ;  /* 0x00009200ff10bb82 */ /* 0x000e240000000a00 */
[----:B------:R-:W-:-:S05]  /*1540*/  @!P3 IMAD R13, R13, R18, RZ ;  /* 0x000000120d0db224 */ /* 0x000fca00078e02ff */
[----:B------:R-:W-:-:S05]  /*1550*/  @!P3 SHF.L.U32 R13, R13, 0x1, RZ ;  /* 0x000000010d0db819 */ /* 0x000fca00000006ff */
[----:B0-----:R-:W-:Y:S02]  /*1560*/  @!P3 IMAD.WIDE R16, R13, 0x4, R16 ;  /* 0x000000040d10b825 */ /* 0x001fe400078e0210 */
[----:B------:R-:W3:Y:S02]  /*1570*/  @!P4 LDG.E.64 R12, desc[UR8][R22.64] ;  /* 0x00000008160cc981 */ /* 0x000ee4000c1e1b00 */
[----:B------:R-:W-:-:S06]  /*1580*/  @!P3 IMAD.WIDE.U32 R16, R21, 0x8, R16 ;  /* 0x000000081510b825 */ /* 0x000fcc00078e0010 */
[----:B------:R-:W4:Y:S01]  /*1590*/  @!P3 LDG.E.64 R16, desc[UR8][R16.64] ;  /* 0x000000081010b981 */ /* 0x000f22000c1e1b00 */
[----:B------:R-:W-:Y:S02]  /*15a0*/  IADD3 R20, R20, -0x4, RZ ;  /* 0xfffffffc14147810 */ /* 0x000fe40007ffe0ff */
[----:B------:R-:W-:Y:S01]  /*15b0*/  IADD3 R19, R19, 0x4, RZ ;  /* 0x0000000413137810 */ /* 0x000fe20007ffe0ff */
[----:B---3--:R-:W-:Y:S01]  /*15c0*/  @!P4 FADD.FTZ R28, R28, R12 ;  /* 0x0000000c1c1cc221 */ /* 0x008fe20000010000 */
[----:B------:R-:W-:Y:S01]  /*15d0*/  @!P4 FADD.FTZ R29, R29, R13 ;  /* 0x0000000d1d1dc221 */ /* 0x000fe20000010000 */
[----:B------:R-:W-:Y:S02]  /*15e0*/  ISETP.NE.AND P4, PT, R20, RZ, PT ;  /* 0x000000ff1400720c */ /* 0x000fe40003f85270 */
[----:B--2---:R-:W-:Y:S01]  /*15f0*/  @!P1 FADD.FTZ R28, R28, R14 ;  /* 0x0000000e1c1c9221 */ /* 0x004fe20000010000 */
[----:B------:R-:W-:-:S03]  /*1600*/  @!P1 FADD.FTZ R29, R29, R15 ;  /* 0x0000000f1d1d9221 */ /* 0x000fc60000010000 */
[----:B----4-:R-:W-:Y:S01]  /*1610*/  @!P3 FADD.FTZ R28, R28, R16 ;  /* 0x000000101c1cb221 */ /* 0x010fe20000010000 */
[----:B------:R-:W-:-:S06]  /*1620*/  @!P3 FADD.FTZ R29, R29, R17 ;  /* 0x000000111d1db221 */ /* 0x000fcc0000010000 */
[----:B------:R-:W-:Y:S05]  /*1630*/  @P4 BRA `(.L_x_4447) ;  /* 0xfffffffc00044947 */ /* 0x000fea000383ffff */
.L_x_4446:
        /* <DEDUP_REMOVED lines=19> */
.L_x_4449:
[----:B------:R-:W-:Y:S05]  /*1770*/  BSYNC B0 ;  /* 0x0000000000007941 */ /* 0x000fea0003800000 */
.L_x_4448:
        /* <DEDUP_REMOVED lines=13> */
[----:B-1----:R-:W-:-:S07]  /*1850*/  @!P3 IMAD R21, R12, R17, R21 ;  /* 0x000000110c15b224 */ /* 0x002fce00078e0215 */
[----:B------:R-:W1:Y:S01]  /*1860*/  @!P1 LDC.64 R12, c[0x0][0x248] ;  /* 0x00009200ff0c9b82 */ /* 0x000e620000000a00 */
[----:B------:R-:W-:Y:S02]  /*1870*/  @!P3 IMAD R17, R17, R16, RZ ;  /* 0x000000101111b224 */ /* 0x000fe400078e02ff */
[----:B---3--:R-:W-:Y:S02]  /*1880*/  @!P1 IMAD R23, R22, R23, RZ ;  /* 0x0000001716179224 */ /* 0x008fe400078e02ff */
        /* <DEDUP_REMOVED lines=15> */
.L_x_4443:
[----:B------:R-:W-:Y:S01]  /*1980*/  ULDC.64 UR12, c[0x0][0x218] ;  /* 0x00008600000c7ab9 */ /* 0x000fe20000000a00 */
[----:B------:R-:W-:Y:S01]  /*1990*/  LOP3.LUT P1, RZ, R11, UR7, RZ, 0xfc, !PT ;  /* 0x000000070bff7c12 */ /* 0x000fe2000f82fcff */
[----:B------:R-:W1:Y:S01]  /*19a0*/  S2UR UR6, SR_CgaCtaId ;  /* 0x00000000000679c3 */ /* 0x000e620000008800 */
[----:B------:R-:W-:Y:S01]  /*19b0*/  ISETP.EQ.U32.AND P3, PT, RZ, UR12, PT ;  /* 0x0000000cff007c0c */ /* 0x000fe2000bf62070 */
[----:B------:R-:W-:Y:S01]  /*19c0*/  UMOV UR5, 0x400 ;  /* 0x0000040000057882 */ /* 0x000fe20000000000 */
[----:B--2---:R-:W-:Y:S02]  /*19d0*/  IADD3 R21, R33, R0, RZ ;  /* 0x0000000021157210 */ /* 0x004fe40007ffe0ff */
[----:B------:R-:W-:Y:S01]  /*19e0*/  ISETP.EQ.OR.EX P1, PT, RZ, UR13, P1, P3 ;  /* 0x0000000dff007c0c */ /* 0x000fe20008f22730 */
[----:B------:R-:W-:Y:S02]  /*19f0*/  ULDC.64 UR12, c[0x0][0x278] ;  /* 0x00009e00000c7ab9 */ /* 0x000fe40000000a00 */
[----:B------:R-:W2:Y:S08]  /*1a00*/  LDC.64 R16, c[0x0][0x228] ;  /* 0x00008a00ff107b82 */ /* 0x000eb00000000a00 */
[----:B------:R-:W3:Y:S08]  /*1a10*/  LDC.64 R12, c[0x0][0x230] ;  /* 0x00008c00ff0c7b82 */ /* 0x000ef00000000a00 */
[----:B------:R-:W4:Y:S01]  /*1a20*/  @!P1 LDC.64 R18, c[0x0][0x218] ;  /* 0x00008600ff129b82 */ /* 0x000f220000000a00 */
[----:B-1----:R-:W-:-:S03]  /*1a30*/  ULEA UR5, UR6, UR5, 0x18 ;  /* 0x0000000506057291 */ /* 0x002fc6000f8ec03f */
[----:B------:R-:W-:Y:S02]  /*1a40*/  ULDC UR6, c[0x0][0x2a4] ;  /* 0x0000a90000067ab9 */ /* 0x000fe40000000800 */
[----:B------:R-:W-:Y:S01]  /*1a50*/  @!P1 FMUL.FTZ R15, R29, UR6 ;  /* 0x000000061d0f9c20 */ /* 0x000fe20008410000 */
[----:B------:R-:W-:Y:S01]  /*1a60*/  @!P1 FMUL.FTZ R14, R28, UR6 ;  /* 0x000000061c0e9c20 */ /* 0x000fe20008410000 */
[C---:B--2---:R-:W-:Y:S02]  /*1a70*/  IMAD.WIDE R16, R21.reuse, 0x4, R16 ;  /* 0x0000000415107825 */ /* 0x044fe400078e0210 */
[----:B------:R-:W-:Y:S02]  /*1a80*/  @!P2 STS.64 [UR5+0xe0], R28 ;  /* 0x0000e01cff00a988 */ /* 0x000fe40008000a05 */
[----:B---3--:R-:W-:-:S04]  /*1a90*/  IMAD.WIDE R12, R21, 0x4, R12 ;  /* 0x00000004150c7825 */ /* 0x008fc800078e020c */
[----:B----4-:R-:W-:-:S05]  /*1aa0*/  @!P1 IMAD.WIDE R18, R31, 0x8, R18 ;  /* 0x000000081f129825 */ /* 0x010fca00078e0212 */
[----:B------:R1:W-:Y:S01]  /*1ab0*/  @!P1 STG.E.64 desc[UR8][R18.64], R14 ;  /* 0x0000000e12009986 */ /* 0x0003e2000c101b08 */
[----:B------:R-:W-:Y:S06]  /*1ac0*/  BAR.SYNC.DEFER_BLOCKING 0x0 ;  /* 0x0000000000007b1d */ /* 0x000fec0000010000 */
[----:B------:R-:W2:Y:S04]  /*1ad0*/  LDG.E.64 R16, desc[UR8][R16.64] ;  /* 0x0000000810107981 */ /* 0x000ea8000c1e1b00 */
[----:B------:R-:W2:Y:S01]  /*1ae0*/  LDG.E.64 R12, desc[UR8][R12.64] ;  /* 0x000000080c0c7981 */ /* 0x000ea2000c1e1b00 */
[----:B-1----:R-:W-:-:S02]  /*1af0*/  MOV R14, 0x3f800000 ;  /* 0x3f800000000e7802 */ /* 0x002fc40000000f00 */
[----:B------:R-:W-:Y:S01]  /*1b00*/  ISETP.NE.AND P4, PT, RZ, UR10, PT ;  /* 0x0000000aff007c0c */ /* 0x000fe2000bf85270 */
[----:B------:R-:W1:Y:S01]  /*1b10*/  LDS.64 R20, [UR5+0xe0] ;  /* 0x0000e005ff147984 */ /* 0x000e620008000a00 */
[----:B------:R-:W-:Y:S02]  /*1b20*/  IADD3 R19, R30, 0x10, RZ ;  /* 0x000000101e137810 */ /* 0x000fe40007ffe0ff */
[----:B------:R-:W-:Y:S02]  /*1b30*/  SHF.R.S32.HI R18, RZ, 0x1f, R26 ;  /* 0x0000001fff127819 */ /* 0x000fe4000001141a */
[----:B------:R-:W-:Y:S02]  /*1b40*/  ISETP.GE.U32.AND P2, PT, R19, UR12, PT ;  /* 0x0000000c13007c0c */ /* 0x000fe4000bf46070 */
[----:B------:R-:W-:Y:S01]  /*1b50*/  ISETP.GE.U32.AND P3, PT, R27, UR12, PT ;  /* 0x0000000c1b007c0c */ /* 0x000fe2000bf66070 */
[----:B-1----:R-:W-:-:S04]  /*1b60*/  FMUL.FTZ R20, R20, UR6 ;  /* 0x0000000614147c20 */ /* 0x002fc80008410000 */
[C---:B------:R-:W-:Y:S01]  /*1b70*/  FMUL.FTZ R0, R20.reuse, R20 ;  /* 0x0000001414007220 */ /* 0x040fe20000410000 */
[C---:B------:R-:W-:Y:S01]  /*1b80*/  FADD.FTZ R23, -R20.reuse, R3 ;  /* 0x0000000314177221 */ /* 0x040fe20000010100 */
[C---:B------:R-:W-:Y:S01]  /*1b90*/  FADD.FTZ R15, -R20.reuse, R2 ;  /* 0x00000002140f7221 */ /* 0x040fe20000010100 */
[C---:B0-----:R-:W-:Y:S01]  /*1ba0*/  FADD.FTZ R29, -R20.reuse, R4 ;  /* 0x00000004141d7221 */ /* 0x041fe20000010100 */
[----:B------:R-:W-:Y:S01]  /*1bb0*/  FFMA.FTZ R0, R21, UR6, -R0 ;  /* 0x0000000615007c23 */ /* 0x000fe20008010800 */
[C---:B------:R-:W-:Y:S01]  /*1bc0*/  FADD.FTZ R5, -R20.reuse, R5 ;  /* 0x0000000514057221 */ /* 0x040fe20000010100 */
[C---:B------:R-:W-:Y:S01]  /*1bd0*/  FADD.FTZ R3, -R20.reuse, R6 ;  /* 0x0000000614037221 */ /* 0x040fe20000010100 */
[C---:B------:R-:W-:Y:S01]  /*1be0*/  FADD.FTZ R7, -R20.reuse, R7 ;  /* 0x0000000714077221 */ /* 0x040fe20000010100 */
[----:B------:R-:W-:Y:S01]  /*1bf0*/  FADD.FTZ R9, -R20, R9 ;  /* 0x0000000914097221 */ /* 0x000fe20000010100 */
[----:B------:R-:W-:-:S13]  /*1c00*/  FSETP.GTU.FTZ.AND P1, PT, R0, RZ, PT ;  /* 0x000000ff0000720b */ /* 0x000fda0003f3c000 */
[----:B------:R-:W0:Y:S02]  /*1c10*/  @P1 LDC R21, c[0x0][0x238] ;  /* 0x00008e00ff151b82 */ /* 0x000e240000000800 */
[----:B0-----:R-:W-:Y:S01]  /*1c20*/  @P1 FADD.FTZ R22, R0, R21 ;  /* 0x0000001500161221 */ /* 0x001fe20000010000 */
[----:B------:R-:W-:Y:S01]  /*1c30*/  FADD.FTZ R21, -R20, R8 ;  /* 0x0000000814157221 */ /* 0x000fe20000010100 */
[----:B------:R-:W-:Y:S02]  /*1c40*/  SHF.R.S32.HI R0, RZ, 0x1f, R27 ;  /* 0x0000001fff007819 */ /* 0x000fe4000001141b */
[----:B------:R-:W0:Y:S01]  /*1c50*/  @P1 MUFU.RSQ R14, R22 ;  /* 0x00000016000e1308 */ /* 0x000e220000001400 */
[----:B------:R-:W-:Y:S02]  /*1c60*/  ISETP.GE.U32.AND P1, PT, R26, UR12, PT ;  /* 0x0000000c1a007c0c */ /* 0x000fe4000bf26070 */
[----:B------:R-:W-:Y:S02]  /*1c70*/  SHF.R.S32.HI R20, RZ, 0x1f, R19 ;  /* 0x0000001fff147819 */ /* 0x000fe40000011413 */
[----:B------:R-:W-:-:S02]  /*1c80*/  ISETP.GE.AND.EX P3, PT, R0, UR13, PT, P3 ;  /* 0x0000000d00007c0c */ /* 0x000fc4000bf66330 */
[----:B------:R-:W-:Y:S02]  /*1c90*/  ISETP.GE.AND.EX P2, PT, R20, UR13, PT, P2 ;  /* 0x0000000d14007c0c */ /* 0x000fe4000bf46320 */
[----:B------:R-:W-:Y:S02]  /*1ca0*/  ISETP.GE.AND.EX P1, PT, R18, UR13, PT, P1 ;  /* 0x0000000d12007c0c */ /* 0x000fe4000bf26310 */
[C---:B------:R-:W-:Y:S02]  /*1cb0*/  ISETP.GT.U32.OR P2, PT, R11.reuse, 0x2ff, P2 ;  /* 0x000002ff0b00780c */ /* 0x040fe40001744470 */
[C---:B------:R-:W-:Y:S02]  /*1cc0*/  ISETP.GT.U32.OR P3, PT, R11.reuse, 0x2ff, P3 ;  /* 0x000002ff0b00780c */ /* 0x040fe40001f64470 */
[----:B------:R-:W-:Y:S01]  /*1cd0*/  ISETP.GT.U32.OR P1, PT, R11, 0x2ff, P1 ;  /* 0x000002ff0b00780c */ /* 0x000fe20000f24470 */
[-C--:B0-----:R-:W-:Y:S01]  /*1ce0*/  FMUL.FTZ R15, R15, R14.reuse ;  /* 0x0000000e0f0f7220 */ /* 0x081fe20000410000 */
[-C--:B------:R-:W-:Y:S01]  /*1cf0*/  FMUL.FTZ R22, R23, R14.reuse ;  /* 0x0000000e17167220 */ /* 0x080fe20000410000 */
[-C--:B------:R-:W-:Y:S01]  /*1d00*/  FMUL.FTZ R29, R29, R14.reuse ;  /* 0x0000000e1d1d7220 */ /* 0x080fe20000410000 */
[-C--:B------:R-:W-:Y:S01]  /*1d10*/  FMUL.FTZ R28, R5, R14.reuse ;  /* 0x0000000e051c7220 */ /* 0x080fe20000410000 */
[-C--:B------:R-:W-:Y:S01]  /*1d20*/  FMUL.FTZ R3, R3, R14.reuse ;  /* 0x0000000e03037220 */ /* 0x080fe20000410000 */
[-C--:B------:R-:W-:Y:S01]  /*1d30*/  FMUL.FTZ R32, R7, R14.reuse ;  /* 0x0000000e07207220 */ /* 0x080fe20000410000 */
[-C--:B------:R-:W-:Y:S01]  /*1d40*/  FMUL.FTZ R21, R21, R14.reuse ;  /* 0x0000000e15157220 */ /* 0x080fe20000410000 */
[----:B------:R-:W-:Y:S01]  /*1d50*/  FMUL.FTZ R14, R9, R14 ;  /* 0x0000000e090e7220 */ /* 0x000fe20000410000 */
[C-C-:B--2---:R-:W-:Y:S01]  /*1d60*/  FFMA.FTZ R4, R16.reuse, R3, R12.reuse ;  /* 0x0000000310047223 */ /* 0x144fe2000001000c */
        /* <DEDUP_REMOVED lines=18> */
.L_x_4450:
[----:B------:R-:W-:Y:S04]  /*1e90*/  BSSY B0, `(.L_x_4451) ;  /* 0x000000e000007945 */ /* 0x000fe80003800000 */
[----:B------:R-:W-:Y:S05]  /*1ea0*/  @!P0 BRA `(.L_x_4452) ;  /* 0x0000000000308947 */ /* 0x000fea0003800000 */
[----:B------:R-:W-:Y:S01]  /*1eb0*/  SHF.R.S32.HI R15, RZ, 0x1f, R30 ;  /* 0x0000001fff0f7819 */ /* 0x000fe2000001141e */
[----:B------:R-:W-:Y:S01]  /*1ec0*/  ULDC.64 UR12, c[0x0][0x270] ;  /* 0x00009c00000c7ab9 */ /* 0x000fe20000000a00 */
[----:B------:R-:W-:Y:S02]  /*1ed0*/  MOV R12, R34 ;  /* 0x00000022000c7202 */ /* 0x000fe40000000f00 */
[----:B------:R-:W-:Y:S01]  /*1ee0*/  MOV R13, R37 ;  /* 0x00000025000d7202 */ /* 0x000fe20000000f00 */
[----:B------:R-:W-:Y:S02]  /*1ef0*/  IMAD R15, R15, UR12, RZ ;  /* 0x0000000c0f0f7c24 */ /* 0x000fe4000f8e02ff */
[----:B------:R-:W-:-:S04]  /*1f00*/  IMAD.WIDE.U32 R12, R30, UR12, R12 ;  /* 0x0000000c1e0c7c25 */ /* 0x000fc8000f8e000c */
[----:B------:R-:W-:Y:S01]  /*1f10*/  IMAD R15, R30, UR13, R15 ;  /* 0x0000000d1e0f7c24 */ /* 0x000fe2000f8e020f */
[----:B------:R-:W-:Y:S02]  /*1f20*/  ULDC.64 UR12, c[0x0][0x210] ;  /* 0x00008400000c7ab9 */ /* 0x000fe40000000a00 */
[----:B------:R-:W-:Y:S02]  /*1f30*/  LEA R14, P5, R12, UR12, 0x2 ;  /* 0x0000000c0c0e7c11 */ /* 0x000fe4000f8a10ff */
[----:B------:R-:W-:-:S04]  /*1f40*/  IADD3 R15, R13, R15, RZ ;  /* 0x0000000f0d0f7210 */ /* 0x000fc80007ffe0ff */
[----:B------:R-:W-:-:S05]  /*1f50*/  LEA.HI.X R15, R12, UR13, R15, 0x2, P5 ;  /* 0x0000000d0c0f7c11 */ /* 0x000fca000a8f140f */
[----:B------:R0:W-:Y:S02]  /*1f60*/  STG.E.64 desc[UR8][R14.64], R8 ;  /* 0x000000080e007986 */ /* 0x0001e4000c101b08 */
.L_x_4452:
[----:B------:R-:W-:Y:S05]  /*1f70*/  BSYNC B0 ;  /* 0x0000000000007941 */ /* 0x000fea0003800000 */
.L_x_4451:
        /* <DEDUP_REMOVED lines=11> */
.L_x_4453:
[----:B------:R-:W-:Y:S04]  /*2030*/  BSSY B0, `(.L_x_4454) ;  /* 0x000000d000007945 */ /* 0x000fe80003800000 */
[----:B------:R-:W-:Y:S05]  /*2040*/  @P2 BRA `(.L_x_4455) ;  /* 0x00000000002c2947 */ /* 0x000fea0003800000 */
[----:B------:R-:W-:Y:S01]  /*2050*/  ULDC.64 UR12, c[0x0][0x270] ;  /* 0x00009c00000c7ab9 */ /* 0x000fe20000000a00 */
[----:B0-----:R-:W-:Y:S01]  /*2060*/  MOV R8, R34 ;  /* 0x0000002200087202 */ /* 0x001fe20000000f00 */
[----:B------:R-:W-:Y:S01]  /*2070*/  IMAD R20, R20, UR12, RZ ;  /* 0x0000000c14147c24 */ /* 0x000fe2000f8e02ff */
[----:B------:R-:W-:-:S03]  /*2080*/  MOV R9, R37 ;  /* 0x0000002500097202 */ /* 0x000fc60000000f00 */
[----:B------:R-:W-:-:S04]  /*2090*/  IMAD.WIDE.U32 R8, R19, UR12, R8 ;  /* 0x0000000c13087c25 */ /* 0x000fc8000f8e0008 */
[----:B------:R-:W-:Y:S01]  /*20a0*/  IMAD R19, R19, UR13, R20 ;  /* 0x0000000d13137c24 */ /* 0x000fe2000f8e0214 */
[----:B------:R-:W-:Y:S02]  /*20b0*/  ULDC.64 UR12, c[0x0][0x210] ;  /* 0x00008400000c7ab9 */ /* 0x000fe40000000a00 */
[----:B------:R-:W-:Y:S02]  /*20c0*/  LEA R12, P2, R8, UR12, 0x2 ;  /* 0x0000000c080c7c11 */ /* 0x000fe4000f8410ff */
[----:B------:R-:W-:-:S04]  /*20d0*/  IADD3 R19, R9, R19, RZ ;  /* 0x0000001309137210 */ /* 0x000fc80007ffe0ff */
[----:B------:R-:W-:-:S05]  /*20e0*/  LEA.HI.X R13, R8, UR13, R19, 0x2, P2 ;  /* 0x0000000d080d7c11 */ /* 0x000fca00090f1413 */
[----:B------:R1:W-:Y:S02]  /*20f0*/  STG.E.64 desc[UR8][R12.64], R2 ;  /* 0x000000020c007986 */ /* 0x0003e4000c101b08 */
.L_x_4455:
[----:B------:R-:W-:Y:S05]  /*2100*/  BSYNC B0 ;  /* 0x0000000000007941 */ /* 0x000fea0003800000 */
.L_x_4454:
        /* <DEDUP_REMOVED lines=11> */
.L_x_4456:
[----:B------:R-:W-:Y:S04]  /*21c0*/  BSSY B0, `(.L_x_4457) ;  /* 0x000000d000007945 */ /* 0x000fe80003800000 */
[----:B------:R-:W-:Y:S05]  /*21d0*/  @P3 BRA `(.L_x_4458) ;  /* 0x00000000002c3947 */ /* 0x000fea0003800000 */
[----:B------:R-:W-:Y:S01]  /*21e0*/  ULDC.64 UR12, c[0x0][0x270] ;  /* 0x00009c00000c7ab9 */ /* 0x000fe20000000a00 */
[----:B-1----:R-:W-:Y:S01]  /*21f0*/  MOV R2, R34 ;  /* 0x0000002200027202 */ /* 0x002fe20000000f00 */
[----:B------:R-:W-:Y:S01]  /*2200*/  IMAD R0, R0, UR12, RZ ;  /* 0x0000000c00007c24 */ /* 0x000fe2000f8e02ff */
[----:B------:R-:W-:-:S03]  /*2210*/  MOV R3, R37 ;  /* 0x0000002500037202 */ /* 0x000fc60000000f00 */
[C---:B0-----:R-:W-:Y:S02]  /*2220*/  IMAD R9, R27.reuse, UR13, R0 ;  /* 0x0000000d1b097c24 */ /* 0x041fe4000f8e0200 */
[----:B------:R-:W-:Y:S01]  /*2230*/  IMAD.WIDE.U32 R2, R27, UR12, R2 ;  /* 0x0000000c1b027c25 */ /* 0x000fe2000f8e0002 */
[----:B------:R-:W-:Y:S02]  /*2240*/  ULDC.64 UR12, c[0x0][0x210] ;  /* 0x00008400000c7ab9 */ /* 0x000fe40000000a00 */
[----:B------:R-:W-:Y:S02]  /*2250*/  LEA R8, P2, R2, UR12, 0x2 ;  /* 0x0000000c02087c11 */ /* 0x000fe4000f8410ff */
[----:B------:R-:W-:-:S04]  /*2260*/  IADD3 R9, R3, R9, RZ ;  /* 0x0000000903097210 */ /* 0x000fc80007ffe0ff */
[----:B------:R-:W-:-:S05]  /*2270*/  LEA.HI.X R9, R2, UR13, R9, 0x2, P2 ;  /* 0x0000000d02097c11 */ /* 0x000fca00090f1409 */
[----:B------:R2:W-:Y:S02]  /*2280*/  STG.E.64 desc[UR8][R8.64], R4 ;  /* 0x0000000408007986 */ /* 0x0005e4000c101b08 */
.L_x_4458:
[----:B------:R-:W-:Y:S05]  /*2290*/  BSYNC B0 ;  /* 0x0000000000007941 */ /* 0x000fea0003800000 */
.L_x_4457:
        /* <DEDUP_REMOVED lines=11> */
.L_x_4459:
[----:B------:R-:W-:Y:S04]  /*2350*/  BSSY B0, `(.L_x_4460) ;  /* 0x000000c000007945 */ /* 0x000fe80003800000 */
[----:B------:R-:W-:Y:S05]  /*2360*/  @P1 BRA `(.L_x_4461) ;  /* 0x0000000000281947 */ /* 0x000fea0003800000 */
[----:B------:R-:W-:Y:S01]  /*2370*/  ULDC.64 UR12, c[0x0][0x270] ;  /* 0x00009c00000c7ab9 */ /* 0x000fe20000000a00 */
[----:B------:R-:W-:Y:S01]  /*2380*/  MOV R35, R37 ;  /* 0x0000002500237202 */ /* 0x000fe20000000f00 */
[----:B-1----:R-:W-:Y:S02]  /*2390*/  IMAD R3, R18, UR12, RZ ;  /* 0x0000000c12037c24 */ /* 0x002fe4000f8e02ff */
[----:B------:R-:W-:-:S04]  /*23a0*/  IMAD.WIDE.U32 R34, R26, UR12, R34 ;  /* 0x0000000c1a227c25 */ /* 0x000fc8000f8e0022 */
[----:B------:R-:W-:Y:S01]  /*23b0*/  IMAD R3, R26, UR13, R3 ;  /* 0x0000000d1a037c24 */ /* 0x000fe2000f8e0203 */
[----:B------:R-:W-:Y:S02]  /*23c0*/  ULDC.64 UR12, c[0x0][0x210] ;  /* 0x00008400000c7ab9 */ /* 0x000fe40000000a00 */
[----:B------:R-:W-:Y:S02]  /*23d0*/  LEA R2, P1, R34, UR12, 0x2 ;  /* 0x0000000c22027c11 */ /* 0x000fe4000f8210ff */
[----:B------:R-:W-:-:S04]  /*23e0*/  IADD3 R3, R35, R3, RZ ;  /* 0x0000000323037210 */ /* 0x000fc80007ffe0ff */
[----:B------:R-:W-:-:S05]  /*23f0*/  LEA.HI.X R3, R34, UR13, R3, 0x2, P1 ;  /* 0x0000000d22037c11 */ /* 0x000fca00088f1403 */
[----:B------:R3:W-:Y:S02]  /*2400*/  STG.E.64 desc[UR8][R2.64], R6 ;  /* 0x0000000602007986 */ /* 0x0007e4000c101b08 */
.L_x_4461:
[----:B------:R-:W-:Y:S05]  /*2410*/  BSYNC B0 ;  /* 0x0000000000007941 */ /* 0x000fea0003800000 */
.L_x_4460:
[----:B------:R-:W4:Y:S01]  /*2420*/  LDC R0, c[0x0][0x10] ;  /* 0x00000400ff007b82 */ /* 0x000f220000000800 */
[----:B------:R-:W-:Y:S02]  /*2430*/  IADD3 R24, R24, 0x1, RZ ;  /* 0x0000000118187810 */ /* 0x000fe40007ffe0ff */
[----:B----4-:R-:W-:-:S04]  /*2440*/  IADD3 R31, R0, R31, RZ ;  /* 0x0000001f001f7210 */ /* 0x010fc80007ffe0ff */
[----:B------:R-:W-:-:S13]  /*2450*/  ISETP.GE.AND P1, PT, R31, UR4, PT ;  /* 0x000000041f007c0c */ /* 0x000fda000bf26270 */
[----:B------:R-:W-:Y:S05]  /*2460*/  @!P1 BRA `(.L_x_4462) ;  /* 0xffffffdc00689947 */ /* 0x000fea000383ffff */
[----:B------:R-:W-:Y:S05]  /*2470*/  EXIT ;  /* 0x000000000000794d */ /* 0x000fea0003800000 */
.L_x_4463:
        /* <DEDUP_REMOVED lines=16> */
.L_x_5174:


//--------------------- .text._Z35group_norm_nhwc_fwd_one_pass_kernelI11Fp32IOFp32WLi128ELi96ELi768EEv26Group_norm_nhwc_fwd_params --------------------------
	.section	.text._Z35group_norm_nhwc_fwd_one_pass_kernelI11Fp32IOFp32WLi128ELi96ELi768EEv26Group_norm_nhwc_fwd_params,"ax",@progbits
	.align	128
        .global         _Z35group_norm_nhwc_fwd_one_pass_kernelI11Fp32IOFp32WLi128ELi96ELi768EEv26Group_norm_nhwc_fwd_params
        .type           _Z35group_norm_nhwc_fwd_one_pass_kernelI11Fp32IOFp32WLi128ELi96ELi768EEv26Group_norm_nhwc_fwd_params,@function
        .size           _Z35group_norm_nhwc_fwd_one_pass_kernelI11Fp32IOFp32WLi128ELi96ELi768EEv26Group_norm_nhwc_fwd_params,(.L_x_5175 - _Z35group_norm_nhwc_fwd_one_pass_kernelI11Fp32IOFp32WLi128ELi96ELi768EEv26Group_norm_nhwc_fwd_params)
        .other          _Z35group_norm_nhwc_fwd_one_pass_kernelI11Fp32IOFp32WLi128ELi96ELi768EEv26Group_norm_nhwc_fwd_params,@"STO_CUDA_ENTRY STV_DEFAULT"
_Z35group_norm_nhwc_fwd_one_pass_kernelI11Fp32IOFp32WLi128ELi96ELi768EEv26Group_norm_nhwc_fwd_params:
.text._Z35group_norm_nhwc_fwd_one_pass_kernelI11Fp32IOFp32WLi128ELi96ELi768EEv26Group_norm_nhwc_fwd_params:
        /* <DEDUP_REMOVED lines=22> */
[----:B------:R-:W-:Y:S01]  /*0160*/  IMAD R49, R2, -0x30, R5 ;  /* 0xffffffd002317824 */ /* 0x000fe200078e0205 */
[----:B------:R-:W-:Y:S02]  /*0170*/  HFMA2.MMA R2, -RZ, RZ, 0, 0 ;  /* 0x00000000ff027435 */ /* 0x000fe400000001ff */
[----:B------:R-:W-:-:S02]  /*0180*/  ISETP.GE.U32.AND P0, PT, R42, UR8, PT ;  /* 0x000000082a007c0c */ /* 0x000fc4000bf06070 */
[----:B------:R-:W-:Y:S02]  /*0190*/  SHF.R.S32.HI R3, RZ, 0x1f, R42 ;  /* 0x0000001fff037819 */ /* 0x000fe4000001142a */
[----:B------:R-:W-:Y:S02]  /*01a0*/  SHF.L.U32 R49, R49, 0x1, RZ ;  /* 0x0000000131317819 */ /* 0x000fe400000006ff */
[----:B------:R-:W-:Y:S01]  /*01b0*/  ISETP.GE.AND.EX P0, PT, R3, UR9, PT, P0 ;  /* 0x0000000903007c0c */ /* 0x000fe2000bf06300 */
[----:B------:R-:W-:Y:S01]  /*01c0*/  ULDC.64 UR8, c[0x0][0x208] ;  /* 0x0000820000087ab9 */ /* 0x000fe20000000a00 */
[----:B------:R-:W-:Y:S02]  /*01d0*/  LEA R0, R0, UR5, 0x3 ;  /* 0x0000000500007c11 */ /* 0x000fe4000f8e18ff */
[----:B------:R-:W-:Y:S02]  /*01e0*/  IADD3 R40, R42, 0x10, RZ ;  /* 0x000000102a287810 */ /* 0x000fe40007ffe0ff */
[----:B------:R-:W-:-:S02]  /*01f0*/  ISETP.LT.U32.AND P0, PT, R5, 0x300, !P0 ;  /* 0x000003000500780c */ /* 0x000fc40004701070 */
[C---:B------:R-:W-:Y:S02]  /*0200*/  IADD3 R38, R42.reuse, 0x20, RZ ;  /* 0x000000202a267810 */ /* 0x040fe40007ffe0ff */
[C---:B------:R-:W-:Y:S02]  /*0210*/  IADD3 R36, R42.reuse, 0x30, RZ ;  /* 0x000000302a247810 */ /* 0x040fe40007ffe0ff */
[C---:B------:R-:W-:Y:S02]  /*0220*/  IADD3 R6, R42.reuse, 0x40, RZ ;  /* 0x000000402a067810 */ /* 0x040fe40007ffe0ff */
[C---:B------:R-:W-:Y:S02]  /*0230*/  IADD3 R7, R42.reuse, 0x50, RZ ;  /* 0x000000502a077810 */ /* 0x040fe40007ffe0ff */
[C---:B------:R-:W-:Y:S02]  /*0240*/  IADD3 R8, R42.reuse, 0x60, RZ ;  /* 0x000000602a087810 */ /* 0x040fe40007ffe0ff */
[----:B-1----:R-:W-:-:S07]  /*0250*/  IADD3 R9, R42, 0x70, RZ ;  /* 0x000000702a097810 */ /* 0x002fce0007ffe0ff */
.L_x_4497:
[----:B------:R-:W0:Y:S01]  /*0260*/  LDC R17, c[0x0][0x288] ;  /* 0x0000a200ff117b82 */ /* 0x000e220000000800 */
[----:B------:R-:W-:Y:S01]  /*0270*/  ULDC.64 UR14, c[0x0][0x278] ;  /* 0x00009e00000e7ab9 */ /* 0x000fe20000000a00 */
[----:B------:R-:W-:Y:S01]  /*0280*/  SHF.R.S32.HI R27, RZ, 0x1f, R40 ;  /* 0x0000001fff1b7819 */ /* 0x000fe20000011428 */
[----:B------:R-:W-:Y:S01]  /*0290*/  ULDC.64 UR12, c[0x0][0x280] ;  /* 0x0000a000000c7ab9 */ /* 0x000fe20000000a00 */
[----:B------:R-:W-:Y:S02]  /*02a0*/  ISETP.GE.U32.AND P4, PT, R40, UR14, PT ;  /* 0x0000000e28007c0c */ /* 0x000fe4000bf86070 */
[----:B------:R-:W-:Y:S02]  /*02b0*/  SHF.R.S32.HI R37, RZ, 0x1f, R38 ;  /* 0x0000001fff257819 */ /* 0x000fe40000011426 */
[----:B------:R-:W-:Y:S01]  /*02c0*/  ISETP.GE.AND.EX P4, PT, R27, UR15, PT, P4 ;  /* 0x0000000f1b007c0c */ /* 0x000fe2000bf86340 */
[----:B------:R-:W1:Y:S01]  /*02d0*/  @P0 LDC.64 R22, c[0x0][0x270] ;  /* 0x00009c00ff160b82 */ /* 0x000e620000000a00 */
[----:B------:R-:W-:-:S02]  /*02e0*/  ISETP.GE.U32.AND P5, PT, R38, UR14, PT ;  /* 0x0000000e26007c0c */ /* 0x000fc4000bfa6070 */
[----:B------:R-:W-:Y:S02]  /*02f0*/  ISETP.GT.U32.OR P4, PT, R5, 0x2ff, P4 ;  /* 0x000002ff0500780c */ /* 0x000fe40002784470 */
[----:B------:R-:W-:Y:S02]  /*0300*/  ISETP.GE.AND.EX P5, PT, R37, UR15, PT, P5 ;  /* 0x0000000f25007c0c */ /* 0x000fe4000bfa6350 */
[----:B------:R-:W-:Y:S01]  /*0310*/  SHF.R.S32.HI R39, RZ, 0x1f, R36 ;  /* 0x0000001fff277819 */ /* 0x000fe20000011424 */
[----:B------:R-:W2:Y:S01]  /*0320*/  @P0 LDC.64 R20, c[0x0][0x220] ;  /* 0x00008800ff140b82 */ /* 0x000ea20000000a00 */
[----:B------:R-:W-:Y:S02]  /*0330*/  ISETP.GT.U32.OR P5, PT, R5, 0x2ff, P5 ;  /* 0x000002ff0500780c */ /* 0x000fe40002fa4470 */
[----:B------:R-:W-:Y:S02]  /*0340*/  SHF.R.S32.HI R41, RZ, 0x1f, R6 ;  /* 0x0000001fff297819 */ /* 0x000fe40000011406 */
[----:B------:R-:W-:-:S02]  /*0350*/  SHF.R.S32.HI R43, RZ, 0x1f, R7 ;  /* 0x0000001fff2b7819 */ /* 0x000fc40000011407 */
[----:B0-----:R-:W-:Y:S02]  /*0360*/  IABS R13, R17 ;  /* 0x00000011000d7213 */ /* 0x001fe40000000000 */
[----:B------:R-:W-:Y:S02]  /*0370*/  SHF.R.S32.HI R45, RZ, 0x1f, R8 ;  /* 0x0000001fff2d7819 */ /* 0x000fe40000011408 */
[----:B------:R-:W0:Y:S03]  /*0380*/  I2F.RP R12, R13 ;  /* 0x0000000d000c7306 */ /* 0x000e260000209400 */
[----:B------:R-:W3:Y:S05]  /*0390*/  @!P5 LDC.64 R18, c[0x0][0x270] ;  /* 0x00009c00ff12db82 */ /* 0x000eea0000000a00 */
[----:B0-----:R-:W0:Y:S01]  /*03a0*/  MUFU.RCP R12, R12 ;  /* 0x0000000c000c7308 */ /* 0x001e220000001000 */
[----:B---3--:R-:W-:-:S04]  /*03b0*/  @!P5 IMAD R24, R37, R18, RZ ;  /* 0x000000122518d224 */ /* 0x008fc800078e02ff */
[----:B------:R-:W-:Y:S01]  /*03c0*/  @!P5 IMAD R29, R38, R19, R24 ;  /* 0x00000013261dd224 */ /* 0x000fe200078e0218 */
[----:B0-----:R-:W-:-:S04]  /*03d0*/  IADD3 R10, R12, 0xffffffe, RZ ;  /* 0x0ffffffe0c0a7810 */ /* 0x001fc80007ffe0ff */
[----:B------:R0:W3:Y:S02]  /*03e0*/  F2I.FTZ.U32.TRUNC.NTZ R11, R10 ;  /* 0x0000000a000b7305 */ /* 0x0000e4000021f000 */
[----:B0-----:R-:W-:Y:S02]  /*03f0*/  MOV R10, RZ ;  /* 0x000000ff000a7202 */ /* 0x001fe40000000f00 */
[----:B---3--:R-:W-:-:S05]  /*0400*/  IADD3 R14, RZ, -R11, RZ ;  /* 0x8000000bff0e7210 */ /* 0x008fca0007ffe0ff */
        /* <DEDUP_REMOVED lines=14> */
[----:B------:R-:W-:-:S04]  /*04f0*/  @P1 IADD3 R11, R11, 0x1, RZ ;  /* 0x000000010b0b1810 */ /* 0x000fc80007ffe0ff */
[----:B------:R-:W-:Y:S02]  /*0500*/  @!P3 IADD3 R11, -R11, RZ, RZ ;  /* 0x000000ff0b0bb210 */ /* 0x000fe40007ffe1ff */
[----:B------:R-:W-:Y:S02]  /*0510*/  @!P2 LOP3.LUT R11, RZ, R17, RZ, 0x33, !PT ;  /* 0x00000011ff0ba212 */ /* 0x000fe400078e33ff */
[----:B------:R-:W-:Y:S02]  /*0520*/  ISETP.GE.U32.AND P3, PT, R36, UR14, PT ;  /* 0x0000000e24007c0c */ /* 0x000fe4000bf66070 */
[----:B------:R-:W-:Y:S02]  /*0530*/  IADD3 R13, -R11, RZ, RZ ;  /* 0x000000ff0b0d7210 */ /* 0x000fe40007ffe1ff */
[----:B------:R-:W-:Y:S02]  /*0540*/  SHF.R.S32.HI R10, RZ, 0x1f, R11 ;  /* 0x0000001fff0a7819 */ /* 0x000fe4000001140b */
[----:B------:R-:W-:Y:S01]  /*0550*/  ISETP.GE.AND.EX P3, PT, R39, UR15, PT, P3 ;  /* 0x0000000f27007c0c */ /* 0x000fe2000bf66330 */
[----:B------:R-:W-:Y:S01]  /*0560*/  IMAD R26, R17, R13, R44 ;  /* 0x0000000d111a7224 */ /* 0x000fe200078e022c */
[----:B------:R-:W-:Y:S01]  /*0570*/  ISETP.GE.U32.AND P2, PT, R6, UR14, PT ;  /* 0x0000000e06007c0c */ /* 0x000fe2000bf46070 */
[----:B------:R-:W-:Y:S01]  /*0580*/  IMAD R10, R10, UR12, RZ ;  /* 0x0000000c0a0a7c24 */ /* 0x000fe2000f8e02ff */
[----:B------:R-:W0:Y:S01]  /*0590*/  @!P4 LDC.64 R12, c[0x0][0x270] ;  /* 0x00009c00ff0ccb82 */ /* 0x000e220000000a00 */
[----:B------:R-:W-:Y:S01]  /*05a0*/  IMAD R26, R26, 0x60, RZ ;  /* 0x000000601a1a7824 */ /* 0x000fe200078e02ff */
[----:B------:R-:W-:Y:S01]  /*05b0*/  ISETP.GT.U32.OR P3, PT, R5, 0x2ff, P3 ;  /* 0x000002ff0500780c */ /* 0x000fe20001f64470 */
[----:B------:R-:W-:Y:S01]  /*05c0*/  IMAD R53, R11, UR13, R10 ;  /* 0x0000000d0b357c24 */ /* 0x000fe2000f8e020a */
[----:B------:R-:W-:Y:S01]  /*05d0*/  ISETP.GE.AND.EX P2, PT, R41, UR15, PT, P2 ;  /* 0x0000000f29007c0c */ /* 0x000fe2000bf46320 */
[----:B-1----:R-:W-:Y:S01]  /*05e0*/  @P0 IMAD R10, R3, R22, RZ ;  /* 0x00000016030a0224 */ /* 0x002fe200078e02ff */
[----:B------:R-:W-:-:S02]  /*05f0*/  IADD3 R50, P1, R49, R26, RZ ;  /* 0x0000001a31327210 */ /* 0x000fc40007f3e0ff */
[----:B------:R-:W-:Y:S01]  /*0600*/  ISETP.GT.U32.OR P2, PT, R5, 0x2ff, P2 ;  /* 0x000002ff0500780c */ /* 0x000fe20001744470 */
[----:B------:R-:W-:Y:S01]  /*0610*/  @P0 IMAD R23, R42, R23, R10 ;  /* 0x000000172a170224 */ /* 0x000fe200078e020a */
[----:B------:R-:W-:Y:S02]  /*0620*/  LEA.HI.X.SX32 R51, R26, R15, 0x1, P1 ;  /* 0x0000000f1a337211 */ /* 0x000fe400008f0eff */
[----:B------:R-:W1:Y:S01]  /*0630*/  @!P4 LDC.64 R14, c[0x0][0x220] ;  /* 0x00008800ff0ecb82 */ /* 0x000e620000000a00 */
[----:B------:R-:W-:-:S05]  /*0640*/  IMAD.WIDE.U32 R50, R11, UR12, R50 ;  /* 0x0000000c0b327c25 */ /* 0x000fca000f8e0032 */
[----:B------:R-:W-:Y:S02]  /*0650*/  IADD3 R53, R51, R53, RZ ;  /* 0x0000003533357210 */ /* 0x000fe40007ffe0ff */
[----:B------:R-:W3:Y:S01]  /*0660*/  @!P3 LDC.64 R10, c[0x0][0x270] ;  /* 0x00009c00ff0abb82 */ /* 0x000ee20000000a00 */
[-C--:B------:R-:W-:Y:S02]  /*0670*/  @P0 MOV R52, R50.reuse ;  /* 0x0000003200340202 */ /* 0x080fe40000000f00 */
[----:B------:R-:W-:Y:S02]  /*0680*/  @!P3 MOV R30, R50 ;  /* 0x00000032001eb202 */ /* 0x000fe40000000f00 */
[-C--:B------:R-:W-:Y:S01]  /*0690*/  @!P3 MOV R31, R53.reuse ;  /* 0x00000035001fb202 */ /* 0x080fe20000000f00 */
[----:B------:R-:W-:Y:S01]  /*06a0*/  @P0 IMAD.WIDE.U32 R16, R42, R22, R52 ;  /* 0x000000162a100225 */ /* 0x000fe200078e0034 */
[----:B------:R-:W-:Y:S02]  /*06b0*/  @!P5 MOV R24, R50 ;  /* 0x000000320018d202 */ /* 0x000fe40000000f00 */
[----:B------:R-:W-:Y:S01]  /*06c0*/  @!P5 MOV R25, R53 ;  /* 0x000000350019d202 */ /* 0x000fe20000000f00 */
[----:B0-----:R-:W-:Y:S01]  /*06d0*/  @!P4 IMAD R22, R27, R12, RZ ;  /* 0x0000000c1b16c224 */ /* 0x001fe200078e02ff */
[----:B------:R-:W-:-:S02]  /*06e0*/  @P0 IADD3 R17, R17, R23, RZ ;  /* 0x0000001711110210 */ /* 0x000fc40007ffe0ff */
[----:B--2---:R-:W-:Y:S01]  /*06f0*/  @P0 LEA R20, P1, R16, R20, 0x2 ;  /* 0x0000001410140211 */ /* 0x004fe200078210ff */
[----:B------:R-:W-:Y:S02]  /*0700*/  @!P4 IMAD R23, R40, R13, R22 ;  /* 0x0000000d2817c224 */ /* 0x000fe400078e0216 */
[----:B------:R-:W-:Y:S01]  /*0710*/  @!P5 IMAD.WIDE.U32 R24, R38, R18, R24 ;  /* 0x000000122618d225 */ /* 0x000fe200078e0018 */
[----:B------:R-:W-:Y:S02]  /*0720*/  @P0 LEA.HI.X R21, R16, R21, R17, 0x2, P1 ;  /* 0x0000001510150211 */ /* 0x000fe400008f1411 */
[----:B------:R-:W-:Y:S02]  /*0730*/  @!P4 MOV R16, R50 ;  /* 0x000000320010c202 */ /* 0x000fe40000000f00 */
[----:B------:R-:W-:Y:S02]  /*0740*/  @!P4 MOV R17, R53 ;  /* 0x000000350011c202 */ /* 0x000fe40000000f00 */
[----:B------:R-:W-:Y:S01]  /*0750*/  ISETP.GE.U32.AND P1, PT, R7, UR14, PT ;  /* 0x0000000e07007c0c */ /* 0x000fe2000bf26070 */
[----:B---3--:R-:W-:-:S02]  /*0760*/  @!P3 IMAD R19, R39, R10, RZ ;  /* 0x0000000a2713b224 */ /* 0x008fc400078e02ff */
[----:B------:R-:W-:Y:S01]  /*0770*/  @!P4 IMAD.WIDE.U32 R16, R40, R12, R16 ;  /* 0x0000000c2810c225 */ /* 0x000fe200078e0010 */
[----:B------:R-:W-:Y:S01]  /*0780*/  ISETP.GE.AND.EX P1, PT, R43, UR15, PT, P1 ;  /* 0x0000000f2b007c0c */ /* 0x000fe2000bf26310 */
[----:B------:R-:W0:Y:S02]  /*0790*/  @!P5 LDC.64 R12, c[0x0][0x220] ;  /* 0x00008800ff0cdb82 */ /* 0x000e240000000a00 */
[C---:B------:R-:W-:Y:S01]  /*07a0*/  @!P3 IMAD R33, R36.reuse, R11, R19 ;  /* 0x0000000b2421b224 */ /* 0x040fe200078e0213 */
[----:B------:R-:W-:Y:S01]  /*07b0*/  @!P4 IADD3 R17, R17, R23, RZ ;  /* 0x000000171111c210 */ /* 0x000fe20007ffe0ff */
[----:B------:R-:W-:Y:S01]  /*07c0*/  @!P3 IMAD.WIDE.U32 R30, R36, R10, R30 ;  /* 0x0000000a241eb225 */ /* 0x000fe200078e001e */
[C---:B-1----:R-:W-:Y:S02]  /*07d0*/  @!P4 LEA R14, P6, R16.reuse, R14, 0x2 ;  /* 0x0000000e100ec211 */ /* 0x042fe400078c10ff */
[----:B------:R-:W-:Y:S01]  /*07e0*/  ISETP.GT.U32.OR P1, PT, R5, 0x2ff, P1 ;  /* 0x000002ff0500780c */ /* 0x000fe20000f24470 */
[----:B------:R-:W1:Y:S01]  /*07f0*/  @!P3 LDC.64 R22, c[0x0][0x220] ;  /* 0x00008800ff16bb82 */ /* 0x000e620000000a00 */
[----:B------:R-:W-:-:S02]  /*0800*/  @!P4 LEA.HI.X R15, R16, R15, R17, 0x2, P6 ;  /* 0x0000000f100fc211 */ /* 0x000fc400030f1411 */
[----:B------:R-:W-:Y:S02]  /*0810*/  MOV R11, RZ ;  /* 0x000000ff000b7202 */ /* 0x000fe40000000f00 */
[----:B------:R-:W-:Y:S02]  /*0820*/  MOV R10, RZ ;  /* 0x000000ff000a7202 */ /* 0x000fe40000000f00 */
[----:B------:R-:W-:Y:S01]  /*0830*/  ISETP.GE.U32.AND P6, PT, R8, UR14, PT ;  /* 0x0000000e08007c0c */ /* 0x000fe2000bfc6070 */
[----:B------:R-:W2:Y:S03]  /*0840*/  @!P2 LDC.64 R16, c[0x0][0x270] ;  /* 0x00009c00ff10ab82 */ /* 0x000ea60000000a00 */
[----:B------:R3:W4:Y:S01]  /*0850*/  @!P4 LDG.E.64 R10, desc[UR8][R14.64] ;  /* 0x000000080e0ac981 */ /* 0x000722000c1e1b00 */
[----:B------:R-:W-:Y:S02]  /*0860*/  ISETP.GE.AND.EX P4, PT, R45, UR15, PT, P6 ;  /* 0x0000000f2d007c0c */ /* 0x000fe4000bf86360 */
[----:B------:R-:W-:-:S02]  /*0870*/  @!P5 IADD3 R25, R25, R29, RZ ;  /* 0x0000001d1919d210 */ /* 0x000fc40007ffe0ff */
[C---:B0-----:R-:W-:Y:S01]  /*0880*/  @!P5 LEA R28, P6, R24.reuse, R12, 0x2 ;  /* 0x0000000c181cd211 */ /* 0x041fe200078c10ff */
[----:B------:R-:W0:Y:S01]  /*0890*/  @!P1 LDC.64 R18, c[0x0][0x270] ;  /* 0x00009c00ff129b82 */ /* 0x000e220000000a00 */
[----:B------:R-:W-:Y:S02]  /*08a0*/  ISETP.GT.U32.OR P4, PT, R5, 0x2ff, P4 ;  /* 0x000002ff0500780c */ /* 0x000fe40002784470 */
[----:B------:R-:W-:Y:S02]  /*08b0*/  @!P5 LEA.HI.X R29, R24, R13, R25, 0x2, P6 ;  /* 0x0000000d181dd211 */ /* 0x000fe400030f1419 */
[----:B------:R-:W-:Y:S02]  /*08c0*/  @!P3 IADD3 R12, R31, R33, RZ ;  /* 0x000000211f0cb210 */ /* 0x000fe40007ffe0ff */
[C---:B-1----:R-:W-:Y:S01]  /*08d0*/  @!P3 LEA R22, P6, R30.reuse, R22, 0x2 ;  /* 0x000000161e16b211 */ /* 0x042fe200078c10ff */
[----:B------:R-:W1:Y:S03]  /*08e0*/  @!P2 LDC.64 R24, c[0x0][0x220] ;  /* 0x00008800ff18ab82 */ /* 0x000e660000000a00 */
[----:B------:R-:W-:-:S02]  /*08f0*/  @!P3 LEA.HI.X R23, R30, R23, R12, 0x2, P6 ;  /* 0x000000171e17b211 */ /* 0x000fc400030f140c */
[----:B------:R-:W-:Y:S01]  /*0900*/  CS2R R12, SRZ ;  /* 0x00000000000c7805 */ /* 0x000fe2000001ff00 */
[----:B--2---:R-:W-:Y:S02]  /*0910*/  @!P2 IMAD R31, R41, R16, RZ ;  /* 0x00000010291fa224 */ /* 0x004fe400078e02ff */
[----:B---3--:R-:W2:Y:S01]  /*0920*/  @!P4 LDC.64 R14, c[0x0][0x270] ;  /* 0x00009c00ff0ecb82 */ /* 0x008ea20000000a00 */
[----:B------:R-:W-:Y:S02]  /*0930*/  SHF.R.S32.HI R47, RZ, 0x1f, R9 ;  /* 0x0000001fff2f7819 */ /* 0x000fe40000011409 */
[----:B------:R3:W5:Y:S01]  /*0940*/  @!P5 LDG.E.64 R12, desc[UR8][R28.64] ;  /* 0x000000081c0cd981 */ /* 0x000762000c1e1b00 */
[----:B------:R-:W-:Y:S01]  /*0950*/  @!P2 IMAD R33, R6, R17, R31 ;  /* 0x000000110621a224 */ /* 0x000fe200078e021f */
[----:B------:R-:W-:-:S03]  /*0960*/  ISETP.GE.U32.AND P5, PT, R9, UR14, PT ;  /* 0x0000000e09007c0c */ /* 0x000fc6000bfa6070 */
[----:B------:R-:W2:Y:S01]  /*0970*/  @!P1 LDC.64 R30, c[0x0][0x220] ;  /* 0x00008800ff1e9b82 */ /* 0x000ea20000000a00 */
[----:B------:R-:W-:Y:S02]  /*0980*/  ISETP.GE.AND.EX P5, PT, R47, UR15, PT, P5 ;  /* 0x0000000f2f007c0c */ /* 0x000fe4000bfa6350 */
[----:B---3--:R-:W-:Y:S02]  /*0990*/  @!P2 MOV R28, R50 ;  /* 0x00000032001ca202 */ /* 0x008fe40000000f00 */
[-C--:B------:R-:W-:Y:S01]  /*09a0*/  @!P2 MOV R29, R53.reuse ;  /* 0x00000035001da202 */ /* 0x080fe20000000f00 */
[----:B0-----:R-:W-:Y:S01]  /*09b0*/  @!P1 IMAD R32, R43, R18, RZ ;  /* 0x000000122b209224 */ /* 0x001fe200078e02ff */
[----:B------:R-:W-:Y:S01]  /*09c0*/  ISETP.GT.U32.OR P5, PT, R5, 0x2ff, P5 ;  /* 0x000002ff0500780c */ /* 0x000fe20002fa4470 */
[----:B------:R-:W-:Y:S01]  /*09d0*/  @!P2 IMAD.WIDE.U32 R16, R6, R16, R28 ;  /* 0x000000100610a225 */ /* 0x000fe200078e001c */
[----:B------:R-:W-:Y:S02]  /*09e0*/  @!P1 MOV R28, R50 ;  /* 0x00000032001c9202 */ /* 0x000fe40000000f00 */
[----:B------:R-:W-:Y:S01]  /*09f0*/  @!P1 MOV R29, R53 ;  /* 0x00000035001d9202 */ /* 0x000fe20000000f00 */
[----:B------:R-:W-:Y:S01]  /*0a00*/  @!P1 IMAD R35, R7, R19, R32 ;  /* 0x0000001307239224 */ /* 0x000fe200078e0220 */
[----:B------:R-:W-:Y:S01]  /*0a10*/  @!P2 IADD3 R17, R17, R33, RZ ;  /* 0x000000211111a210 */ /* 0x000fe20007ffe0ff */
[----:B------:R-:W-:Y:S01]  /*0a20*/  @!P1 IMAD.WIDE.U32 R18, R7, R18, R28 ;  /* 0x0000001207129225 */ /* 0x000fe200078e001c */
[----:B-1----:R-:W-:-:S02]  /*0a30*/  @!P2 LEA R24, P6, R16, R24, 0x2 ;  /* 0x000000181018a211 */ /* 0x002fc400078c10ff */
[----:B------:R-:W0:Y:S02]  /*0a40*/  @!P4 LDC.64 R28, c[0x0][0x220] ;  /* 0x00008800ff1ccb82 */ /* 0x000e240000000a00 */
[----:B------:R-:W-:Y:S01]  /*0a50*/  @!P2 LEA.HI.X R25, R16, R25, R17, 0x2, P6 ;  /* 0x000000191019a211 */ /* 0x000fe200030f1411 */
[----:B--2---:R-:W-:Y:S01]  /*0a60*/  @!P4 IMAD R17, R45, R14, RZ ;  /* 0x0000000e2d11c224 */ /* 0x004fe200078e02ff */
[----:B------:R-:W-:Y:S02]  /*0a70*/  @!P1 IADD3 R16, R19, R35, RZ ;  /* 0x0000002313109210 */ /* 0x000fe40007ffe0ff */
[----:B------:R-:W-:Y:S02]  /*0a80*/  @!P1 LEA R30, P6, R18, R30, 0x2 ;  /* 0x0000001e121e9211 */ /* 0x000fe400078c10ff */
[----:B------:R-:W1:Y:S01]  /*0a90*/  @!P5 LDC.64 R32, c[0x0][0x270] ;  /* 0x00009c00ff20db82 */ /* 0x000e620000000a00 */
[----:B------:R-:W-:Y:S01]  /*0aa0*/  @!P4 IMAD R19, R8, R15, R17 ;  /* 0x0000000f0813c224 */ /* 0x000fe200078e0211 */
[----:B------:R-:W-:-:S02]  /*0ab0*/  @!P4 MOV R17, R53 ;  /* 0x000000350011c202 */ /* 0x000fc40000000f00 */
[----:B------:R-:W-:Y:S02]  /*0ac0*/  @!P1 LEA.HI.X R31, R18, R31, R16, 0x2, P6 ;  /* 0x0000001f121f9211 */ /* 0x000fe400030f1410 */
[----:B------:R-:W-:Y:S02]  /*0ad0*/  @!P4 MOV R16, R50 ;  /* 0x000000320010c202 */ /* 0x000fe40000000f00 */
[----:B------:R-:W2:Y:S03]  /*0ae0*/  @!P5 LDC.64 R34, c[0x0][0x220] ;  /* 0x00008800ff22db82 */ /* 0x000ea60000000a00 */
[----:B------:R-:W-:Y:S01]  /*0af0*/  @!P4 IMAD.WIDE.U32 R16, R8, R14, R16 ;  /* 0x0000000e0810c225 */ /* 0x000fe200078e0010 */
[----:B------:R-:W-:-:S04]  /*0b00*/  CS2R R14, SRZ ;  /* 0x00000000000e7805 */ /* 0x000fc8000001ff00 */
[----:B------:R-:W-:Y:S02]  /*0b10*/  @!P4 IADD3 R17, R17, R19, RZ ;  /* 0x000000131111c210 */ /* 0x000fe40007ffe0ff */
[----:B------:R3:W5:Y:S01]  /*0b20*/  @P0 LDG.E.64 R14, desc[UR8][R20.64] ;  /* 0x00000008140e0981 */ /* 0x000762000c1e1b00 */
[----:B0-----:R-:W-:-:S04]  /*0b30*/  @!P4 LEA R28, P6, R16, R28, 0x2 ;  /* 0x0000001c101cc211 */ /* 0x001fc800078c10ff */
[----:B------:R-:W-:Y:S02]  /*0b40*/  @!P4 LEA.HI.X R29, R16, R29, R17, 0x2, P6 ;  /* 0x0000001d101dc211 */ /* 0x000fe400030f1411 */
[----:B------:R-:W-:Y:S01]  /*0b50*/  CS2R R16, SRZ ;  /* 0x0000000000107805 */ /* 0x000fe2000001ff00 */
[----:B-1----:R-:W-:Y:S01]  /*0b60*/  @!P5 IMAD R46, R47, R32, RZ ;  /* 0x000000202f2ed224 */ /* 0x002fe200078e02ff */
[----:B------:R-:W-:Y:S02]  /*0b70*/  CS2R R18, SRZ ;  /* 0x0000000000127805 */ /* 0x000fe4000001ff00 */
[----:B---3--:R-:W-:Y:S02]  /*0b80*/  @!P5 MOV R20, R50 ;  /* 0x000000320014d202 */ /* 0x008fe40000000f00 */
[----:B------:R-:W-:Y:S01]  /*0b90*/  @!P5 MOV R21, R53 ;  /* 0x000000350015d202 */ /* 0x000fe20000000f00 */
[C---:B------:R-:W-:Y:S01]  /*0ba0*/  @!P5 IMAD R55, R9.reuse, R33, R46 ;  /* 0x000000210937d224 */ /* 0x040fe200078e022e */
[----:B------:R0:W3:Y:S01]  /*0bb0*/  @!P3 LDG.E.64 R16, desc[UR8][R22.64] ;  /* 0x000000081610b981 */ /* 0x0000e2000c1e1b00 */
[----:B------:R-:W-:Y:S01]  /*0bc0*/  @!P5 IMAD.WIDE.U32 R32, R9, R32, R20 ;  /* 0x000000200920d225 */ /* 0x000fe200078e0014 */
[----:B------:R-:W-:-:S02]  /*0bd0*/  CS2R R20, SRZ ;  /* 0x0000000000147805 */ /* 0x000fc4000001ff00 */
[----:B------:R1:W3:Y:S02]  /*0be0*/  @!P2 LDG.E.64 R18, desc[UR8][R24.64] ;  /* 0x000000081812a981 */ /* 0x0002e4000c1e1b00 */
[----:B------:R-:W-:Y:S02]  /*0bf0*/  @!P5 IADD3 R33, R33, R55, RZ ;  /* 0x000000372121d210 */ /* 0x000fe40007ffe0ff */
[----:B------:R4:W3:Y:S01]  /*0c00*/  @!P1 LDG.E.64 R20, desc[UR8][R30.64] ;  /* 0x000000081e149981 */ /* 0x0008e2000c1e1b00 */
[----:B0-----:R-:W-:Y:S02]  /*0c10*/  CS2R R22, SRZ ;  /* 0x0000000000167805 */ /* 0x001fe4000001ff00 */
[C---:B--2---:R-:W-:Y:S02]  /*0c20*/  @!P5 LEA R34, P1, R32.reuse, R34, 0x2 ;  /* 0x000000222022d211 */ /* 0x044fe400078210ff */
[----:B-1----:R-:W-:Y:S02]  /*0c30*/  CS2R R24, SRZ ;  /* 0x0000000000187805 */ /* 0x002fe4000001ff00 */
[----:B------:R-:W-:Y:S01]  /*0c40*/  @!P5 LEA.HI.X R35, R32, R35, R33, 0x2, P1 ;  /* 0x000000232023d211 */ /* 0x000fe200008f1421 */
[----:B------:R0:W2:Y:S04]  /*0c50*/  @!P4 LDG.E.64 R22, desc[UR8][R28.64] ;  /* 0x000000081c16c981 */ /* 0x0000a8000c1e1b00 */
[----:B------:R-:W2:Y:S01]  /*0c60*/  @!P5 LDG.E.64 R24, desc[UR8][R34.64] ;  /* 0x000000082218d981 */ /* 0x000ea2000c1e1b00 */
[----:B------:R-:W-:-:S02]  /*0c70*/  ISETP.GT.AND P1, PT, R4, 0x1e, PT ;  /* 0x0000001e0400780c */ /* 0x000fc40003f24270 */
[----:B------:R-:W-:Y:S02]  /*0c80*/  ISETP.NE.AND P2, PT, R4, RZ, PT ;  /* 0x000000ff0400720c */ /* 0x000fe40003f45270 */
[----:B------:R-:W-:Y:S01]  /*0c90*/  ISETP.NE.AND P3, PT, R5, RZ, PT ;  /* 0x000000ff0500720c */ /* 0x000fe20003f65270 */
[----:B----4-:R-:W-:Y:S01]  /*0ca0*/  FMUL.FTZ R55, R11, R11 ;  /* 0x0000000b0b377220 */ /* 0x010fe20000410000 */
[----:B------:R-:W-:-:S03]  /*0cb0*/  FADD.FTZ R31, R10, R11 ;  /* 0x0000000b0a1f7221 */ /* 0x000fc60000010000 */
[----:B------:R-:W-:Y:S01]  /*0cc0*/  FFMA.FTZ R32, R10, R10, R55 ;  /* 0x0000000a0a207223 */ /* 0x000fe20000010037 */
[----:B-----5:R-:W-:Y:S01]  /*0cd0*/  FMUL.FTZ R55, R13, R13 ;  /* 0x0000000d0d377220 */ /* 0x020fe20000410000 */
[----:B0-----:R-:W-:-:S03]  /*0ce0*/  FADD.FTZ R29, R12, R13 ;  /* 0x0000000d0c1d7221 */ /* 0x001fc60000010000 */
[----:B------:R-:W-:Y:S01]  /*0cf0*/  FFMA.FTZ R55, R12, R12, R55 ;  /* 0x0000000c0c377223 */ /* 0x000fe20000010037 */
[----:B------:R-:W-:Y:S01]  /*0d00*/  FMUL.FTZ R33, R15, R15 ;  /* 0x0000000f0f217220 */ /* 0x000fe20000410000 */
[----:B------:R-:W-:-:S03]  /*0d10*/  FADD.FTZ R30, R14, R15 ;  /* 0x0000000f0e1e7221 */ /* 0x000fc60000010000 */
[----:B------:R-:W-:Y:S01]  /*0d20*/  FFMA.FTZ R33, R14, R14, R33 ;  /* 0x0000000e0e217223 */ /* 0x000fe20000010021 */
[----:B------:R-:W-:-:S03]  /*0d30*/  FADD.FTZ R30, RZ, R30 ;  /* 0x0000001eff1e7221 */ /* 0x000fc60000010000 */
[----:B------:R-:W-:Y:S01]  /*0d40*/  FADD.FTZ R33, RZ, R33 ;  /* 0x00000021ff217221 */ /* 0x000fe20000010000 */
[----:B------:R-:W-:-:S03]  /*0d50*/  FADD.FTZ R30, R30, R31 ;  /* 0x0000001f1e1e7221 */ /* 0x000fc60000010000 */
[----:B------:R-:W-:Y:S01]  /*0d60*/  FADD.FTZ R32, R33, R32 ;  /* 0x0000002021207221 */ /* 0x000fe20000010000 */
[----:B------:R-:W-:Y:S01]  /*0d70*/  FADD.FTZ R29, R30, R29 ;  /* 0x0000001d1e1d7221 */ /* 0x000fe20000010000 */
[----:B---3--:R-:W-:Y:S01]  /*0d80*/  FMUL.FTZ R31, R17, R17 ;  /* 0x00000011111f7220 */ /* 0x008fe20000410000 */
[----:B------:R-:W-:Y:S01]  /*0d90*/  FADD.FTZ R28, R16, R17 ;  /* 0x00000011101c7221 */ /* 0x000fe20000010000 */
[----:B------:R-:W-:Y:S02]  /*0da0*/  FADD.FTZ R32, R32, R55 ;  /* 0x0000003720207221 */ /* 0x000fe40000010000 */
[----:B------:R-:W-:Y:S01]  /*0db0*/  FFMA.FTZ R31, R16, R16, R31 ;  /* 0x00000010101f7223 */ /* 0x000fe2000001001f */
[----:B------:R-:W-:Y:S01]  /*0dc0*/  FMUL.FTZ R33, R19, R19 ;  /* 0x0000001313217220 */ /* 0x000fe20000410000 */
[----:B------:R-:W-:Y:S01]  /*0dd0*/  FADD.FTZ R28, R29, R28 ;  /* 0x0000001c1d1c7221 */ /* 0x000fe20000010000 */
[----:B------:R-:W-:Y:S01]  /*0de0*/  FADD.FTZ R29, R18, R19 ;  /* 0x00000013121d7221 */ /* 0x000fe20000010000 */
[----:B------:R-:W-:Y:S01]  /*0df0*/  FADD.FTZ R31, R32, R31 ;  /* 0x0000001f201f7221 */ /* 0x000fe20000010000 */
[----:B------:R-:W-:Y:S01]  /*0e00*/  FFMA.FTZ R30, R18, R18, R33 ;  /* 0x00000012121e7223 */ /* 0x000fe20000010021 */
[----:B------:R-:W-:Y:S01]  /*0e10*/  FMUL.FTZ R33, R21, R21 ;  /* 0x0000001515217220 */ /* 0x000fe20000410000 */
[----:B------:R-:W-:Y:S01]  /*0e20*/  FADD.FTZ R28, R28, R29 ;  /* 0x0000001d1c1c7221 */ /* 0x000fe20000010000 */
[C---:B------:R-:W-:Y:S01]  /*0e30*/  FADD.FTZ R29, R20.reuse, R21 ;  /* 0x00000015141d7221 */ /* 0x040fe20000010000 */
[----:B------:R-:W-:Y:S01]  /*0e40*/  FADD.FTZ R30, R31, R30 ;  /* 0x0000001e1f1e7221 */ /* 0x000fe20000010000 */
[----:B------:R-:W-:Y:S01]  /*0e50*/  FFMA.FTZ R33, R20, R20, R33 ;  /* 0x0000001414217223 */ /* 0x000fe20000010021 */
[----:B--2---:R-:W-:Y:S01]  /*0e60*/  FMUL.FTZ R31, R23, R23 ;  /* 0x00000017171f7220 */ /* 0x004fe20000410000 */
[----:B------:R-:W-:-:S02]  /*0e70*/  FADD.FTZ R28, R28, R29 ;  /* 0x0000001d1c1c7221 */ /* 0x000fc40000010000 */
[----:B------:R-:W-:Y:S01]  /*0e80*/  FADD.FTZ R30, R30, R33 ;  /* 0x000000211e1e7221 */ /* 0x000fe20000010000 */
[C---:B------:R-:W-:Y:S01]  /*0e90*/  FADD.FTZ R29, R22.reuse, R23 ;  /* 0x00000017161d7221 */ /* 0x040fe20000010000 */
[----:B------:R-:W-:Y:S01]  /*0ea0*/  FFMA.FTZ R31, R22, R22, R31 ;  /* 0x00000016161f7223 */ /* 0x000fe2000001001f */
[----:B------:R-:W-:Y:S02]  /*0eb0*/  FMUL.FTZ R33, R25, R25 ;  /* 0x0000001919217220 */ /* 0x000fe40000410000 */
        /* <DEDUP_REMOVED lines=28> */
[----:B------:R-:W-:-:S12]  /*1080*/  BSSY B0, `(.L_x_4464) ;  /* 0x0000045000007945 */ /* 0x000fd80003800000 */
        /* <DEDUP_REMOVED lines=13> */
[----:B------:R-:W-:Y:S02]  /*1160*/  FADD.FTZ R32, R55, R33 ;  /* 0x0000002137207221 */ /* 0x000fe40000010000 */
        /* <DEDUP_REMOVED lines=49> */
[----:B------:R-:W-:-:S03]  /*1480*/  FADD.FTZ R28, R28, R33 ;  /* 0x000000211c1c7221 */ /* 0x000fc60000010000 */
[----:B------:R-:W-:Y:S01]  /*1490*/  FADD.FTZ R57, R57, R34 ;  /* 0x0000002239397221 */ /* 0x000fe20000010000 */
[----:B------:R-:W-:-:S03]  /*14a0*/  FADD.FTZ R28, R28, R35 ;  /* 0x000000231c1c7221 */ /* 0x000fc60000010000 */
[----:B------:R-:W-:Y:S01]  /*14b0*/  FADD.FTZ R54, R57, R54 ;  /* 0x0000003639367221 */ /* 0x000fe20000010000 */
[----:B------:R-:W-:-:S07]  /*14c0*/  FADD.FTZ R55, R28, R55 ;  /* 0x000000371c377221 */ /* 0x000fce0000010000 */
.L_x_4465:
[----:B------:R-:W-:Y:S05]  /*14d0*/  BSYNC B0 ;  /* 0x0000000000007941 */ /* 0x000fea0003800000 */
.L_x_4464:
        /* <DEDUP_REMOVED lines=11> */
[----:B------:R-:W-:Y:S01]  /*1590*/  SHF.L.U32 R33, R32, 0x1, RZ ;  /* 0x0000000120217819 */ /* 0x000fe200000006ff */
[----:B--2---:R-:W-:-:S04]  /*15a0*/  IMAD R35, R46, UR7, R56 ;  /* 0x000000072e237c24 */ /* 0x004fc8000f8e0238 */
[----:B---3--:R-:W-:Y:S01]  /*15b0*/  IMAD.WIDE R30, R33, 0x4, R30 ;  /* 0x00000004211e7825 */ /* 0x008fe200078e021e */
[----:B------:R-:W-:Y:S02]  /*15c0*/  IADD3 R33, R29, R56, RZ ;  /* 0x000000381d217210 */ /* 0x000fe40007ffe0ff */
[----:B------:R-:W-:Y:S01]  /*15d0*/  MOV R29, 0x1 ;  /* 0x00000001001d7802 */ /* 0x000fe20000000f00 */
[----:B------:R-:W-:Y:S01]  /*15e0*/  IMAD.WIDE.U32 R34, R35, 0x8, R30 ;  /* 0x0000000823227825 */ /* 0x000fe200078e001e */
[----:B------:R-:W-:Y:S01]  /*15f0*/  SEL R48, R28, RZ, !P1 ;  /* 0x000000ff1c307207 */ /* 0x000fe20004800000 */
[----:B------:R-:W1:Y:S01]  /*1600*/  LDC.64 R30, c[0x0][0x240] ;  /* 0x00009000ff1e7b82 */ /* 0x000e620000000a00 */
[----:B------:R-:W-:Y:S02]  /*1610*/  SEL R29, R29, 0xffffffff, !P1 ;  /* 0xffffffff1d1d7807 */ /* 0x000fe40004800000 */
[----:B------:R-:W-:Y:S01]  /*1620*/  ISETP.NE.AND P1, PT, R48, -0x1, PT ;  /* 0xffffffff3000780c */ /* 0x000fe20003f25270 */
        /* <DEDUP_REMOVED lines=9> */
.L_x_4468:
[----:B------:R-:W2:Y:S04]  /*16c0*/  LDG.E.STRONG.GPU R29, desc[UR8][R30.64] ;  /* 0x000000081e1d7981 */ /* 0x000ea8000c1ef900 */
[----:B--2---:R-:W-:Y:S01]  /*16d0*/  CCTL.IVALL ;  /* 0x00000000ff00798f */ /* 0x004fe20002000000 */
[----:B------:R-:W-:Y:S05]  /*16e0*/  YIELD ;  /* 0x0000000000007946 */ /* 0x000fea0003800000 */
[----:B------:R-:W-:-:S13]  /*16f0*/  ISETP.NE.AND P1, PT, R29, R48, PT ;  /* 0x000000301d00720c */ /* 0x000fda0003f25270 */
[----:B------:R-:W-:Y:S05]  /*1700*/  @P1 BRA `(.L_x_4468) ;  /* 0xfffffffc00ec1947 */ /* 0x000fea000383ffff */
.L_x_4467:
[----:B------:R-:W-:Y:S01]  /*1710*/  ISETP.NE.AND P1, PT, R28, RZ, PT ;  /* 0x000000ff1c00720c */ /* 0x000fe20003f25270 */
[----:B------:R-:W-:Y:S05]  /*1720*/  WARPSYNC.ALL ;  /* 0x0000000000007948 */ /* 0x000fea0003800000 */
[----:B------:R-:W-:Y:S07]  /*1730*/  BAR.SYNC.DEFER_BLOCKING 0x0 ;  /* 0x0000000000007b1d */ /* 0x000fee0000010000 */
[----:B------:R-:W-:Y:S05]  /*1740*/  @!P1 BRA `(.L_x_4466) ;  /* 0x0000000400e89947 */ /* 0x000fea0003800000 */
[----:B--2---:R-:W-:-:S04]  /*1750*/  IADD3 R29, R28, -0x1, RZ ;  /* 0xffffffff1c1d7810 */ /* 0x004fc80007ffe0ff */
[----:B------:R-:W-:Y:S01]  /*1760*/  ISETP.GE.U32.AND P1, PT, R29, 0x3, PT ;  /* 0x000000031d00780c */ /* 0x000fe20003f26070 */
[----:B------:R-:W-:-:S12]  /*1770*/  HFMA2.MMA R29, -RZ, RZ, 0, 0 ;  /* 0x00000000ff1d7435 */ /* 0x000fd800000001ff */
[----:B------:R-:W-:Y:S05]  /*1780*/  @!P1 BRA `(.L_x_4469) ;  /* 0x0000000400089947 */ /* 0x000fea0003800000 */
[----:B------:R-:W-:-:S04]  /*1790*/  LOP3.LUT R29, R28, 0x3, RZ, 0xc0, !PT ;  /* 0x000000031c1d7812 */ /* 0x000fc800078ec0ff */
[----:B------:R-:W-:Y:S02]  /*17a0*/  IADD3 R30, -R29, R28, RZ ;  /* 0x0000001c1d1e7210 */ /* 0x000fe40007ffe1ff */
[----:B------:R-:W-:-:S07]  /*17b0*/  MOV R29, RZ ;  /* 0x000000ff001d7202 */ /* 0x000fce0000000f00 */
.L_x_4470:
        /* <DEDUP_REMOVED lines=11> */
[----:B------:R-:W0:Y:S01]  /*1870*/  @!P1 LDG.E.64 R32, desc[UR8][R34.64] ;  /* 0x0000000822209981 */ /* 0x000e22000c1e1b00 */
[----:B------:R-:W-:-:S04]  /*1880*/  IADD3 R46, R29, 0x1, RZ ;  /* 0x000000011d2e7810 */ /* 0x000fc80007ffe0ff */
[----:B------:R-:W-:-:S13]  /*1890*/  ISETP.EQ.OR P2, PT, R46, UR7, P3 ;  /* 0x000000072e007c0c */ /* 0x000fda0009f42670 */
[----:B------:R-:W1:Y:S01]  /*18a0*/  @!P2 LDC R57, c[0x0][0x10] ;  /* 0x00000400ff39ab82 */ /* 0x000e620000000800 */
[----:B------:R-:W2:Y:S01]  /*18b0*/  @!P2 S2R R48, SR_CTAID.Y ;  /* 0x000000000030a919 */ /* 0x000ea20000002600 */
[----:B0-----:R-:W-:Y:S01]  /*18c0*/  @!P1 FADD.FTZ R54, R54, R32 ;  /* 0x0000002036369221 */ /* 0x001fe20000010000 */
[----:B------:R-:W-:Y:S01]  /*18d0*/  @!P2 LOP3.LUT R32, R2, 0x1, RZ, 0xc0, !PT ;  /* 0x000000010220a812 */ /* 0x000fe200078ec0ff */
[----:B------:R-:W-:-:S04]  /*18e0*/  @!P1 FADD.FTZ R55, R55, R33 ;  /* 0x0000002137379221 */ /* 0x000fc80000010000 */
[----:B-1----:R-:W-:Y:S02]  /*18f0*/  @!P2 IMAD R31, R57, R32, RZ ;  /* 0x00000020391fa224 */ /* 0x002fe400078e02ff */
[----:B------:R-:W0:Y:S01]  /*1900*/  @!P2 LDC.64 R32, c[0x0][0x248] ;  /* 0x00009200ff20ab82 */ /* 0x000e220000000a00 */
[----:B--2---:R-:W-:Y:S02]  /*1910*/  @!P2 IMAD R57, R46, R57, R48 ;  /* 0x000000392e39a224 */ /* 0x004fe400078e0230 */
[----:B------:R-:W-:-:S05]  /*1920*/  @!P2 IMAD R31, R31, R28, RZ ;  /* 0x0000001c1f1fa224 */ /* 0x000fca00078e02ff */
[----:B------:R-:W-:-:S05]  /*1930*/  @!P2 SHF.L.U32 R31, R31, 0x1, RZ ;  /* 0x000000011f1fa819 */ /* 0x000fca00000006ff */
[----:B0-----:R-:W-:-:S04]  /*1940*/  @!P2 IMAD.WIDE R32, R31, 0x4, R32 ;  /* 0x000000041f20a825 */ /* 0x001fc800078e0220 */
[----:B------:R-:W-:-:S05]  /*1950*/  @!P2 IMAD.WIDE.U32 R34, R57, 0x8, R32 ;  /* 0x000000083922a825 */ /* 0x000fca00078e0020 */
[----:B------:R-:W2:Y:S01]  /*1960*/  @!P2 LDG.E.64 R32, desc[UR8][R34.64] ;  /* 0x000000082220a981 */ /* 0x000ea2000c1e1b00 */
[----:B------:R-:W-:-:S04]  /*1970*/  IADD3 R46, R29, 0x2, RZ ;  /* 0x000000021d2e7810 */ /* 0x000fc80007ffe0ff */
[----:B------:R-:W-:-:S13]  /*1980*/  ISETP.EQ.OR P1, PT, R46, UR7, P3 ;  /* 0x000000072e007c0c */ /* 0x000fda0009f22670 */
[----:B------:R-:W0:Y:S01]  /*1990*/  @!P1 LDC R57, c[0x0][0x10] ;  /* 0x00000400ff399b82 */ /* 0x000e220000000800 */
[----:B------:R-:W1:Y:S01]  /*19a0*/  @!P1 S2R R48, SR_CTAID.Y ;  /* 0x0000000000309919 */ /* 0x000e620000002600 */
[----:B--2---:R-:W-:Y:S01]  /*19b0*/  @!P2 FADD.FTZ R54, R54, R32 ;  /* 0x000000203636a221 */ /* 0x004fe20000010000 */
[----:B------:R-:W-:Y:S01]  /*19c0*/  @!P1 LOP3.LUT R32, R2, 0x1, RZ, 0xc0, !PT ;  /* 0x0000000102209812 */ /* 0x000fe200078ec0ff */
[----:B------:R-:W-:-:S04]  /*19d0*/  @!P2 FADD.FTZ R55, R55, R33 ;  /* 0x000000213737a221 */ /* 0x000fc80000010000 */
[----:B0-----:R-:W-:Y:S02]  /*19e0*/  @!P1 IMAD R31, R57, R32, RZ ;  /* 0x00000020391f9224 */ /* 0x001fe400078e02ff */
[----:B------:R-:W0:Y:S01]  /*19f0*/  @!P1 LDC.64 R32, c[0x0][0x248] ;  /* 0x00009200ff209b82 */ /* 0x000e220000000a00 */
[----:B-1----:R-:W-:Y:S02]  /*1a00*/  @!P1 IMAD R57, R46, R57, R48 ;  /* 0x000000392e399224 */ /* 0x002fe400078e0230 */
        /* <DEDUP_REMOVED lines=26> */
.L_x_4469:
        /* <DEDUP_REMOVED lines=19> */
.L_x_4472:
[----:B------:R-:W-:Y:S05]  /*1ce0*/  BSYNC B0 ;  /* 0x0000000000007941 */ /* 0x000fea0003800000 */
.L_x_4471:
[----:B------:R-:W-:Y:S05]  /*1cf0*/  @!P2 BRA `(.L_x_4466) ;  /* 0x00000000007ca947 */ /* 0x000fea0003800000 */
[C---:B------:R-:W-:Y:S02]  /*1d00*/  IADD3 R30, R29.reuse, 0x1, RZ ;  /* 0x000000011d1e7810 */ /* 0x040fe40007ffe0ff */
[----:B------:R-:W-:Y:S02]  /*1d10*/  IADD3 R34, R29, 0x2, RZ ;  /* 0x000000021d227810 */ /* 0x000fe40007ffe0ff */
[----:B------:R-:W-:Y:S02]  /*1d20*/  ISETP.EQ.OR P2, PT, R30, UR7, P3 ;  /* 0x000000071e007c0c */ /* 0x000fe40009f42670 */
[----:B------:R-:W-:-:S04]  /*1d30*/  ISETP.EQ.OR P1, PT, R34, UR7, P3 ;  /* 0x0000000722007c0c */ /* 0x000fc80009f22670 */
[----:B------:R-:W-:-:S07]  /*1d40*/  ISETP.EQ.OR P1, PT, R35, 0x2, P1 ;  /* 0x000000022300780c */ /* 0x000fce0000f22670 */
[----:B------:R-:W1:Y:S01]  /*1d50*/  @!P2 S2R R33, SR_CTAID.Y ;  /* 0x000000000021a919 */ /* 0x000e620000002600 */
[----:B------:R-:W1:Y:S08]  /*1d60*/  @!P2 LDC R29, c[0x0][0x10] ;  /* 0x00000400ff1dab82 */ /* 0x000e700000000800 */
[----:B------:R-:W2:Y:S01]  /*1d70*/  @!P1 LDC R35, c[0x0][0x10] ;  /* 0x00000400ff239b82 */ /* 0x000ea20000000800 */
[----:B-1----:R-:W-:Y:S01]  /*1d80*/  @!P2 IMAD R33, R30, R29, R33 ;  /* 0x0000001d1e21a224 */ /* 0x002fe200078e0221 */
[----:B------:R-:W-:-:S05]  /*1d90*/  @!P2 LOP3.LUT R30, R2, 0x1, RZ, 0xc0, !PT ;  /* 0x00000001021ea812 */ /* 0x000fca00078ec0ff */
[----:B------:R-:W-:Y:S01]  /*1da0*/  @!P2 IMAD R29, R29, R30, RZ ;  /* 0x0000001e1d1da224 */ /* 0x000fe200078e02ff */
[----:B------:R-:W-:-:S05]  /*1db0*/  @!P1 LOP3.LUT R30, R2, 0x1, RZ, 0xc0, !PT ;  /* 0x00000001021e9812 */ /* 0x000fca00078ec0ff */
[----:B--2---:R-:W-:Y:S02]  /*1dc0*/  @!P1 IMAD R31, R35, R30, RZ ;  /* 0x0000001e231f9224 */ /* 0x004fe400078e02ff */
[-C--:B------:R-:W-:Y:S02]  /*1dd0*/  @!P2 IMAD R30, R29, R28.reuse, RZ ;  /* 0x0000001c1d1ea224 */ /* 0x080fe400078e02ff */
[----:B------:R-:W-:Y:S02]  /*1de0*/  @!P1 IMAD R32, R31, R28, RZ ;  /* 0x0000001c1f209224 */ /* 0x000fe400078e02ff */
[----:B------:R-:W1:Y:S01]  /*1df0*/  @!P1 S2R R28, SR_CTAID.Y ;  /* 0x00000000001c9919 */ /* 0x000e620000002600 */
[----:B------:R-:W-:Y:S01]  /*1e00*/  @!P2 SHF.L.U32 R31, R30, 0x1, RZ ;  /* 0x000000011e1fa819 */ /* 0x000fe200000006ff */
[----:B-1----:R-:W-:Y:S02]  /*1e10*/  @!P1 IMAD R35, R34, R35, R28 ;  /* 0x0000002322239224 */ /* 0x002fe400078e021c */
[----:B------:R-:W1:Y:S02]  /*1e20*/  @!P2 LDC.64 R28, c[0x0][0x248] ;  /* 0x00009200ff1cab82 */ /* 0x000e640000000a00 */
[----:B-1----:R-:W-:-:S06]  /*1e30*/  @!P2 IMAD.WIDE R28, R31, 0x4, R28 ;  /* 0x000000041f1ca825 */ /* 0x002fcc00078e021c */
[----:B------:R-:W1:Y:S01]  /*1e40*/  @!P1 LDC.64 R30, c[0x0][0x248] ;  /* 0x00009200ff1e9b82 */ /* 0x000e620000000a00 */
[----:B------:R-:W-:Y:S01]  /*1e50*/  @!P2 IMAD.WIDE.U32 R28, R33, 0x8, R28 ;  /* 0x00000008211ca825 */ /* 0x000fe200078e001c */
[----:B------:R-:W-:-:S05]  /*1e60*/  @!P1 SHF.L.U32 R33, R32, 0x1, RZ ;  /* 0x0000000120219819 */ /* 0x000fca00000006ff */
        /* <DEDUP_REMOVED lines=8> */
.L_x_4466:
        /* <DEDUP_REMOVED lines=9> */
[----:B--2---:R-:W2:Y:S08]  /*1f80*/  LDC.64 R28, c[0x0][0x228] ;  /* 0x00008a00ff1c7b82 */ /* 0x004eb00000000a00 */
        /* <DEDUP_REMOVED lines=13> */
[----:B------:R-:W-:-:S02]  /*2060*/  ISETP.NE.AND P6, PT, RZ, UR10, PT ;  /* 0x0000000aff007c0c */ /* 0x000fc4000bfc5270 */
[----:B------:R-:W-:Y:S01]  /*2070*/  ISETP.GE.U32.AND P2, PT, R38, UR14, PT ;  /* 0x0000000e26007c0c */ /* 0x000fe2000bf46070 */
[----:B------:R-:W3:Y:S03]  /*2080*/  LDS.64 R34, [UR5+0xe0] ;  /* 0x0000e005ff227984 */ /* 0x000ee60008000a00 */
[----:B------:R-:W-:-:S04]  /*2090*/  ISETP.GE.AND.EX P2, PT, R37, UR15, PT, P2 ;  /* 0x0000000f25007c0c */ /* 0x000fc8000bf46320 */
[----:B------:R-:W-:Y:S01]  /*20a0*/  ISETP.GT.U32.OR P2, PT, R5, 0x2ff, P2 ;  /* 0x000002ff0500780c */ /* 0x000fe20001744470 */
[----:B---3--:R-:W-:-:S04]  /*20b0*/  FMUL.FTZ R26, R34, UR11 ;  /* 0x0000000b221a7c20 */ /* 0x008fc80008410000 */
[C---:B------:R-:W-:Y:S01]  /*20c0*/  FMUL.FTZ R34, R26.reuse, R26 ;  /* 0x0000001a1a227220 */ /* 0x040fe20000410000 */
[C---:B0-----:R-:W-:Y:S01]  /*20d0*/  FADD.FTZ R55, -R26.reuse, R14 ;  /* 0x0000000e1a377221 */ /* 0x041fe20000010100 */
[C---:B------:R-:W-:Y:S01]  /*20e0*/  FADD.FTZ R15, -R26.reuse, R15 ;  /* 0x0000000f1a0f7221 */ /* 0x040fe20000010100 */
[C---:B-1----:R-:W-:Y:S01]  /*20f0*/  FADD.FTZ R33, -R26.reuse, R10 ;  /* 0x0000000a1a217221 */ /* 0x042fe20000010100 */
[----:B------:R-:W-:Y:S01]  /*2100*/  FFMA.FTZ R34, R35, UR11, -R34 ;  /* 0x0000000b23227c23 */ /* 0x000fe20008010822 */
[C---:B------:R-:W-:Y:S01]  /*2110*/  FADD.FTZ R11, -R26.reuse, R11 ;  /* 0x0000000b1a0b7221 */ /* 0x040fe20000010100 */
[C---:B------:R-:W-:Y:S01]  /*2120*/  FADD.FTZ R57, -R26.reuse, R12 ;  /* 0x0000000c1a397221 */ /* 0x040fe20000010100 */
[C---:B------:R-:W-:Y:S01]  /*2130*/  FADD.FTZ R17, -R26.reuse, R17 ;  /* 0x000000111a117221 */ /* 0x040fe20000010100 */
[----:B------:R-:W-:Y:S01]  /*2140*/  FADD.FTZ R19, -R26, R19 ;  /* 0x000000131a137221 */ /* 0x000fe20000010100 */
[----:B------:R-:W-:Y:S01]  /*2150*/  FSETP.GTU.FTZ.AND P1, PT, R34, RZ, PT ;  /* 0x000000ff2200720b */ /* 0x000fe20003f3c000 */
        /* <DEDUP_REMOVED lines=8> */
[----:B------:R-:W-:-:S04]  /*21e0*/  FADD.FTZ R73, -R26, R25 ;  /* 0x000000191a497221 */ /* 0x000fc80000010100 */
[----:B------:R-:W0:Y:S02]  /*21f0*/  @P1 LDC R35, c[0x0][0x238] ;  /* 0x00008e00ff231b82 */ /* 0x000e240000000800 */
[----:B0-----:R-:W-:Y:S01]  /*2200*/  @P1 FADD.FTZ R35, R34, R35 ;  /* 0x0000002322231221 */ /* 0x001fe20000010000 */
[----:B------:R-:W-:-:S06]  /*2210*/  MOV R34, 0x3f800000 ;  /* 0x3f80000000227802 */ /* 0x000fcc0000000f00 */
[----:B------:R-:W0:Y:S01]  /*2220*/  @P1 MUFU.RSQ R34, R35 ;  /* 0x0000002300221308 */ /* 0x000e220000001400 */
[----:B------:R-:W-:-:S04]  /*2230*/  ISETP.GE.U32.AND P1, PT, R40, UR14, PT ;  /* 0x0000000e28007c0c */ /* 0x000fc8000bf26070 */
[----:B------:R-:W-:-:S04]  /*2240*/  ISETP.GE.AND.EX P1, PT, R27, UR15, PT, P1 ;  /* 0x0000000f1b007c0c */ /* 0x000fc8000bf26310 */
        /* <DEDUP_REMOVED lines=30> */
.L_x_4473:
[----:B------:R-:W-:Y:S04]  /*2430*/  BSSY B0, `(.L_x_4474) ;  /* 0x000000d000007945 */ /* 0x000fe80003800000 */
[----:B------:R-:W-:Y:S05]  /*2440*/  @!P0 BRA `(.L_x_4475) ;  /* 0x00000000002c8947 */ /* 0x000fea0003800000 */
        /* <DEDUP_REMOVED lines=10> */
[----:B------:R0:W-:Y:S04]  /*24f0*/  STG.E.64 desc[UR8][R14.64], R10 ;  /* 0x0000000a0e007986 */ /* 0x0001e8000c101b08 */
.L_x_4475:
[----:B------:R-:W-:Y:S05]  /*2500*/  BSYNC B0 ;  /* 0x0000000000007941 */ /* 0x000fea0003800000 */
.L_x_4474:
[----:B0-----:R-:W-:Y:S01]  /*2510*/  FFMA.FTZ R10, R28, R35, R30 ;  /* 0x000000231c0a7223 */ /* 0x001fe2000001001e */
        /* <DEDUP_REMOVED lines=12> */
.L_x_4476:
        /* <DEDUP_REMOVED lines=8> */
[----:B------:R-:W-:Y:S02]  /*2660*/  ULDC.64 UR12, c[0x0][0x210] ;  /* 0x00008400000c7ab9 */ /* 0x000fe40000000a00 */
[----:B------:R-:W-:Y:S02]  /*2670*/  LEA R14, P1, R12, UR12, 0x2 ;  /* 0x0000000c0c0e7c11 */ /* 0x000fe4000f8210ff */
[----:B------:R-:W-:-:S04]  /*2680*/  IADD3 R27, R13, R27, RZ ;  /* 0x0000001b0d1b7210 */ /* 0x000fc80007ffe0ff */
[----:B------:R-:W-:-:S05]  /*2690*/  LEA.HI.X R15, R12, UR13, R27, 0x2, P1 ;  /* 0x0000000d0c0f7c11 */ /* 0x000fca00088f141b */
[----:B------:R0:W-:Y:S02]  /*26a0*/  STG.E.64 desc[UR8][R14.64], R10 ;  /* 0x0000000a0e007986 */ /* 0x0001e4000c101b08 */
.L_x_4478:
[----:B------:R-:W-:Y:S05]  /*26b0*/  BSYNC B0 ;  /* 0x0000000000007941 */ /* 0x000fea0003800000 */
.L_x_4477:
        /* <DEDUP_REMOVED lines=13> */
.L_x_4479:
        /* <DEDUP_REMOVED lines=13> */
.L_x_4481:
[----:B------:R-:W-:Y:S05]  /*2860*/  BSYNC B0 ;  /* 0x0000000000007941 */ /* 0x000fea0003800000 */
.L_x_4480:
[----:B------:R-:W-:Y:S01]  /*2870*/  ISETP.GE.U32.AND P5, PT, R36, UR14, PT ;  /* 0x0000000e24007c0c */ /* 0x000fe2000bfa6070 */
[--C-:B------:R-:W-:Y:S01]  /*2880*/  FFMA.FTZ R16, R28, R19, R30.reuse ;  /* 0x000000131c107223 */ /* 0x100fe2000001001e */
[----:B------:R-:W-:Y:S01]  /*2890*/  ISETP.GE.U32.AND P1, PT, R6, UR14, PT ;  /* 0x0000000e06007c0c */ /* 0x000fe2000bf26070 */
[C-C-:B------:R-:W-:Y:S01]  /*28a0*/  FFMA.FTZ R18, R28.reuse, R17, R30.reuse ;  /* 0x000000111c127223 */ /* 0x140fe2000001001e */
[----:B------:R-:W-:Y:S01]  /*28b0*/  ISETP.GE.U32.AND P2, PT, R7, UR14, PT ;  /* 0x0000000e07007c0c */ /* 0x000fe2000bf46070 */
[--C-:B0-----:R-:W-:Y:S01]  /*28c0*/  FFMA.FTZ R10, R28, R25, R30.reuse ;  /* 0x000000191c0a7223 */ /* 0x101fe2000001001e */
        /* <DEDUP_REMOVED lines=30> */
.L_x_4482:
        /* <DEDUP_REMOVED lines=13> */
.L_x_4484:
[----:B------:R-:W-:Y:S05]  /*2b80*/  BSYNC B0 ;  /* 0x0000000000007941 */ /* 0x000fea0003800000 */
.L_x_4483:
        /* <DEDUP_REMOVED lines=11> */
.L_x_4485:
[----:B------:R-:W-:Y:S04]  /*2c40*/  BSSY B0, `(.L_x_4486) ;  /* 0x000000d000007945 */ /* 0x000fe80003800000 */
[----:B------:R-:W-:Y:S05]  /*2c50*/  @P1 BRA `(.L_x_4487) ;  /* 0x00000000002c1947 */ /* 0x000fea0003800000 */
[----:B------:R-:W-:Y:S01]  /*2c60*/  ULDC.64 UR12, c[0x0][0x270] ;  /* 0x00009c00000c7ab9 */ /* 0x000fe20000000a00 */
[----:B0-----:R-:W-:Y:S01]  /*2c70*/  MOV R10, R50 ;  /* 0x00000032000a7202 */ /* 0x001fe20000000f00 */
        /* <DEDUP_REMOVED lines=9> */
.L_x_4487:
[----:B------:R-:W-:Y:S05]  /*2d10*/  BSYNC B0 ;  /* 0x0000000000007941 */ /* 0x000fea0003800000 */
.L_x_4486:
        /* <DEDUP_REMOVED lines=11> */
.L_x_4488:
[----:B------:R-:W-:Y:S04]  /*2dd0*/  BSSY B0, `(.L_x_4489) ;  /* 0x000000d000007945 */ /* 0x000fe80003800000 */
[----:B------:R-:W-:Y:S05]  /*2de0*/  @P2 BRA `(.L_x_4490) ;  /* 0x00000000002c2947 */ /* 0x000fea0003800000 */
[----:B------:R-:W-:Y:S01]  /*2df0*/  ULDC.64 UR12, c[0x0][0x270] ;  /* 0x00009c00000c7ab9 */ /* 0x000fe20000000a00 */
[----:B01----:R-:W-:Y:S01]  /*2e00*/  MOV R10, R50 ;  /* 0x00000032000a7202 */ /* 0x003fe20000000f00 */
        /* <DEDUP_REMOVED lines=9> */
.L_x_4490:
[----:B------:R-:W-:Y:S05]  /*2ea0*/  BSYNC B0 ;  /* 0x0000000000007941 */ /* 0x000fea0003800000 */
.L_x_4489:
[----:B------:R-:W-:Y:S05]  /*2eb0*/  @!P6 BRA `(.L_x_4491) ;  /* 0x000000000028e947 */ /* 0x000fea0003800000 */
        /* <DEDUP_REMOVED lines=10> */
.L_x_4491:
[----:B------:R-:W-:Y:S04]  /*2f60*/  BSSY B0, `(.L_x_4492) ;  /* 0x000000d000007945 */ /* 0x000fe80003800000 */
[----:B------:R-:W-:Y:S05]  /*2f70*/  @P3 BRA `(.L_x_4493) ;  /* 0x00000000002c3947 */ /* 0x000fea0003800000 */
[----:B------:R-:W-:Y:S01]  /*2f80*/  ULDC.64 UR12, c[0x0][0x270] ;  /* 0x00009c00000c7ab9 */ /* 0x000fe20000000a00 */
[----:B012---:R-:W-:Y:S01]  /*2f90*/  MOV R10, R50 ;  /* 0x00000032000a7202 */ /* 0x007fe20000000f00 */
        /* <DEDUP_REMOVED lines=9> */
.L_x_4493:
[----:B------:R-:W-:Y:S05]  /*3030*/  BSYNC B0 ;  /* 0x0000000000007941 */ /* 0x000fea0003800000 */
.L_x_4492:
[----:B------:R-:W-:Y:S05]  /*3040*/  @!P6 BRA `(.L_x_4494) ;  /* 0x000000000028e947 */ /* 0x000fea0003800000 */
        /* <DEDUP_REMOVED lines=10> */
.L_x_4494:
[----:B------:R-:W-:Y:S04]  /*30f0*/  BSSY B0, `(.L_x_4495) ;  /* 0x000000c000007945 */ /* 0x000fe80003800000 */
[----:B------:R-:W-:Y:S05]  /*3100*/  @P4 BRA `(.L_x_4496) ;  /* 0x0000000000284947 */ /* 0x000fea0003800000 */
[----:B------:R-:W-:Y:S01]  /*3110*/  ULDC.64 UR12, c[0x0][0x270] ;  /* 0x00009c00000c7ab9 */ /* 0x000fe20000000a00 */
[----:B------:R-:W-:Y:S01]  /*3120*/  MOV R51, R53 ;  /* 0x0000003500337202 */ /* 0x000fe20000000f00 */
[----:B0123--:R-:W-:Y:S02]  /*3130*/  IMAD R10, R47, UR12, RZ ;  /* 0x0000000c2f0a7c24 */ /* 0x00ffe4000f8e02ff */
[----:B------:R-:W-:-:S04]  /*3140*/  IMAD.WIDE.U32 R50, R9, UR12, R50 ;  /* 0x0000000c09327c25 */ /* 0x000fc8000f8e0032 */
[----:B------:R-:W-:Y:S01]  /*3150*/  IMAD R11, R9, UR13, R10 ;  /* 0x0000000d090b7c24 */ /* 0x000fe2000f8e020a */
[----:B------:R-:W-:Y:S02]  /*3160*/  ULDC.64 UR12, c[0x0][0x210] ;  /* 0x00008400000c7ab9 */ /* 0x000fe40000000a00 */
[----:B------:R-:W-:Y:S02]  /*3170*/  LEA R10, P1, R50, UR12, 0x2 ;  /* 0x0000000c320a7c11 */ /* 0x000fe4000f8210ff */
[----:B------:R-:W-:-:S04]  /*3180*/  IADD3 R11, R51, R11, RZ ;  /* 0x0000000b330b7210 */ /* 0x000fc80007ffe0ff */
[----:B------:R-:W-:-:S05]  /*3190*/  LEA.HI.X R11, R50, UR13, R11, 0x2, P1 ;  /* 0x0000000d320b7c11 */ /* 0x000fca00088f140b */
[----:B------:R4:W-:Y:S02]  /*31a0*/  STG.E.64 desc[UR8][R10.64], R18 ;  /* 0x000000120a007986 */ /* 0x0009e4000c101b08 */
.L_x_4496:
[----:B------:R-:W-:Y:S05]  /*31b0*/  BSYNC B0 ;  /* 0x0000000000007941 */ /* 0x000fea0003800000 */
.L_x_4495:
[----:B01234-:R-:W0:Y:S01]  /*31c0*/  LDC R11, c[0x0][0x10] ;  /* 0x00000400ff0b7b82 */ /* 0x01fe220000000800 */
[----:B------:R-:W-:Y:S02]  /*31d0*/  IADD3 R2, R2, 0x1, RZ ;  /* 0x0000000102027810 */ /* 0x000fe40007ffe0ff */
[----:B0-----:R-:W-:-:S04]  /*31e0*/  IADD3 R44, R11, R44, RZ ;  /* 0x0000002c0b2c7210 */ /* 0x001fc80007ffe0ff */
[----:B------:R-:W-:-:S13]  /*31f0*/  ISETP.GE.AND P1, PT, R44, UR4, PT ;  /* 0x000000042c007c0c */ /* 0x000fda000bf26270 */
[----:B------:R-:W-:Y:S05]  /*3200*/  @!P1 BRA `(.L_x_4497) ;  /* 0xffffffd000149947 */ /* 0x000fea000383ffff */
[----:B------:R-:W-:Y:S05]  /*3210*/  EXIT ;  /* 0x000000000000794d */ /* 0x000fea0003800000 */
.L_x_4498:
        /* <DEDUP_REMOVED lines=14> */
.L_x_5175:


//--------------------- .text._Z35group_norm_nhwc_fwd_one_pass_kernelI11Fp32IOFp32WLi256ELi96ELi768EEv26Group_norm_nhwc_fwd_params --------------------------
	.section	.text._Z35group_norm_nhwc_fwd_one_pass_kernelI11Fp32IOFp32WLi256ELi96ELi768EEv26Group_norm_nhwc_fwd_params,"ax",@progbits
	.align	128
        .global         _Z35group_norm_nhwc_fwd_one_pass_kernelI11Fp32IOFp32WLi256ELi96ELi768EEv26Group_norm_nhwc_fwd_params
        .type           _Z35group_norm_nhwc_fwd_one_pass_kernelI11Fp32IOFp32WLi256ELi96ELi768EEv26Group_norm_nhwc_fwd_params,@function
        .size           _Z35group_norm_nhwc_fwd_one_pass_kernelI11Fp32IOFp32WLi256ELi96ELi768EEv26Group_norm_nhwc_fwd_params,(.L_x_5176 - _Z35group_norm_nhwc_fwd_one_pass_kernelI11Fp32IOFp32WLi256ELi96ELi768EEv26Group_norm_nhwc_fwd_params)
        .other          _Z35group_norm_nhwc_fwd_one_pass_kernelI11Fp32IOFp32WLi256ELi96ELi768EEv26Group_norm_nhwc_fwd_params,@"STO_CUDA_ENTRY STV_DEFAULT"
_Z35group_norm_nhwc_fwd_one_pass_kernelI11Fp32IOFp32WLi256ELi96ELi768EEv26Group_norm_nhwc_fwd_params:
.text._Z35group_norm_nhwc_fwd_one_pass_kernelI11Fp32IOFp32WLi256ELi96ELi768EEv26Group_norm_nhwc_fwd_params:
        /* <DEDUP_REMOVED lines=30> */
[C---:B------:R-:W-:Y:S02]  /*01e0*/  IADD3 R67, R68.reuse, 0x10, RZ ;  /* 0x0000001044437810 */ /* 0x040fe40007ffe0ff */
[----:B------:R-:W-:-:S02]  /*01f0*/  IADD3 R66, R68, 0x20, RZ ;  /* 0x0000002044427810 */ /* 0x000fc40007ffe0ff */
[C---:B------:R-:W-:Y:S02]  /*0200*/  IADD3 R65, R68.reuse, 0x30, RZ ;  /* 0x0000003044417810 */ /* 0x040fe40007ffe0ff */
[C---:B------:R-:W-:Y:S02]  /*0210*/  IADD3 R64, R68.reuse, 0x70, RZ ;  /* 0x0000007044407810 */ /* 0x040fe40007ffe0ff */
[C---:B------:R-:W-:Y:S02]  /*0220*/  IADD3 R63, R68.reuse, 0x80, RZ ;  /* 0x00000080443f7810 */ /* 0x040fe40007ffe0ff */
[----:B------:R-:W-:Y:S02]  /*0230*/  IADD3 R62, R68, 0x90, RZ ;  /* 0x00000090443e7810 */ /* 0x000fe40007ffe0ff */
[----:B------:R-:W-:Y:S02]  /*0240*/  ISETP.LT.U32.AND P0, PT, R46, 0x300, !P0 ;  /* 0x000003002e00780c */ /* 0x000fe40004701070 */
[----:B------:R-:W-:-:S02]  /*0250*/  IADD3 R59, R68, 0xa0, RZ ;  /* 0x000000a0443b7810 */ /* 0x000fc40007ffe0ff */
[C---:B------:R-:W-:Y:S02]  /*0260*/  IADD3 R58, R68.reuse, 0xb0, RZ ;  /* 0x000000b0443a7810 */ /* 0x040fe40007ffe0ff */
[C---:B------:R-:W-:Y:S02]  /*0270*/  IADD3 R56, R68.reuse, 0xc0, RZ ;  /* 0x000000c044387810 */ /* 0x040fe40007ffe0ff */
[C---:B------:R-:W-:Y:S02]  /*0280*/  IADD3 R54, R68.reuse, 0xd0, RZ ;  /* 0x000000d044367810 */ /* 0x040fe40007ffe0ff */
[C---:B------:R-:W-:Y:S02]  /*0290*/  IADD3 R52, R68.reuse, 0xe0, RZ ;  /* 0x000000e044347810 */ /* 0x040fe40007ffe0ff */
[----:B------:R-:W-:Y:S02]  /*02a0*/  IADD3 R50, R68, 0xf0, RZ ;  /* 0x000000f044327810 */ /* 0x000fe40007ffe0ff */
[----:B------:R-:W-:Y:S01]  /*02b0*/  LEA R48, R3, UR4, 0x3 ;  /* 0x0000000403307c11 */ /* 0x000fe2000f8e18ff */
[----:B-1----:R-:W-:-:S06]  /*02c0*/  UMOV UR4, URZ ;  /* 0x0000003f00047c82 */ /* 0x002fcc0008000000 */
.L_x_4556:
[----:B0-----:R-:W0:Y:S01]  /*02d0*/  LDC R9, c[0x0][0x288] ;  /* 0x0000a200ff097b82 */ /* 0x001e220000000800 */
[----:B------:R-:W-:Y:S01]  /*02e0*/  ULDC.64 UR16, c[0x0][0x278] ;  /* 0x00009e0000107ab9 */ /* 0x000fe20000000a00 */
[----:B-1----:R-:W-:Y:S01]  /*02f0*/  SHF.R.S32.HI R15, RZ, 0x1f, R64 ;  /* 0x0000001fff0f7819 */ /* 0x002fe20000011440 */
[----:B------:R-:W-:Y:S01]  /*0300*/  ULDC.64 UR14, c[0x0][0x280] ;  /* 0x0000a000000e7ab9 */ /* 0x000fe20000000a00 */
[----:B------:R-:W-:Y:S02]  /*0310*/  ISETP.GE.U32.AND P4, PT, R64, UR16, PT ;  /* 0x0000001040007c0c */ /* 0x000fe4000bf86070 */
[----:B------:R-:W-:Y:S02]  /*0320*/  SHF.R.S32.HI R19, RZ, 0x1f, R63 ;  /* 0x0000001fff137819 */ /* 0x000fe4000001143f */
[----:B------:R-:W-:Y:S01]  /*0330*/  ISETP.GE.AND.EX P4, PT, R15, UR17, PT, P4 ;  /* 0x000000110f007c0c */ /* 0x000fe2000bf86340 */
[----:B------:R-:W1:Y:S01]  /*0340*/  @P0 LDC.64 R28, c[0x0][0x220] ;  /* 0x00008800ff1c0b82 */ /* 0x000e620000000a00 */
[----:B------:R-:W-:-:S02]  /*0350*/  ISETP.GE.U32.AND P5, PT, R63, UR16, PT ;  /* 0x000000103f007c0c */ /* 0x000fc4000bfa6070 */
[C---:B------:R-:W-:Y:S02]  /*0360*/  ISETP.GT.U32.OR P4, PT, R46.reuse, 0x2ff, P4 ;  /* 0x000002ff2e00780c */ /* 0x040fe40002784470 */
[----:B------:R-:W-:Y:S02]  /*0370*/  ISETP.GE.AND.EX P5, PT, R19, UR17, PT, P5 ;  /* 0x0000001113007c0c */ /* 0x000fe4000bfa6350 */
[----:B------:R-:W-:Y:S02]  /*0380*/  SHF.R.S32.HI R21, RZ, 0x1f, R62 ;  /* 0x0000001fff157819 */ /* 0x000fe4000001143e */
[----:B------:R-:W-:Y:S02]  /*0390*/  ISETP.GT.U32.OR P5, PT, R46, 0x2ff, P5 ;  /* 0x000002ff2e00780c */ /* 0x000fe40002fa4470 */
[----:B--2---:R-:W-:Y:S02]  /*03a0*/  SHF.R.S32.HI R13, RZ, 0x1f, R59 ;  /* 0x0000001fff0d7819 */ /* 0x004fe4000001143b */
[----:B0---4-:R-:W-:-:S04]  /*03b0*/  IABS R5, R9 ;  /* 0x0000000900057213 */ /* 0x011fc80000000000 */
[----:B------:R-:W0:Y:S08]  /*03c0*/  I2F.RP R4, R5 ;  /* 0x0000000500047306 */ /* 0x000e300000209400 */
[----:B0-----:R-:W0:Y:S02]  /*03d0*/  MUFU.RCP R4, R4 ;  /* 0x0000000400047308 */ /* 0x001e240000001000 */
[----:B0-----:R-:W-:-:S06]  /*03e0*/  IADD3 R2, R4, 0xffffffe, RZ ;  /* 0x0ffffffe04027810 */ /* 0x001fcc0007ffe0ff */
[----:B------:R0:W2:Y:S02]  /*03f0*/  F2I.FTZ.U32.TRUNC.NTZ R3, R2 ;  /* 0x0000000200037305 */ /* 0x0000a4000021f000 */
[----:B0-----:R-:W-:Y:S01]  /*0400*/  HFMA2.MMA R2, -RZ, RZ, 0, 0 ;  /* 0x00000000ff027435 */ /* 0x001fe200000001ff */
[----:B--23--:R-:W-:-:S05]  /*0410*/  IADD3 R6, RZ, -R3, RZ ;  /* 0x80000003ff067210 */ /* 0x00cfca0007ffe0ff */
        /* <DEDUP_REMOVED lines=8> */
[----:B------:R-:W0:Y:S03]  /*04a0*/  @!P4 LDC.64 R6, c[0x0][0x270] ;  /* 0x00009c00ff06cb82 */ /* 0x000e260000000a00 */
[----:B------:R-:W-:-:S13]  /*04b0*/  ISETP.GT.U32.AND P2, PT, R5, R4, PT ;  /* 0x000000040500720c */ /* 0x000fda0003f44070 */
[-C--:B------:R-:W-:Y:S02]  /*04c0*/  @!P2 IADD3 R4, R4, -R5.reuse, RZ ;  /* 0x800000050404a210 */ /* 0x080fe40007ffe0ff */
[----:B------:R-:W-:Y:S02]  /*04d0*/  @!P2 IADD3 R3, R3, 0x1, RZ ;  /* 0x000000010303a810 */ /* 0x000fe40007ffe0ff */
[----:B------:R-:W-:Y:S02]  /*04e0*/  ISETP.GE.U32.AND P1, PT, R4, R5, PT ;  /* 0x000000050400720c */ /* 0x000fe40003f26070 */
[----:B------:R-:W-:Y:S01]  /*04f0*/  ISETP.NE.AND P2, PT, R9, RZ, PT ;  /* 0x000000ff0900720c */ /* 0x000fe20003f45270 */
[----:B------:R-:W2:Y:S10]  /*0500*/  @P0 LDC.64 R4, c[0x0][0x270] ;  /* 0x00009c00ff040b82 */ /* 0x000eb40000000a00 */
[----:B------:R-:W-:-:S04]  /*0510*/  @P1 IADD3 R3, R3, 0x1, RZ ;  /* 0x0000000103031810 */ /* 0x000fc80007ffe0ff */
[----:B------:R-:W-:Y:S02]  /*0520*/  @!P3 IADD3 R3, -R3, RZ, RZ ;  /* 0x000000ff0303b210 */ /* 0x000fe40007ffe1ff */
[----:B------:R-:W-:Y:S02]  /*0530*/  @!P2 LOP3.LUT R3, RZ, R9, RZ, 0x33, !PT ;  /* 0x00000009ff03a212 */ /* 0x000fe400078e33ff */
[----:B------:R-:W-:Y:S02]  /*0540*/  ISETP.GE.U32.AND P3, PT, R62, UR16, PT ;  /* 0x000000103e007c0c */ /* 0x000fe4000bf66070 */
[----:B------:R-:W-:Y:S02]  /*0550*/  IADD3 R70, -R3, RZ, RZ ;  /* 0x000000ff03467210 */ /* 0x000fe40007ffe1ff */
[----:B------:R-:W-:Y:S02]  /*0560*/  ISETP.GE.AND.EX P3, PT, R21, UR17, PT, P3 ;  /* 0x0000001115007c0c */ /* 0x000fe4000bf66330 */
[----:B------:R-:W-:Y:S01]  /*0570*/  SHF.R.S32.HI R2, RZ, 0x1f, R3 ;  /* 0x0000001fff027819 */ /* 0x000fe20000011403 */
[----:B------:R-:W-:Y:S01]  /*0580*/  IMAD R70, R9, R70, UR6 ;  /* 0x0000000609467e24 */ /* 0x000fe2000f8e0246 */
[----:B------:R-:W-:Y:S01]  /*0590*/  SHF.R.S32.HI R9, RZ, 0x1f, R69 ;  /* 0x0000001fff097819 */ /* 0x000fe20000011445 */
[----:B--2---:R-:W-:Y:S01]  /*05a0*/  @P0 IMAD R12, R57, R4, RZ ;  /* 0x00000004390c0224 */ /* 0x004fe200078e02ff */
[----:B------:R-:W-:Y:S01]  /*05b0*/  ISETP.GT.U32.OR P3, PT, R46, 0x2ff, P3 ;  /* 0x000002ff2e00780c */ /* 0x000fe20001f64470 */
[----:B------:R-:W-:Y:S01]  /*05c0*/  IMAD R70, R70, 0x60, RZ ;  /* 0x0000006046467824 */ /* 0x000fe200078e02ff */
[----:B------:R-:W-:Y:S01]  /*05d0*/  ISETP.GE.U32.AND P2, PT, R59, UR16, PT ;  /* 0x000000103b007c0c */ /* 0x000fe2000bf46070 */
[----:B------:R-:W-:-:S02]  /*05e0*/  IMAD R2, R2, UR14, RZ ;  /* 0x0000000e02027c24 */ /* 0x000fc4000f8e02ff */
[----:B------:R-:W-:Y:S01]  /*05f0*/  @P0 IMAD R23, R68, R5, R12 ;  /* 0x0000000544170224 */ /* 0x000fe200078e020c */
[----:B------:R-:W-:Y:S01]  /*0600*/  IADD3 R72, P1, R69, R70, RZ ;  /* 0x0000004645487210 */ /* 0x000fe20007f3e0ff */
[----:B------:R-:W-:Y:S01]  /*0610*/  IMAD R75, R3, UR15, R2 ;  /* 0x0000000f034b7c24 */ /* 0x000fe2000f8e0202 */
[----:B------:R-:W-:Y:S01]  /*0620*/  ISETP.GE.AND.EX P2, PT, R13, UR17, PT, P2 ;  /* 0x000000110d007c0c */ /* 0x000fe2000bf46320 */
[----:B0-----:R-:W-:Y:S01]  /*0630*/  @!P4 IMAD R12, R15, R6, RZ ;  /* 0x000000060f0cc224 */ /* 0x001fe200078e02ff */
[----:B------:R-:W-:Y:S02]  /*0640*/  LEA.HI.X.SX32 R73, R70, R9, 0x1, P1 ;  /* 0x0000000946497211 */ /* 0x000fe400008f0eff */
[----:B------:R-:W0:Y:S01]  /*0650*/  @!P4 LDC.64 R8, c[0x0][0x220] ;  /* 0x00008800ff08cb82 */ /* 0x000e220000000a00 */
[----:B------:R-:W-:Y:S01]  /*0660*/  ISETP.GT.U32.OR P2, PT, R46, 0x2ff, P2 ;  /* 0x000002ff2e00780c */ /* 0x000fe20001744470 */
[----:B------:R-:W-:Y:S02]  /*0670*/  @!P4 IMAD R25, R64, R7, R12 ;  /* 0x000000074019c224 */ /* 0x000fe400078e020c */
[----:B------:R-:W-:-:S04]  /*0680*/  IMAD.WIDE.U32 R72, R3, UR14, R72 ;  /* 0x0000000e03487c25 */ /* 0x000fc8000f8e0048 */
[----:B------:R-:W2:Y:S01]  /*0690*/  @!P5 LDC.64 R2, c[0x0][0x270] ;  /* 0x00009c00ff02db82 */ /* 0x000ea20000000a00 */
[----:B------:R-:W-:Y:S02]  /*06a0*/  IADD3 R75, R73, R75, RZ ;  /* 0x0000004b494b7210 */ /* 0x000fe40007ffe0ff */
[-C--:B------:R-:W-:Y:S02]  /*06b0*/  @P0 MOV R74, R72.reuse ;  /* 0x00000048004a0202 */ /* 0x080fe40000000f00 */
[----:B------:R-:W-:Y:S02]  /*06c0*/  @!P4 MOV R16, R72 ;  /* 0x000000480010c202 */ /* 0x000fe40000000f00 */
[----:B------:R-:W-:Y:S01]  /*06d0*/  @!P4 MOV R17, R75 ;  /* 0x0000004b0011c202 */ /* 0x000fe20000000f00 */
[----:B------:R-:W3:Y:S01]  /*06e0*/  @!P3 LDC.64 R10, c[0x0][0x270] ;  /* 0x00009c00ff0abb82 */ /* 0x000ee20000000a00 */
[----:B------:R-:W-:-:S04]  /*06f0*/  @P0 IMAD.WIDE.U32 R14, R68, R4, R74 ;  /* 0x00000004440e0225 */ /* 0x000fc800078e004a */
[----:B------:R-:W-:Y:S01]  /*0700*/  @!P4 IMAD.WIDE.U32 R16, R64, R6, R16 ;  /* 0x000000064010c225 */ /* 0x000fe200078e0010 */
[----:B------:R-:W-:Y:S02]  /*0710*/  @P0 IADD3 R15, R15, R23, RZ ;  /* 0x000000170f0f0210 */ /* 0x000fe40007ffe0ff */
[----:B------:R-:W4:Y:S01]  /*0720*/  @!P5 LDC.64 R4, c[0x0][0x220] ;  /* 0x00008800ff04db82 */ /* 0x000f220000000a00 */
[C---:B-1----:R-:W-:Y:S02]  /*0730*/  @P0 LEA R28, P1, R14.reuse, R28, 0x2 ;  /* 0x0000001c0e1c0211 */ /* 0x042fe400078210ff */
[----:B------:R-:W-:Y:S02]  /*0740*/  @!P4 IADD3 R12, R17, R25, RZ ;  /* 0x00000019110cc210 */ /* 0x000fe40007ffe0ff */
[----:B------:R-:W-:Y:S02]  /*0750*/  @P0 LEA.HI.X R29, R14, R29, R15, 0x2, P1 ;  /* 0x0000001d0e1d0211 */ /* 0x000fe400008f140f */
[----:B------:R-:W-:Y:S01]  /*0760*/  @!P5 MOV R14, R72 ;  /* 0x00000048000ed202 */ /* 0x000fe20000000f00 */
[----:B------:R-:W1:Y:S01]  /*0770*/  @!P3 LDC.64 R6, c[0x0][0x220] ;  /* 0x00008800ff06bb82 */ /* 0x000e620000000a00 */
[----:B------:R-:W-:Y:S01]  /*0780*/  @!P5 MOV R15, R75 ;  /* 0x0000004b000fd202 */ /* 0x000fe20000000f00 */
[----:B--2---:R-:W-:Y:S01]  /*0790*/  @!P5 IMAD R18, R19, R2, RZ ;  /* 0x000000021312d224 */ /* 0x004fe200078e02ff */
[----:B0-----:R-:W-:-:S02]  /*07a0*/  @!P4 LEA R8, P6, R16, R8, 0x2 ;  /* 0x000000081008c211 */ /* 0x001fc400078c10ff */
[----:B------:R-:W-:Y:S01]  /*07b0*/  SHF.R.S32.HI R25, RZ, 0x1f, R58 ;  /* 0x0000001fff197819 */ /* 0x000fe2000001143a */
[C---:B------:R-:W-:Y:S01]  /*07c0*/  @!P5 IMAD R19, R63.reuse, R3, R18 ;  /* 0x000000033f13d224 */ /* 0x040fe200078e0212 */
[----:B------:R-:W-:Y:S01]  /*07d0*/  ISETP.GE.U32.AND P1, PT, R58, UR16, PT ;  /* 0x000000103a007c0c */ /* 0x000fe2000bf26070 */
[----:B------:R-:W-:Y:S01]  /*07e0*/  @!P5 IMAD.WIDE.U32 R14, R63, R2, R14 ;  /* 0x000000023f0ed225 */ /* 0x000fe200078e000e */
[----:B------:R-:W-:Y:S01]  /*07f0*/  @!P4 LEA.HI.X R9, R16, R9, R12, 0x2, P6 ;  /* 0x000000091009c211 */ /* 0x000fe200030f140c */
[----:B------:R-:W0:Y:S01]  /*0800*/  @!P2 LDC.64 R2, c[0x0][0x270] ;  /* 0x00009c00ff02ab82 */ /* 0x000e220000000a00 */
[----:B------:R-:W-:Y:S01]  /*0810*/  @!P3 MOV R16, R72 ;  /* 0x000000480010b202 */ /* 0x000fe20000000f00 */
[-C--:B---3--:R-:W-:Y:S01]  /*0820*/  @!P3 IMAD R21, R21, R10.reuse, RZ ;  /* 0x0000000a1515b224 */ /* 0x088fe200078e02ff */
[----:B------:R-:W-:Y:S02]  /*0830*/  @!P3 MOV R17, R75 ;  /* 0x0000004b0011b202 */ /* 0x000fe40000000f00 */
[----:B------:R-:W-:Y:S01]  /*0840*/  ISETP.GE.AND.EX P1, PT, R25, UR17, PT, P1 ;  /* 0x0000001119007c0c */ /* 0x000fe2000bf26310 */
[C---:B------:R-:W-:Y:S01]  /*0850*/  @!P3 IMAD R23, R62.reuse, R11, R21 ;  /* 0x0000000b3e17b224 */ /* 0x040fe200078e0215 */
[----:B------:R-:W-:Y:S01]  /*0860*/  @!P5 IADD3 R12, R15, R19, RZ ;  /* 0x000000130f0cd210 */ /* 0x000fe20007ffe0ff */
[----:B------:R-:W-:Y:S01]  /*0870*/  @!P3 IMAD.WIDE.U32 R10, R62, R10, R16 ;  /* 0x0000000a3e0ab225 */ /* 0x000fe200078e0010 */
[----:B----4-:R-:W-:-:S02]  /*0880*/  @!P5 LEA R20, P6, R14, R4, 0x2 ;  /* 0x000000040e14d211 */ /* 0x010fc400078c10ff */
[----:B------:R-:W-:Y:S02]  /*0890*/  CS2R R16, SRZ ;  /* 0x0000000000107805 */ /* 0x000fe4000001ff00 */
[----:B------:R-:W-:Y:S01]  /*08a0*/  ISETP.GT.U32.OR P1, PT, R46, 0x2ff, P1 ;  /* 0x000002ff2e00780c */ /* 0x000fe20000f24470 */
[----:B------:R-:W2:Y:S01]  /*08b0*/  @!P2 LDC.64 R18, c[0x0][0x220] ;  /* 0x00008800ff12ab82 */ /* 0x000ea20000000a00 */
[----:B------:R-:W-:Y:S02]  /*08c0*/  @!P5 LEA.HI.X R21, R14, R5, R12, 0x2, P6 ;  /* 0x000000050e15d211 */ /* 0x000fe400030f140c */
[----:B------:R-:W-:Y:S02]  /*08d0*/  CS2R R14, SRZ ;  /* 0x00000000000e7805 */ /* 0x000fe4000001ff00 */
[----:B------:R-:W-:Y:S01]  /*08e0*/  @!P3 IADD3 R4, R11, R23, RZ ;  /* 0x000000170b04b210 */ /* 0x000fe20007ffe0ff */
[----:B------:R3:W4:Y:S01]  /*08f0*/  @!P4 LDG.E.64 R16, desc[UR10][R8.64] ;  /* 0x0000000a0810c981 */ /* 0x000722000c1e1b00 */
[----:B------:R-:W-:-:S02]  /*0900*/  SHF.R.S32.HI R33, RZ, 0x1f, R56 ;  /* 0x0000001fff217819 */ /* 0x000fc40000011438 */
[----:B------:R-:W-:Y:S01]  /*0910*/  ISETP.GE.U32.AND P4, PT, R56, UR16, PT ;  /* 0x0000001038007c0c */ /* 0x000fe2000bf86070 */
[----:B------:R-:W5:Y:S01]  /*0920*/  @!P5 LDG.E.64 R14, desc[UR10][R20.64] ;  /* 0x0000000a140ed981 */ /* 0x000f62000c1e1b00 */
[----:B-1----:R-:W-:Y:S02]  /*0930*/  @!P3 LEA R6, P6, R10, R6, 0x2 ;  /* 0x000000060a06b211 */ /* 0x002fe400078c10ff */
[----:B------:R-:W-:Y:S01]  /*0940*/  IADD3 R27, R68, 0x60, RZ ;  /* 0x00000060441b7810 */ /* 0x000fe20007ffe0ff */
[----:B------:R-:W1:Y:S01]  /*0950*/  @!P1 LDC.64 R38, c[0x0][0x220] ;  /* 0x00008800ff269b82 */ /* 0x000e620000000a00 */
[----:B------:R-:W-:Y:S02]  /*0960*/  ISETP.GE.AND.EX P4, PT, R33, UR17, PT, P4 ;  /* 0x0000001121007c0c */ /* 0x000fe4000bf86340 */
[----:B------:R-:W-:Y:S02]  /*0970*/  @!P3 LEA.HI.X R7, R10, R7, R4, 0x2, P6 ;  /* 0x000000070a07b211 */ /* 0x000fe400030f1404 */
[----:B------:R-:W-:-:S02]  /*0980*/  ISETP.GE.U32.AND P5, PT, R27, UR16, PT ;  /* 0x000000101b007c0c */ /* 0x000fc4000bfa6070 */
[----:B------:R-:W-:Y:S01]  /*0990*/  SHF.R.S32.HI R31, RZ, 0x1f, R27 ;  /* 0x0000001fff1f7819 */ /* 0x000fe2000001141b */
[----:B------:R-:W2:Y:S01]  /*09a0*/  @!P1 LDC.64 R4, c[0x0][0x270] ;  /* 0x00009c00ff049b82 */ /* 0x000ea20000000a00 */
[C---:B------:R-:W-:Y:S01]  /*09b0*/  ISETP.GT.U32.OR P4, PT, R46.reuse, 0x2ff, P4 ;  /* 0x000002ff2e00780c */ /* 0x040fe20002784470 */
[----:B0-----:R-:W-:Y:S01]  /*09c0*/  @!P2 IMAD R10, R13, R2, RZ ;  /* 0x000000020d0aa224 */ /* 0x001fe200078e02ff */
[----:B------:R-:W-:Y:S02]  /*09d0*/  ISETP.GE.AND.EX P6, PT, R31, UR17, PT, P5 ;  /* 0x000000111f007c0c */ /* 0x000fe4000bfc6350 */
[----:B------:R-:W-:Y:S01]  /*09e0*/  @!P2 MOV R11, R75 ;  /* 0x0000004b000ba202 */ /* 0x000fe20000000f00 */
[----:B---3--:R-:W-:Y:S01]  /*09f0*/  @!P2 IMAD R9, R59, R3, R10 ;  /* 0x000000033b09a224 */ /* 0x008fe200078e020a */
[----:B------:R-:W-:Y:S02]  /*0a00*/  ISETP.GT.U32.OR P6, PT, R46, 0x2ff, P6 ;  /* 0x000002ff2e00780c */ /* 0x000fe400037c4470 */
[----:B------:R-:W-:-:S02]  /*0a10*/  @!P2 MOV R10, R72 ;  /* 0x00000048000aa202 */ /* 0x000fc40000000f00 */
[----:B------:R-:W-:Y:S02]  /*0a20*/  CS2R R12, SRZ ;  /* 0x00000000000c7805 */ /* 0x000fe4000001ff00 */
[----:B------:R-:W-:Y:S01]  /*0a30*/  IADD3 R22, R68, 0x40, RZ ;  /* 0x0000004044167810 */ /* 0x000fe20007ffe0ff */
[----:B------:R-:W-:-:S03]  /*0a40*/  @!P2 IMAD.WIDE.U32 R10, R59, R2, R10 ;  /* 0x000000023b0aa225 */ /* 0x000fc600078e000a */
[----:B------:R-:W-:Y:S01]  /*0a50*/  ISETP.GE.U32.AND P5, PT, R22, UR16, PT ;  /* 0x0000001016007c0c */ /* 0x000fe2000bfa6070 */
[----:B------:R-:W0:Y:S01]  /*0a60*/  @!P4 LDC.64 R2, c[0x0][0x270] ;  /* 0x00009c00ff02cb82 */ /* 0x000e220000000a00 */
[----:B------:R-:W-:Y:S01]  /*0a70*/  SHF.R.S32.HI R23, RZ, 0x1f, R22 ;  /* 0x0000001fff177819 */ /* 0x000fe20000011416 */
[----:B------:R3:W5:Y:S01]  /*0a80*/  @!P3 LDG.E.64 R12, desc[UR10][R6.64] ;  /* 0x0000000a060cb981 */ /* 0x000762000c1e1b00 */
[----:B------:R-:W-:Y:S02]  /*0a90*/  @!P2 IADD3 R11, R11, R9, RZ ;  /* 0x000000090b0ba210 */ /* 0x000fe40007ffe0ff */
[----:B------:R-:W-:-:S03]  /*0aa0*/  ISETP.GE.AND.EX P3, PT, R23, UR17, PT, P5 ;  /* 0x0000001117007c0c */ /* 0x000fc6000bf66350 */
[----:B------:R-:W1:Y:S01]  /*0ab0*/  @!P6 LDC.64 R8, c[0x0][0x270] ;  /* 0x00009c00ff08eb82 */ /* 0x000e620000000a00 */
[----:B------:R-:W-:Y:S01]  /*0ac0*/  ISETP.GT.U32.OR P3, PT, R46, 0x2ff, P3 ;  /* 0x000002ff2e00780c */ /* 0x000fe20001f64470 */
[----:B--2---:R-:W-:Y:S01]  /*0ad0*/  @!P1 IMAD R25, R25, R4, RZ ;  /* 0x0000000419199224 */ /* 0x004fe200078e02ff */
[----:B---3--:R-:W-:Y:S02]  /*0ae0*/  @!P1 MOV R6, R72 ;  /* 0x0000004800069202 */ /* 0x008fe40000000f00 */
[----:B------:R-:W-:-:S03]  /*0af0*/  @!P1 MOV R7, R75 ;  /* 0x0000004b00079202 */ /* 0x000fc60000000f00 */
[----:B------:R-:W2:Y:S01]  /*0b00*/  @!P4 LDC.64 R34, c[0x0][0x220] ;  /* 0x00008800ff22cb82 */ /* 0x000ea20000000a00 */
[----:B------:R-:W-:Y:S01]  /*0b10*/  @!P2 LEA R18, P5, R10, R18, 0x2 ;  /* 0x000000120a12a211 */ /* 0x000fe200078a10ff */
[----:B------:R-:W-:Y:S01]  /*0b20*/  @!P1 IMAD R37, R58, R5, R25 ;  /* 0x000000053a259224 */ /* 0x000fe200078e0219 */
[----:B------:R-:W-:Y:S01]  /*0b30*/  IADD3 R24, R68, 0x50, RZ ;  /* 0x0000005044187810 */ /* 0x000fe20007ffe0ff */
[----:B------:R-:W-:Y:S01]  /*0b40*/  @!P1 IMAD.WIDE.U32 R4, R58, R4, R6 ;  /* 0x000000043a049225 */ /* 0x000fe200078e0006 */
[----:B------:R-:W-:Y:S02]  /*0b50*/  @!P2 LEA.HI.X R19, R10, R19, R11, 0x2, P5 ;  /* 0x000000130a13a211 */ /* 0x000fe400028f140b */
[----:B------:R-:W-:Y:S02]  /*0b60*/  CS2R R10, SRZ ;  /* 0x00000000000a7805 */ /* 0x000fe4000001ff00 */
[----:B------:R-:W-:Y:S01]  /*0b70*/  ISETP.GE.U32.AND P5, PT, R24, UR16, PT ;  /* 0x0000001018007c0c */ /* 0x000fe2000bfa6070 */
[----:B------:R-:W3:Y:S01]  /*0b80*/  @!P6 LDC.64 R6, c[0x0][0x220] ;  /* 0x00008800ff06eb82 */ /* 0x000ee20000000a00 */
[----:B------:R-:W-:Y:S01]  /*0b90*/  SHF.R.S32.HI R25, RZ, 0x1f, R24 ;  /* 0x0000001fff197819 */ /* 0x000fe20000011418 */
[----:B0-----:R-:W-:Y:S01]  /*0ba0*/  @!P4 IMAD R33, R33, R2, RZ ;  /* 0x000000022121c224 */ /* 0x001fe200078e02ff */
[----:B------:R0:W5:Y:S02]  /*0bb0*/  @!P2 LDG.E.64 R10, desc[UR10][R18.64] ;  /* 0x0000000a120aa981 */ /* 0x000164000c1e1b00 */
[----:B------:R-:W-:-:S03]  /*0bc0*/  ISETP.GE.AND.EX P5, PT, R25, UR17, PT, P5 ;  /* 0x0000001119007c0c */ /* 0x000fc6000bfa6350 */
[----:B------:R-:W3:Y:S01]  /*0bd0*/  @!P3 LDC.64 R20, c[0x0][0x270] ;  /* 0x00009c00ff14bb82 */ /* 0x000ee20000000a00 */
[----:B------:R-:W-:Y:S02]  /*0be0*/  ISETP.GT.U32.OR P2, PT, R46, 0x2ff, P5 ;  /* 0x000002ff2e00780c */ /* 0x000fe40002f44470 */
[----:B------:R-:W-:Y:S02]  /*0bf0*/  @!P1 IADD3 R5, R5, R37, RZ ;  /* 0x0000002505059210 */ /* 0x000fe40007ffe0ff */
[----:B0-----:R-:W-:Y:S02]  /*0c00*/  @!P4 MOV R18, R72 ;  /* 0x000000480012c202 */ /* 0x001fe40000000f00 */
[----:B------:R-:W-:Y:S02]  /*0c10*/  @!P4 MOV R19, R75 ;  /* 0x0000004b0013c202 */ /* 0x000fe40000000f00 */
[----:B-1----:R-:W-:Y:S01]  /*0c20*/  @!P1 LEA R38, P5, R4, R38, 0x2 ;  /* 0x0000002604269211 */ /* 0x002fe200078a10ff */
[C---:B------:R-:W-:Y:S01]  /*0c30*/  @!P4 IMAD R33, R56.reuse, R3, R33 ;  /* 0x000000033821c224 */ /* 0x040fe200078e0221 */
[----:B------:R-:W-:Y:S01]  /*0c40*/  @!P6 MOV R3, R75 ;  /* 0x0000004b0003e202 */ /* 0x000fe20000000f00 */
[----:B------:R-:W-:Y:S01]  /*0c50*/  @!P4 IMAD.WIDE.U32 R18, R56, R2, R18 ;  /* 0x000000023812c225 */ /* 0x000fe200078e0012 */
[----:B------:R-:W-:-:S02]  /*0c60*/  @!P1 LEA.HI.X R39, R4, R39, R5, 0x2, P5 ;  /* 0x0000002704279211 */ /* 0x000fc400028f1405 */
[----:B------:R-:W-:Y:S01]  /*0c70*/  @!P6 MOV R2, R72 ;  /* 0x000000480002e202 */ /* 0x000fe20000000f00 */
[----:B------:R-:W-:Y:S01]  /*0c80*/  @!P6 IMAD R26, R31, R8, RZ ;  /* 0x000000081f1ae224 */ /* 0x000fe200078e02ff */
[----:B------:R-:W0:Y:S01]  /*0c90*/  @!P3 LDC.64 R4, c[0x0][0x220] ;  /* 0x00008800ff04bb82 */ /* 0x000e220000000a00 */
[----:B------:R-:W-:Y:S02]  /*0ca0*/  @!P4 IADD3 R19, R19, R33, RZ ;  /* 0x000000211313c210 */ /* 0x000fe40007ffe0ff */
[C---:B------:R-:W-:Y:S01]  /*0cb0*/  @!P6 IMAD R31, R27.reuse, R9, R26 ;  /* 0x000000091b1fe224 */ /* 0x040fe200078e021a */
[----:B--2---:R-:W-:Y:S01]  /*0cc0*/  @!P4 LEA R34, P5, R18, R34, 0x2 ;  /* 0x000000221222c211 */ /* 0x004fe200078a10ff */
[----:B------:R-:W-:-:S03]  /*0cd0*/  @!P6 IMAD.WIDE.U32 R8, R27, R8, R2 ;  /* 0x000000081b08e225 */ /* 0x000fc600078e0002 */
[----:B------:R-:W-:Y:S01]  /*0ce0*/  @!P4 LEA.HI.X R35, R18, R35, R19, 0x2, P5 ;  /* 0x000000231223c211 */ /* 0x000fe200028f1413 */
[----:B------:R-:W1:Y:S01]  /*0cf0*/  @!P2 LDC.64 R2, c[0x0][0x270] ;  /* 0x00009c00ff02ab82 */ /* 0x000e620000000a00 */
[----:B------:R-:W-:Y:S02]  /*0d00*/  @!P6 IADD3 R9, R9, R31, RZ ;  /* 0x0000001f0909e210 */ /* 0x000fe40007ffe0ff */
[C---:B---3--:R-:W-:Y:S01]  /*0d10*/  @!P6 LEA R6, P5, R8.reuse, R6, 0x2 ;  /* 0x000000060806e211 */ /* 0x048fe200078a10ff */
[----:B------:R-:W-:Y:S01]  /*0d20*/  @!P3 IMAD R23, R23, R20, RZ ;  /* 0x000000141717b224 */ /* 0x000fe200078e02ff */
[----:B------:R-:W-:Y:S02]  /*0d30*/  @!P3 MOV R18, R72 ;  /* 0x000000480012b202 */ /* 0x000fe40000000f00 */
[----:B------:R-:W-:Y:S02]  /*0d40*/  @!P6 LEA.HI.X R7, R8, R7, R9, 0x2, P5 ;  /* 0x000000070807e211 */ /* 0x000fe400028f1409 */
[----:B------:R-:W-:-:S02]  /*0d50*/  CS2R R8, SRZ ;  /* 0x0000000000087805 */ /* 0x000fc4000001ff00 */
[----:B------:R-:W-:Y:S01]  /*0d60*/  @!P3 MOV R19, R75 ;  /* 0x0000004b0013b202 */ /* 0x000fe20000000f00 */
[C---:B------:R-:W-:Y:S01]  /*0d70*/  @!P3 IMAD R23, R22.reuse, R21, R23 ;  /* 0x000000151617b224 */ /* 0x040fe200078e0217 */
[----:B------:R-:W-:Y:S01]  /*0d80*/  SHF.R.S32.HI R55, RZ, 0x1f, R67 ;  /* 0x0000001fff377819 */ /* 0x000fe20000011443 */
[----:B------:R-:W-:Y:S01]  /*0d90*/  @!P3 IMAD.WIDE.U32 R20, R22, R20, R18 ;  /* 0x000000141614b225 */ /* 0x000fe200078e0012 */
[----:B------:R2:W3:Y:S02]  /*0da0*/  @!P6 LDG.E.64 R8, desc[UR10][R6.64] ;  /* 0x0000000a0608e981 */ /* 0x0004e4000c1e1b00 */
[----:B------:R-:W2:Y:S01]  /*0db0*/  @!P2 LDC.64 R18, c[0x0][0x220] ;  /* 0x00008800ff12ab82 */ /* 0x000ea20000000a00 */
[----:B------:R-:W-:Y:S02]  /*0dc0*/  ISETP.GE.U32.AND P6, PT, R67, UR16, PT ;  /* 0x0000001043007c0c */ /* 0x000fe4000bfc6070 */
[----:B------:R-:W-:Y:S02]  /*0dd0*/  @!P3 IADD3 R21, R21, R23, RZ ;  /* 0x000000171515b210 */ /* 0x000fe40007ffe0ff */
[----:B0-----:R-:W-:-:S02]  /*0de0*/  @!P3 LEA R22, P5, R20, R4, 0x2 ;  /* 0x000000041416b211 */ /* 0x001fc400078a10ff */
[----:B------:R-:W-:Y:S02]  /*0df0*/  ISETP.GE.AND.EX P6, PT, R55, UR17, PT, P6 ;  /* 0x0000001137007c0c */ /* 0x000fe4000bfc6360 */
[----:B------:R-:W-:Y:S02]  /*0e00*/  @!P3 LEA.HI.X R23, R20, R5, R21, 0x2, P5 ;  /* 0x000000051417b211 */ /* 0x000fe400028f1415 */
[----:B------:R-:W-:Y:S02]  /*0e10*/  SHF.R.S32.HI R53, RZ, 0x1f, R66 ;  /* 0x0000001fff357819 */ /* 0x000fe40000011442 */
[----:B------:R-:W-:Y:S02]  /*0e20*/  ISETP.GE.U32.AND P5, PT, R66, UR16, PT ;  /* 0x0000001042007c0c */ /* 0x000fe4000bfa6070 */
[----:B------:R-:W-:Y:S01]  /*0e30*/  ISETP.GT.U32.OR P6, PT, R46, 0x2ff, P6 ;  /* 0x000002ff2e00780c */ /* 0x000fe200037c4470 */
[----:B-1----:R-:W-:Y:S01]  /*0e40*/  @!P2 IMAD R25, R25, R2, RZ ;  /* 0x000000021919a224 */ /* 0x002fe200078e02ff */
[----:B------:R-:W-:-:S02]  /*0e50*/  ISETP.GE.AND.EX P5, PT, R53, UR17, PT, P5 ;  /* 0x0000001135007c0c */ /* 0x000fc4000bfa6350 */
[----:B------:R-:W-:Y:S02]  /*0e60*/  @!P2 MOV R4, R72 ;  /* 0x000000480004a202 */ /* 0x000fe40000000f00 */
[----:B------:R-:W-:Y:S01]  /*0e70*/  @!P2 MOV R5, R75 ;  /* 0x0000004b0005a202 */ /* 0x000fe20000000f00 */
[----:B------:R-:W-:Y:S01]  /*0e80*/  @!P2 IMAD R25, R24, R3, R25 ;  /* 0x000000031819a224 */ /* 0x000fe200078e0219 */
[----:B------:R-:W-:Y:S02]  /*0e90*/  ISETP.GT.U32.OR P5, PT, R46, 0x2ff, P5 ;  /* 0x000002ff2e00780c */ /* 0x000fe40002fa4470 */
[----:B--2---:R-:W-:Y:S01]  /*0ea0*/  CS2R R6, SRZ ;  /* 0x0000000000067805 */ /* 0x004fe2000001ff00 */
[----:B------:R-:W-:Y:S02]  /*0eb0*/  @!P2 IMAD.WIDE.U32 R2, R24, R2, R4 ;  /* 0x000000021802a225 */ /* 0x000fe400078e0004 */
[----:B------:R-:W0:Y:S03]  /*0ec0*/  @!P6 LDC.64 R4, c[0x0][0x270] ;  /* 0x00009c00ff04eb82 */ /* 0x000e260000000a00 */
[----:B------:R1:W2:Y:S01]  /*0ed0*/  @!P3 LDG.E.64 R6, desc[UR10][R22.64] ;  /* 0x0000000a1606b981 */ /* 0x0002a2000c1e1b00 */
[----:B------:R-:W-:-:S02]  /*0ee0*/  @!P2 IADD3 R3, R3, R25, RZ ;  /* 0x000000190303a210 */ /* 0x000fc40007ffe0ff */
[C---:B------:R-:W-:Y:S02]  /*0ef0*/  @!P2 LEA R18, P3, R2.reuse, R18, 0x2 ;  /* 0x000000120212a211 */ /* 0x040fe400078610ff */
[----:B------:R-:W1:Y:S02]  /*0f00*/  @!P6 LDC.64 R30, c[0x0][0x220] ;  /* 0x00008800ff1eeb82 */ /* 0x000e640000000a00 */
[----:B------:R-:W-:-:S06]  /*0f10*/  @!P2 LEA.HI.X R19, R2, R19, R3, 0x2, P3 ;  /* 0x000000130213a211 */ /* 0x000fcc00018f1403 */
[----:B------:R-:W1:Y:S01]  /*0f20*/  @!P5 LDC.64 R2, c[0x0][0x270] ;  /* 0x00009c00ff02db82 */ /* 0x000e620000000a00 */
[----:B------:R-:W-:Y:S02]  /*0f30*/  SHF.R.S32.HI R51, RZ, 0x1f, R65 ;  /* 0x0000001fff337819 */ /* 0x000fe40000011441 */
[----:B------:R-:W-:-:S05]  /*0f40*/  ISETP.GE.U32.AND P3, PT, R65, UR16, PT ;  /* 0x0000001041007c0c */ /* 0x000fca000bf66070 */
[----:B------:R-:W1:Y:S01]  /*0f50*/  @!P5 LDC.64 R26, c[0x0][0x220] ;  /* 0x00008800ff1adb82 */ /* 0x000e620000000a00 */
[----:B0-----:R-:W-:Y:S01]  /*0f60*/  @!P6 IMAD R20, R55, R4, RZ ;  /* 0x000000043714e224 */ /* 0x001fe200078e02ff */
[----:B------:R-:W-:-:S03]  /*0f70*/  @!P6 MOV R21, R75 ;  /* 0x0000004b0015e202 */ /* 0x000fc60000000f00 */
[----:B------:R-:W-:Y:S01]  /*0f80*/  @!P6 IMAD R33, R67, R5, R20 ;  /* 0x000000054321e224 */ /* 0x000fe200078e0214 */
[----:B------:R-:W-:Y:S02]  /*0f90*/  @!P6 MOV R20, R72 ;  /* 0x000000480014e202 */ /* 0x000fe40000000f00 */
[----:B------:R-:W-:-:S03]  /*0fa0*/  ISETP.GE.AND.EX P3, PT, R51, UR17, PT, P3 ;  /* 0x0000001133007c0c */ /* 0x000fc6000bf66330 */
[----:B------:R-:W-:Y:S01]  /*0fb0*/  @!P6 IMAD.WIDE.U32 R20, R67, R4, R20 ;  /* 0x000000044314e225 */ /* 0x000fe200078e0014 */
[----:B------:R-:W-:Y:S02]  /*0fc0*/  ISETP.GT.U32.OR P3, PT, R46, 0x2ff, P3 ;  /* 0x000002ff2e00780c */ /* 0x000fe40001f64470 */
[----:B------:R-:W-:Y:S01]  /*0fd0*/  CS2R R4, SRZ ;  /* 0x0000000000047805 */ /* 0x000fe2000001ff00 */
[----:B-1----:R-:W-:Y:S01]  /*0fe0*/  @!P5 IMAD R22, R53, R2, RZ ;  /* 0x000000023516d224 */ /* 0x002fe200078e02ff */
[----:B------:R-:W-:-:S04]  /*0ff0*/  @!P5 MOV R23, R75 ;  /* 0x0000004b0017d202 */ /* 0x000fc80000000f00 */
[----:B------:R0:W4:Y:S01]  /*1000*/  @!P2 LDG.E.64 R4, desc[UR10][R18.64] ;  /* 0x0000000a1204a981 */ /* 0x000122000c1e1b00 */
[----:B------:R-:W-:Y:S01]  /*1010*/  @!P5 IMAD R37, R66, R3, R22 ;  /* 0x000000034225d224 */ /* 0x000fe200078e0216 */
[----:B------:R-:W-:Y:S02]  /*1020*/  @!P5 MOV R22, R72 ;  /* 0x000000480016d202 */ /* 0x000fe40000000f00 */
[----:B------:R-:W-:Y:S02]  /*1030*/  @!P6 IADD3 R21, R21, R33, RZ ;  /* 0x000000211515e210 */ /* 0x000fe40007ffe0ff */
[----:B------:R-:W-:Y:S01]  /*1040*/  @!P6 LEA R30, P2, R20, R30, 0x2 ;  /* 0x0000001e141ee211 */ /* 0x000fe200078410ff */
[----:B------:R-:W-:Y:S01]  /*1050*/  @!P5 IMAD.WIDE.U32 R2, R66, R2, R22 ;  /* 0x000000024202d225 */ /* 0x000fe200078e0016 */
[----:B------:R-:W1:Y:S02]  /*1060*/  @!P3 LDC.64 R24, c[0x0][0x270] ;  /* 0x00009c00ff18bb82 */ /* 0x000e640000000a00 */
[----:B------:R-:W-:-:S02]  /*1070*/  @!P6 LEA.HI.X R31, R20, R31, R21, 0x2, P2 ;  /* 0x0000001f141fe211 */ /* 0x000fc400010f1415 */
[----:B------:R-:W-:Y:S02]  /*1080*/  @!P5 IADD3 R3, R3, R37, RZ ;  /* 0x000000250303d210 */ /* 0x000fe40007ffe0ff */
[C---:B------:R-:W-:Y:S02]  /*1090*/  @!P5 LEA R26, P2, R2.reuse, R26, 0x2 ;  /* 0x0000001a021ad211 */ /* 0x040fe400078410ff */
[----:B------:R-:W-:Y:S01]  /*10a0*/  SHF.R.S32.HI R49, RZ, 0x1f, R54 ;  /* 0x0000001fff317819 */ /* 0x000fe20000011436 */
[----:B------:R-:W0:Y:S01]  /*10b0*/  @!P3 LDC.64 R22, c[0x0][0x220] ;  /* 0x00008800ff16bb82 */ /* 0x000e220000000a00 */
[----:B------:R-:W-:Y:S01]  /*10c0*/  @!P5 LEA.HI.X R27, R2, R27, R3, 0x2, P2 ;  /* 0x0000001b021bd211 */ /* 0x000fe200010f1403 */
[----:B------:R-:W-:Y:S01]  /*10d0*/  HFMA2.MMA R3, -RZ, RZ, 0, 0 ;  /* 0x00000000ff037435 */ /* 0x000fe200000001ff */
[----:B------:R-:W-:Y:S02]  /*10e0*/  MOV R2, RZ ;  /* 0x000000ff00027202 */ /* 0x000fe40000000f00 */
[----:B------:R-:W-:-:S07]  /*10f0*/  SHF.R.S32.HI R47, RZ, 0x1f, R52 ;  /* 0x0000001fff2f7819 */ /* 0x000fce0000011434 */
[----:B------:R-:W5:Y:S01]  /*1100*/  @!P6 LDG.E.64 R2, desc[UR10][R30.64] ;  /* 0x0000000a1e02e981 */ /* 0x000f62000c1e1b00 */
[----:B------:R-:W-:Y:S02]  /*1110*/  ISETP.GE.U32.AND P6, PT, R54, UR16, PT ;  /* 0x0000001036007c0c */ /* 0x000fe4000bfc6070 */
[----:B------:R-:W-:Y:S02]  /*1120*/  ISETP.GE.U32.AND P2, PT, R52, UR16, PT ;  /* 0x0000001034007c0c */ /* 0x000fe4000bf46070 */
[----:B------:R-:W-:Y:S01]  /*1130*/  ISETP.GE.AND.EX P6, PT, R49, UR17, PT, P6 ;  /* 0x0000001131007c0c */ /* 0x000fe2000bfc6360 */
[----:B-1----:R-:W-:Y:S01]  /*1140*/  @!P3 IMAD R20, R51, R24, RZ ;  /* 0x000000183314b224 */ /* 0x002fe200078e02ff */
[----:B0-----:R-:W-:Y:S02]  /*1150*/  @!P3 MOV R18, R72 ;  /* 0x000000480012b202 */ /* 0x001fe40000000f00 */
[----:B------:R-:W-:Y:S02]  /*1160*/  @!P3 MOV R19, R75 ;  /* 0x0000004b0013b202 */ /* 0x000fe40000000f00 */
[----:B------:R-:W-:-:S02]  /*1170*/  ISETP.GT.U32.OR P6, PT, R46, 0x2ff, P6 ;  /* 0x000002ff2e00780c */ /* 0x000fc400037c4470 */
[----:B------:R-:W-:Y:S01]  /*1180*/  ISETP.GE.AND.EX P2, PT, R47, UR17, PT, P2 ;  /* 0x000000112f007c0c */ /* 0x000fe2000bf46320 */
[C---:B------:R-:W-:Y:S02]  /*1190*/  @!P3 IMAD R33, R65.reuse, R25, R20 ;  /* 0x000000194121b224 */ /* 0x040fe400078e0214 */
[----:B------:R-:W-:Y:S01]  /*11a0*/  @!P3 IMAD.WIDE.U32 R24, R65, R24, R18 ;  /* 0x000000184118b225 */ /* 0x000fe200078e0012 */
[----:B------:R-:W-:Y:S02]  /*11b0*/  CS2R R18, SRZ ;  /* 0x0000000000127805 */ /* 0x000fe4000001ff00 */
[----:B------:R-:W-:Y:S02]  /*11c0*/  ISETP.GT.U32.OR P2, PT, R46, 0x2ff, P2 ;  /* 0x000002ff2e00780c */ /* 0x000fe40001744470 */
[----:B------:R-:W-:Y:S02]  /*11d0*/  CS2R R20, SRZ ;  /* 0x0000000000147805 */ /* 0x000fe4000001ff00 */
[----:B------:R0:W3:Y:S01]  /*11e0*/  @P0 LDG.E.64 R18, desc[UR10][R28.64] ;  /* 0x0000000a1c120981 */ /* 0x0000e2000c1e1b00 */
[----:B------:R-:W-:-:S03]  /*11f0*/  @!P3 IADD3 R25, R25, R33, RZ ;  /* 0x000000211919b210 */ /* 0x000fc60007ffe0ff */
[----:B------:R1:W2:Y:S01]  /*1200*/  @!P5 LDG.E.64 R20, desc[UR10][R26.64] ;  /* 0x0000000a1a14d981 */ /* 0x0002a2000c1e1b00 */
[----:B------:R-:W-:-:S04]  /*1210*/  @!P3 LEA R36, P5, R24, R22, 0x2 ;  /* 0x000000161824b211 */ /* 0x000fc800078a10ff */
[----:B------:R-:W1:Y:S08]  /*1220*/  @!P2 LDC.64 R32, c[0x0][0x270] ;  /* 0x00009c00ff20ab82 */ /* 0x000e700000000a00 */
[----:B0-----:R-:W0:Y:S01]  /*1230*/  @!P6 LDC.64 R28, c[0x0][0x270] ;  /* 0x00009c00ff1ceb82 */ /* 0x001e220000000a00 */
[----:B------:R-:W-:Y:S02]  /*1240*/  @!P3 LEA.HI.X R37, R24, R23, R25, 0x2, P5 ;  /* 0x000000171825b211 */ /* 0x000fe400028f1419 */
[----:B------:R-:W-:-:S02]  /*1250*/  CS2R R22, SRZ ;  /* 0x0000000000167805 */ /* 0x000fc4000001ff00 */
[----:B------:R-:W-:Y:S02]  /*1260*/  SHF.R.S32.HI R43, RZ, 0x1f, R50 ;  /* 0x0000001fff2b7819 */ /* 0x000fe40000011432 */
[----:B------:R-:W-:Y:S02]  /*1270*/  ISETP.GE.U32.AND P5, PT, R50, UR16, PT ;  /* 0x0000001032007c0c */ /* 0x000fe4000bfa6070 */
[----:B------:R0:W4:Y:S02]  /*1280*/  @!P3 LDG.E.64 R22, desc[UR10][R36.64] ;  /* 0x0000000a2416b981 */ /* 0x000124000c1e1b00 */
[----:B------:R-:W-:Y:S01]  /*1290*/  ISETP.GE.AND.EX P5, PT, R43, UR17, PT, P5 ;  /* 0x000000112b007c0c */ /* 0x000fe2000bfa6350 */
[----:B------:R-:W0:Y:S03]  /*12a0*/  @!P6 LDC.64 R24, c[0x0][0x220] ;  /* 0x00008800ff18eb82 */ /* 0x000e260000000a00 */
[----:B------:R-:W-:-:S02]  /*12b0*/  ISETP.GT.U32.OR P3, PT, R46, 0x2ff, P5 ;  /* 0x000002ff2e00780c */ /* 0x000fc40002f64470 */
[----:B------:R-:W-:-:S03]  /*12c0*/  @!P6 MOV R41, R75 ;  /* 0x0000004b0029e202 */ /* 0x000fc60000000f00 */
[----:B-1----:R-:W1:Y:S01]  /*12d0*/  @!P2 LDC.64 R26, c[0x0][0x220] ;  /* 0x00008800ff1aab82 */ /* 0x002e620000000a00 */
[----:B0-----:R-:W-:-:S07]  /*12e0*/  @!P6 IMAD R40, R49, R28, RZ ;  /* 0x0000001c3128e224 */ /* 0x001fce00078e02ff */
[----:B------:R-:W0:Y:S01]  /*12f0*/  @!P3 LDC.64 R30, c[0x0][0x270] ;  /* 0x00009c00ff1ebb82 */ /* 0x000e220000000a00 */
[----:B------:R-:W-:Y:S01]  /*1300*/  @!P6 IMAD R45, R54, R29, R40 ;  /* 0x0000001d362de224 */ /* 0x000fe200078e0228 */
[----:B------:R-:W-:Y:S01]  /*1310*/  @!P6 MOV R40, R72 ;  /* 0x000000480028e202 */ /* 0x000fe20000000f00 */
[----:B------:R-:W-:-:S04]  /*1320*/  @!P2 IMAD R29, R47, R32, RZ ;  /* 0x000000202f1da224 */ /* 0x000fc800078e02ff */
[----:B------:R-:W-:Y:S01]  /*1330*/  @!P6 IMAD.WIDE.U32 R40, R54, R28, R40 ;  /* 0x0000001c3628e225 */ /* 0x000fe200078e0028 */
[----:B------:R-:W-:-:S03]  /*1340*/  @!P2 MOV R28, R72 ;  /* 0x00000048001ca202 */ /* 0x000fc60000000f00 */
[C---:B------:R-:W-:Y:S01]  /*1350*/  @!P2 IMAD R61, R52.reuse, R33, R29 ;  /* 0x00000021343da224 */ /* 0x040fe200078e021d */
[----:B------:R-:W-:Y:S02]  /*1360*/  @!P2 MOV R29, R75 ;  /* 0x0000004b001da202 */ /* 0x000fe40000000f00 */
[----:B------:R-:W-:Y:S01]  /*1370*/  @!P6 IADD3 R37, R41, R45, RZ ;  /* 0x0000002d2925e210 */ /* 0x000fe20007ffe0ff */
[----:B------:R-:W-:Y:S02]  /*1380*/  @!P2 IMAD.WIDE.U32 R28, R52, R32, R28 ;  /* 0x00000020341ca225 */ /* 0x000fe400078e001c */
[----:B------:R-:W0:Y:S01]  /*1390*/  @!P3 LDC.64 R32, c[0x0][0x220] ;  /* 0x00008800ff20bb82 */ /* 0x000e220000000a00 */
[----:B------:R-:W-:-:S04]  /*13a0*/  @!P6 LEA R36, P5, R40, R24, 0x2 ;  /* 0x000000182824e211 */ /* 0x000fc800078a10ff */
[----:B------:R-:W-:Y:S02]  /*13b0*/  @!P6 LEA.HI.X R37, R40, R25, R37, 0x2, P5 ;  /* 0x000000192825e211 */ /* 0x000fe400028f1425 */
[----:B------:R-:W-:Y:S02]  /*13c0*/  CS2R R24, SRZ ;  /* 0x0000000000187805 */ /* 0x000fe4000001ff00 */
[----:B------:R-:W-:Y:S02]  /*13d0*/  @!P2 IADD3 R29, R29, R61, RZ ;  /* 0x0000003d1d1da210 */ /* 0x000fe40007ffe0ff */
[C---:B-1----:R-:W-:Y:S01]  /*13e0*/  @!P2 LEA R40, P5, R28.reuse, R26, 0x2 ;  /* 0x0000001a1c28a211 */ /* 0x042fe200078a10ff */
[----:B0-----:R-:W-:Y:S01]  /*13f0*/  @!P3 IMAD R43, R43, R30, RZ ;  /* 0x0000001e2b2bb224 */ /* 0x001fe200078e02ff */
[----:B------:R0:W4:Y:S02]  /*1400*/  @!P1 LDG.E.64 R24, desc[UR10][R38.64] ;  /* 0x0000000a26189981 */ /* 0x000124000c1e1b00 */
[----:B------:R-:W-:-:S02]  /*1410*/  @!P2 LEA.HI.X R41, R28, R27, R29, 0x2, P5 ;  /* 0x0000001b1c29a211 */ /* 0x000fc400028f141d */
[----:B------:R-:W-:Y:S01]  /*1420*/  CS2R R26, SRZ ;  /* 0x00000000001a7805 */ /* 0x000fe2000001ff00 */
[----:B------:R-:W-:Y:S01]  /*1430*/  @!P3 IMAD R45, R50, R31, R43 ;  /* 0x0000001f322db224 */ /* 0x000fe200078e022b */
[----:B------:R-:W-:-:S04]  /*1440*/  CS2R R28, SRZ ;  /* 0x00000000001c7805 */ /* 0x000fc8000001ff00 */
[----:B------:R-:W4:Y:S01]  /*1450*/  @!P4 LDG.E.64 R26, desc[UR10][R34.64] ;  /* 0x0000000a221ac981 */ /* 0x000f22000c1e1b00 */
[----:B0-----:R-:W-:Y:S02]  /*1460*/  @!P3 MOV R38, R72 ;  /* 0x000000480026b202 */ /* 0x001fe40000000f00 */
[----:B------:R-:W-:Y:S01]  /*1470*/  @!P3 MOV R39, R75 ;  /* 0x0000004b0027b202 */ /* 0x000fe20000000f00 */
[----:B------:R5:W4:Y:S02]  /*1480*/  @!P6 LDG.E.64 R28, desc[UR10][R36.64] ;  /* 0x0000000a241ce981 */ /* 0x000b24000c1e1b00 */
[----:B------:R-:W-:Y:S01]  /*1490*/  @!P3 IMAD.WIDE.U32 R42, R50, R30, R38 ;  /* 0x0000001e322ab225 */ /* 0x000fe200078e0026 */
[----:B------:R-:W-:-:S04]  /*14a0*/  CS2R R30, SRZ ;  /* 0x00000000001e7805 */ /* 0x000fc8000001ff00 */
[----:B------:R-:W-:Y:S02]  /*14b0*/  @!P3 IADD3 R43, R43, R45, RZ ;  /* 0x0000002d2b2bb210 */ /* 0x000fe40007ffe0ff */
[C---:B------:R-:W-:Y:S02]  /*14c0*/  @!P3 LEA R32, P1, R42.reuse, R32, 0x2 ;  /* 0x000000202a20b211 */ /* 0x040fe400078210ff */
[----:B------:R-:W-:Y:S01]  /*14d0*/  CS2R R44, SRZ ;  /* 0x00000000002c7805 */ /* 0x000fe2000001ff00 */
[----:B------:R-:W4:Y:S01]  /*14e0*/  @!P2 LDG.E.64 R30, desc[UR10][R40.64] ;  /* 0x0000000a281ea981 */ /* 0x000f22000c1e1b00 */
[----:B------:R-:W-:-:S05]  /*14f0*/  @!P3 LEA.HI.X R33, R42, R33, R43, 0x2, P1 ;  /* 0x000000212a21b211 */ /* 0x000fca00008f142b */
[----:B------:R2:W4:Y:S01]  /*1500*/  @!P3 LDG.E.64 R44, desc[UR10][R32.64] ;  /* 0x0000000a202cb981 */ /* 0x000522000c1e1b00 */
[----:B------:R-:W-:Y:S01]  /*1510*/  ISETP.GT.AND P1, PT, R0, 0x1e, PT ;  /* 0x0000001e0000780c */ /* 0x000fe20003f24270 */
[----:B-----5:R-:W-:Y:S01]  /*1520*/  FADD.FTZ R37, R2, R3 ;  /* 0x0000000302257221 */ /* 0x020fe20000010000 */
[----:B------:R-:W-:-:S04]  /*1530*/  FMUL.FTZ R39, R3, R3 ;  /* 0x0000000303277220 */ /* 0x000fc80000410000 */
[----:B------:R-:W-:Y:S01]  /*1540*/  FFMA.FTZ R36, R2, R2, R39 ;  /* 0x0000000202247223 */ /* 0x000fe20000010027 */
[----:B---3--:R-:W-:Y:S01]  /*1550*/  FADD.FTZ R34, R18, R19 ;  /* 0x0000001312227221 */ /* 0x008fe20000010000 */
[----:B------:R-:W-:-:S03]  /*1560*/  FMUL.FTZ R35, R19, R19 ;  /* 0x0000001313237220 */ /* 0x000fc60000410000 */
[----:B------:R-:W-:Y:S01]  /*1570*/  FADD.FTZ R34, RZ, R34 ;  /* 0x00000022ff227221 */ /* 0x000fe20000010000 */
[----:B------:R-:W-:Y:S01]  /*1580*/  FFMA.FTZ R35, R18, R18, R35 ;  /* 0x0000001212237223 */ /* 0x000fe20000010023 */
[----:B--2---:R-:W-:Y:S02]  /*1590*/  FADD.FTZ R33, R20, R21 ;  /* 0x0000001514217221 */ /* 0x004fe40000010000 */
[----:B------:R-:W-:Y:S01]  /*15a0*/  FADD.FTZ R34, R34, R37 ;  /* 0x0000002522227221 */ /* 0x000fe20000010000 */
[----:B------:R-:W-:Y:S01]  /*15b0*/  FADD.FTZ R35, RZ, R35 ;  /* 0x00000023ff237221 */ /* 0x000fe20000010000 */
[----:B------:R-:W-:Y:S02]  /*15c0*/  FMUL.FTZ R39, R21, R21 ;  /* 0x0000001515277220 */ /* 0x000fe40000410000 */
[----:B------:R-:W-:Y:S01]  /*15d0*/  FADD.FTZ R33, R34, R33 ;  /* 0x0000002122217221 */ /* 0x000fe20000010000 */
[----:B------:R-:W-:Y:S01]  /*15e0*/  FADD.FTZ R35, R35, R36 ;  /* 0x0000002423237221 */ /* 0x000fe20000010000 */
[----:B------:R-:W-:-:S04]  /*15f0*/  FFMA.FTZ R32, R20, R20, R39 ;  /* 0x0000001414207223 */ /* 0x000fc80000010027 */
[----:B------:R-:W-:Y:S01]  /*1600*/  FADD.FTZ R32, R35, R32 ;  /* 0x0000002023207221 */ /* 0x000fe20000010000 */
[----:B----4-:R-:W-:Y:S01]  /*1610*/  FADD.FTZ R34, R22, R23 ;  /* 0x0000001716227221 */ /* 0x010fe20000010000 */
[----:B------:R-:W-:-:S03]  /*1620*/  FMUL.FTZ R37, R23, R23 ;  /* 0x0000001717257220 */ /* 0x000fc60000410000 */
[----:B------:R-:W-:Y:S01]  /*1630*/  FADD.FTZ R33, R33, R34 ;  /* 0x0000002221217221 */ /* 0x000fe20000010000 */
[----:B------:R-:W-:Y:S01]  /*1640*/  FADD.FTZ R34, R6, R7 ;  /* 0x0000000706227221 */ /* 0x000fe20000010000 */
[----:B------:R-:W-:Y:S01]  /*1650*/  FFMA.FTZ R37, R22, R22, R37 ;  /* 0x0000001616257223 */ /* 0x000fe20000010025 */
[----:B------:R-:W-:Y:S02]  /*1660*/  FMUL.FTZ R35, R7, R7 ;  /* 0x0000000707237220 */ /* 0x000fe40000410000 */
[----:B------:R-:W-:Y:S01]  /*1670*/  FADD.FTZ R33, R33, R34 ;  /* 0x0000002221217221 */ /* 0x000fe20000010000 */
[----:B------:R-:W-:Y:S01]  /*1680*/  FADD.FTZ R32, R32, R37 ;  /* 0x0000002520207221 */ /* 0x000fe20000010000 */
[----:B------:R-:W-:Y:S01]  /*1690*/  FADD.FTZ R34, R4, R5 ;  /* 0x0000000504227221 */ /* 0x000fe20000010000 */
[----:B------:R-:W-:Y:S01]  /*16a0*/  FFMA.FTZ R35, R6, R6, R35 ;  /* 0x0000000606237223 */ /* 0x000fe20000010023 */
[----:B------:R-:W-:Y:S02]  /*16b0*/  FMUL.FTZ R37, R5, R5 ;  /* 0x0000000505257220 */ /* 0x000fe40000410000 */
[----:B------:R-:W-:Y:S01]  /*16c0*/  FADD.FTZ R33, R33, R34 ;  /* 0x0000002221217221 */ /* 0x000fe20000010000 */
[----:B------:R-:W-:Y:S01]  /*16d0*/  FADD.FTZ R32, R32, R35 ;  /* 0x0000002320207221 */ /* 0x000fe20000010000 */
[----:B------:R-:W-:Y:S01]  /*16e0*/  FFMA.FTZ R37, R4, R4, R37 ;  /* 0x0000000404257223 */ /* 0x000fe20000010025 */
[----:B------:R-:W-:Y:S01]  /*16f0*/  FADD.FTZ R34, R8, R9 ;  /* 0x0000000908227221 */ /* 0x000fe20000010000 */
[----:B------:R-:W-:-:S02]  /*1700*/  FMUL.FTZ R35, R9, R9 ;  /* 0x0000000909237220 */ /* 0x000fc40000410000 */
[----:B------:R-:W-:Y:S01]  /*1710*/  FADD.FTZ R32, R32, R37 ;  /* 0x0000002520207221 */ /* 0x000fe20000010000 */
[----:B------:R-:W-:Y:S01]  /*1720*/  FADD.FTZ R33, R33, R34 ;  /* 0x0000002221217221 */ /* 0x000fe20000010000 */
[----:B------:R-:W-:Y:S01]  /*1730*/  FFMA.FTZ R35, R8, R8, R35 ;  /* 0x0000000808237223 */ /* 0x000fe20000010023 */
[----:B------:R-:W-:Y:S01]  /*1740*/  FMUL.FTZ R37, R17, R17 ;  /* 0x0000001111257220 */ /* 0x000fe20000410000 */
[----:B------:R-:W-:Y:S02]  /*1750*/  FADD.FTZ R34, R16, R17 ;  /* 0x0000001110227221 */ /* 0x000fe40000010000 */
[----:B------:R-:W-:Y:S01]  /*1760*/  FADD.FTZ R32, R32, R35 ;  /* 0x0000002320207221 */ /* 0x000fe20000010000 */
[----:B------:R-:W-:Y:S01]  /*1770*/  FFMA.FTZ R37, R16, R16, R37 ;  /* 0x0000001010257223 */ /* 0x000fe20000010025 */
[----:B------:R-:W-:Y:S01]  /*1780*/  FADD.FTZ R33, R33, R34 ;  /* 0x0000002221217221 */ /* 0x000fe20000010000 */
[----:B------:R-:W-:Y:S01]  /*1790*/  FMUL.FTZ R35, R15, R15 ;  /* 0x0000000f0f237220 */ /* 0x000fe20000410000 */
[----:B------:R-:W-:Y:S01]  /*17a0*/  FADD.FTZ R34, R14, R15 ;  /* 0x0000000f0e227221 */ /* 0x000fe20000010000 */
[----:B------:R-:W-:Y:S01]  /*17b0*/  FADD.FTZ R32, R32, R37 ;  /* 0x0000002520207221 */ /* 0x000fe20000010000 */
[----:B------:R-:W-:Y:S01]  /*17c0*/  FMUL.FTZ R37, R13, R13 ;  /* 0x0000000d0d257220 */ /* 0x000fe20000410000 */
[----:B------:R-:W-:Y:S01]  /*17d0*/  FFMA.FTZ R35, R14, R14, R35 ;  /* 0x0000000e0e237223 */ /* 0x000fe20000010023 */
[----:B------:R-:W-:Y:S01]  /*17e0*/  FADD.FTZ R33, R33, R34 ;  /* 0x0000002221217221 */ /* 0x000fe20000010000 */
[C---:B------:R-:W-:Y:S01]  /*17f0*/  FADD.FTZ R34, R12.reuse, R13 ;  /* 0x0000000d0c227221 */ /* 0x040fe20000010000 */
[----:B------:R-:W-:Y:S01]  /*1800*/  FFMA.FTZ R37, R12, R12, R37 ;  /* 0x0000000c0c257223 */ /* 0x000fe20000010025 */
[----:B------:R-:W-:Y:S01]  /*1810*/  FADD.FTZ R32, R32, R35 ;  /* 0x0000002320207221 */ /* 0x000fe20000010000 */
[----:B------:R-:W-:Y:S01]  /*1820*/  FMUL.FTZ R35, R11, R11 ;  /* 0x0000000b0b237220 */ /* 0x000fe20000410000 */
[----:B------:R-:W-:Y:S01]  /*1830*/  FADD.FTZ R33, R33, R34 ;  /* 0x0000002221217221 */ /* 0x000fe20000010000 */
[----:B------:R-:W-:Y:S01]  /*1840*/  FADD.FTZ R34, R10, R11 ;  /* 0x0000000b0a227221 */ /* 0x000fe20000010000 */
[----:B------:R-:W-:Y:S01]  /*1850*/  FADD.FTZ R32, R32, R37 ;  /* 0x0000002520207221 */ /* 0x000fe20000010000 */
[----:B------:R-:W-:-:S02]  /*1860*/  FFMA.FTZ R35, R10, R10, R35 ;  /* 0x0000000a0a237223 */ /* 0x000fc40000010023 */
[----:B------:R-:W-:Y:S01]  /*1870*/  FADD.FTZ R33, R33, R34 ;  /* 0x0000002221217221 */ /* 0x000fe20000010000 */
[----:B------:R-:W-:Y:S01]  /*1880*/  FMUL.FTZ R37, R25, R25 ;  /* 0x0000001919257220 */ /* 0x000fe20000410000 */
[----:B------:R-:W-:Y:S01]  /*1890*/  FADD.FTZ R34, R24, R25 ;  /* 0x0000001918227221 */ /* 0x000fe20000010000 */
[----:B------:R-:W-:Y:S02]  /*18a0*/  FADD.FTZ R32, R32, R35 ;  /* 0x0000002320207221 */ /* 0x000fe40000010000 */
[----:B------:R-:W-:Y:S01]  /*18b0*/  FFMA.FTZ R37, R24, R24, R37 ;  /* 0x0000001818257223 */ /* 0x000fe20000010025 */
[----:B------:R-:W-:Y:S01]  /*18c0*/  FADD.FTZ R33, R33, R34 ;  /* 0x0000002221217221 */ /* 0x000fe20000010000 */
[----:B------:R-:W-:Y:S01]  /*18d0*/  FMUL.FTZ R35, R27, R27 ;  /* 0x0000001b1b237220 */ /* 0x000fe20000410000 */
[----:B------:R-:W-:Y:S01]  /*18e0*/  FADD.FTZ R34, R26, R27 ;  /* 0x0000001b1a227221 */ /* 0x000fe20000010000 */
[----:B------:R-:W-:Y:S02]  /*18f0*/  FADD.FTZ R32, R32, R37 ;  /* 0x0000002520207221 */ /* 0x000fe40000010000 */
[----:B------:R-:W-:Y:S01]  /*1900*/  FFMA.FTZ R35, R26, R26, R35 ;  /* 0x0000001a1a237223 */ /* 0x000fe20000010023 */
[----:B------:R-:W-:Y:S01]  /*1910*/  FMUL.FTZ R37, R29, R29 ;  /* 0x0000001d1d257220 */ /* 0x000fe20000410000 */
[----:B------:R-:W-:Y:S01]  /*1920*/  FADD.FTZ R33, R33, R34 ;  /* 0x0000002221217221 */ /* 0x000fe20000010000 */
[----:B------:R-:W-:Y:S01]  /*1930*/  FADD.FTZ R34, R28, R29 ;  /* 0x0000001d1c227221 */ /* 0x000fe20000010000 */
[----:B------:R-:W-:Y:S01]  /*1940*/  FADD.FTZ R32, R32, R35 ;  /* 0x0000002320207221 */ /* 0x000fe20000010000 */
[----:B------:R-:W-:-:S02]  /*1950*/  FFMA.FTZ R37, R28, R28, R37 ;  /* 0x0000001c1c257223 */ /* 0x000fc40000010025 */
[----:B------:R-:W-:Y:S02]  /*1960*/  FADD.FTZ R33, R33, R34 ;  /* 0x0000002221217221 */ /* 0x000fe40000010000 */
[----:B------:R-:W-:Y:S01]  /*1970*/  FADD.FTZ R32, R32, R37 ;  /* 0x0000002520207221 */ /* 0x000fe20000010000 */
[----:B------:R-:W-:Y:S01]  /*1980*/  FMUL.FTZ R35, R31, R31 ;  /* 0x0000001f1f237220 */ /* 0x000fe20000410000 */
[----:B------:R-:W-:-:S03]  /*1990*/  FADD.FTZ R34, R30, R31 ;  /* 0x0000001f1e227221 */ /* 0x000fc60000010000 */
[----:B------:R-:W-:Y:S01]  /*19a0*/  FFMA.FTZ R35, R30, R30, R35 ;  /* 0x0000001e1e237223 */ /* 0x000fe20000010023 */
[----:B------:R-:W-:Y:S01]  /*19b0*/  FMUL.FTZ R37, R45, R45 ;  /* 0x0000002d2d257220 */ /* 0x000fe20000410000 */
[----:B------:R-:W-:Y:S02]  /*19c0*/  FADD.FTZ R33, R33, R34 ;  /* 0x0000002221217221 */ /* 0x000fe40000010000 */
        /* <DEDUP_REMOVED lines=48> */
[----:B------:R-:W-:-:S03]  /*1cd0*/  FADD.FTZ R36, R36, R41 ;  /* 0x0000002924247221 */ /* 0x000fc60000010000 */
[----:B------:R-:W-:Y:S01]  /*1ce0*/  FADD.FTZ R71, R71, R42 ;  /* 0x0000002a47477221 */ /* 0x000fe20000010000 */
[----:B------:R-:W-:Y:S02]  /*1cf0*/  FADD.FTZ R36, R36, R43 ;  /* 0x0000002b24247221 */ /* 0x000fe40000010000 */
[----:B------:R-:W1:Y:S01]  /*1d00*/  LDS.128 R40, [UR7+0x50] ;  /* 0x00005007ff287984 */ /* 0x000e620008000c00 */
[----:B---3--:R-:W-:Y:S01]  /*1d10*/  FADD.FTZ R71, R71, R32 ;  /* 0x0000002047477221 */ /* 0x008fe20000010000 */
[----:B------:R-:W-:Y:S02]  /*1d20*/  FADD.FTZ R32, R36, R33 ;  /* 0x0000002124207221 */ /* 0x000fe40000010000 */
[----:B------:R-:W2:Y:S01]  /*1d30*/  LDS.128 R36, [UR7+0x60] ;  /* 0x00006007ff247984 */ /* 0x000ea20008000c00 */
[----:B------:R-:W-:Y:S01]  /*1d40*/  FADD.FTZ R71, R71, R34 ;  /* 0x0000002247477221 */ /* 0x000fe20000010000 */
[----:B0-----:R-:W-:Y:S02]  /*1d50*/  FADD.FTZ R60, R32, R35 ;  /* 0x00000023203c7221 */ /* 0x001fe40000010000 */
        /* <DEDUP_REMOVED lines=21> */
[----:B--2---:R-:W-:Y:S01]  /*1eb0*/  FADD.FTZ R71, R71, R36 ;  /* 0x0000002447477221 */ /* 0x004fe20000010000 */
[----:B------:R-:W-:-:S03]  /*1ec0*/  FADD.FTZ R60, R60, R37 ;  /* 0x000000253c3c7221 */ /* 0x000fc60000010000 */
[----:B------:R-:W-:Y:S01]  /*1ed0*/  FADD.FTZ R71, R71, R38 ;  /* 0x0000002647477221 */ /* 0x000fe20000010000 */
[----:B------:R-:W-:Y:S02]  /*1ee0*/  FADD.FTZ R60, R60, R39 ;  /* 0x000000273c3c7221 */ /* 0x000fe40000010000 */
[----:B------:R-:W1:Y:S01]  /*1ef0*/  LDS.128 R36, [UR7+0xb0] ;  /* 0x0000b007ff247984 */ /* 0x000e620008000c00 */
[----:B0-----:R-:W-:Y:S01]  /*1f00*/  FADD.FTZ R71, R71, R32 ;  /* 0x0000002047477221 */ /* 0x001fe20000010000 */
[----:B------:R-:W-:Y:S02]  /*1f10*/  FADD.FTZ R32, R60, R33 ;  /* 0x000000213c207221 */ /* 0x000fe40000010000 */
[----:B------:R-:W0:Y:S01]  /*1f20*/  LDS.64 R60, [UR7+0xd0] ;  /* 0x0000d007ff3c7984 */ /* 0x000e220008000a00 */
        /* <DEDUP_REMOVED lines=10> */
[----:B0-----:R-:W-:Y:S01]  /*1fd0*/  FADD.FTZ R60, R71, R60 ;  /* 0x0000003c473c7221 */ /* 0x001fe20000010000 */
[----:B------:R-:W-:-:S07]  /*1fe0*/  FADD.FTZ R61, R32, R61 ;  /* 0x0000003d203d7221 */ /* 0x000fce0000010000 */
.L_x_4500:
[----:B------:R-:W-:Y:S05]  /*1ff0*/  BSYNC B0 ;  /* 0x0000000000007941 */ /* 0x000fea0003800000 */
.L_x_4499:
        /* <DEDUP_REMOVED lines=8> */
[----:B------:R-:W3:Y:S08]  /*2080*/  LDC.64 R32, c[0x0][0x240] ;  /* 0x00009000ff207b82 */ /* 0x000ef00000000a00 */
[----:B------:R-:W4:Y:S01]  /*2090*/  LDC.64 R34, c[0x0][0x248] ;  /* 0x00009200ff227b82 */ /* 0x000f220000000a00 */
[----:B------:R-:W-:Y:S01]  /*20a0*/  PLOP3.LUT P1, PT, PT, PT, UP0, 0x80, 0x0 ;  /* 0x000000000000781c */ /* 0x000fe20003f2f008 */
[----:B--2---:R-:W-:Y:S01]  /*20b0*/  IMAD R37, R38, UR7, RZ ;  /* 0x0000000726257c24 */ /* 0x004fe2000f8e02ff */
[----:B------:R-:W-:-:S02]  /*20c0*/  UMOV UR7, 0xffffffff ;  /* 0xffffffff00077882 */ /* 0x000fc40000000000 */
[----:B------:R-:W-:Y:S01]  /*20d0*/  USEL UR7, UR7, 0x1, UP0 ;  /* 0x0000000107077887 */ /* 0x000fe20008000000 */
[C---:B------:R-:W-:Y:S01]  /*20e0*/  IMAD R36, R37.reuse, R40, RZ ;  /* 0x0000002825247224 */ /* 0x040fe200078e02ff */
[----:B-1----:R-:W-:-:S04]  /*20f0*/  IADD3 R37, R37, R41, RZ ;  /* 0x0000002925257210 */ /* 0x002fc80007ffe0ff */
[----:B------:R-:W-:Y:S01]  /*2100*/  SHF.L.U32 R39, R36, 0x1, RZ ;  /* 0x0000000124277819 */ /* 0x000fe200000006ff */
[----:B---3--:R-:W-:Y:S01]  /*2110*/  IMAD.WIDE.U32 R32, R37, 0x4, R32 ;  /* 0x0000000425207825 */ /* 0x008fe200078e0020 */
[----:B------:R-:W-:-:S03]  /*2120*/  SEL R37, R40, RZ, !P1 ;  /* 0x000000ff28257207 */ /* 0x000fc60004800000 */
[----:B----4-:R-:W-:Y:S01]  /*2130*/  IMAD.WIDE R34, R39, 0x4, R34 ;  /* 0x0000000427227825 */ /* 0x010fe200078e0222 */
[----:B------:R-:W-:-:S03]  /*2140*/  ISETP.NE.AND P1, PT, R37, -0x1, PT ;  /* 0xffffffff2500780c */ /* 0x000fc60003f25270 */
[----:B------:R-:W-:-:S04]  /*2150*/  IMAD R39, R38, UR9, R41 ;  /* 0x0000000926277c24 */ /* 0x000fc8000f8e0229 */
[----:B------:R-:W-:Y:S01]  /*2160*/  IMAD.WIDE.U32 R34, R39, 0x8, R34 ;  /* 0x0000000827227825 */ /* 0x000fe200078e0022 */
[----:B------:R-:W-:-:S04]  /*2170*/  MOV R39, UR7 ;  /* 0x0000000700277c02 */ /* 0x000fc80008000f00 */
[----:B------:R1:W-:Y:S01]  /*2180*/  STG.E.64 desc[UR10][R34.64], R60 ;  /* 0x0000003c22007986 */ /* 0x0003e2000c101b0a */
[----:B------:R-:W-:Y:S06]  /*2190*/  MEMBAR.ALL.GPU ;  /* 0x0000000000007992 */ /* 0x000fec000000a000 */
[----:B------:R-:W-:-:S00]  /*21a0*/  ERRBAR ;  /* 0x00000000000079ab */ /* 0x000fc00000000000 */
[----:B------:R-:W-:Y:S06]  /*21b0*/  CGAERRBAR ;  /* 0x00000000000075ab */ /* 0x000fec0000000000 */
[----:B------:R1:W-:Y:S01]  /*21c0*/  REDG.E.ADD.S32.STRONG.GPU desc[UR10][R32.64], R39 ;  /* 0x000000272000798e */ /* 0x0003e2000c10e38a */
[----:B------:R-:W-:Y:S05]  /*21d0*/  @!P1 BRA `(.L_x_4502) ;  /* 0x0000000000149947 */ /* 0x000fea0003800000 */
.L_x_4503:
[----:B-1----:R-:W2:Y:S04]  /*21e0*/  LDG.E.STRONG.GPU R34, desc[UR10][R32.64] ;  /* 0x0000000a20227981 */ /* 0x002ea8000c1ef900 */
[----:B--2---:R-:W-:Y:S01]  /*21f0*/  CCTL.IVALL ;  /* 0x00000000ff00798f */ /* 0x004fe20002000000 */
[----:B------:R-:W-:Y:S05]  /*2200*/  YIELD ;  /* 0x0000000000007946 */ /* 0x000fea0003800000 */
[----:B------:R-:W-:-:S13]  /*2210*/  ISETP.NE.AND P1, PT, R34, R37, PT ;  /* 0x000000252200720c */ /* 0x000fda0003f25270 */
[----:B------:R-:W-:Y:S05]  /*2220*/  @P1 BRA `(.L_x_4503) ;  /* 0xfffffffc00ec1947 */ /* 0x000fea000383ffff */
.L_x_4502:
        /* <DEDUP_REMOVED lines=11> */
.L_x_4505:
        /* <DEDUP_REMOVED lines=17> */
[----:B------:R-:W-:Y:S02]  /*23f0*/  MOV R36, UR4 ;  /* 0x0000000400247c02 */ /* 0x000fe40008000f00 */
[----:B------:R-:W-:-:S04]  /*2400*/  IADD3 R38, R41, 0x3, RZ ;  /* 0x0000000329267810 */ /* 0x000fc80007ffe0ff */
[----:B------:R-:W-:-:S03]  /*2410*/  ISETP.EQ.OR P5, PT, R38, UR9, P3 ;  /* 0x0000000926007c0c */ /* 0x000fc60009fa2670 */
        /* <DEDUP_REMOVED lines=10> */
[----:B-1----:R-:W-:Y:S01]  /*24c0*/  @!P2 IMAD.WIDE R34, R71, 0x4, R34 ;  /* 0x000000044722a825 */ /* 0x002fe200078e0222 */
[----:B------:R-:W-:-:S04]  /*24d0*/  MOV R71, UR4 ;  /* 0x0000000400477c02 */ /* 0x000fc80008000f00 */
[----:B------:R-:W-:Y:S01]  /*24e0*/  @!P4 LOP3.LUT R71, R71, 0x1, RZ, 0xc0, !PT ;  /* 0x000000014747c812 */ /* 0x000fe200078ec0ff */
[----:B------:R-:W-:Y:S02]  /*24f0*/  @!P2 IMAD.WIDE.U32 R34, R43, 0x8, R34 ;  /* 0x000000082b22a825 */ /* 0x000fe400078e0022 */
[----:B------:R-:W1:Y:S02]  /*2500*/  @!P5 S2R R43, SR_CTAID.Y ;  /* 0x00000000002bd919 */ /* 0x000e640000002600 */
[-C--:B--2---:R-:W-:Y:S02]  /*2510*/  @!P4 IMAD R39, R39, R36.reuse, R37 ;  /* 0x000000242727c224 */ /* 0x084fe400078e0225 */
[----:B------:R-:W-:Y:S01]  /*2520*/  @!P4 IMAD R71, R71, R36, RZ ;  /* 0x000000244747c224 */ /* 0x000fe200078e02ff */
[----:B------:R-:W2:Y:S01]  /*2530*/  @!P2 LDG.E.64 R34, desc[UR10][R34.64] ;  /* 0x0000000a2222a981 */ /* 0x000ea2000c1e1b00 */
[----:B------:R-:W3:Y:S02]  /*2540*/  @!P4 LDC.64 R36, c[0x0][0x248] ;  /* 0x00009200ff24cb82 */ /* 0x000ee40000000a00 */
[----:B------:R-:W-:-:S05]  /*2550*/  @!P4 IMAD R71, R71, R40, RZ ;  /* 0x000000284747c224 */ /* 0x000fca00078e02ff */
[----:B------:R-:W-:-:S05]  /*2560*/  @!P4 SHF.L.U32 R71, R71, 0x1, RZ ;  /* 0x000000014747c819 */ /* 0x000fca00000006ff */
[----:B---3--:R-:W-:Y:S02]  /*2570*/  @!P4 IMAD.WIDE R36, R71, 0x4, R36 ;  /* 0x000000044724c825 */ /* 0x008fe400078e0224 */
[----:B------:R-:W1:Y:S02]  /*2580*/  @!P5 LDC R71, c[0x0][0x10] ;  /* 0x00000400ff47db82 */ /* 0x000e640000000800 */
[----:B------:R-:W-:-:S06]  /*2590*/  @!P4 IMAD.WIDE.U32 R36, R39, 0x8, R36 ;  /* 0x000000082724c825 */ /* 0x000fcc00078e0024 */
[----:B------:R-:W3:Y:S01]  /*25a0*/  @!P4 LDG.E.64 R36, desc[UR10][R36.64] ;  /* 0x0000000a2424c981 */ /* 0x000ee2000c1e1b00 */
[----:B-1----:R-:W-:Y:S02]  /*25b0*/  @!P5 IMAD R43, R38, R71, R43 ;  /* 0x00000047262bd224 */ /* 0x002fe400078e022b */
[----:B------:R-:W1:Y:S01]  /*25c0*/  @!P5 LDC.64 R38, c[0x0][0x248] ;  /* 0x00009200ff26db82 */ /* 0x000e620000000a00 */
[----:B0-----:R-:W-:Y:S01]  /*25d0*/  @!P1 FADD.FTZ R60, R60, R32 ;  /* 0x000000203c3c9221 */ /* 0x001fe20000010000 */
[----:B------:R-:W-:-:S04]  /*25e0*/  MOV R32, UR4 ;  /* 0x0000000400207c02 */ /* 0x000fc80008000f00 */
[----:B------:R-:W-:-:S05]  /*25f0*/  @!P5 LOP3.LUT R32, R32, 0x1, RZ, 0xc0, !PT ;  /* 0x000000012020d812 */ /* 0x000fca00078ec0ff */
[----:B------:R-:W-:-:S04]  /*2600*/  @!P5 IMAD R71, R32, R71, RZ ;  /* 0x000000472047d224 */ /* 0x000fc800078e02ff */
[----:B------:R-:W-:-:S05]  /*2610*/  @!P5 IMAD R71, R71, R40, RZ ;  /* 0x000000284747d224 */ /* 0x000fca00078e02ff */
[----:B------:R-:W-:-:S05]  /*2620*/  @!P5 SHF.L.U32 R71, R71, 0x1, RZ ;  /* 0x000000014747d819 */ /* 0x000fca00000006ff */
[----:B-1----:R-:W-:-:S04]  /*2630*/  @!P5 IMAD.WIDE R38, R71, 0x4, R38 ;  /* 0x000000044726d825 */ /* 0x002fc800078e0226 */
        /* <DEDUP_REMOVED lines=13> */
.L_x_4504:
        /* <DEDUP_REMOVED lines=19> */
.L_x_4507:
[----:B------:R-:W-:Y:S05]  /*2840*/  BSYNC B0 ;  /* 0x0000000000007941 */ /* 0x000fea0003800000 */
.L_x_4506:
        /* <DEDUP_REMOVED lines=9> */
[----:B------:R-:W1:Y:S01]  /*28e0*/  @!P2 LDC R37, c[0x0][0x10] ;  /* 0x00000400ff25ab82 */ /* 0x000e620000000800 */
[----:B------:R-:W-:-:S04]  /*28f0*/  @!P2 LOP3.LUT R34, R34, 0x1, RZ, 0xc0, !PT ;  /* 0x000000012222a812 */ /* 0x000fc800078ec0ff */
[----:B------:R-:W2:Y:S01]  /*2900*/  @!P1 S2R R38, SR_CTAID.Y ;  /* 0x0000000000269919 */ /* 0x000ea20000002600 */
[----:B------:R-:W-:Y:S02]  /*2910*/  @!P1 LOP3.LUT R43, R43, 0x1, RZ, 0xc0, !PT ;  /* 0x000000012b2b9812 */ /* 0x000fe400078ec0ff */
[----:B------:R-:W3:Y:S01]  /*2920*/  @!P1 LDC R42, c[0x0][0x10] ;  /* 0x00000400ff2a9b82 */ /* 0x000ee20000000800 */
[-C--:B-1----:R-:W-:Y:S02]  /*2930*/  @!P2 IMAD R39, R32, R37.reuse, R39 ;  /* 0x000000252027a224 */ /* 0x082fe400078e0227 */
[----:B------:R-:W-:-:S05]  /*2940*/  @!P2 IMAD R37, R34, R37, RZ ;  /* 0x000000252225a224 */ /* 0x000fca00078e02ff */
[----:B------:R-:W1:Y:S01]  /*2950*/  @!P1 LDC.64 R32, c[0x0][0x248] ;  /* 0x00009200ff209b82 */ /* 0x000e620000000a00 */
[----:B---3--:R-:W-:Y:S02]  /*2960*/  @!P1 IMAD R43, R43, R42, RZ ;  /* 0x0000002a2b2b9224 */ /* 0x008fe400078e02ff */
[-C--:B------:R-:W-:Y:S02]  /*2970*/  @!P2 IMAD R37, R37, R40.reuse, RZ ;  /* 0x000000282525a224 */ /* 0x080fe400078e02ff */
[----:B------:R-:W-:Y:S02]  /*2980*/  @!P1 IMAD R43, R43, R40, RZ ;  /* 0x000000282b2b9224 */ /* 0x000fe400078e02ff */
[----:B--2---:R-:W-:Y:S01]  /*2990*/  @!P1 IMAD R41, R41, R42, R38 ;  /* 0x0000002a29299224 */ /* 0x004fe200078e0226 */
[----:B------:R-:W2:Y:S01]  /*29a0*/  @!P2 LDC.64 R34, c[0x0][0x248] ;  /* 0x00009200ff22ab82 */ /* 0x000ea20000000a00 */
[----:B------:R-:W-:-:S05]  /*29b0*/  @!P2 SHF.L.U32 R37, R37, 0x1, RZ ;  /* 0x000000012525a819 */ /* 0x000fca00000006ff */
[----:B--2---:R-:W-:Y:S01]  /*29c0*/  @!P2 IMAD.WIDE R36, R37, 0x4, R34 ;  /* 0x000000042524a825 */ /* 0x004fe200078e0222 */
        /* <DEDUP_REMOVED lines=10> */
.L_x_4501:
[----:B------:R-:W-:Y:S01]  /*2a70*/  ULDC.64 UR14, c[0x0][0x218] ;  /* 0x00008600000e7ab9 */ /* 0x000fe20000000a00 */
[----:B------:R-:W-:Y:S01]  /*2a80*/  LOP3.LUT P1, RZ, R46, UR9, RZ, 0xfc, !PT ;  /* 0x000000092eff7c12 */ /* 0x000fe2000f82fcff */
[----:B------:R-:W2:Y:S01]  /*2a90*/  S2UR UR8, SR_CgaCtaId ;  /* 0x00000000000879c3 */ /* 0x000ea20000008800 */
[----:B------:R-:W-:Y:S01]  /*2aa0*/  ISETP.EQ.U32.AND P2, PT, RZ, UR14, PT ;  /* 0x0000000eff007c0c */ /* 0x000fe2000bf42070 */
[----:B------:R-:W-:Y:S01]  /*2ab0*/  UMOV UR7, 0x400 ;  /* 0x0000040000077882 */ /* 0x000fe20000000000 */
[----:B-1----:R-:W-:Y:S02]  /*2ac0*/  MOV R39, UR6 ;  /* 0x0000000600277c02 */ /* 0x002fe40008000f00 */
[----:B------:R-:W-:Y:S02]  /*2ad0*/  ISETP.EQ.OR.EX P1, PT, RZ, UR15, P1, P2 ;  /* 0x0000000fff007c0c */ /* 0x000fe40008f22720 */
[----:B------:R-:W-:Y:S01]  /*2ae0*/  IADD3 R37, R69, R70, RZ ;  /* 0x0000004645257210 */ /* 0x000fe20007ffe0ff */
[----:B------:R-:W1:Y:S08]  /*2af0*/  LDC.64 R34, c[0x0][0x228] ;  /* 0x00008a00ff227b82 */ /* 0x000e700000000a00 */
[----:B------:R-:W3:Y:S08]  /*2b00*/  LDC.64 R32, c[0x0][0x230] ;  /* 0x00008c00ff207b82 */ /* 0x000ef00000000a00 */
[----:B------:R-:W4:Y:S01]  /*2b10*/  @!P1 LDC.64 R40, c[0x0][0x218] ;  /* 0x00008600ff289b82 */ /* 0x000f220000000a00 */
[----:B--2---:R-:W-:-:S03]  /*2b20*/  ULEA UR7, UR8, UR7, 0x18 ;  /* 0x0000000708077291 */ /* 0x004fc6000f8ec03f */
[----:B------:R-:W-:Y:S02]  /*2b30*/  ULDC UR8, c[0x0][0x2a4] ;  /* 0x0000a90000087ab9 */ /* 0x000fe40000000800 */
[----:B------:R-:W-:Y:S01]  /*2b40*/  @!P1 FMUL.FTZ R38, R60, UR8 ;  /* 0x000000083c269c20 */ /* 0x000fe20008410000 */
[----:B-1----:R-:W-:-:S03]  /*2b50*/  IMAD.WIDE R42, R37, 0x4, R34 ;  /* 0x00000004252a7825 */ /* 0x002fc600078e0222 */
[----:B------:R-:W-:Y:S01]  /*2b60*/  @!P3 STS.64 [UR7+0xe0], R60 ;  /* 0x0000e03cff00b988 */ /* 0x000fe20008000a07 */
[----:B---3--:R-:W-:-:S04]  /*2b70*/  IMAD.WIDE R34, R37, 0x4, R32 ;  /* 0x0000000425227825 */ /* 0x008fc800078e0220 */
[----:B----4-:R-:W-:-:S04]  /*2b80*/  @!P1 IMAD.WIDE R40, R39, 0x8, R40 ;  /* 0x0000000827289825 */ /* 0x010fc800078e0228 */
[----:B------:R-:W-:-:S05]  /*2b90*/  @!P1 FMUL.FTZ R39, R61, UR8 ;  /* 0x000000083d279c20 */ /* 0x000fca0008410000 */
[----:B------:R-:W-:Y:S01]  /*2ba0*/  @!P1 STG.E.64 desc[UR10][R40.64], R38 ;  /* 0x0000002628009986 */ /* 0x000fe2000c101b0a */
[----:B------:R-:W-:Y:S06]  /*2bb0*/  BAR.SYNC.DEFER_BLOCKING 0x0 ;  /* 0x0000000000007b1d */ /* 0x000fec0000010000 */
[----:B------:R-:W2:Y:S04]  /*2bc0*/  LDG.E.64 R32, desc[UR10][R42.64] ;  /* 0x0000000a2a207981 */ /* 0x000ea8000c1e1b00 */
[----:B------:R-:W2:Y:S01]  /*2bd0*/  LDG.E.64 R34, desc[UR10][R34.64] ;  /* 0x0000000a22227981 */ /* 0x000ea2000c1e1b00 */
[----:B------:R-:W-:-:S03]  /*2be0*/  ISETP.NE.AND P5, PT, RZ, UR12, PT ;  /* 0x0000000cff007c0c */ /* 0x000fc6000bfa5270 */
[----:B------:R-:W1:Y:S02]  /*2bf0*/  LDS.64 R36, [UR7+0xe0] ;  /* 0x0000e007ff247984 */ /* 0x000e640008000a00 */
[----:B-1----:R-:W-:-:S05]  /*2c00*/  FMUL.FTZ R36, R36, UR8 ;  /* 0x0000000824247c20 */ /* 0x002fca0008410000 */
[----:B------:R-:W-:-:S13]  /*2c10*/  R2UR UR7, R36 ;  /* 0x00000000240772ca */ /* 0x000fda00000e0000 */
[----:B------:R-:W-:Y:S01]  /*2c20*/  MOV R36, UR7 ;  /* 0x0000000700247c02 */ /* 0x000fe20008000f00 */
[----:B------:R-:W-:Y:S01]  /*2c30*/  FADD.FTZ R18, R18, -UR7 ;  /* 0x8000000712127e21 */ /* 0x000fe20008010000 */
[----:B------:R-:W-:Y:S01]  /*2c40*/  FADD.FTZ R40, R2, -UR7 ;  /* 0x8000000702287e21 */ /* 0x000fe20008010000 */
[----:B------:R-:W-:Y:S02]  /*2c50*/  FADD.FTZ R41, R3, -UR7 ;  /* 0x8000000703297e21 */ /* 0x000fe40008010000 */
[----:B------:R-:W-:-:S04]  /*2c60*/  FMUL.FTZ R36, R36, UR7 ;  /* 0x0000000724247c20 */ /* 0x000fc80008410000 */
[----:B------:R-:W-:Y:S01]  /*2c70*/  FFMA.FTZ R36, R37, UR8, -R36 ;  /* 0x0000000825247c23 */ /* 0x000fe20008010824 */
[----:B------:R-:W-:-:S04]  /*2c80*/  FADD.FTZ R37, R19, -UR7 ;  /* 0x8000000713257e21 */ /* 0x000fc80008010000 */
[----:B------:R-:W-:-:S13]  /*2c90*/  FSETP.GTU.FTZ.AND P1, PT, R36, RZ, PT ;  /* 0x000000ff2400720b */ /* 0x000fda0003f3c000 */
[----:B------:R-:W-:Y:S01]  /*2ca0*/  VOTEU.ANY UP0, P1 ;  /* 0x00000000003f7886 */ /* 0x000fe20000800100 */
[----:B------:R-:W-:-:S04]  /*2cb0*/  PLOP3.LUT P1, PT, PT, PT, UP0, 0x80, 0x0 ;  /* 0x000000000000781c */ /* 0x000fc80003f2f008 */
[----:B------:R-:W-:-:S09]  /*2cc0*/  @UP0 ULDC UR8, c[0x0][0x238] ;  /* 0x00008e0000080ab9 */ /* 0x000fd20000000800 */
[----:B------:R-:W-:Y:S01]  /*2cd0*/  @P1 FADD.FTZ R36, R36, UR8 ;  /* 0x0000000824241e21 */ /* 0x000fe20008010000 */
[----:B------:R-:W-:-:S05]  /*2ce0*/  UMOV UR8, 0x3f800000 ;  /* 0x3f80000000087882 */ /* 0x000fca0000000000 */
[----:B------:R-:W1:Y:S02]  /*2cf0*/  @P1 MUFU.RSQ R36, R36 ;  /* 0x0000002400241308 */ /* 0x000e640000001400 */
[----:B-1----:R-:W-:-:S13]  /*2d00*/  @P1 R2UR UR13, R36 ;  /* 0x00000000240d12ca */ /* 0x002fda00000e0000 */
        /* <DEDUP_REMOVED lines=16> */
.L_x_4508:
        /* <DEDUP_REMOVED lines=13> */
.L_x_4510:
[----:B------:R-:W-:Y:S05]  /*2ee0*/  BSYNC B0 ;  /* 0x0000000000007941 */ /* 0x000fea0003800000 */
.L_x_4509:
[C---:B-1----:R-:W-:Y:S01]  /*2ef0*/  IADD3 R36, R68.reuse, 0x40, RZ ;  /* 0x0000004044247810 */ /* 0x042fe20007ffe0ff */
[----:B------:R-:W-:Y:S01]  /*2f00*/  ULDC.64 UR14, c[0x0][0x278] ;  /* 0x00009e00000e7ab9 */ /* 0x000fe20000000a00 */
[----:B------:R-:W-:Y:S01]  /*2f10*/  IADD3 R37, R68, 0x50, RZ ;  /* 0x0000005044257810 */ /* 0x000fe20007ffe0ff */
[----:B------:R-:W-:Y:S01]  /*2f20*/  FMUL.FTZ R3, R40, UR8 ;  /* 0x0000000828037c20 */ /* 0x000fe20008410000 */
[----:B------:R-:W-:Y:S01]  /*2f30*/  ISETP.GE.U32.AND P6, PT, R67, UR14, PT ;  /* 0x0000000e43007c0c */ /* 0x000fe2000bfc6070 */
[----:B------:R-:W-:Y:S01]  /*2f40*/  FMUL.FTZ R18, R41, UR8 ;  /* 0x0000000829127c20 */ /* 0x000fe20008410000 */
[----:B------:R-:W-:Y:S01]  /*2f50*/  ISETP.GE.U32.AND P1, PT, R66, UR14, PT ;  /* 0x0000000e42007c0c */ /* 0x000fe2000bf26070 */
[----:B------:R-:W-:Y:S01]  /*2f60*/  FFMA.FTZ R2, R32, R3, R34 ;  /* 0x0000000320027223 */ /* 0x000fe20000010022 */
[----:B------:R-:W-:Y:S01]  /*2f70*/  ISETP.GE.U32.AND P2, PT, R65, UR14, PT ;  /* 0x0000000e41007c0c */ /* 0x000fe2000bf46070 */
[----:B------:R-:W-:Y:S01]  /*2f80*/  FADD.FTZ R40, R20, -UR7 ;  /* 0x8000000714287e21 */ /* 0x000fe20008010000 */
[----:B------:R-:W-:Y:S01]  /*2f90*/  ISETP.GE.U32.AND P3, PT, R36, UR14, PT ;  /* 0x0000000e24007c0c */ /* 0x000fe2000bf66070 */
[----:B------:R-:W-:Y:S01]  /*2fa0*/  FADD.FTZ R41, R21, -UR7 ;  /* 0x8000000715297e21 */ /* 0x000fe20008010000 */
[----:B------:R-:W-:Y:S01]  /*2fb0*/  ISETP.GE.U32.AND P4, PT, R37, UR14, PT ;  /* 0x0000000e25007c0c */ /* 0x000fe2000bf86070 */
        /* <DEDUP_REMOVED lines=24> */
.L_x_4511:
        /* <DEDUP_REMOVED lines=13> */
.L_x_4513:
[----:B------:R-:W-:Y:S05]  /*3210*/  BSYNC B0 ;  /* 0x0000000000007941 */ /* 0x000fea0003800000 */
.L_x_4512:
[----:B-1----:R-:W-:Y:S01]  /*3220*/  FMUL.FTZ R3, R40, UR8 ;  /* 0x0000000828037c20 */ /* 0x002fe20008410000 */
[----:B------:R-:W-:Y:S01]  /*3230*/  FMUL.FTZ R18, R41, UR8 ;  /* 0x0000000829127c20 */ /* 0x000fe20008410000 */
[----:B------:R-:W-:Y:S01]  /*3240*/  FADD.FTZ R22, R22, -UR7 ;  /* 0x8000000716167e21 */ /* 0x000fe20008010000 */
[----:B------:R-:W-:Y:S01]  /*3250*/  FADD.FTZ R23, R23, -UR7 ;  /* 0x8000000717177e21 */ /* 0x000fe20008010000 */
[----:B------:R-:W-:Y:S01]  /*3260*/  FFMA.FTZ R2, R32, R3, R34 ;  /* 0x0000000320027223 */ /* 0x000fe20000010022 */
        /* <DEDUP_REMOVED lines=12> */
.L_x_4514:
        /* <DEDUP_REMOVED lines=13> */
.L_x_4516:
[----:B------:R-:W-:Y:S05]  /*3400*/  BSYNC B0 ;  /* 0x0000000000007941 */ /* 0x000fea0003800000 */
.L_x_4515:
        /* <DEDUP_REMOVED lines=17> */
.L_x_4517:
        /* <DEDUP_REMOVED lines=13> */
.L_x_4519:
[----:B------:R-:W-:Y:S05]  /*35f0*/  BSYNC B0 ;  /* 0x0000000000007941 */ /* 0x000fea0003800000 */
.L_x_4518:
        /* <DEDUP_REMOVED lines=17> */
.L_x_4520:
        /* <DEDUP_REMOVED lines=13> */
.L_x_4522:
[----:B------:R-:W-:Y:S05]  /*37e0*/  BSYNC B0 ;  /* 0x0000000000007941 */ /* 0x000fea0003800000 */
.L_x_4521:
[----:B------:R-:W-:Y:S01]  /*37f0*/  FMUL.FTZ R19, R19, UR8 ;  /* 0x0000000813137c20 */ /* 0x000fe20008410000 */
[----:B------:R-:W-:Y:S01]  /*3800*/  FMUL.FTZ R4, R20, UR8 ;  /* 0x0000000814047c20 */ /* 0x000fe20008410000 */
[----:B------:R-:W-:Y:S01]  /*3810*/  FADD.FTZ R21, R8, -UR7 ;  /* 0x8000000708157e21 */ /* 0x000fe20008010000 */
[----:B------:R-:W-:Y:S01]  /*3820*/  FADD.FTZ R20, R9, -UR7 ;  /* 0x8000000709147e21 */ /* 0x000fe20008010000 */
[----:B-1----:R-:W-:Y:S01]  /*3830*/  FFMA.FTZ R2, R32, R19, R34 ;  /* 0x0000001320027223 */ /* 0x002fe20000010022 */
        /* <DEDUP_REMOVED lines=12> */
.L_x_4523:
[----:B------:R-:W-:Y:S04]  /*3900*/  BSSY B0, `(.L_x_4524) ;  /* 0x000000d000007945 */ /* 0x000fe80003800000 */
[----:B------:R-:W-:Y:S05]  /*3910*/  @P4 BRA `(.L_x_4525) ;  /* 0x00000000002c4947 */ /* 0x000fea0003800000 */
[----:B------:R-:W-:Y:S01]  /*3920*/  ULDC.64 UR16, c[0x0][0x270] ;  /* 0x00009c0000107ab9 */ /* 0x000fe20000000a00 */
[----:B------:R-:W-:Y:S01]  /*3930*/  MOV R4, R72 ;  /* 0x0000004800047202 */ /* 0x000fe20000000f00 */
        /* <DEDUP_REMOVED lines=9> */
.L_x_4525:
[----:B------:R-:W-:Y:S05]  /*39d0*/  BSYNC B0 ;  /* 0x0000000000007941 */ /* 0x000fea0003800000 */
.L_x_4524:
[----:B------:R-:W-:Y:S01]  /*39e0*/  IADD3 R23, R68, 0x60, RZ ;  /* 0x0000006044177810 */ /* 0x000fe20007ffe0ff */
[----:B------:R-:W-:Y:S01]  /*39f0*/  FMUL.FTZ R21, R21, UR8 ;  /* 0x0000000815157c20 */ /* 0x000fe20008410000 */
[----:B------:R-:W-:Y:S01]  /*3a00*/  SHF.R.S32.HI R19, RZ, 0x1f, R64 ;  /* 0x0000001fff137819 */ /* 0x000fe20000011440 */
[----:B------:R-:W-:Y:S01]  /*3a10*/  FMUL.FTZ R20, R20, UR8 ;  /* 0x0000000814147c20 */ /* 0x000fe20008410000 */
[----:B------:R-:W-:Y:S01]  /*3a20*/  SHF.R.S32.HI R18, RZ, 0x1f, R63 ;  /* 0x0000001fff127819 */ /* 0x000fe2000001143f */
[----:B------:R-:W-:Y:S01]  /*3a30*/  FADD.FTZ R22, R16, -UR7 ;  /* 0x8000000710167e21 */ /* 0x000fe20008010000 */
[----:B------:R-:W-:Y:S01]  /*3a40*/  SHF.R.S32.HI R9, RZ, 0x1f, R62 ;  /* 0x0000001fff097819 */ /* 0x000fe2000001143e */
[----:B------:R-:W-:Y:S01]  /*3a50*/  FADD.FTZ R17, R17, -UR7 ;  /* 0x8000000711117e21 */ /* 0x000fe20008010000 */
[----:B------:R-:W-:Y:S01]  /*3a60*/  SHF.R.S32.HI R8, RZ, 0x1f, R59 ;  /* 0x0000001fff087819 */ /* 0x000fe2000001143b */
[----:B-1----:R-:W-:Y:S01]  /*3a70*/  FFMA.FTZ R2, R32, R21, R34 ;  /* 0x0000001520027223 */ /* 0x002fe20000010022 */
[----:B------:R-:W-:Y:S01]  /*3a80*/  ISETP.GE.U32.AND P6, PT, R23, UR14, PT ;  /* 0x0000000e17007c0c */ /* 0x000fe2000bfc6070 */
[----:B------:R-:W-:Y:S01]  /*3a90*/  FFMA.FTZ R3, R33, R20, R35 ;  /* 0x0000001421037223 */ /* 0x000fe20000010023 */
[----:B------:R-:W-:-:S02]  /*3aa0*/  ISETP.GE.U32.AND P1, PT, R64, UR14, PT ;  /* 0x0000000e40007c0c */ /* 0x000fc4000bf26070 */
[----:B------:R-:W-:Y:S02]  /*3ab0*/  SHF.R.S32.HI R36, RZ, 0x1f, R23 ;  /* 0x0000001fff247819 */ /* 0x000fe40000011417 */
[----:B------:R-:W-:Y:S02]  /*3ac0*/  ISETP.GE.U32.AND P2, PT, R63, UR14, PT ;  /* 0x0000000e3f007c0c */ /* 0x000fe4000bf46070 */
[----:B------:R-:W-:Y:S02]  /*3ad0*/  ISETP.GE.U32.AND P3, PT, R62, UR14, PT ;  /* 0x0000000e3e007c0c */ /* 0x000fe4000bf66070 */
[----:B------:R-:W-:Y:S02]  /*3ae0*/  ISETP.GE.U32.AND P4, PT, R59, UR14, PT ;  /* 0x0000000e3b007c0c */ /* 0x000fe4000bf86070 */
        /* <DEDUP_REMOVED lines=21> */
.L_x_4526:
        /* <DEDUP_REMOVED lines=13> */
.L_x_4528:
[----:B------:R-:W-:Y:S05]  /*3d10*/  BSYNC B0 ;  /* 0x0000000000007941 */ /* 0x000fea0003800000 */
.L_x_4527:
        /* <DEDUP_REMOVED lines=17> */
.L_x_4529:
        /* <DEDUP_REMOVED lines=13> */
.L_x_4531:
[----:B------:R-:W-:Y:S05]  /*3f00*/  BSYNC B0 ;  /* 0x0000000000007941 */ /* 0x000fea0003800000 */
.L_x_4530:
        /* <DEDUP_REMOVED lines=17> */
.L_x_4532:
        /* <DEDUP_REMOVED lines=13> */
.L_x_4534:
[----:B------:R-:W-:Y:S05]  /*40f0*/  BSYNC B0 ;  /* 0x0000000000007941 */ /* 0x000fea0003800000 */
.L_x_4533:
        /* <DEDUP_REMOVED lines=17> */
.L_x_4535:
        /* <DEDUP_REMOVED lines=13> */
.L_x_4537:
[----:B------:R-:W-:Y:S05]  /*42e0*/  BSYNC B0 ;  /* 0x0000000000007941 */ /* 0x000fea0003800000 */
.L_x_4536:
[----:B-1----:R-:W-:Y:S01]  /*42f0*/  FMUL.FTZ R3, R12, UR8 ;  /* 0x000000080c037c20 */ /* 0x002fe20008410000 */
[----:B------:R-:W-:Y:S01]  /*4300*/  FMUL.FTZ R4, R11, UR8 ;  /* 0x000000080b047c20 */ /* 0x000fe20008410000 */
[----:B------:R-:W-:Y:S02]  /*4310*/  SHF.R.S32.HI R14, RZ, 0x1f, R58 ;  /* 0x0000001fff0e7819 */ /* 0x000fe4000001143a */
[----:B------:R-:W-:Y:S01]  /*4320*/  FFMA.FTZ R2, R32, R3, R34 ;  /* 0x0000000320027223 */ /* 0x000fe20000010022 */
[----:B------:R-:W-:Y:S01]  /*4330*/  SHF.R.S32.HI R9, RZ, 0x1f, R56 ;  /* 0x0000001fff097819 */ /* 0x000fe20000011438 */
        /* <DEDUP_REMOVED lines=12> */
.L_x_4538:
        /* <DEDUP_REMOVED lines=13> */
.L_x_4540:
[----:B------:R-:W-:Y:S05]  /*44d0*/  BSYNC B0 ;  /* 0x0000000000007941 */ /* 0x000fea0003800000 */
.L_x_4539:
[----:B------:R-:W-:Y:S01]  /*44e0*/  FADD.FTZ R24, R24, -UR7 ;  /* 0x8000000718187e21 */ /* 0x000fe20008010000 */
[----:B------:R-:W-:Y:S01]  /*44f0*/  FADD.FTZ R26, R26, -UR7 ;  /* 0x800000071a1a7e21 */ /* 0x000fe20008010000 */
[----:B------:R-:W-:Y:S01]  /*4500*/  FADD.FTZ R28, R28, -UR7 ;  /* 0x800000071c1c7e21 */ /* 0x000fe20008010000 */
[----:B------:R-:W-:Y:S01]  /*4510*/  FADD.FTZ R30, R30, -UR7 ;  /* 0x800000071e1e7e21 */ /* 0x000fe20008010000 */
[----:B------:R-:W-:Y:S01]  /*4520*/  FADD.FTZ R44, R44, -UR7 ;  /* 0x800000072c2c7e21 */ /* 0x000fe20008010000 */
[----:B------:R-:W-:Y:S01]  /*4530*/  SHF.R.S32.HI R8, RZ, 0x1f, R50 ;  /* 0x0000001fff087819 */ /* 0x000fe20000011432 */
[----:B------:R-:W-:Y:S01]  /*4540*/  FADD.FTZ R25, R25, -UR7 ;  /* 0x8000000719197e21 */ /* 0x000fe20008010000 */
[----:B------:R-:W-:Y:S01]  /*4550*/  ISETP.GE.U32.AND P6, PT, R58, UR14, PT ;  /* 0x0000000e3a007c0c */ /* 0x000fe2000bfc6070 */
        /* <DEDUP_REMOVED lines=8> */
[----:B-1----:R-:W-:Y:S01]  /*45e0*/  FMUL.FTZ R3, R24, UR8 ;  /* 0x0000000818037c20 */ /* 0x002fe20008410000 */
        /* <DEDUP_REMOVED lines=14> */
[C-C-:B------:R-:W-:Y:S01]  /*46d0*/  FFMA.FTZ R12, R32.reuse, R3, R34.reuse ;  /* 0x00000003200c7223 */ /* 0x140fe20000010022 */
[C-C-:B------:R-:W-:Y:S01]  /*46e0*/  FFMA.FTZ R10, R32.reuse, R5, R34.reuse ;  /* 0x00000005200a7223 */ /* 0x140fe20000010022 */
[C-C-:B------:R-:W-:Y:S01]  /*46f0*/  FFMA.FTZ R6, R32.reuse, R7, R34.reuse ;  /* 0x0000000720067223 */ /* 0x140fe20000010022 */
[C-C-:B------:R-:W-:Y:S01]  /*4700*/  FFMA.FTZ R4, R32.reuse, R11, R34.reuse ;  /* 0x0000000b20047223 */ /* 0x140fe20000010022 */
[----:B------:R-:W-:Y:S01]  /*4710*/  FFMA.FTZ R2, R32, R13, R34 ;  /* 0x0000000d20027223 */ /* 0x000fe20000010022 */
[C---:B------:R-:W-:Y:S01]  /*4720*/  ISETP.GT.U32.OR P6, PT, R46.reuse, 0x2ff, P6 ;  /* 0x000002ff2e00780c */ /* 0x040fe200037c4470 */
[C-C-:B------:R-:W-:Y:S01]  /*4730*/  FFMA.FTZ R11, R33.reuse, R18, R35.reuse ;  /* 0x00000012210b7223 */ /* 0x140fe20000010023 */
[C---:B------:R-:W-:Y:S01]  /*4740*/  ISETP.GT.U32.OR P1, PT, R46.reuse, 0x2ff, P1 ;  /* 0x000002ff2e00780c */ /* 0x040fe20000f24470 */
[C-C-:B------:R-:W-:Y:S01]  /*4750*/  FFMA.FTZ R7, R33.reuse, R20, R35.reuse ;  /* 0x0000001421077223 */ /* 0x140fe20000010023 */
[C---:B------:R-:W-:Y:S01]  /*4760*/  ISETP.GT.U32.OR P2, PT, R46.reuse, 0x2ff, P2 ;  /* 0x000002ff2e00780c */ /* 0x040fe20001744470 */
[C-C-:B------:R-:W-:Y:S01]  /*4770*/  FFMA.FTZ R5, R33.reuse, R22, R35.reuse ;  /* 0x0000001621057223 */ /* 0x140fe20000010023 */
[C---:B------:R-:W-:Y:S01]  /*4780*/  ISETP.GT.U32.OR P3, PT, R46.reuse, 0x2ff, P3 ;  /* 0x000002ff2e00780c */ /* 0x040fe20001f64470 */
[C-C-:B------:R-:W-:Y:S01]  /*4790*/  FFMA.FTZ R3, R33.reuse, R24, R35.reuse ;  /* 0x0000001821037223 */ /* 0x140fe20000010023 */
[----:B------:R-:W-:Y:S01]  /*47a0*/  ISETP.GT.U32.OR P4, PT, R46, 0x2ff, P4 ;  /* 0x000002ff2e00780c */ /* 0x000fe20002784470 */
[----:B------:R-:W-:Y:S01]  /*47b0*/  FFMA.FTZ R13, R33, R16, R35 ;  /* 0x00000010210d7223 */ /* 0x000fe20000010023 */
[----:B------:R-:W-:Y:S11]  /*47c0*/  @!P5 BRA `(.L_x_4541) ;  /* 0x000000000028d947 */ /* 0x000ff60003800000 */
        /* <DEDUP_REMOVED lines=10> */
.L_x_4541:
        /* <DEDUP_REMOVED lines=13> */
.L_x_4543:
[----:B------:R-:W-:Y:S05]  /*4940*/  BSYNC B0 ;  /* 0x0000000000007941 */ /* 0x000fea0003800000 */
.L_x_4542:
        /* <DEDUP_REMOVED lines=11> */
.L_x_4544:
[----:B------:R-:W-:Y:S04]  /*4a00*/  BSSY B0, `(.L_x_4545) ;  /* 0x000000d000007945 */ /* 0x000fe80003800000 */
[----:B------:R-:W-:Y:S05]  /*4a10*/  @P1 BRA `(.L_x_4546) ;  /* 0x00000000002c1947 */ /* 0x000fea0003800000 */
[----:B------:R-:W-:Y:S01]  /*4a20*/  ULDC.64 UR14, c[0x0][0x270] ;  /* 0x00009c00000e7ab9 */ /* 0x000fe20000000a00 */
[----:B-1----:R-:W-:Y:S01]  /*4a30*/  MOV R12, R72 ;  /* 0x00000048000c7202 */ /* 0x002fe20000000f00 */
        /* <DEDUP_REMOVED lines=9> */
.L_x_4546:
[----:B------:R-:W-:Y:S05]  /*4ad0*/  BSYNC B0 ;  /* 0x0000000000007941 */ /* 0x000fea0003800000 */
.L_x_4545:
        /* <DEDUP_REMOVED lines=11> */
.L_x_4547:
[----:B------:R-:W-:Y:S04]  /*4b90*/  BSSY B0, `(.L_x_4548) ;  /* 0x000000d000007945 */ /* 0x000fe80003800000 */
[----:B------:R-:W-:Y:S05]  /*4ba0*/  @P2 BRA `(.L_x_4549) ;  /* 0x00000000002c2947 */ /* 0x000fea0003800000 */
[----:B------:R-:W-:Y:S01]  /*4bb0*/  ULDC.64 UR14, c[0x0][0x270] ;  /* 0x00009c00000e7ab9 */ /* 0x000fe20000000a00 */
[----:B--2---:R-:W-:Y:S01]  /*4bc0*/  MOV R10, R72 ;  /* 0x00000048000a7202 */ /* 0x004fe20000000f00 */
[----:B------:R-:W-:Y:S01]  /*4bd0*/  IMAD R49, R49, UR14, RZ ;  /* 0x0000000e31317c24 */ /* 0x000fe2000f8e02ff */
[----:B------:R-:W-:-:S03]  /*4be0*/  MOV R11, R75 ;  /* 0x0000004b000b7202 */ /* 0x000fc60000000f00 */
[C---:B------:R-:W-:Y:S02]  /*4bf0*/  IMAD R49, R54.reuse, UR15, R49 ;  /* 0x0000000f36317c24 */ /* 0x040fe4000f8e0231 */
[----:B-1----:R-:W-:Y:S01]  /*4c00*/  IMAD.WIDE.U32 R12, R54, UR14, R10 ;  /* 0x0000000e360c7c25 */ /* 0x002fe2000f8e000a */
[----:B------:R-:W-:Y:S02]  /*4c10*/  ULDC.64 UR14, c[0x0][0x210] ;  /* 0x00008400000e7ab9 */ /* 0x000fe40000000a00 */
[----:B------:R-:W-:Y:S02]  /*4c20*/  LEA R10, P1, R12, UR14, 0x2 ;  /* 0x0000000e0c0a7c11 */ /* 0x000fe4000f8210ff */
[----:B------:R-:W-:-:S04]  /*4c30*/  IADD3 R49, R13, R49, RZ ;  /* 0x000000310d317210 */ /* 0x000fc80007ffe0ff */
[----:B------:R-:W-:-:S05]  /*4c40*/  LEA.HI.X R11, R12, UR15, R49, 0x2, P1 ;  /* 0x0000000f0c0b7c11 */ /* 0x000fca00088f1431 */
[----:B------:R3:W-:Y:S02]  /*4c50*/  STG.E.64 desc[UR10][R10.64], R6 ;  /* 0x000000060a007986 */ /* 0x0007e4000c101b0a */
.L_x_4549:
[----:B------:R-:W-:Y:S05]  /*4c60*/  BSYNC B0 ;  /* 0x0000000000007941 */ /* 0x000fea0003800000 */
.L_x_4548:
[----:B------:R-:W-:Y:S05]  /*4c70*/  @!P5 BRA `(.L_x_4550) ;  /* 0x000000000028d947 */ /* 0x000fea0003800000 */
[----:B---3--:R-:W-:Y:S01]  /*4c80*/  FMUL.FTZ R6, R4, -1.4426950216293334961 ;  /* 0xbfb8aa3b04067820 */ /* 0x008fe20000410000 */
[----:B------:R-:W-:-:S05]  /*4c90*/  FMUL.FTZ R9, R5, -1.4426950216293334961 ;  /* 0xbfb8aa3b05097820 */ /* 0x000fca0000410000 */
[----:B------:R-:W3:Y:S08]  /*4ca0*/  MUFU.EX2 R6, R6 ;  /* 0x0000000600067308 */ /* 0x000ef00000000800 */
[----:B------:R-:W2:Y:S01]  /*4cb0*/  MUFU.EX2 R9, R9 ;  /* 0x0000000900097308 */ /* 0x000ea20000000800 */
[----:B---3--:R-:W-:-:S07]  /*4cc0*/  FADD.FTZ R7, R6, 1 ;  /* 0x3f80000006077421 */ /* 0x008fce0000010000 */
[----:B------:R-:W3:Y:S01]  /*4cd0*/  MUFU.RCP R7, R7 ;  /* 0x0000000700077308 */ /* 0x000ee20000001000 */
[----:B--2---:R-:W-:-:S07]  /*4ce0*/  FADD.FTZ R10, R9, 1 ;  /* 0x3f800000090a7421 */ /* 0x004fce0000010000 */
[----:B------:R-:W2:Y:S01]  /*4cf0*/  MUFU.RCP R10, R10 ;  /* 0x0000000a000a7308 */ /* 0x000ea20000001000 */
[----:B---3--:R-:W-:Y:S01]  /*4d00*/  FMUL.FTZ R4, R4, R7 ;  /* 0x0000000704047220 */ /* 0x008fe20000410000 */
[----:B--2---:R-:W-:-:S07]  /*4d10*/  FMUL.FTZ R5, R5, R10 ;  /* 0x0000000a05057220 */ /* 0x004fce0000410000 */
.L_x_4550:
[----:B------:R-:W-:Y:S04]  /*4d20*/  BSSY B0, `(.L_x_4551) ;  /* 0x000000d000007945 */ /* 0x000fe80003800000 */
[----:B------:R-:W-:Y:S05]  /*4d30*/  @P3 BRA `(.L_x_4552) ;  /* 0x00000000002c3947 */ /* 0x000fea0003800000 */
[----:B------:R-:W-:Y:S01]  /*4d40*/  ULDC.64 UR14, c[0x0][0x270] ;  /* 0x00009c00000e7ab9 */ /* 0x000fe20000000a00 */
[----:B---3--:R-:W-:Y:S01]  /*4d50*/  MOV R6, R72 ;  /* 0x0000004800067202 */ /* 0x008fe20000000f00 */
[----:B------:R-:W-:Y:S01]  /*4d60*/  IMAD R47, R47, UR14, RZ ;  /* 0x0000000e2f2f7c24 */ /* 0x000fe2000f8e02ff */
[----:B------:R-:W-:-:S03]  /*4d70*/  MOV R7, R75 ;  /* 0x0000004b00077202 */ /* 0x000fc60000000f00 */
[C---:B------:R-:W-:Y:S02]  /*4d80*/  IMAD R47, R52.reuse, UR15, R47 ;  /* 0x0000000f342f7c24 */ /* 0x040fe4000f8e022f */
[----:B--2---:R-:W-:Y:S01]  /*4d90*/  IMAD.WIDE.U32 R10, R52, UR14, R6 ;  /* 0x0000000e340a7c25 */ /* 0x004fe2000f8e0006 */
[----:B------:R-:W-:Y:S02]  /*4da0*/  ULDC.64 UR14, c[0x0][0x210] ;  /* 0x00008400000e7ab9 */ /* 0x000fe40000000a00 */
[----:B------:R-:W-:Y:S02]  /*4db0*/  LEA R6, P1, R10, UR14, 0x2 ;  /* 0x0000000e0a067c11 */ /* 0x000fe4000f8210ff */
[----:B------:R-:W-:-:S04]  /*4dc0*/  IADD3 R47, R11, R47, RZ ;  /* 0x0000002f0b2f7210 */ /* 0x000fc80007ffe0ff */
[----:B------:R-:W-:-:S05]  /*4dd0*/  LEA.HI.X R7, R10, UR15, R47, 0x2, P1 ;  /* 0x0000000f0a077c11 */ /* 0x000fca00088f142f */
[----:B------:R4:W-:Y:S02]  /*4de0*/  STG.E.64 desc[UR10][R6.64], R4 ;  /* 0x0000000406007986 */ /* 0x0009e4000c101b0a */
.L_x_4552:
[----:B------:R-:W-:Y:S05]  /*4df0*/  BSYNC B0 ;  /* 0x0000000000007941 */ /* 0x000fea0003800000 */
.L_x_4551:
[----:B------:R-:W-:Y:S05]  /*4e00*/  @!P5 BRA `(.L_x_4553) ;  /* 0x000000000028d947 */ /* 0x000fea0003800000 */
[----:B----4-:R-:W-:Y:S01]  /*4e10*/  FMUL.FTZ R4, R2, -1.4426950216293334961 ;  /* 0xbfb8aa3b02047820 */ /* 0x010fe20000410000 */
[----:B---3--:R-:W-:-:S05]  /*4e20*/  FMUL.FTZ R6, R3, -1.4426950216293334961 ;  /* 0xbfb8aa3b03067820 */ /* 0x008fca0000410000 */
[----:B------:R-:W3:Y:S08]  /*4e30*/  MUFU.EX2 R4, R4 ;  /* 0x0000000400047308 */ /* 0x000ef00000000800 */
[----:B------:R-:W4:Y:S01]  /*4e40*/  MUFU.EX2 R6, R6 ;  /* 0x0000000600067308 */ /* 0x000f220000000800 */
[----:B---3--:R-:W-:-:S07]  /*4e50*/  FADD.FTZ R5, R4, 1 ;  /* 0x3f80000004057421 */ /* 0x008fce0000010000 */
[----:B------:R-:W3:Y:S01]  /*4e60*/  MUFU.RCP R5, R5 ;  /* 0x0000000500057308 */ /* 0x000ee20000001000 */
[----:B----4-:R-:W-:-:S07]  /*4e70*/  FADD.FTZ R7, R6, 1 ;  /* 0x3f80000006077421 */ /* 0x010fce0000010000 */
[----:B--2---:R-:W2:Y:S01]  /*4e80*/  MUFU.RCP R10, R7 ;  /* 0x00000007000a7308 */ /* 0x004ea20000001000 */
[----:B---3--:R-:W-:Y:S01]  /*4e90*/  FMUL.FTZ R2, R2, R5 ;  /* 0x0000000502027220 */ /* 0x008fe20000410000 */
[----:B--2---:R-:W-:-:S07]  /*4ea0*/  FMUL.FTZ R3, R3, R10 ;  /* 0x0000000a03037220 */ /* 0x004fce0000410000 */
.L_x_4553:
[----:B------:R-:W-:Y:S04]  /*4eb0*/  BSSY B0, `(.L_x_4554) ;  /* 0x000000c000007945 */ /* 0x000fe80003800000 */
[----:B------:R-:W-:Y:S05]  /*4ec0*/  @P4 BRA `(.L_x_4555) ;  /* 0x0000000000284947 */ /* 0x000fea0003800000 */
[----:B------:R-:W-:Y:S01]  /*4ed0*/  ULDC.64 UR14, c[0x0][0x270] ;  /* 0x00009c00000e7ab9 */ /* 0x000fe20000000a00 */
[----:B------:R-:W-:Y:S01]  /*4ee0*/  MOV R73, R75 ;  /* 0x0000004b00497202 */ /* 0x000fe20000000f00 */
[----:B----4-:R-:W-:Y:S02]  /*4ef0*/  IMAD R5, R8, UR14, RZ ;  /* 0x0000000e08057c24 */ /* 0x010fe4000f8e02ff */
[----:B------:R-:W-:-:S04]  /*4f00*/  IMAD.WIDE.U32 R72, R50, UR14, R72 ;  /* 0x0000000e32487c25 */ /* 0x000fc8000f8e0048 */
[----:B------:R-:W-:Y:S01]  /*4f10*/  IMAD R5, R50, UR15, R5 ;  /* 0x0000000f32057c24 */ /* 0x000fe2000f8e0205 */
[----:B------:R-:W-:Y:S02]  /*4f20*/  ULDC.64 UR14, c[0x0][0x210] ;  /* 0x00008400000e7ab9 */ /* 0x000fe40000000a00 */
[----:B------:R-:W-:Y:S02]  /*4f30*/  LEA R4, P1, R72, UR14, 0x2 ;  /* 0x0000000e48047c11 */ /* 0x000fe4000f8210ff */
[----:B------:R-:W-:-:S04]  /*4f40*/  IADD3 R5, R73, R5, RZ ;  /* 0x0000000549057210 */ /* 0x000fc80007ffe0ff */
[----:B------:R-:W-:-:S05]  /*4f50*/  LEA.HI.X R5, R72, UR15, R5, 0x2, P1 ;  /* 0x0000000f48057c11 */ /* 0x000fca00088f1405 */
[----:B------:R4:W-:Y:S02]  /*4f60*/  STG.E.64 desc[UR10][R4.64], R2 ;  /* 0x0000000204007986 */ /* 0x0009e4000c101b0a */
.L_x_4555:
[----:B------:R-:W-:Y:S05]  /*4f70*/  BSYNC B0 ;  /* 0x0000000000007941 */ /* 0x000fea0003800000 */
.L_x_4554:
[----:B------:R-:W-:Y:S01]  /*4f80*/  ULDC UR7, c[0x0][0x10] ;  /* 0x0000040000077ab9 */ /* 0x000fe20000000800 */
[----:B------:R-:W-:Y:S02]  /*4f90*/  UIADD3 UR4, UR4, 0x1, URZ ;  /* 0x0000000104047890 */ /* 0x000fe4000fffe03f */
[----:B------:R-:W-:-:S04]  /*4fa0*/  UIADD3 UR6, UR7, UR6, URZ ;  /* 0x0000000607067290 */ /* 0x000fc8000fffe03f */
[----:B------:R-:W-:-:S06]  /*4fb0*/  UISETP.GE.AND UP0, UPT, UR6, UR5, UPT ;  /* 0x000000050600728c */ /* 0x000fcc000bf06270 */
[----:B------:R-:W-:-:S13]  /*4fc0*/  PLOP3.LUT P1, PT, PT, PT, UP0, 0x80, 0x0 ;  /* 0x000000000000781c */ /* 0x000fda0003f2f008 */
[----:B------:R-:W-:Y:S05]  /*4fd0*/  @!P1 BRA `(.L_x_4556) ;  /* 0xffffffb000bc9947 */ /* 0x000fea000383ffff */
[----:B------:R-:W-:Y:S05]  /*4fe0*/  EXIT ;  /* 0x000000000000794d */ /* 0x000fea0003800000 */
.L_x_4557:
        /* <DEDUP_REMOVED lines=9> */
.L_x_5176:


//--------------------- .text._Z35group_norm_nhwc_fwd_one_pass_kernelI11Fp32IOFp32WLi512ELi96ELi768EEv26Group_norm_nhwc_fwd_params --------------------------
	.section	.text._Z35group_norm_nhwc_fwd_one_pass_kernelI11Fp32IOFp32WLi512ELi96ELi768EEv26Group_norm_nhwc_fwd_params,"ax",@progbits
	.align	128
        .global         _Z35group_norm_nhwc_fwd_one_pass_kernelI11Fp32IOFp32WLi512ELi96ELi768EEv26Group_norm_nhwc_fwd_params
        .type           _Z35group_norm_nhwc_fwd_one_pass_kernelI11Fp32IOFp32WLi512ELi96ELi768EEv26Group_norm_nhwc_fwd_params,@function
        .size           _Z35group_norm_nhwc_fwd_one_pass_kernelI11Fp32IOFp32WLi512ELi96ELi768EEv26Group_norm_nhwc_fwd_params,(.L_x_5177 - _Z35group_norm_nhwc_fwd_one_pass_kernelI11Fp32IOFp32WLi512ELi96ELi768EEv26Group_norm_nhwc_fwd_params)
        .other          _Z35group_norm_nhwc_fwd_one_pass_kernelI11Fp32IOFp32WLi512ELi96ELi768EEv26Group_norm_nhwc_fwd_params,@"STO_CUDA_ENTRY STV_DEFAULT"
_Z35group_norm_nhwc_fwd_one_pass_kernelI11Fp32IOFp32WLi512ELi96ELi768EEv26Group_norm_nhwc_fwd_params:
.text._Z35group_norm_nhwc_fwd_one_pass_kernelI11Fp32IOFp32WLi512ELi96ELi768EEv26Group_norm_nhwc_fwd_params:
[----:B------:R-:W0:Y:S08]  /*0000*/  LDC R1, c[0x0][0x28] ;  /* 0x00000a00ff017b82 */ /* 0x000e300000000800 */
[----:B------:R-:W1:Y:S01]  /*0010*/  S2UR UR9, SR_CTAID.Y ;  /* 0x00000000000979c3 */ /* 0x000e620000002600 */
[----:B------:R-:W-:Y:S01]  /*0020*/  ULDC UR8, c[0x0][0x288] ;  /* 0x0000a20000087ab9 */ /* 0x000fe20000000800 */
[----:B------:R-:W-:Y:S01]  /*0030*/  ULDC UR4, c[0x0][0x258] ;  /* 0x0000960000047ab9 */ /* 0x000fe20000000800 */
[----:B0-----:R-:W-:Y:S01]  /*0040*/  IADD3 R1, R1, -0x8, RZ ;  /* 0xfffffff801017810 */ /* 0x001fe20007ffe0ff */
[----:B------:R-:W-:-:S04]  /*0050*/  UIMAD UR8, UR8, UR4, URZ ;  /* 0x00000004080872a4 */ /* 0x000fc8000f8e023f */
[----:B-1----:R-:W-:-:S06]  /*0060*/  UISETP.GE.AND UP0, UPT, UR9, UR8, UPT ;  /* 0x000000080900728c */ /* 0x002fcc000bf06270 */
        /* <DEDUP_REMOVED lines=17> */
[C---:B------:R-:W-:Y:S01]  /*0180*/  IADD3 R2, R0.reuse, 0x10, RZ ;  /* 0x0000001000027810 */ /* 0x040fe20007ffe0ff */
[----:B------:R0:W-:Y:S01]  /*0190*/  STL [R1], R3 ;  /* 0x0000000301007387 */ /* 0x0001e20000100800 */
[----:B------:R-:W-:-:S02]  /*01a0*/  IADD3 R2, R0, 0x40, RZ ;  /* 0x0000004000027810 */ /* 0x000fc40007ffe0ff */
[----:B------:R-:W-:Y:S02]  /*01b0*/  IADD3 R2, R0, 0x70, RZ ;  /* 0x0000007000027810 */ /* 0x000fe40007ffe0ff */
[----:B------:R-:W-:Y:S02]  /*01c0*/  ISETP.LT.U32.AND P0, PT, R4, 0x300, !P0 ;  /* 0x000003000400780c */ /* 0x000fe40004701070 */
[C---:B------:R-:W-:Y:S02]  /*01d0*/  IADD3 R5, R0.reuse, 0x20, RZ ;  /* 0x0000002000057810 */ /* 0x040fe40007ffe0ff */
[C---:B------:R-:W-:Y:S02]  /*01e0*/  IADD3 R4, R0.reuse, 0x80, RZ ;  /* 0x0000008000047810 */ /* 0x040fe40007ffe0ff */
[C---:B0-----:R-:W-:Y:S02]  /*01f0*/  IADD3 R3, R0.reuse, 0x30, RZ ;  /* 0x0000003000037810 */ /* 0x041fe40007ffe0ff */
[----:B------:R-:W-:-:S02]  /*0200*/  IADD3 R3, R0, 0x60, RZ ;  /* 0x0000006000037810 */ /* 0x000fc40007ffe0ff */
[C---:B------:R-:W-:Y:S02]  /*0210*/  IADD3 R3, R0.reuse, 0x90, RZ ;  /* 0x0000009000037810 */ /* 0x040fe40007ffe0ff */
[C---:B------:R-:W-:Y:S02]  /*0220*/  IADD3 R2, R0.reuse, 0xa0, RZ ;  /* 0x000000a000027810 */ /* 0x040fe40007ffe0ff */
[C---:B------:R-:W-:Y:S02]  /*0230*/  IADD3 R5, R0.reuse, 0x50, RZ ;  /* 0x0000005000057810 */ /* 0x040fe40007ffe0ff */
[C---:B------:R-:W-:Y:S02]  /*0240*/  IADD3 R4, R0.reuse, 0xb0, RZ ;  /* 0x000000b000047810 */ /* 0x040fe40007ffe0ff */
[C---:B------:R-:W-:Y:S02]  /*0250*/  IADD3 R3, R0.reuse, 0xc0, RZ ;  /* 0x000000c000037810 */ /* 0x040fe40007ffe0ff */
[----:B------:R-:W-:-:S07]  /*0260*/  IADD3 R2, R0, 0xd0, RZ ;  /* 0x000000d000027810 */ /* 0x000fce0007ffe0ff */
.L_x_4663:
[----:B--2---:R-:W2:Y:S01]  /*0270*/  LDL R5, [R1] ;  /* 0x0000000001057983 */ /* 0x004ea20000100800 */
[----:B------:R-:W-:Y:S01]  /*0280*/  ULDC UR11, c[0x0][0x288] ;  /* 0x0000a200000b7ab9 */ /* 0x000fe20000000800 */
[----:B------:R-:W-:Y:S01]  /*0290*/  IABS R4, UR9 ;  /* 0x0000000900047c13 */ /* 0x000fe20008000000 */
[----:B------:R-:W-:Y:S01]  /*02a0*/  UMOV UR6, URZ ;  /* 0x0000003f00067c82 */ /* 0x000fe20008000000 */
[----:B----4-:R-:W-:Y:S01]  /*02b0*/  MOV R2, UR11 ;  /* 0x0000000b00027c02 */ /* 0x010fe20008000f00 */
[----:B0-----:R-:W0:Y:S01]  /*02c0*/  S2R R74, SR_TID.X ;  /* 0x00000000004a7919 */ /* 0x001e220000002100 */
[----:B------:R-:W-:Y:S01]  /*02d0*/  R2UR UR10, R4 ;  /* 0x00000000040a72ca */ /* 0x000fe200000e0000 */
[C---:B------:R-:W-:Y:S01]  /*02e0*/  VIADD R37, R0.reuse, 0xe0 ;  /* 0x000000e000257836 */ /* 0x040fe20000000000 */
[----:B------:R-:W-:Y:S01]  /*02f0*/  IABS R2, R2 ;  /* 0x0000000200027213 */ /* 0x000fe20000000000 */
[----:B-1----:R-:W1:Y:S01]  /*0300*/  @P0 LDC.64 R12, c[0x0][0x270] ;  /* 0x00009c00ff0c0b82 */ /* 0x002e620000000a00 */
[----:B------:R-:W-:-:S02]  /*0310*/  IADD3 R25, R0, 0xf0, RZ ;  /* 0x000000f000197810 */ /* 0x000fc40007ffe0ff */
[----:B------:R-:W-:Y:S02]  /*0320*/  R2UR UR12, R2 ;  /* 0x00000000020c72ca */ /* 0x000fe400000e0000 */
[----:B---3--:R-:W-:Y:S02]  /*0330*/  SHF.R.S32.HI R7, RZ, 0x1f, R37 ;  /* 0x0000001fff077819 */ /* 0x008fe40000011425 */
[----:B------:R-:W-:Y:S01]  /*0340*/  SHF.R.S32.HI R31, RZ, 0x1f, R25 ;  /* 0x0000001fff1f7819 */ /* 0x000fe20000011419 */
[----:B------:R-:W3:Y:S01]  /*0350*/  @P0 LDC.64 R56, c[0x0][0x220] ;  /* 0x00008800ff380b82 */ /* 0x000ee20000000a00 */
[----:B------:R-:W-:Y:S02]  /*0360*/  LOP3.LUT R38, R38, 0xfffffdff, RZ, 0xc0, !PT ;  /* 0xfffffdff26267812 */ /* 0x000fe400078ec0ff */
[C---:B------:R-:W-:Y:S02]  /*0370*/  IADD3 R24, R0.reuse, 0x100, RZ ;  /* 0x0000010000187810 */ /* 0x040fe40007ffe0ff */
[----:B------:R-:W-:-:S02]  /*0380*/  IADD3 R23, R0, 0x110, RZ ;  /* 0x0000011000177810 */ /* 0x000fc40007ffe0ff */
[----:B------:R-:W-:Y:S01]  /*0390*/  SHF.R.S32.HI R33, RZ, 0x1f, R24 ;  /* 0x0000001fff217819 */ /* 0x000fe20000011418 */
[----:B------:R-:W4:Y:S01]  /*03a0*/  I2F.RP R2, UR12 ;  /* 0x0000000c00027d06 */ /* 0x000f220008209400 */
[----:B------:R-:W-:Y:S02]  /*03b0*/  SHF.R.S32.HI R29, RZ, 0x1f, R23 ;  /* 0x0000001fff1d7819 */ /* 0x000fe40000011417 */
[C---:B------:R-:W-:Y:S02]  /*03c0*/  IADD3 R22, R0.reuse, 0x130, RZ ;  /* 0x0000013000167810 */ /* 0x040fe40007ffe0ff */
[----:B------:R-:W-:Y:S02]  /*03d0*/  SHF.R.S32.HI R6, RZ, 0x1f, R0 ;  /* 0x0000001fff067819 */ /* 0x000fe40000011400 */
[----:B------:R-:W-:Y:S02]  /*03e0*/  SHF.R.S32.HI R27, RZ, 0x1f, R22 ;  /* 0x0000001fff1b7819 */ /* 0x000fe40000011416 */
[----:B------:R-:W-:-:S02]  /*03f0*/  IADD3 R34, R0, 0x10, RZ ;  /* 0x0000001000227810 */ /* 0x000fc40007ffe0ff */
[----:B------:R-:W-:Y:S02]  /*0400*/  LOP3.LUT R39, R39, 0xffffffbf, RZ, 0xc0, !PT ;  /* 0xffffffbf27277812 */ /* 0x000fe400078ec0ff */
[C---:B------:R-:W-:Y:S01]  /*0410*/  IADD3 R40, R0.reuse, 0x20, RZ ;  /* 0x0000002000287810 */ /* 0x040fe20007ffe0ff */
[----:B----4-:R-:W4:Y:S01]  /*0420*/  MUFU.RCP R2, R2 ;  /* 0x0000000200027308 */ /* 0x010f220000001000 */
        /* <DEDUP_REMOVED lines=8> */
[----:B----4-:R-:W-:Y:S02]  /*04b0*/  IADD3 R3, R2, 0xffffffe, RZ ;  /* 0x0ffffffe02037810 */ /* 0x010fe40007ffe0ff */
[----:B------:R-:W-:-:S02]  /*04c0*/  IADD3 R62, R0, 0xb0, RZ ;  /* 0x000000b0003e7810 */ /* 0x000fc40007ffe0ff */
[C---:B------:R-:W-:Y:S02]  /*04d0*/  IADD3 R66, R0.reuse, 0xc0, RZ ;  /* 0x000000c000427810 */ /* 0x040fe40007ffe0ff */
[----:B------:R-:W4:Y:S01]  /*04e0*/  F2I.FTZ.U32.TRUNC.NTZ R3, R3 ;  /* 0x0000000300037305 */ /* 0x000f22000021f000 */
[----:B------:R-:W-:Y:S02]  /*04f0*/  IADD3 R72, R0, 0xd0, RZ ;  /* 0x000000d000487810 */ /* 0x000fe40007ffe0ff */
[----:B------:R-:W-:Y:S02]  /*0500*/  SHF.R.S32.HI R67, RZ, 0x1f, R66 ;  /* 0x0000001fff437819 */ /* 0x000fe40000011442 */
[----:B----4-:R-:W-:-:S13]  /*0510*/  R2UR UR7, R3 ;  /* 0x00000000030772ca */ /* 0x010fda00000e0000 */
        /* <DEDUP_REMOVED lines=17> */
[----:B------:R-:W-:-:S03]  /*0630*/  UISETP.NE.AND UP1, UPT, UR11, URZ, UPT ;  /* 0x0000003f0b00728c */ /* 0x000fc6000bf25270 */
[----:B0-----:R-:W-:Y:S01]  /*0640*/  ISETP.GT.U32.OR P4, PT, R74, 0x2ff, P1 ;  /* 0x000002ff4a00780c */ /* 0x001fe20000f84470 */
[----:B------:R-:W-:Y:S01]  /*0650*/  @!UP0 UIADD3 UR7, -UR7, URZ, URZ ;  /* 0x0000003f07078290 */ /* 0x000fe2000fffe13f */
[----:B------:R-:W-:-:S04]  /*0660*/  ISETP.GE.U32.AND P1, PT, R23, UR12, PT ;  /* 0x0000000c17007c0c */ /* 0x000fc8000bf26070 */
[----:B------:R-:W-:Y:S02]  /*0670*/  ISETP.GE.AND.EX P1, PT, R29, UR13, PT, P1 ;  /* 0x0000000d1d007c0c */ /* 0x000fe4000bf26310 */
[----:B------:R-:W-:-:S04]  /*0680*/  @!UP1 ULOP3.LUT UR7, URZ, UR11, URZ, 0x33, !UPT ;  /* 0x0000000b3f079292 */ /* 0x000fc8000f8e333f */
[----:B------:R-:W-:Y:S01]  /*0690*/  UIADD3 UR6, -UR7, URZ, URZ ;  /* 0x0000003f07067290 */ /* 0x000fe2000fffe13f */
[----:B------:R-:W-:Y:S01]  /*06a0*/  @P4 LOP3.LUT R38, R38, 0x200, RZ, 0xfc, !PT ;  /* 0x0000020026264812 */ /* 0x000fe200078efcff */
[----:B------:R-:W0:Y:S01]  /*06b0*/  @!P4 LDC.64 R18, c[0x0][0x270] ;  /* 0x00009c00ff12cb82 */ /* 0x000e220000000a00 */
[----:B------:R-:W-:Y:S02]  /*06c0*/  USHF.R.S32.HI UR5, URZ, 0x1f, UR7 ;  /* 0x0000001f3f057899 */ /* 0x000fe40008011407 */
[----:B------:R-:W-:Y:S01]  /*06d0*/  UIMAD UR6, UR11, UR6, UR9 ;  /* 0x000000060b0672a4 */ /* 0x000fe2000f8e0209 */
[----:B------:R-:W-:Y:S02]  /*06e0*/  LOP3.LUT R38, R38, 0xfffffeff, RZ, 0xc0, !PT ;  /* 0xfffffeff26267812 */ /* 0x000fe400078ec0ff */
[----:B------:R-:W-:Y:S01]  /*06f0*/  ULDC.64 UR10, c[0x0][0x280] ;  /* 0x0000a000000a7ab9 */ /* 0x000fe20000000a00 */
[----:B------:R-:W-:Y:S01]  /*0700*/  UIMAD UR6, UR6, 0x60, URZ ;  /* 0x00000060060678a4 */ /* 0x000fe2000f8e023f */
[----:B------:R-:W4:Y:S01]  /*0710*/  @!P4 LDC.64 R8, c[0x0][0x220] ;  /* 0x00008800ff08cb82 */ /* 0x000f220000000a00 */
[----:B------:R-:W-:-:S04]  /*0720*/  UIMAD UR5, UR5, UR10, URZ ;  /* 0x0000000a050572a4 */ /* 0x000fc8000f8e023f */
[----:B------:R-:W-:Y:S01]  /*0730*/  MOV R4, UR6 ;  /* 0x0000000600047c02 */ /* 0x000fe20008000f00 */
[----:B------:R-:W-:Y:S01]  /*0740*/  UIMAD UR5, UR7, UR11, UR5 ;  /* 0x0000000b070572a4 */ /* 0x000fe2000f8e0205 */
[----:B--2---:R-:W-:Y:S02]  /*0750*/  SHF.R.S32.HI R3, RZ, 0x1f, R5 ;  /* 0x0000001fff037819 */ /* 0x004fe40000011405 */
[----:B------:R-:W-:Y:S02]  /*0760*/  IADD3 R2, P2, R5, UR6, RZ ;  /* 0x0000000605027c10 */ /* 0x000fe4000ff5e0ff */
[----:B------:R-:W-:Y:S02]  /*0770*/  MOV R5, UR10 ;  /* 0x0000000a00057c02 */ /* 0x000fe40008000f00 */
[----:B------:R-:W-:Y:S01]  /*0780*/  LEA.HI.X.SX32 R3, R4, R3, 0x1, P2 ;  /* 0x0000000304037211 */ /* 0x000fe200010f0eff */
[----:B-1----:R-:W-:Y:S01]  /*0790*/  @P0 IMAD R4, R6, R12, RZ ;  /* 0x0000000c06040224 */ /* 0x002fe200078e02ff */
[----:B------:R-:W-:Y:S01]  /*07a0*/  ISETP.GE.U32.AND P2, PT, R25, UR12, PT ;  /* 0x0000000c19007c0c */ /* 0x000fe2000bf46070 */
[----:B------:R-:W-:-:S03]  /*07b0*/  IMAD.WIDE.U32 R2, R5, UR7, R2 ;  /* 0x0000000705027c25 */ /* 0x000fc6000f8e0002 */
[----:B------:R-:W-:Y:S01]  /*07c0*/  ISETP.GE.AND.EX P2, PT, R31, UR13, PT, P2 ;  /* 0x0000000d1f007c0c */ /* 0x000fe2000bf46320 */
[----:B------:R-:W-:-:S03]  /*07d0*/  @P0 IMAD R15, R0, R13, R4 ;  /* 0x0000000d000f0224 */ /* 0x000fc600078e0204 */
[C---:B------:R-:W-:Y:S02]  /*07e0*/  ISETP.GT.U32.OR P5, PT, R74.reuse, 0x2ff, P2 ;  /* 0x000002ff4a00780c */ /* 0x040fe400017a4470 */
[----:B------:R-:W-:Y:S02]  /*07f0*/  ISETP.GE.AND.EX P2, PT, R33, UR13, PT, P3 ;  /* 0x0000000d21007c0c */ /* 0x000fe4000bf46330 */
[----:B------:R-:W-:Y:S02]  /*0800*/  IADD3 R5, R3, UR5, RZ ;  /* 0x0000000503057c10 */ /* 0x000fe4000fffe0ff */
[----:B------:R-:W-:Y:S02]  /*0810*/  ISETP.GT.U32.OR P6, PT, R74, 0x2ff, P2 ;  /* 0x000002ff4a00780c */ /* 0x000fe400017c4470 */
[----:B------:R-:W-:Y:S02]  /*0820*/  ISETP.GE.U32.AND P2, PT, R22, UR12, PT ;  /* 0x0000000c16007c0c */ /* 0x000fe4000bf46070 */
[----:B------:R-:W-:-:S03]  /*0830*/  @P0 MOV R4, R2 ;  /* 0x0000000200040202 */ /* 0x000fc60000000f00 */
[----:B------:R-:W-:Y:S02]  /*0840*/  @P5 LOP3.LUT R38, R38, 0x100, RZ, 0xfc, !PT ;  /* 0x0000010026265812 */ /* 0x000fe400078efcff */
[----:B------:R-:W-:Y:S01]  /*0850*/  ISETP.GT.U32.OR P5, PT, R74, 0x2ff, P1 ;  /* 0x000002ff4a00780c */ /* 0x000fe20000fa4470 */
[----:B------:R-:W-:Y:S01]  /*0860*/  @P0 IMAD.WIDE.U32 R12, R0, R12, R4 ;  /* 0x0000000c000c0225 */ /* 0x000fe200078e0004 */
[C---:B------:R-:W-:Y:S02]  /*0870*/  LOP3.LUT P3, RZ, R38.reuse, 0x100, RZ, 0xc0, !PT ;  /* 0x0000010026ff7812 */ /* 0x040fe4000786c0ff */
[----:B------:R-:W-:Y:S01]  /*0880*/  LOP3.LUT R38, R38, 0xffffff7f, RZ, 0xc0, !PT ;  /* 0xffffff7f26267812 */ /* 0x000fe200078ec0ff */
[----:B------:R-:W1:Y:S01]  /*0890*/  @!P6 LDC.64 R16, c[0x0][0x270] ;  /* 0x00009c00ff10eb82 */ /* 0x000e620000000a00 */
[----:B------:R-:W-:Y:S02]  /*08a0*/  ISETP.GE.AND.EX P1, PT, R27, UR13, PT, P2 ;  /* 0x0000000d1b007c0c */ /* 0x000fe4000bf26320 */
[----:B------:R-:W-:-:S02]  /*08b0*/  @P6 LOP3.LUT R38, R38, 0x80, RZ, 0xfc, !PT ;  /* 0x0000008026266812 */ /* 0x000fc400078efcff */
[----:B------:R-:W-:Y:S02]  /*08c0*/  ISETP.GT.U32.OR P4, PT, R74, 0x2ff, P1 ;  /* 0x000002ff4a00780c */ /* 0x000fe40000f84470 */
[----:B------:R-:W-:Y:S02]  /*08d0*/  LOP3.LUT P2, RZ, R38, 0x200, RZ, 0xc0, !PT ;  /* 0x0000020026ff7812 */ /* 0x000fe4000784c0ff */
[----:B------:R-:W-:Y:S01]  /*08e0*/  @P0 IADD3 R13, R13, R15, RZ ;  /* 0x0000000f0d0d0210 */ /* 0x000fe20007ffe0ff */
[----:B------:R-:W2:Y:S01]  /*08f0*/  @!P3 LDC.64 R20, c[0x0][0x270] ;  /* 0x00009c00ff14bb82 */ /* 0x000ea20000000a00 */
[C---:B---3--:R-:W-:Y:S02]  /*0900*/  @P0 LEA R56, P1, R12.reuse, R56, 0x2 ;  /* 0x000000380c380211 */ /* 0x048fe400078210ff */
[----:B------:R-:W-:Y:S02]  /*0910*/  @!P3 MOV R30, R2 ;  /* 0x00000002001eb202 */ /* 0x000fe40000000f00 */
[----:B------:R-:W-:-:S02]  /*0920*/  @P0 LEA.HI.X R57, R12, R57, R13, 0x2, P1 ;  /* 0x000000390c390211 */ /* 0x000fc400008f140d */
[----:B------:R-:W-:Y:S01]  /*0930*/  LOP3.LUT R38, R38, 0xffffffbf, RZ, 0xc0, !PT ;  /* 0xffffffbf26267812 */ /* 0x000fe200078ec0ff */
[----:B------:R-:W3:Y:S02]  /*0940*/  @!P3 LDC.64 R10, c[0x0][0x220] ;  /* 0x00008800ff0abb82 */ /* 0x000ee40000000a00 */
[----:B0-----:R-:W-:Y:S01]  /*0950*/  @!P2 IMAD R6, R7, R18, RZ ;  /* 0x000000120706a224 */ /* 0x001fe200078e02ff */
[----:B------:R-:W-:Y:S02]  /*0960*/  @!P2 MOV R14, R2 ;  /* 0x00000002000ea202 */ /* 0x000fe40000000f00 */
[----:B------:R-:W-:Y:S01]  /*0970*/  @!P2 MOV R15, R5 ;  /* 0x00000005000fa202 */ /* 0x000fe20000000f00 */
[----:B------:R-:W-:Y:S01]  /*0980*/  @!P2 IMAD R35, R37, R19, R6 ;  /* 0x000000132523a224 */ /* 0x000fe200078e0206 */
[----:B------:R-:W-:Y:S01]  /*0990*/  @P5 LOP3.LUT R38, R38, 0x40, RZ, 0xfc, !PT ;  /* 0x0000004026265812 */ /* 0x000fe200078efcff */
[----:B------:R-:W0:Y:S01]  /*09a0*/  @!P5 LDC.64 R6, c[0x0][0x270] ;  /* 0x00009c00ff06db82 */ /* 0x000e220000000a00 */
[----:B-1----:R-:W-:-:S02]  /*09b0*/  @!P6 IMAD R33, R33, R16, RZ ;  /* 0x000000102121e224 */ /* 0x002fc400078e02ff */
[----:B------:R-:W-:Y:S01]  /*09c0*/  @!P2 IMAD.WIDE.U32 R18, R37, R18, R14 ;  /* 0x000000122512a225 */ /* 0x000fe200078e000e */
[----:B------:R-:W-:-:S03]  /*09d0*/  LOP3.LUT R38, R38, 0xffffffef, RZ, 0xc0, !PT ;  /* 0xffffffef26267812 */ /* 0x000fc600078ec0ff */
[----:B------:R-:W-:Y:S01]  /*09e0*/  @!P6 IMAD R33, R24, R17, R33 ;  /* 0x000000111821e224 */ /* 0x000fe200078e0221 */
[----:B------:R-:W1:Y:S01]  /*09f0*/  @!P4 LDC.64 R14, c[0x0][0x270] ;  /* 0x00009c00ff0ecb82 */ /* 0x000e620000000a00 */
[----:B--2---:R-:W-:Y:S01]  /*0a00*/  @!P3 IMAD R26, R31, R20, RZ ;  /* 0x000000141f1ab224 */ /* 0x004fe200078e02ff */
[----:B------:R-:W-:Y:S02]  /*0a10*/  @!P3 MOV R31, R5 ;  /* 0x00000005001fb202 */ /* 0x000fe40000000f00 */
[----:B------:R-:W-:Y:S01]  /*0a20*/  @!P2 IADD3 R19, R19, R35, RZ ;  /* 0x000000231313a210 */ /* 0x000fe20007ffe0ff */
[C---:B------:R-:W-:Y:S01]  /*0a30*/  @!P3 IMAD R35, R25.reuse, R21, R26 ;  /* 0x000000151923b224 */ /* 0x040fe200078e021a */
[----:B----4-:R-:W-:Y:S01]  /*0a40*/  @!P2 LEA R8, P1, R18, R8, 0x2 ;  /* 0x000000081208a211 */ /* 0x010fe200078210ff */
[----:B------:R-:W-:Y:S01]  /*0a50*/  @!P3 IMAD.WIDE.U32 R20, R25, R20, R30 ;  /* 0x000000141914b225 */ /* 0x000fe200078e001e */
[----:B------:R-:W2:Y:S01]  /*0a60*/  @!P6 LDC.64 R12, c[0x0][0x220] ;  /* 0x00008800ff0ceb82 */ /* 0x000ea20000000a00 */
[----:B------:R-:W-:-:S02]  /*0a70*/  @!P6 MOV R30, R2 ;  /* 0x00000002001ee202 */ /* 0x000fc40000000f00 */
[----:B------:R-:W-:Y:S01]  /*0a80*/  @!P2 LEA.HI.X R9, R18, R9, R19, 0x2, P1 ;  /* 0x000000091209a211 */ /* 0x000fe200008f1413 */
[----:B------:R-:W-:Y:S01]  /*0a90*/  @!P3 IMAD.IADD R21, R21, 0x1, R35 ;  /* 0x000000011515b824 */ /* 0x000fe200078e0223 */
[----:B------:R-:W-:Y:S02]  /*0aa0*/  @!P6 MOV R31, R5 ;  /* 0x00000005001fe202 */ /* 0x000fe40000000f00 */
[----:B---3--:R-:W-:Y:S01]  /*0ab0*/  @!P3 LEA R10, P1, R20, R10, 0x2 ;  /* 0x0000000a140ab211 */ /* 0x008fe200078210ff */
[----:B------:R-:W3:Y:S01]  /*0ac0*/  @!P5 LDC.64 R18, c[0x0][0x220] ;  /* 0x00008800ff12db82 */ /* 0x000ee20000000a00 */
[----:B0-----:R-:W-:Y:S01]  /*0ad0*/  @!P5 IMAD R26, R29, R6, RZ ;  /* 0x000000061d1ad224 */ /* 0x001fe200078e02ff */
[----:B------:R-:W-:Y:S01]  /*0ae0*/  @P4 LOP3.LUT R38, R38, 0x10, RZ, 0xfc, !PT ;  /* 0x0000001026264812 */ /* 0x000fe200078efcff */
[----:B------:R-:W-:Y:S01]  /*0af0*/  @!P6 IMAD.WIDE.U32 R24, R24, R16, R30 ;  /* 0x000000101818e225 */ /* 0x000fe200078e001e */
[----:B------:R-:W-:Y:S02]  /*0b00*/  @!P3 LEA.HI.X R11, R20, R11, R21, 0x2, P1 ;  /* 0x0000000b140bb211 */ /* 0x000fe400008f1415 */
[----:B------:R-:W-:Y:S01]  /*0b10*/  @!P5 MOV R20, R2 ;  /* 0x000000020014d202 */ /* 0x000fe20000000f00 */
[----:B------:R-:W-:Y:S01]  /*0b20*/  @!P5 IMAD R29, R23, R7, R26 ;  /* 0x00000007171dd224 */ /* 0x000fe200078e021a */
[----:B------:R-:W0:Y:S01]  /*0b30*/  @!P4 LDC.64 R16, c[0x0][0x220] ;  /* 0x00008800ff10cb82 */ /* 0x000e220000000a00 */
[----:B------:R-:W-:Y:S01]  /*0b40*/  @!P5 MOV R21, R5 ;  /* 0x000000050015d202 */ /* 0x000fe20000000f00 */
[----:B-1----:R-:W-:Y:S01]  /*0b50*/  @!P4 IMAD R27, R27, R14, RZ ;  /* 0x0000000e1b1bc224 */ /* 0x002fe200078e02ff */
[----:B------:R-:W-:-:S02]  /*0b60*/  @!P6 IADD3 R25, R25, R33, RZ ;  /* 0x000000211919e210 */ /* 0x000fc40007ffe0ff */
[----:B------:R-:W-:Y:S01]  /*0b70*/  LOP3.LUT R38, R38, 0xf7ffffff, RZ, 0xc0, !PT ;  /* 0xf7ffffff26267812 */ /* 0x000fe200078ec0ff */
[----:B------:R-:W-:Y:S01]  /*0b80*/  @!P5 IMAD.WIDE.U32 R6, R23, R6, R20 ;  /* 0x000000061706d225 */ /* 0x000fe200078e0014 */
[----:B------:R-:W-:Y:S02]  /*0b90*/  @!P4 MOV R20, R2 ;  /* 0x000000020014c202 */ /* 0x000fe40000000f00 */
[----:B------:R-:W-:Y:S01]  /*0ba0*/  @!P4 MOV R21, R5 ;  /* 0x000000050015c202 */ /* 0x000fe20000000f00 */
[----:B------:R-:W-:Y:S01]  /*0bb0*/  @!P4 IMAD R27, R22, R15, R27 ;  /* 0x0000000f161bc224 */ /* 0x000fe200078e021b */
[----:B--2---:R-:W-:Y:S02]  /*0bc0*/  @!P6 LEA R12, P1, R24, R12, 0x2 ;  /* 0x0000000c180ce211 */ /* 0x004fe400078210ff */
[----:B------:R-:W-:Y:S01]  /*0bd0*/  @!P5 IADD3 R7, R7, R29, RZ ;  /* 0x0000001d0707d210 */ /* 0x000fe20007ffe0ff */
[----:B------:R-:W-:Y:S01]  /*0be0*/  @!P4 IMAD.WIDE.U32 R22, R22, R14, R20 ;  /* 0x0000000e1616c225 */ /* 0x000fe200078e0014 */
[----:B------:R-:W-:-:S02]  /*0bf0*/  @!P6 LEA.HI.X R13, R24, R13, R25, 0x2, P1 ;  /* 0x0000000d180de211 */ /* 0x000fc400008f1419 */
[----:B---3--:R-:W-:Y:S02]  /*0c00*/  @!P5 LEA R14, P1, R6, R18, 0x2 ;  /* 0x00000012060ed211 */ /* 0x008fe400078210ff */
[----:B------:R-:W-:Y:S02]  /*0c10*/  @P0 LOP3.LUT R38, R38, 0x8000000, RZ, 0xfc, !PT ;  /* 0x0800000026260812 */ /* 0x000fe400078efcff */
[----:B------:R-:W-:Y:S02]  /*0c20*/  @!P5 LEA.HI.X R15, R6, R19, R7, 0x2, P1 ;  /* 0x00000013060fd211 */ /* 0x000fe400008f1407 */
[----:B------:R-:W-:Y:S02]  /*0c30*/  @!P4 IADD3 R6, R23, R27, RZ ;  /* 0x0000001b1706c210 */ /* 0x000fe40007ffe0ff */
[----:B0-----:R-:W-:Y:S02]  /*0c40*/  @!P4 LEA R16, P1, R22, R16, 0x2 ;  /* 0x000000101610c211 */ /* 0x001fe400078210ff */
[----:B------:R-:W-:-:S02]  /*0c50*/  IADD3 R23, R0, 0x140, RZ ;  /* 0x0000014000177810 */ /* 0x000fc40007ffe0ff */
[----:B------:R-:W-:Y:S02]  /*0c60*/  @!P4 LEA.HI.X R17, R22, R17, R6, 0x2, P1 ;  /* 0x000000111611c211 */ /* 0x000fe400008f1406 */
[----:B------:R-:W-:Y:S02]  /*0c70*/  ISETP.GE.U32.AND P1, PT, R23, UR12, PT ;  /* 0x0000000c17007c0c */ /* 0x000fe4000bf26070 */
[----:B------:R-:W-:Y:S02]  /*0c80*/  SHF.R.S32.HI R7, RZ, 0x1f, R23 ;  /* 0x0000001fff077819 */ /* 0x000fe40000011417 */
[----:B------:R-:W-:Y:S02]  /*0c90*/  IADD3 R25, R0, 0x120, RZ ;  /* 0x0000012000197810 */ /* 0x000fe40007ffe0ff */
[----:B------:R-:W-:Y:S02]  /*0ca0*/  ISETP.GE.AND.EX P1, PT, R7, UR13, PT, P1 ;  /* 0x0000000d07007c0c */ /* 0x000fe4000bf26310 */
[----:B------:R-:W-:-:S02]  /*0cb0*/  SHF.R.S32.HI R28, RZ, 0x1f, R25 ;  /* 0x0000001fff1c7819 */ /* 0x000fc40000011419 */
[----:B------:R-:W-:Y:S02]  /*0cc0*/  ISETP.GT.U32.OR P0, PT, R74, 0x2ff, P1 ;  /* 0x000002ff4a00780c */ /* 0x000fe40000f04470 */
[----:B------:R-:W-:Y:S02]  /*0cd0*/  LOP3.LUT R38, R38, 0xfffffff7, RZ, 0xc0, !PT ;  /* 0xfffffff726267812 */ /* 0x000fe400078ec0ff */
[C---:B------:R-:W-:Y:S02]  /*0ce0*/  IADD3 R27, R0.reuse, 0x170, RZ ;  /* 0x00000170001b7810 */ /* 0x040fe40007ffe0ff */
[C---:B------:R-:W-:Y:S02]  /*0cf0*/  IADD3 R31, R0.reuse, 0x180, RZ ;  /* 0x00000180001f7810 */ /* 0x040fe40007ffe0ff */
[----:B------:R-:W-:Y:S02]  /*0d00*/  SHF.R.S32.HI R26, RZ, 0x1f, R27 ;  /* 0x0000001fff1a7819 */ /* 0x000fe4000001141b */
[----:B------:R-:W-:-:S03]  /*0d10*/  IADD3 R33, R0, 0x160, RZ ;  /* 0x0000016000217810 */ /* 0x000fc60007ffe0ff */
[----:B------:R-:W0:Y:S01]  /*0d20*/  @!P0 LDC.64 R18, c[0x0][0x270] ;  /* 0x00009c00ff128b82 */ /* 0x000e220000000a00 */
[----:B------:R-:W-:Y:S02]  /*0d30*/  @P0 LOP3.LUT R38, R38, 0x8, RZ, 0xfc, !PT ;  /* 0x0000000826260812 */ /* 0x000fe400078efcff */
[----:B------:R-:W-:Y:S02]  /*0d40*/  SHF.R.S32.HI R30, RZ, 0x1f, R33 ;  /* 0x0000001fff1e7819 */ /* 0x000fe40000011421 */
[----:B------:R-:W-:-:S03]  /*0d50*/  LOP3.LUT R38, R38, 0xffffffdf, RZ, 0xc0, !PT ;  /* 0xffffffdf26267812 */ /* 0x000fc600078ec0ff */
[----:B------:R-:W1:Y:S01]  /*0d60*/  @!P0 LDC.64 R20, c[0x0][0x220] ;  /* 0x00008800ff148b82 */ /* 0x000e620000000a00 */
[----:B0-----:R-:W-:Y:S01]  /*0d70*/  @!P0 IMAD R6, R7, R18, RZ ;  /* 0x0000001207068224 */ /* 0x001fe200078e02ff */
[----:B------:R-:W-:-:S03]  /*0d80*/  @!P0 MOV R7, R5 ;  /* 0x0000000500078202 */ /* 0x000fc60000000f00 */
[----:B------:R-:W-:Y:S01]  /*0d90*/  @!P0 IMAD R19, R23, R19, R6 ;  /* 0x0000001317138224 */ /* 0x000fe200078e0206 */
[----:B------:R-:W-:-:S05]  /*0da0*/  @!P0 MOV R6, R2 ;  /* 0x0000000200068202 */ /* 0x000fca0000000f00 */
[----:B------:R-:W-:-:S05]  /*0db0*/  @!P0 IMAD.WIDE.U32 R6, R23, R18, R6 ;  /* 0x0000001217068225 */ /* 0x000fca00078e0006 */
[----:B------:R-:W-:Y:S02]  /*0dc0*/  @!P0 IADD3 R7, R7, R19, RZ ;  /* 0x0000001307078210 */ /* 0x000fe40007ffe0ff */
[----:B-1----:R-:W-:-:S04]  /*0dd0*/  @!P0 LEA R18, P1, R6, R20, 0x2 ;  /* 0x0000001406128211 */ /* 0x002fc800078210ff */
[----:B------:R-:W-:Y:S02]  /*0de0*/  @!P0 LEA.HI.X R19, R6, R21, R7, 0x2, P1 ;  /* 0x0000001506138211 */ /* 0x000fe400008f1407 */
[----:B------:R-:W-:-:S04]  /*0df0*/  ISETP.GE.U32.AND P1, PT, R25, UR12, PT ;  /* 0x0000000c19007c0c */ /* 0x000fc8000bf26070 */
[----:B------:R-:W-:-:S04]  /*0e00*/  ISETP.GE.AND.EX P1, PT, R28, UR13, PT, P1 ;  /* 0x0000000d1c007c0c */ /* 0x000fc8000bf26310 */
[----:B------:R-:W-:-:S13]  /*0e10*/  ISETP.GT.U32.OR P0, PT, R74, 0x2ff, P1 ;  /* 0x000002ff4a00780c */ /* 0x000fda0000f04470 */
[----:B------:R-:W0:Y:S01]  /*0e20*/  @!P0 LDC.64 R20, c[0x0][0x270] ;  /* 0x00009c00ff148b82 */ /* 0x000e220000000a00 */
[----:B------:R-:W-:Y:S02]  /*0e30*/  @!P0 MOV R7, R5 ;  /* 0x0000000500078202 */ /* 0x000fe40000000f00 */
[----:B------:R-:W-:-:S04]  /*0e40*/  @P0 LOP3.LUT R38, R38, 0x20, RZ, 0xfc, !PT ;  /* 0x0000002026260812 */ /* 0x000fc800078efcff */
[----:B------:R-:W-:Y:S01]  /*0e50*/  LOP3.LUT R38, R38, 0xfffffffe, RZ, 0xc0, !PT ;  /* 0xfffffffe26267812 */ /* 0x000fe200078ec0ff */
[----:B------:R-:W1:Y:S01]  /*0e60*/  @!P0 LDC.64 R22, c[0x0][0x220] ;  /* 0x00008800ff168b82 */ /* 0x000e620000000a00 */
[----:B0-----:R-:W-:-:S04]  /*0e70*/  @!P0 IMAD R6, R28, R20, RZ ;  /* 0x000000141c068224 */ /* 0x001fc800078e02ff */
        /* <DEDUP_REMOVED lines=14> */
[----:B0-----:R-:W-:Y:S01]  /*0f60*/  @!P0 IMAD R6, R26, R24, RZ ;  /* 0x000000181a068224 */ /* 0x001fe200078e02ff */
[----:B------:R-:W-:-:S03]  /*0f70*/  SHF.R.S32.HI R26, RZ, 0x1f, R31 ;  /* 0x0000001fff1a7819 */ /* 0x000fc6000001141f */
[----:B------:R-:W-:Y:S02]  /*0f80*/  @!P0 IMAD R25, R27, R25, R6 ;  /* 0x000000191b198224 */ /* 0x000fe400078e0206 */
[----:B------:R-:W-:-:S04]  /*0f90*/  @!P0 IMAD.MOV.U32 R6, RZ, RZ, R2 ;  /* 0x000000ffff068224 */ /* 0x000fc800078e0002 */
        /* <DEDUP_REMOVED lines=15> */
[----:B------:R-:W-:Y:S01]  /*1090*/  @!P1 IMAD.WIDE.U32 R6, R31, R6, R26 ;  /* 0x000000061f069225 */ /* 0x000fe200078e001a */
[----:B------:R-:W-:-:S04]  /*10a0*/  IADD3 R31, R0, 0x190, RZ ;  /* 0x00000190001f7810 */ /* 0x000fc80007ffe0ff */
[----:B------:R-:W-:Y:S02]  /*10b0*/  @!P1 IADD3 R7, R7, R29, RZ ;  /* 0x0000001d07079210 */ /* 0x000fe40007ffe0ff */
[C---:B-1----:R-:W-:Y:S02]  /*10c0*/  @!P1 LEA R24, P2, R6.reuse, R24, 0x2 ;  /* 0x0000001806189211 */ /* 0x042fe400078410ff */
[----:B------:R-:W-:Y:S02]  /*10d0*/  SHF.R.S32.HI R28, RZ, 0x1f, R31 ;  /* 0x0000001fff1c7819 */ /* 0x000fe4000001141f */
        /* <DEDUP_REMOVED lines=15> */
[----:B-1----:R-:W-:Y:S02]  /*11d0*/  @!P2 LEA R60, P3, R6, R60, 0x2 ;  /* 0x0000003c063ca211 */ /* 0x002fe400078610ff */
[----:B------:R-:W-:Y:S02]  /*11e0*/  IADD3 R29, R0, 0x1b0, RZ ;  /* 0x000001b0001d7810 */ /* 0x000fe40007ffe0ff */
[----:B------:R-:W-:Y:S02]  /*11f0*/  @!P2 LEA.HI.X R61, R6, R61, R7, 0x2, P3 ;  /* 0x0000003d063da211 */ /* 0x000fe400018f1407 */
[----:B------:R-:W-:Y:S02]  /*1200*/  SHF.R.S32.HI R28, RZ, 0x1f, R29 ;  /* 0x0000001fff1c7819 */ /* 0x000fe4000001141d */
        /* <DEDUP_REMOVED lines=21> */
[----:B------:R-:W-:Y:S01]  /*1360*/  @!P4 IMAD.MOV.U32 R27, RZ, RZ, R5 ;  /* 0x000000ffff1bc224 */ /* 0x000fe200078e0005 */
[----:B------:R-:W-:-:S04]  /*1370*/  @P4 LOP3.LUT R38, R38, 0x4000000, RZ, 0xfc, !PT ;  /* 0x0400000026264812 */ /* 0x000fc800078efcff */
[----:B------:R-:W-:Y:S02]  /*1380*/  LOP3.LUT R38, R38, 0xefffffff, RZ, 0xc0, !PT ;  /* 0xefffffff26267812 */ /* 0x000fe400078ec0ff */
        /* <DEDUP_REMOVED lines=70> */
[----:B------:R-:W-:-:S04]  /*17f0*/  @!P6 IMAD.WIDE.U32 R30, R33, R6, R30 ;  /* 0x00000006211ee225 */ /* 0x000fc800078e001e */
[----:B------:R-:W-:Y:S01]  /*1800*/  @!P6 IMAD.IADD R6, R31, 0x1, R7 ;  /* 0x000000011f06e824 */ /* 0x000fe200078e0207 */
        /* <DEDUP_REMOVED lines=14> */
[----:B------:R-:W-:-:S04]  /*18f0*/  SHF.R.S32.HI R34, RZ, 0x1f, R40 ;  /* 0x0000001fff227819 */ /* 0x000fc80000011428 */
        /* <DEDUP_REMOVED lines=60> */
[----:B------:R-:W-:Y:S02]  /*1cc0*/  @!P1 IMAD R7, R46, R7, R44 ;  /* 0x000000072e079224 */ /* 0x000fe400078e022c */
[----:B------:R-:W-:-:S04]  /*1cd0*/  @!P1 IMAD.MOV.U32 R44, RZ, RZ, R2 ;  /* 0x000000ffff2c9224 */ /* 0x000fc800078e0002 */
        /* <DEDUP_REMOVED lines=59> */
[----:B------:R-:W-:Y:S01]  /*2090*/  LOP3.LUT P6, RZ, R38, 0x20, RZ, 0xc0, !PT ;  /* 0x0000002026ff7812 */ /* 0x000fe200078cc0ff */
[----:B------:R-:W1:Y:S01]  /*20a0*/  @!P5 LDC.64 R50, c[0x0][0x220] ;  /* 0x00008800ff32db82 */ /* 0x000e620000000a00 */
[----:B0-----:R-:W-:-:S04]  /*20b0*/  @!P5 IMAD R52, R52, R6, RZ ;  /* 0x000000063434d224 */ /* 0x001fc800078e02ff */
[----:B------:R-:W-:Y:S01]  /*20c0*/  @!P5 IMAD R7, R54, R7, R52 ;  /* 0x000000073607d224 */ /* 0x000fe200078e0234 */
[----:B------:R-:W-:-:S05]  /*20d0*/  @!P5 MOV R52, R2 ;  /* 0x000000020034d202 */ /* 0x000fca0000000f00 */
[----:B------:R-:W-:Y:S01]  /*20e0*/  @!P5 IMAD.WIDE.U32 R52, R54, R6, R52 ;  /* 0x000000063634d225 */ /* 0x000fe200078e0034 */
[----:B------:R-:W-:-:S03]  /*20f0*/  SHF.R.S32.HI R54, RZ, 0x1f, R58 ;  /* 0x0000001fff367819 */ /* 0x000fc6000001143a */
        /* <DEDUP_REMOVED lines=20> */
[----:B------:R-:W-:Y:S02]  /*2240*/  ISETP.GE.AND.EX P0, PT, R58, UR13, PT, P1 ;  /* 0x0000000d3a007c0c */ /* 0x000fe4000bf06310 */
[----:B------:R-:W-:Y:S02]  /*2250*/  LOP3.LUT P1, RZ, R38, 0x200, RZ, 0xc0, !PT ;  /* 0x0000020026ff7812 */ /* 0x000fe4000782c0ff */
        /* <DEDUP_REMOVED lines=13> */
[----:B------:R-:W-:Y:S02]  /*2330*/  ISETP.GE.U32.AND P0, PT, R66, UR12, PT ;  /* 0x0000000c42007c0c */ /* 0x000fe4000bf06070 */
[----:B------:R-:W-:Y:S02]  /*2340*/  LOP3.LUT P4, RZ, R38, 0x40, RZ, 0xc0, !PT ;  /* 0x0000004026ff7812 */ /* 0x000fe4000788c0ff */
        /* <DEDUP_REMOVED lines=15> */
[----:B------:R-:W-:Y:S02]  /*2440*/  ISETP.GE.U32.AND P0, PT, R72, UR12, PT ;  /* 0x0000000c48007c0c */ /* 0x000fe4000bf06070 */
[----:B------:R-:W-:Y:S02]  /*2450*/  LOP3.LUT P2, RZ, R38, 0x80, RZ, 0xc0, !PT ;  /* 0x0000008026ff7812 */ /* 0x000fe4000784c0ff */
[----:B------:R-:W-:-:S04]  /*2460*/  ISETP.GE.AND.EX P0, PT, R66, UR13, PT, P0 ;  /* 0x0000000d42007c0c */ /* 0x000fc8000bf06300 */
[----:B------:R-:W-:Y:S02]  /*2470*/  ISETP.GT.U32.OR P3, PT, R74, 0x2ff, P0 ;  /* 0x000002ff4a00780c */ /* 0x000fe40000764470 */
[----:B------:R-:W-:-:S11]  /*2480*/  LOP3.LUT P0, RZ, R38, 0x10, RZ, 0xc0, !PT ;  /* 0x0000001026ff7812 */ /* 0x000fd6000780c0ff */
[----:B------:R-:W0:Y:S01]  /*2490*/  @!P3 LDC.64 R6, c[0x0][0x270] ;  /* 0x00009c00ff06bb82 */ /* 0x000e220000000a00 */
[----:B------:R-:W-:Y:S02]  /*24a0*/  @!P3 MOV R67, R5 ;  /* 0x000000050043b202 */ /* 0x000fe40000000f00 */
[----:B------:R-:W-:-:S05]  /*24b0*/  @P3 LOP3.LUT R39, R39, 0x8, RZ, 0xfc, !PT ;  /* 0x0000000827273812 */ /* 0x000fca00078efcff */
        /* <DEDUP_REMOVED lines=8> */
[----:B------:R-:W-:Y:S02]  /*2540*/  CS2R R6, SRZ ;  /* 0x0000000000067805 */ /* 0x000fe4000001ff00 */
[C---:B------:R-:W-:Y:S02]  /*2550*/  LOP3.LUT P3, RZ, R38.reuse, 0x100, RZ, 0xc0, !PT ;  /* 0x0000010026ff7812 */ /* 0x040fe4000786c0ff */
[C---:B------:R-:W-:Y:S02]  /*2560*/  LOP3.LUT P5, RZ, R38.reuse, 0x8, RZ, 0xc0, !PT ;  /* 0x0000000826ff7812 */ /* 0x040fe400078ac0ff */
[----:B------:R0:W2:Y:S01]  /*2570*/  @!P1 LDG.E.64 R6, desc[UR14][R8.64] ;  /* 0x0000000e08069981 */ /* 0x0000a2000c1e1b00 */
[----:B------:R-:W-:Y:S02]  /*2580*/  LOP3.LUT R39, R39, 0xffffffef, RZ, 0xc0, !PT ;  /* 0xffffffef27277812 */ /* 0x000fe400078ec0ff */
[----:B------:R-:W-:-:S02]  /*2590*/  LOP3.LUT P1, RZ, R38, 0x1, RZ, 0xc0, !PT ;  /* 0x0000000126ff7812 */ /* 0x000fc4000782c0ff */
[----:B0-----:R-:W-:-:S06]  /*25a0*/  CS2R R8, SRZ ;  /* 0x0000000000087805 */ /* 0x001fcc000001ff00 */
[----:B------:R0:W3:Y:S02]  /*25b0*/  @!P3 LDG.E.64 R8, desc[UR14][R10.64] ;  /* 0x0000000e0a08b981 */ /* 0x0000e4000c1e1b00 */
[----:B0-----:R-:W-:Y:S02]  /*25c0*/  CS2R R10, SRZ ;  /* 0x00000000000a7805 */ /* 0x001fe4000001ff00 */
[----:B------:R-:W-:-:S04]  /*25d0*/  LOP3.LUT P3, RZ, R38, 0x400000, RZ, 0xc0, !PT ;  /* 0x0040000026ff7812 */ /* 0x000fc8000786c0ff */
[----:B------:R0:W4:Y:S09]  /*25e0*/  @!P2 LDG.E.64 R10, desc[UR14][R12.64] ;  /* 0x0000000e0c0aa981 */ /* 0x000132000c1e1b00 */
[----:B------:R-:W-:Y:S02]  /*25f0*/  @P3 LOP3.LUT R39, R39, 0x10, RZ, 0xfc, !PT ;  /* 0x0000001027273812 */ /* 0x000fe400078efcff */
[----:B0-----:R-:W-:-:S02]  /*2600*/  CS2R R12, SRZ ;  /* 0x00000000000c7805 */ /* 0x001fc4000001ff00 */
[----:B------:R-:W-:Y:S02]  /*2610*/  LOP3.LUT P3, RZ, R38, 0x2, RZ, 0xc0, !PT ;  /* 0x0000000226ff7812 */ /* 0x000fe4000786c0ff */
[----:B------:R-:W-:Y:S02]  /*2620*/  LOP3.LUT R39, R39, 0xffffffdf, RZ, 0xc0, !PT ;  /* 0xffffffdf27277812 */ /* 0x000fe400078ec0ff */
[----:B------:R0:W5:Y:S09]  /*2630*/  @!P4 LDG.E.64 R12, desc[UR14][R14.64] ;  /* 0x0000000e0e0cc981 */ /* 0x000172000c1e1b00 */
[----:B------:R-:W-:-:S02]  /*2640*/  @P3 LOP3.LUT R39, R39, 0x20, RZ, 0xfc, !PT ;  /* 0x0000002027273812 */ /* 0x000fc400078efcff */
[----:B0-----:R-:W-:Y:S02]  /*2650*/  CS2R R14, SRZ ;  /* 0x00000000000e7805 */ /* 0x001fe4000001ff00 */
[----:B------:R-:W-:-:S04]  /*2660*/  LOP3.LUT P3, RZ, R38, 0x4, RZ, 0xc0, !PT ;  /* 0x0000000426ff7812 */ /* 0x000fc8000786c0ff */
[----:B------:R0:W5:Y:S02]  /*2670*/  @!P0 LDG.E.64 R14, desc[UR14][R16.64] ;  /* 0x0000000e100e8981 */ /* 0x000164000c1e1b00 */
[----:B0-----:R-:W-:-:S06]  /*2680*/  CS2R R16, SRZ ;  /* 0x0000000000107805 */ /* 0x001fcc000001ff00 */
[----:B------:R0:W5:Y:S02]  /*2690*/  @!P5 LDG.E.64 R16, desc[UR14][R18.64] ;  /* 0x0000000e1210d981 */ /* 0x000164000c1e1b00 */
[----:B0-----:R-:W-:-:S06]  /*26a0*/  CS2R R18, SRZ ;  /* 0x0000000000127805 */ /* 0x001fcc000001ff00 */
[----:B------:R0:W5:Y:S02]  /*26b0*/  @!P6 LDG.E.64 R18, desc[UR14][R20.64] ;  /* 0x0000000e1412e981 */ /* 0x000164000c1e1b00 */
[----:B0-----:R-:W-:-:S06]  /*26c0*/  CS2R R20, SRZ ;  /* 0x0000000000147805 */ /* 0x001fcc000001ff00 */
[----:B------:R0:W5:Y:S01]  /*26d0*/  @!P1 LDG.E.64 R20, desc[UR14][R22.64] ;  /* 0x0000000e16149981 */ /* 0x000162000c1e1b00 */
[----:B------:R-:W-:Y:S02]  /*26e0*/  LOP3.LUT P1, RZ, R39, 0x40, RZ, 0xc0, !PT ;  /* 0x0000004027ff7812 */ /* 0x000fe4000782c0ff */
[----:B0-----:R-:W-:-:S11]  /*26f0*/  CS2R R22, SRZ ;  /* 0x0000000000167805 */ /* 0x001fd6000001ff00 */
[----:B------:R0:W5:Y:S02]  /*2700*/  @!P1 LDG.E.64 R22, desc[UR14][R24.64] ;  /* 0x0000000e18169981 */ /* 0x000164000c1e1b00 */
[----:B0-----:R-:W-:-:S06]  /*2710*/  CS2R R24, SRZ ;  /* 0x0000000000187805 */ /* 0x001fcc000001ff00 */
[----:B------:R0:W5:Y:S01]  /*2720*/  @!P3 LDG.E.64 R24, desc[UR14][R26.64] ;  /* 0x0000000e1a18b981 */ /* 0x000162000c1e1b00 */
[----:B------:R-:W-:Y:S02]  /*2730*/  LOP3.LUT P3, RZ, R39, 0x20, RZ, 0xc0, !PT ;  /* 0x0000002027ff7812 */ /* 0x000fe4000786c0ff */
[----:B0-----:R-:W-:-:S11]  /*2740*/  CS2R R26, SRZ ;  /* 0x00000000001a7805 */ /* 0x001fd6000001ff00 */
[----:B------:R0:W5:Y:S01]  /*2750*/  @!P3 LDG.E.64 R26, desc[UR14][R28.64] ;  /* 0x0000000e1c1ab981 */ /* 0x000162000c1e1b00 */
[----:B------:R-:W-:Y:S02]  /*2760*/  LOP3.LUT P3, RZ, R39, 0x10, RZ, 0xc0, !PT ;  /* 0x0000001027ff7812 */ /* 0x000fe4000786c0ff */
[C---:B------:R-:W-:Y:S02]  /*2770*/  LOP3.LUT P2, RZ, R38.reuse, 0x200000, RZ, 0xc0, !PT ;  /* 0x0020000026ff7812 */ /* 0x040fe4000784c0ff */
[----:B0-----:R-:W-:Y:S02]  /*2780*/  CS2R R28, SRZ ;  /* 0x00000000001c7805 */ /* 0x001fe4000001ff00 */
[----:B------:R-:W-:-:S07]  /*2790*/  LOP3.LUT P4, RZ, R38, 0x100000, RZ, 0xc0, !PT ;  /* 0x0010000026ff7812 */ /* 0x000fce000788c0ff */
[----:B------:R0:W2:Y:S01]  /*27a0*/  @!P3 LDG.E.64 R28, desc[UR14][R30.64] ;  /* 0x0000000e1e1cb981 */ /* 0x0000a2000c1e1b00 */
[----:B------:R-:W-:Y:S02]  /*27b0*/  LOP3.LUT P0, RZ, R38, 0x80000, RZ, 0xc0, !PT ;  /* 0x0008000026ff7812 */ /* 0x000fe4000780c0ff */
[----:B0-----:R-:W-:-:S06]  /*27c0*/  CS2R R30, SRZ ;  /* 0x00000000001e7805 */ /* 0x001fcc000001ff00 */
[----:B------:R0:W3:Y:S01]  /*27d0*/  @!P2 LDG.E.64 R30, desc[UR14][R32.64] ;  /* 0x0000000e201ea981 */ /* 0x0000e2000c1e1b00 */
[----:B------:R-:W-:Y:S02]  /*27e0*/  LOP3.LUT P5, RZ, R38, 0x40000, RZ, 0xc0, !PT ;  /* 0x0004000026ff7812 */ /* 0x000fe400078ac0ff */
[----:B0-----:R-:W-:-:S06]  /*27f0*/  CS2R R32, SRZ ;  /* 0x0000000000207805 */ /* 0x001fcc000001ff00 */
[----:B------:R0:W4:Y:S01]  /*2800*/  @!P4 LDG.E.64 R32, desc[UR14][R34.64] ;  /* 0x0000000e2220c981 */ /* 0x000122000c1e1b00 */
[----:B------:R-:W-:Y:S02]  /*2810*/  LOP3.LUT P6, RZ, R38, 0x20000, RZ, 0xc0, !PT ;  /* 0x0002000026ff7812 */ /* 0x000fe400078cc0ff */
[----:B0-----:R-:W-:-:S06]  /*2820*/  CS2R R34, SRZ ;  /* 0x0000000000227805 */ /* 0x001fcc000001ff00 */
[----:B------:R0:W5:Y:S01]  /*2830*/  @!P0 LDG.E.64 R34, desc[UR14][R40.64] ;  /* 0x0000000e28228981 */ /* 0x000162000c1e1b00 */
[----:B------:R-:W-:Y:S02]  /*2840*/  LOP3.LUT P1, RZ, R38, 0x10000, RZ, 0xc0, !PT ;  /* 0x0001000026ff7812 */ /* 0x000fe4000782c0ff */
[----:B0-----:R-:W-:-:S06]  /*2850*/  CS2R R40, SRZ ;  /* 0x0000000000287805 */ /* 0x001fcc000001ff00 */
[----:B------:R0:W5:Y:S02]  /*2860*/  @!P5 LDG.E.64 R40, desc[UR14][R42.64] ;  /* 0x0000000e2a28d981 */ /* 0x000164000c1e1b00 */
[----:B0-----:R-:W-:-:S06]  /*2870*/  CS2R R42, SRZ ;  /* 0x00000000002a7805 */ /* 0x001fcc000001ff00 */
[----:B------:R0:W5:Y:S01]  /*2880*/  @!P6 LDG.E.64 R42, desc[UR14][R44.64] ;  /* 0x0000000e2c2ae981 */ /* 0x000162000c1e1b00 */
[C---:B------:R-:W-:Y:S02]  /*2890*/  LOP3.LUT P6, RZ, R38.reuse, 0x40000000, RZ, 0xc0, !PT ;  /* 0x4000000026ff7812 */ /* 0x040fe400078cc0ff */
[----:B------:R-:W-:Y:S02]  /*28a0*/  LOP3.LUT P5, RZ, R38, 0x80000000, RZ, 0xc0, !PT ;  /* 0x8000000026ff7812 */ /* 0x000fe400078ac0ff */
[----:B0-----:R-:W-:-:S06]  /*28b0*/  CS2R R44, SRZ ;  /* 0x00000000002c7805 */ /* 0x001fcc000001ff00 */
[----:B------:R0:W5:Y:S01]  /*28c0*/  @!P1 LDG.E.64 R44, desc[UR14][R46.64] ;  /* 0x0000000e2e2c9981 */ /* 0x000162000c1e1b00 */
[----:B------:R-:W-:Y:S02]  /*28d0*/  LOP3.LUT P0, RZ, R39, 0x1, RZ, 0xc0, !PT ;  /* 0x0000000127ff7812 */ /* 0x000fe4000780c0ff */
[----:B0-----:R-:W-:-:S06]  /*28e0*/  CS2R R46, SRZ ;  /* 0x00000000002e7805 */ /* 0x001fcc000001ff00 */
[----:B------:R0:W5:Y:S02]  /*28f0*/  @!P6 LDG.E.64 R46, desc[UR14][R48.64] ;  /* 0x0000000e302ee981 */ /* 0x000164000c1e1b00 */
[----:B0-----:R-:W-:-:S06]  /*2900*/  CS2R R48, SRZ ;  /* 0x0000000000307805 */ /* 0x001fcc000001ff00 */
[----:B------:R0:W5:Y:S02]  /*2910*/  @!P5 LDG.E.64 R48, desc[UR14][R50.64] ;  /* 0x0000000e3230d981 */ /* 0x000164000c1e1b00 */
[----:B0-----:R-:W-:-:S06]  /*2920*/  CS2R R50, SRZ ;  /* 0x0000000000327805 */ /* 0x001fcc000001ff00 */
[----:B------:R0:W5:Y:S01]  /*2930*/  @!P0 LDG.E.64 R50, desc[UR14][R52.64] ;  /* 0x0000000e34328981 */ /* 0x000162000c1e1b00 */
[----:B------:R-:W-:Y:S02]  /*2940*/  LOP3.LUT P0, RZ, R38, 0x8000000, RZ, 0xc0, !PT ;  /* 0x0800000026ff7812 */ /* 0x000fe4000780c0ff */
[----:B------:R-:W-:-:S11]  /*2950*/  CS2R R76, SRZ ;  /* 0x00000000004c7805 */ /* 0x000fd6000001ff00 */
[----:B------:R1:W4:Y:S01]  /*2960*/  @P0 LDG.E.64 R76, desc[UR14][R56.64] ;  /* 0x0000000e384c0981 */ /* 0x000322000c1e1b00 */
[C---:B------:R-:W-:Y:S02]  /*2970*/  LOP3.LUT P4, RZ, R39.reuse, 0x2, RZ, 0xc0, !PT ;  /* 0x0000000227ff7812 */ /* 0x040fe4000788c0ff */
[----:B0-----:R-:W-:Y:S02]  /*2980*/  CS2R R52, SRZ ;  /* 0x0000000000347805 */ /* 0x001fe4000001ff00 */
[C---:B------:R-:W-:Y:S02]  /*2990*/  LOP3.LUT P2, RZ, R39.reuse, 0x4, RZ, 0xc0, !PT ;  /* 0x0000000427ff7812 */ /* 0x040fe4000784c0ff */
[----:B------:R-:W-:-:S07]  /*29a0*/  LOP3.LUT P3, RZ, R39, 0x8, RZ, 0xc0, !PT ;  /* 0x0000000827ff7812 */ /* 0x000fce000786c0ff */
[----:B------:R0:W5:Y:S01]  /*29b0*/  @!P4 LDG.E.64 R52, desc[UR14][R54.64] ;  /* 0x0000000e3634c981 */ /* 0x000162000c1e1b00 */
[----:B-1----:R-:W-:-:S06]  /*29c0*/  CS2R R56, SRZ ;  /* 0x0000000000387805 */ /* 0x002fcc000001ff00 */
[----:B------:R1:W5:Y:S01]  /*29d0*/  @!P3 LDG.E.64 R56, desc[UR14][R58.64] ;  /* 0x0000000e3a38b981 */ /* 0x000362000c1e1b00 */
[----:B0-----:R-:W-:-:S06]  /*29e0*/  CS2R R54, SRZ ;  /* 0x0000000000367805 */ /* 0x001fcc000001ff00 */
[----:B------:R-:W5:Y:S01]  /*29f0*/  @!P2 LDG.E.64 R54, desc[UR14][R62.64] ;  /* 0x0000000e3e36a981 */ /* 0x000f62000c1e1b00 */
[----:B------:R-:W-:-:S04]  /*2a00*/  IADD3 R72, R0, 0x1e0, RZ ;  /* 0x000001e000487810 */ /* 0x000fc80007ffe0ff */
[----:B------:R-:W-:Y:S02]  /*2a10*/  ISETP.GE.U32.AND P1, PT, R72, UR12, PT ;  /* 0x0000000c48007c0c */ /* 0x000fe4000bf26070 */
[----:B------:R-:W-:-:S04]  /*2a20*/  SHF.R.S32.HI R73, RZ, 0x1f, R72 ;  /* 0x0000001fff497819 */ /* 0x000fc80000011448 */
[----:B------:R-:W-:-:S04]  /*2a30*/  ISETP.GE.AND.EX P1, PT, R73, UR13, PT, P1 ;  /* 0x0000000d49007c0c */ /* 0x000fc8000bf26310 */
[----:B------:R-:W-:Y:S02]  /*2a40*/  ISETP.GT.U32.OR P1, PT, R74, 0x2ff, P1 ;  /* 0x000002ff4a00780c */ /* 0x000fe40000f24470 */
[C---:B------:R-:W-:Y:S02]  /*2a50*/  LOP3.LUT P2, RZ, R38.reuse, 0x2000000, RZ, 0xc0, !PT ;  /* 0x0200000026ff7812 */ /* 0x040fe4000784c0ff */
[----:B-1----:R-:W-:Y:S02]  /*2a60*/  CS2R R58, SRZ ;  /* 0x00000000003a7805 */ /* 0x002fe4000001ff00 */
[----:B------:R-:W-:-:S07]  /*2a70*/  LOP3.LUT P6, RZ, R38, 0x20000000, RZ, 0xc0, !PT ;  /* 0x2000000026ff7812 */ /* 0x000fce00078cc0ff */
[----:B------:R-:W0:Y:S02]  /*2a80*/  @!P1 LDC.64 R66, c[0x0][0x270] ;  /* 0x00009c00ff429b82 */ /* 0x000e240000000a00 */
[----:B------:R1:W5:Y:S01]  /*2a90*/  @!P2 LDG.E.64 R58, desc[UR14][R60.64] ;  /* 0x0000000e3c3aa981 */ /* 0x000362000c1e1b00 */
[C---:B------:R-:W-:Y:S02]  /*2aa0*/  LOP3.LUT P3, RZ, R38.reuse, 0x1000000, RZ, 0xc0, !PT ;  /* 0x0100000026ff7812 */ /* 0x040fe4000786c0ff */
[----:B-1----:R-:W-:Y:S02]  /*2ab0*/  CS2R R60, SRZ ;  /* 0x00000000003c7805 */ /* 0x002fe4000001ff00 */
[C---:B------:R-:W-:Y:S02]  /*2ac0*/  LOP3.LUT P5, RZ, R38.reuse, 0x10000000, RZ, 0xc0, !PT ;  /* 0x1000000026ff7812 */ /* 0x040fe400078ac0ff */
[----:B------:R-:W-:Y:S02]  /*2ad0*/  LOP3.LUT P4, RZ, R38, 0x4000000, RZ, 0xc0, !PT ;  /* 0x0400000026ff7812 */ /* 0x000fe4000788c0ff */
[----:B------:R-:W1:Y:S01]  /*2ae0*/  @!P1 LDC.64 R38, c[0x0][0x220] ;  /* 0x00008800ff269b82 */ /* 0x000e620000000a00 */
[----:B------:R0:W5:Y:S01]  /*2af0*/  @!P6 LDG.E.64 R60, desc[UR14][R36.64] ;  /* 0x0000000e243ce981 */ /* 0x000162000c1e1b00 */
[----:B------:R-:W-:-:S06]  /*2b00*/  CS2R R62, SRZ ;  /* 0x00000000003e7805 */ /* 0x000fcc000001ff00 */
[----:B------:R0:W5:Y:S02]  /*2b10*/  @!P3 LDG.E.64 R62, desc[UR14][R64.64] ;  /* 0x0000000e403eb981 */ /* 0x000164000c1e1b00 */
[----:B0-----:R-:W-:-:S05]  /*2b20*/  VIADD R36, R0, 0x1f0 ;  /* 0x000001f000247836 */ /* 0x001fca0000000000 */
[----:B------:R-:W-:Y:S02]  /*2b30*/  ISETP.GE.U32.AND P2, PT, R36, UR12, PT ;  /* 0x0000000c24007c0c */ /* 0x000fe4000bf46070 */
[----:B------:R-:W-:-:S04]  /*2b40*/  SHF.R.S32.HI R75, RZ, 0x1f, R36 ;  /* 0x0000001fff4b7819 */ /* 0x000fc80000011424 */
[----:B------:R-:W-:Y:S01]  /*2b50*/  ISETP.GE.AND.EX P2, PT, R75, UR13, PT, P2 ;  /* 0x0000000d4b007c0c */ /* 0x000fe2000bf46320 */
[----:B------:R-:W-:Y:S01]  /*2b60*/  @!P1 IMAD R37, R73, R66, RZ ;  /* 0x0000004249259224 */ /* 0x000fe200078e02ff */
[----:B------:R-:W-:Y:S02]  /*2b70*/  @!P1 MOV R64, R2 ;  /* 0x0000000200409202 */ /* 0x000fe40000000f00 */
[----:B------:R-:W-:Y:S02]  /*2b80*/  ISETP.GT.U32.OR P2, PT, R74, 0x2ff, P2 ;  /* 0x000002ff4a00780c */ /* 0x000fe40001744470 */
[----:B------:R-:W-:Y:S01]  /*2b90*/  @!P1 MOV R65, R5 ;  /* 0x0000000500419202 */ /* 0x000fe20000000f00 */
[C---:B------:R-:W-:Y:S02]  /*2ba0*/  @!P1 IMAD R37, R72.reuse, R67, R37 ;  /* 0x0000004348259224 */ /* 0x040fe400078e0225 */
[----:B------:R-:W-:Y:S01]  /*2bb0*/  @!P1 IMAD.WIDE.U32 R66, R72, R66, R64 ;  /* 0x0000004248429225 */ /* 0x000fe200078e0040 */
[----:B------:R-:W-:-:S04]  /*2bc0*/  CS2R R64, SRZ ;  /* 0x0000000000407805 */ /* 0x000fc8000001ff00 */
[----:B------:R-:W-:-:S03]  /*2bd0*/  @!P1 IADD3 R37, R67, R37, RZ ;  /* 0x0000002543259210 */ /* 0x000fc60007ffe0ff */
[----:B------:R-:W0:Y:S01]  /*2be0*/  @!P2 LDC.64 R72, c[0x0][0x220] ;  /* 0x00008800ff48ab82 */ /* 0x000e220000000a00 */
[----:B------:R1:W5:Y:S02]  /*2bf0*/  @!P4 LDG.E.64 R64, desc[UR14][R70.64] ;  /* 0x0000000e4640c981 */ /* 0x000364000c1e1b00 */
[----:B-1----:R-:W-:-:S04]  /*2c00*/  @!P1 LEA R38, P3, R66, R38, 0x2 ;  /* 0x0000002642269211 */ /* 0x002fc800078610ff */
[----:B------:R-:W-:Y:S01]  /*2c10*/  @!P1 LEA.HI.X R39, R66, R39, R37, 0x2, P3 ;  /* 0x0000002742279211 */ /* 0x000fe200018f1425 */
[----:B------:R-:W1:Y:S01]  /*2c20*/  @!P2 LDC.64 R70, c[0x0][0x270] ;  /* 0x00009c00ff46ab82 */ /* 0x000e620000000a00 */
[----:B------:R-:W-:-:S06]  /*2c30*/  CS2R R66, SRZ ;  /* 0x0000000000427805 */ /* 0x000fcc000001ff00 */
[----:B------:R2:W5:Y:S02]  /*2c40*/  @!P5 LDG.E.64 R66, desc[UR14][R68.64] ;  /* 0x0000000e4442d981 */ /* 0x000564000c1e1b00 */
[----:B--2---:R-:W-:-:S06]  /*2c50*/  CS2R R68, SRZ ;  /* 0x0000000000447805 */ /* 0x004fcc000001ff00 */
[----:B------:R2:W5:Y:S01]  /*2c60*/  @!P1 LDG.E.64 R68, desc[UR14][R38.64] ;  /* 0x0000000e26449981 */ /* 0x000562000c1e1b00 */
[----:B-1----:R-:W-:-:S04]  /*2c70*/  @!P2 IMAD R37, R75, R70, RZ ;  /* 0x000000464b25a224 */ /* 0x002fc800078e02ff */
[----:B------:R-:W-:Y:S01]  /*2c80*/  @!P2 IMAD R71, R36, R71, R37 ;  /* 0x000000472447a224 */ /* 0x000fe200078e0225 */
[----:B--2---:R-:W-:Y:S02]  /*2c90*/  @!P2 MOV R38, R2 ;  /* 0x000000020026a202 */ /* 0x004fe40000000f00 */
[----:B------:R-:W-:-:S03]  /*2ca0*/  @!P2 MOV R39, R5 ;  /* 0x000000050027a202 */ /* 0x000fc60000000f00 */
[----:B------:R-:W-:-:S05]  /*2cb0*/  @!P2 IMAD.WIDE.U32 R38, R36, R70, R38 ;  /* 0x000000462426a225 */ /* 0x000fca00078e0026 */
[----:B------:R-:W-:Y:S02]  /*2cc0*/  @!P2 IADD3 R71, R39, R71, RZ ;  /* 0x000000472747a210 */ /* 0x000fe40007ffe0ff */
[----:B0-----:R-:W-:-:S04]  /*2cd0*/  @!P2 LEA R72, P1, R38, R72, 0x2 ;  /* 0x000000482648a211 */ /* 0x001fc800078210ff */
[----:B------:R-:W-:Y:S02]  /*2ce0*/  @!P2 LEA.HI.X R73, R38, R73, R71, 0x2, P1 ;  /* 0x000000492649a211 */ /* 0x000fe400008f1447 */
[----:B------:R-:W-:-:S06]  /*2cf0*/  CS2R R70, SRZ ;  /* 0x0000000000467805 */ /* 0x000fcc000001ff00 */
[----:B------:R-:W2:Y:S01]  /*2d00*/  @!P2 LDG.E.64 R70, desc[UR14][R72.64] ;  /* 0x0000000e4846a981 */ /* 0x000ea2000c1e1b00 */
[----:B------:R-:W-:Y:S01]  /*2d10*/  FMUL.FTZ R36, R29, R29 ;  /* 0x0000001d1d247220 */ /* 0x000fe20000410000 */
[----:B---3--:R-:W-:-:S03]  /*2d20*/  FMUL.FTZ R37, R31, R31 ;  /* 0x0000001f1f257220 */ /* 0x008fc60000410000 */
[C---:B------:R-:W-:Y:S01]  /*2d30*/  FFMA.FTZ R36, R28.reuse, R28, R36 ;  /* 0x0000001c1c247223 */ /* 0x040fe20000010024 */
[----:B------:R-:W-:Y:S01]  /*2d40*/  FADD.FTZ R39, R28, R29 ;  /* 0x0000001d1c277221 */ /* 0x000fe20000010000 */
[----:B----4-:R-:W-:-:S04]  /*2d50*/  FMUL.FTZ R38, R77, R77 ;  /* 0x0000004d4d267220 */ /* 0x010fc80000410000 */
[----:B------:R-:W-:-:S04]  /*2d60*/  FFMA.FTZ R38, R76, R76, R38 ;  /* 0x0000004c4c267223 */ /* 0x000fc80000010026 */
[----:B------:R-:W-:-:S04]  /*2d70*/  FADD.FTZ R38, RZ, R38 ;  /* 0x00000026ff267221 */ /* 0x000fc80000010000 */
[----:B------:R-:W-:Y:S01]  /*2d80*/  FADD.FTZ R36, R38, R36 ;  /* 0x0000002426247221 */ /* 0x000fe20000010000 */
[----:B------:R-:W-:Y:S01]  /*2d90*/  FFMA.FTZ R38, R30, R30, R37 ;  /* 0x0000001e1e267223 */ /* 0x000fe20000010025 */
[----:B------:R-:W-:-:S03]  /*2da0*/  FMUL.FTZ R37, R33, R33 ;  /* 0x0000002121257220 */ /* 0x000fc60000410000 */
[----:B------:R-:W-:Y:S01]  /*2db0*/  FADD.FTZ R36, R36, R38 ;  /* 0x0000002624247221 */ /* 0x000fe20000010000 */
[----:B------:R-:W-:Y:S01]  /*2dc0*/  FFMA.FTZ R38, R32, R32, R37 ;  /* 0x0000002020267223 */ /* 0x000fe20000010025 */
[----:B-----5:R-:W-:-:S03]  /*2dd0*/  FMUL.FTZ R37, R35, R35 ;  /* 0x0000002323257220 */ /* 0x020fc60000410000 */
[----:B------:R-:W-:Y:S01]  /*2de0*/  FADD.FTZ R36, R36, R38 ;  /* 0x0000002624247221 */ /* 0x000fe20000010000 */
[----:B------:R-:W-:Y:S01]  /*2df0*/  FFMA.FTZ R38, R34, R34, R37 ;  /* 0x0000002222267223 */ /* 0x000fe20000010025 */
[----:B------:R-:W-:-:S03]  /*2e00*/  FMUL.FTZ R37, R41, R41 ;  /* 0x0000002929257220 */ /* 0x000fc60000410000 */
        /* <DEDUP_REMOVED lines=31> */
[----:B------:R-:W-:-:S04]  /*3000*/  FFMA.FTZ R38, R8, R8, R37 ;  /* 0x0000000808267223 */ /* 0x000fc80000010025 */
[----:B------:R-:W-:Y:S01]  /*3010*/  FADD.FTZ R36, R36, R38 ;  /* 0x0000002624247221 */ /* 0x000fe20000010000 */
[----:B------:R-:W-:Y:S01]  /*3020*/  FADD.FTZ R38, R76, R77 ;  /* 0x0000004d4c267221 */ /* 0x000fe20000010000 */
[----:B------:R-:W-:-:S03]  /*3030*/  FMUL.FTZ R37, R11, R11 ;  /* 0x0000000b0b257220 */ /* 0x000fc60000410000 */
[----:B------:R-:W-:Y:S01]  /*3040*/  FADD.FTZ R38, RZ, R38 ;  /* 0x00000026ff267221 */ /* 0x000fe20000010000 */
[----:B------:R-:W-:-:S03]  /*3050*/  FFMA.FTZ R37, R10, R10, R37 ;  /* 0x0000000a0a257223 */ /* 0x000fc60000010025 */
[----:B------:R-:W-:Y:S01]  /*3060*/  FADD.FTZ R38, R38, R39 ;  /* 0x0000002726267221 */ /* 0x000fe20000010000 */
[----:B------:R-:W-:Y:S01]  /*3070*/  FADD.FTZ R39, R30, R31 ;  /* 0x0000001f1e277221 */ /* 0x000fe20000010000 */
[----:B------:R-:W-:Y:S01]  /*3080*/  FADD.FTZ R36, R36, R37 ;  /* 0x0000002524247221 */ /* 0x000fe20000010000 */
[----:B------:R-:W-:Y:S02]  /*3090*/  FMUL.FTZ R37, R13, R13 ;  /* 0x0000000d0d257220 */ /* 0x000fe40000410000 */
[----:B------:R-:W-:Y:S01]  /*30a0*/  FADD.FTZ R38, R38, R39 ;  /* 0x0000002726267221 */ /* 0x000fe20000010000 */
[----:B------:R-:W-:Y:S01]  /*30b0*/  FADD.FTZ R39, R32, R33 ;  /* 0x0000002120277221 */ /* 0x000fe20000010000 */
        /* <DEDUP_REMOVED lines=11> */
[----:B------:R-:W-:-:S03]  /*3170*/  FMUL.FTZ R37, R15, R15 ;  /* 0x0000000f0f257220 */ /* 0x000fc60000410000 */
[----:B------:R-:W-:Y:S01]  /*3180*/  FADD.FTZ R38, R38, R39 ;  /* 0x0000002726267221 */ /* 0x000fe20000010000 */
[----:B------:R-:W-:Y:S01]  /*3190*/  FFMA.FTZ R37, R14, R14, R37 ;  /* 0x0000000e0e257223 */ /* 0x000fe20000010025 */
[----:B------:R-:W-:-:S03]  /*31a0*/  FADD.FTZ R39, R44, R45 ;  /* 0x0000002d2c277221 */ /* 0x000fc60000010000 */
[----:B------:R-:W-:Y:S01]  /*31b0*/  FADD.FTZ R36, R36, R37 ;  /* 0x0000002524247221 */ /* 0x000fe20000010000 */
[----:B------:R-:W-:Y:S01]  /*31c0*/  FADD.FTZ R38, R38, R39 ;  /* 0x0000002726267221 */ /* 0x000fe20000010000 */
[----:B------:R-:W-:Y:S01]  /*31d0*/  FMUL.FTZ R37, R17, R17 ;  /* 0x0000001111257220 */ /* 0x000fe20000410000 */
[----:B------:R-:W-:-:S03]  /*31e0*/  FADD.FTZ R39, R46, R47 ;  /* 0x0000002f2e277221 */ /* 0x000fc60000010000 */
[----:B------:R-:W-:Y:S01]  /*31f0*/  FFMA.FTZ R37, R16, R16, R37 ;  /* 0x0000001010257223 */ /* 0x000fe20000010025 */
[----:B------:R-:W-:Y:S01]  /*3200*/  FADD.FTZ R38, R38, R39 ;  /* 0x0000002726267221 */ /* 0x000fe20000010000 */
[----:B------:R-:W-:Y:S02]  /*3210*/  FADD.FTZ R39, R48, R49 ;  /* 0x0000003130277221 */ /* 0x000fe40000010000 */
[----:B------:R-:W-:Y:S01]  /*3220*/  FADD.FTZ R36, R36, R37 ;  /* 0x0000002524247221 */ /* 0x000fe20000010000 */
[----:B------:R-:W-:Y:S01]  /*3230*/  FMUL.FTZ R37, R25, R25 ;  /* 0x0000001919257220 */ /* 0x000fe20000410000 */
[----:B------:R-:W-:Y:S01]  /*3240*/  FADD.FTZ R38, R38, R39 ;  /* 0x0000002726267221 */ /* 0x000fe20000010000 */
[----:B------:R-:W-:Y:S02]  /*3250*/  FADD.FTZ R39, R50, R51 ;  /* 0x0000003332277221 */ /* 0x000fe40000010000 */
[----:B------:R-:W-:Y:S02]  /*3260*/  FFMA.FTZ R37, R24, R24, R37 ;  /* 0x0000001818257223 */ /* 0x000fe40000010025 */
[----:B------:R-:W-:Y:S01]  /*3270*/  FADD.FTZ R38, R38, R39 ;  /* 0x0000002726267221 */ /* 0x000fe20000010000 */
[----:B------:R-:W-:Y:S01]  /*3280*/  FADD.FTZ R39, R52, R53 ;  /* 0x0000003534277221 */ /* 0x000fe20000010000 */
[----:B------:R-:W-:Y:S01]  /*3290*/  FADD.FTZ R36, R36, R37 ;  /* 0x0000002524247221 */ /* 0x000fe20000010000 */
[----:B------:R-:W-:-:S02]  /*32a0*/  FMUL.FTZ R37, R27, R27 ;  /* 0x0000001b1b257220 */ /* 0x000fc40000410000 */
        /* <DEDUP_REMOVED lines=59> */
[----:B------:R-:W-:Y:S01]  /*3660*/  FADD.FTZ R36, R64, R65 ;  /* 0x0000004140247221 */ /* 0x000fe20000010000 */
[----:B------:R-:W0:Y:S03]  /*3670*/  S2R R39, SR_LANEID ;  /* 0x0000000000277919 */ /* 0x000e260000000000 */
[----:B------:R-:W-:Y:S01]  /*3680*/  FADD.FTZ R36, R38, R36 ;  /* 0x0000002426247221 */ /* 0x000fe20000010000 */
[----:B------:R-:W-:-:S04]  /*3690*/  FADD.FTZ R38, R66, R67 ;  /* 0x0000004342267221 */ /* 0x000fc80000010000 */
[----:B------:R-:W-:Y:S01]  /*36a0*/  FADD.FTZ R36, R36, R38 ;  /* 0x0000002624247221 */ /* 0x000fe20000010000 */
[----:B------:R-:W-:Y:S01]  /*36b0*/  FADD.FTZ R38, R68, R69 ;  /* 0x0000004544267221 */ /* 0x000fe20000010000 */
[----:B--2---:R-:W-:-:S03]  /*36c0*/  FADD.FTZ R72, R70, R71 ;  /* 0x0000004746487221 */ /* 0x004fc60000010000 */
[----:B------:R-:W-:-:S04]  /*36d0*/  FADD.FTZ R36, R36, R38 ;  /* 0x0000002624247221 */ /* 0x000fc80000010000 */
[----:B------:R-:W-:Y:S01]  /*36e0*/  FADD.FTZ R72, R36, R72 ;  /* 0x0000004824487221 */ /* 0x000fe20000010000 */
[----:B------:R-:W-:-:S04]  /*36f0*/  FMUL.FTZ R73, R71, R71 ;  /* 0x0000004747497220 */ /* 0x000fc80000410000 */
[----:B------:R-:W1:Y:S01]  /*3700*/  SHFL.DOWN PT, R36, R72, 0x1, 0x1f ;  /* 0x08201f0048247f89 */ /* 0x000e6200000e0000 */
[----:B------:R-:W-:-:S04]  /*3710*/  FFMA.FTZ R73, R70, R70, R73 ;  /* 0x0000004646497223 */ /* 0x000fc80000010049 */
[----:B------:R-:W-:Y:S01]  /*3720*/  FADD.FTZ R73, R37, R73 ;  /* 0x0000004925497221 */ /* 0x000fe20000010000 */
[----:B0-----:R-:W-:-:S04]  /*3730*/  ISETP.GT.AND P1, PT, R39, 0x1e, PT ;  /* 0x0000001e2700780c */ /* 0x001fc80003f24270 */
[----:B------:R-:W0:Y:S09]  /*3740*/  SHFL.DOWN PT, R37, R73, 0x1, 0x1f ;  /* 0x08201f0049257f89 */ /* 0x000e3200000e0000 */
[----:B-1----:R-:W-:-:S05]  /*3750*/  @!P1 FADD.FTZ R72, R72, R36 ;  /* 0x0000002448489221 */ /* 0x002fca0000010000 */
[----:B------:R-:W1:Y:S01]  /*3760*/  SHFL.DOWN PT, R36, R72, 0x2, 0x1f ;  /* 0x08401f0048247f89 */ /* 0x000e6200000e0000 */
[----:B0-----:R-:W-:Y:S01]  /*3770*/  @!P1 FADD.FTZ R73, R73, R37 ;  /* 0x0000002549499221 */ /* 0x001fe20000010000 */
[----:B------:R-:W-:-:S04]  /*3780*/  ISETP.GT.AND P1, PT, R39, 0x1d, PT ;  /* 0x0000001d2700780c */ /* 0x000fc80003f24270 */
        /* <DEDUP_REMOVED lines=10> */
[----:B------:R-:W0:Y:S01]  /*3830*/  SHFL.DOWN PT, R37, R73, 0x8, 0x1f ;  /* 0x09001f0049257f89 */ /* 0x000e2200000e0000 */
[----:B------:R-:W2:Y:S08]  /*3840*/  S2UR UR7, SR_CgaCtaId ;  /* 0x00000000000779c3 */ /* 0x000eb00000008800 */
[----:B-1----:R-:W-:-:S05]  /*3850*/  @!P1 FADD.FTZ R72, R72, R36 ;  /* 0x0000002448489221 */ /* 0x002fca0000010000 */
[----:B------:R-:W1:Y:S01]  /*3860*/  SHFL.DOWN PT, R36, R72, 0x10, 0x1f ;  /* 0x0a001f0048247f89 */ /* 0x000e6200000e0000 */
[----:B0-----:R-:W-:Y:S01]  /*3870*/  @!P1 FADD.FTZ R73, R73, R37 ;  /* 0x0000002549499221 */ /* 0x001fe20000010000 */
[----:B------:R-:W-:-:S04]  /*3880*/  ISETP.GT.AND P1, PT, R39, 0xf, PT ;  /* 0x0000000f2700780c */ /* 0x000fc80003f24270 */
[----:B------:R-:W0:Y:S01]  /*3890*/  SHFL.DOWN PT, R37, R73, 0x10, 0x1f ;  /* 0x0a001f0049257f89 */ /* 0x000e2200000e0000 */
[----:B------:R-:W-:Y:S01]  /*38a0*/  ISETP.NE.AND P2, PT, R39, RZ, PT ;  /* 0x000000ff2700720c */ /* 0x000fe20003f45270 */
[----:B------:R-:W-:Y:S01]  /*38b0*/  UMOV UR5, 0x400 ;  /* 0x0000040000057882 */ /* 0x000fe20000000000 */
[----:B------:R-:W-:Y:S01]  /*38c0*/  ISETP.NE.AND P3, PT, R74, RZ, PT ;  /* 0x000000ff4a00720c */ /* 0x000fe20003f65270 */
[----:B--2---:R-:W-:-:S05]  /*38d0*/  ULEA UR5, UR7, UR5, 0x18 ;  /* 0x0000000507057291 */ /* 0x004fca000f8ec03f */
[----:B-1----:R-:W-:Y:S01]  /*38e0*/  @!P1 FADD.FTZ R72, R72, R36 ;  /* 0x0000002448489221 */ /* 0x002fe20000010000 */
[----:B------:R-:W-:-:S04]  /*38f0*/  SHF.R.S32.HI R36, RZ, 0x1f, R74 ;  /* 0x0000001fff247819 */ /* 0x000fc8000001144a */
[----:B------:R-:W-:-:S04]  /*3900*/  LEA.HI R36, R36, R74, RZ, 0x5 ;  /* 0x0000004a24247211 */ /* 0x000fc800078f28ff */
[----:B------:R-:W-:Y:S01]  /*3910*/  SHF.R.S32.HI R36, RZ, 0x5, R36 ;  /* 0x00000005ff247819 */ /* 0x000fe20000011424 */
[----:B0-----:R-:W-:-:S03]  /*3920*/  @!P1 FADD.FTZ R73, R73, R37 ;  /* 0x0000002549499221 */ /* 0x001fc60000010000 */
[----:B------:R-:W-:Y:S01]  /*3930*/  LEA R36, R36, UR5, 0x3 ;  /* 0x0000000524247c11 */ /* 0x000fe2000f8e18ff */
        /* <DEDUP_REMOVED lines=66> */
.L_x_4559:
[----:B------:R-:W-:Y:S05]  /*3d60*/  BSYNC B0 ;  /* 0x0000000000007941 */ /* 0x000fea0003800000 */
.L_x_4558:
[----:B------:R-:W-:-:S06]  /*3d70*/  UISETP.GE.U32.AND UP0, UPT, UR13, 0x2, UPT ;  /* 0x000000020d00788c */ /* 0x000fcc000bf06070 */
[----:B------:R-:W-:-:S13]  /*3d80*/  PLOP3.LUT P1, PT, PT, PT, UP0, 0x80, 0x0 ;  /* 0x000000000000781c */ /* 0x000fda0003f2f008 */
[----:B------:R-:W-:Y:S05]  /*3d90*/  @!P1 BRA `(.L_x_4560) ;  /* 0x0000000800b89947 */ /* 0x000fea0003800000 */
[----:B------:R-:W-:Y:S05]  /*3da0*/  @P3 BRA `(.L_x_4561) ;  /* 0x00000000007c3947 */ /* 0x000fea0003800000 */
[----:B------:R-:W1:Y:S01]  /*3db0*/  S2R R38, SR_CTAID.Y ;  /* 0x0000000000267919 */ /* 0x000e620000002600 */
[----:B------:R-:W0:Y:S01]  /*3dc0*/  LDC R39, c[0x0][0x10] ;  /* 0x00000400ff277b82 */ /* 0x000e220000000800 */
[----:B------:R-:W-:Y:S02]  /*3dd0*/  ULOP3.LUT UR5, UR4, 0x1, URZ, 0xc0, !UPT ;  /* 0x0000000104057892 */ /* 0x000fe4000f8ec03f */
[----:B------:R-:W-:-:S05]  /*3de0*/  ULOP3.LUT UP0, URZ, UR4, 0x2, URZ, 0xc0, !UPT ;  /* 0x00000002043f7892 */ /* 0x000fca000f80c03f */
[----:B------:R-:W2:Y:S01]  /*3df0*/  LDC.64 R74, c[0x0][0x248] ;  /* 0x00009200ff4a7b82 */ /* 0x000ea20000000a00 */
[C---:B0-----:R-:W-:Y:S01]  /*3e00*/  IMAD R36, R39.reuse, UR5, RZ ;  /* 0x0000000527247c24 */ /* 0x041fe2000f8e02ff */
[----:B------:R-:W-:Y:S02]  /*3e10*/  UMOV UR5, 0xffffffff ;  /* 0xffffffff00057882 */ /* 0x000fe40000000000 */
[----:B------:R-:W-:Y:S01]  /*3e20*/  USEL UR5, UR5, 0x1, UP0 ;  /* 0x0000000105057887 */ /* 0x000fe20008000000 */
[----:B-1----:R-:W-:Y:S01]  /*3e30*/  IMAD R39, R39, UR16, R38 ;  /* 0x0000001027277c24 */ /* 0x002fe2000f8e0226 */
[C---:B------:R-:W-:Y:S01]  /*3e40*/  IADD3 R38, R36.reuse, R38, RZ ;  /* 0x0000002624267210 */ /* 0x040fe20007ffe0ff */
        /* <DEDUP_REMOVED lines=16> */
.L_x_4562:
[----:B------:R-:W2:Y:S04]  /*3f50*/  LDG.E.STRONG.GPU R37, desc[UR14][R38.64] ;  /* 0x0000000e26257981 */ /* 0x000ea8000c1ef900 */
[----:B--2---:R-:W-:Y:S01]  /*3f60*/  CCTL.IVALL ;  /* 0x00000000ff00798f */ /* 0x004fe20002000000 */
[----:B------:R-:W-:Y:S05]  /*3f70*/  YIELD ;  /* 0x0000000000007946 */ /* 0x000fea0003800000 */
[----:B------:R-:W-:-:S13]  /*3f80*/  ISETP.NE.AND P1, PT, R37, R36, PT ;  /* 0x000000242500720c */ /* 0x000fda0003f25270 */
[----:B------:R-:W-:Y:S05]  /*3f90*/  @P1 BRA `(.L_x_4562) ;  /* 0xfffffffc00ec1947 */ /* 0x000fea000383ffff */
.L_x_4561:
        /* <DEDUP_REMOVED lines=14> */
.L_x_4564:
[----:B------:R-:W1:Y:S01]  /*4080*/  S2R R75, SR_CTAID.X ;  /* 0x00000000004b7919 */ /* 0x000e620000002500 */
[----:B------:R-:W-:Y:S02]  /*4090*/  MOV R74, UR4 ;  /* 0x00000004004a7c02 */ /* 0x000fe40008000f00 */
[----:B-1----:R-:W-:-:S13]  /*40a0*/  ISETP.EQ.OR P4, PT, R75, UR5, P3 ;  /* 0x000000054b007c0c */ /* 0x002fda0009f82670 */
[----:B0-----:R-:W0:Y:S01]  /*40b0*/  @!P4 LDC R36, c[0x0][0x10] ;  /* 0x00000400ff24cb82 */ /* 0x001e220000000800 */
        /* <DEDUP_REMOVED lines=29> */
[----:B------:R-:W-:Y:S02]  /*4290*/  ISETP.EQ.OR P2, PT, R75, UR11, P3 ;  /* 0x0000000b4b007c0c */ /* 0x000fe40009f42670 */
[----:B------:R-:W-:-:S09]  /*42a0*/  MOV R75, UR4 ;  /* 0x00000004004b7c02 */ /* 0x000fd20008000f00 */
[----:B------:R-:W0:Y:S01]  /*42b0*/  @!P6 S2R R74, SR_CTAID.Y ;  /* 0x00000000004ae919 */ /* 0x000e220000002600 */
[----:B------:R-:W1:Y:S01]  /*42c0*/  @!P6 LDC R36, c[0x0][0x10] ;  /* 0x00000400ff24eb82 */ /* 0x000e620000000800 */
[----:B------:R-:W-:Y:S01]  /*42d0*/  @!P6 LOP3.LUT R75, R75, 0x1, RZ, 0xc0, !PT ;  /* 0x000000014b4be812 */ /* 0x000fe200078ec0ff */
[----:B------:R-:W3:Y:S04]  /*42e0*/  @!P2 S2R R37, SR_CTAID.Y ;  /* 0x000000000025a919 */ /* 0x000ee80000002600 */
[----:B-1----:R-:W-:-:S04]  /*42f0*/  @!P6 IMAD R75, R75, R36, RZ ;  /* 0x000000244b4be224 */ /* 0x002fc800078e02ff */
[----:B------:R-:W-:Y:S02]  /*4300*/  @!P6 IMAD R75, R75, UR13, RZ ;  /* 0x0000000d4b4bec24 */ /* 0x000fe4000f8e02ff */
[----:B0-----:R-:W-:Y:S02]  /*4310*/  @!P6 IMAD R74, R36, UR10, R74 ;  /* 0x0000000a244aec24 */ /* 0x001fe4000f8e024a */
[----:B------:R-:W0:Y:S01]  /*4320*/  @!P2 LDC R36, c[0x0][0x10] ;  /* 0x00000400ff24ab82 */ /* 0x000e220000000800 */
[----:B------:R-:W-:Y:S01]  /*4330*/  @!P6 SHF.L.U32 R75, R75, 0x1, RZ ;  /* 0x000000014b4be819 */ /* 0x000fe200000006ff */
[----:B--2---:R-:W-:Y:S01]  /*4340*/  @!P5 FADD.FTZ R72, R72, R38 ;  /* 0x000000264848d221 */ /* 0x004fe20000010000 */
[----:B------:R-:W-:-:S05]  /*4350*/  @!P5 FADD.FTZ R73, R73, R39 ;  /* 0x000000274949d221 */ /* 0x000fca0000010000 */
[----:B------:R-:W1:Y:S02]  /*4360*/  @!P6 LDC.64 R38, c[0x0][0x248] ;  /* 0x00009200ff26eb82 */ /* 0x000e640000000a00 */
[----:B-1----:R-:W-:Y:S01]  /*4370*/  @!P6 IMAD.WIDE R38, R75, 0x4, R38 ;  /* 0x000000044b26e825 */ /* 0x002fe200078e0226 */
[----:B------:R-:W-:-:S04]  /*4380*/  MOV R75, UR4 ;  /* 0x00000004004b7c02 */ /* 0x000fc80008000f00 */
[----:B------:R-:W-:Y:S01]  /*4390*/  @!P2 LOP3.LUT R75, R75, 0x1, RZ, 0xc0, !PT ;  /* 0x000000014b4ba812 */ /* 0x000fe200078ec0ff */
[----:B------:R-:W-:-:S04]  /*43a0*/  @!P6 IMAD.WIDE.U32 R38, R74, 0x8, R38 ;  /* 0x000000084a26e825 */ /* 0x000fc800078e0026 */
[----:B0-----:R-:W-:Y:S02]  /*43b0*/  @!P2 IMAD R75, R75, R36, RZ ;  /* 0x000000244b4ba224 */ /* 0x001fe400078e02ff */
[----:B---3--:R-:W-:Y:S01]  /*43c0*/  @!P2 IMAD R74, R36, UR11, R37 ;  /* 0x0000000b244aac24 */ /* 0x008fe2000f8e0225 */
[----:B------:R-:W2:Y:S01]  /*43d0*/  @!P6 LDG.E.64 R38, desc[UR14][R38.64] ;  /* 0x0000000e2626e981 */ /* 0x000ea2000c1e1b00 */
[----:B------:R-:W0:Y:S01]  /*43e0*/  @!P2 LDC.64 R36, c[0x0][0x248] ;  /* 0x00009200ff24ab82 */ /* 0x000e220000000a00 */
[----:B------:R-:W-:-:S05]  /*43f0*/  @!P2 IMAD R75, R75, UR13, RZ ;  /* 0x0000000d4b4bac24 */ /* 0x000fca000f8e02ff */
        /* <DEDUP_REMOVED lines=12> */
.L_x_4563:
        /* <DEDUP_REMOVED lines=15> */
[----:B0-----:R-:W-:Y:S01]  /*45b0*/  IMAD.U32 R36, RZ, RZ, UR10 ;  /* 0x0000000aff247e24 */ /* 0x001fe2000f8e00ff */
[----:B------:R-:W-:-:S06]  /*45c0*/  MOV R37, UR11 ;  /* 0x0000000b00257c02 */ /* 0x000fcc0008000f00 */
[----:B------:R-:W2:Y:S02]  /*45d0*/  LDG.E.64 R36, desc[UR14][R36.64] ;  /* 0x0000000e24247981 */ /* 0x000ea4000c1e1b00 */
[----:B--2---:R-:W-:Y:S01]  /*45e0*/  FADD.FTZ R72, R72, R36 ;  /* 0x0000002448487221 */ /* 0x004fe20000010000 */
[----:B------:R-:W-:-:S07]  /*45f0*/  FADD.FTZ R73, R73, R37 ;  /* 0x0000002549497221 */ /* 0x000fce0000010000 */
.L_x_4566:
[----:B------:R-:W-:Y:S05]  /*4600*/  BSYNC B0 ;  /* 0x0000000000007941 */ /* 0x000fea0003800000 */
.L_x_4565:
        /* <DEDUP_REMOVED lines=8> */
[----:B------:R-:W1:Y:S01]  /*4690*/  @!P2 S2R R38, SR_CTAID.Y ;  /* 0x000000000026a919 */ /* 0x000e620000002600 */
[----:B0-----:R-:W0:Y:S01]  /*46a0*/  @!P2 LDC R36, c[0x0][0x10] ;  /* 0x00000400ff24ab82 */ /* 0x001e220000000800 */
[----:B------:R-:W-:-:S05]  /*46b0*/  @!P2 LOP3.LUT R37, R37, 0x1, RZ, 0xc0, !PT ;  /* 0x000000012525a812 */ /* 0x000fca00078ec0ff */
[----:B0-----:R-:W-:-:S04]  /*46c0*/  @!P2 IMAD R39, R37, R36, RZ ;  /* 0x000000242527a224 */ /* 0x001fc800078e02ff */
[----:B------:R-:W-:Y:S02]  /*46d0*/  @!P2 IMAD R39, R39, UR13, RZ ;  /* 0x0000000d2727ac24 */ /* 0x000fe4000f8e02ff */
[----:B-1----:R-:W-:Y:S02]  /*46e0*/  @!P2 IMAD R38, R36, UR7, R38 ;  /* 0x000000072426ac24 */ /* 0x002fe4000f8e0226 */
        /* <DEDUP_REMOVED lines=25> */
.L_x_4560:
[----:B------:R-:W2:Y:S01]  /*4880*/  LDL R39, [R1] ;  /* 0x0000000001277983 */ /* 0x000ea20000100800 */
[----:B------:R-:W-:Y:S01]  /*4890*/  ULDC.64 UR10, c[0x0][0x218] ;  /* 0x00008600000a7ab9 */ /* 0x000fe20000000a00 */
[----:B0-----:R-:W0:Y:S01]  /*48a0*/  S2R R36, SR_TID.X ;  /* 0x0000000000247919 */ /* 0x001e220000002100 */
[----:B------:R-:W-:Y:S01]  /*48b0*/  ISETP.EQ.U32.AND P2, PT, RZ, UR10, PT ;  /* 0x0000000aff007c0c */ /* 0x000fe2000bf42070 */
[----:B------:R-:W1:Y:S01]  /*48c0*/  S2UR UR7, SR_CgaCtaId ;  /* 0x00000000000779c3 */ /* 0x000e620000008800 */
[----:B------:R-:W-:Y:S01]  /*48d0*/  UMOV UR5, 0x400 ;  /* 0x0000040000057882 */ /* 0x000fe20000000000 */
[----:B0-----:R-:W-:-:S04]  /*48e0*/  LOP3.LUT P1, RZ, R36, UR16, RZ, 0xfc, !PT ;  /* 0x0000001024ff7c12 */ /* 0x001fc8000f82fcff */
[----:B------:R-:W-:-:S13]  /*48f0*/  ISETP.EQ.OR.EX P1, PT, RZ, UR11, P1, P2 ;  /* 0x0000000bff007c0c */ /* 0x000fda0008f22720 */
[----:B------:R-:W0:Y:S01]  /*4900*/  @!P1 LDC.64 R36, c[0x0][0x218] ;  /* 0x00008600ff249b82 */ /* 0x000e220000000a00 */
[----:B-1----:R-:W-:Y:S01]  /*4910*/  ULEA UR5, UR7, UR5, 0x18 ;  /* 0x0000000507057291 */ /* 0x002fe2000f8ec03f */
[----:B------:R-:W-:Y:S02]  /*4920*/  MOV R38, UR9 ;  /* 0x0000000900267c02 */ /* 0x000fe40008000f00 */
[----:B------:R-:W-:-:S06]  /*4930*/  ULDC UR7, c[0x0][0x2a4] ;  /* 0x0000a90000077ab9 */ /* 0x000fcc0000000800 */
[----:B------:R1:W-:Y:S02]  /*4940*/  @!P3 STS.64 [UR5+0xe0], R72 ;  /* 0x0000e048ff00b988 */ /* 0x0003e40008000a05 */
[----:B-1----:R-:W-:Y:S01]  /*4950*/  @!P1 FMUL.FTZ R73, R73, UR7 ;  /* 0x0000000749499c20 */ /* 0x002fe20008410000 */
[----:B------:R-:W-:Y:S01]  /*4960*/  @!P1 FMUL.FTZ R72, R72, UR7 ;  /* 0x0000000748489c20 */ /* 0x000fe20008410000 */
[----:B0-----:R-:W-:-:S05]  /*4970*/  @!P1 IMAD.WIDE R36, R38, 0x8, R36 ;  /* 0x0000000826249825 */ /* 0x001fca00078e0224 */
        /* <DEDUP_REMOVED lines=16> */
[----:B------:R-:W1:Y:S01]  /*4a80*/  LDC.64 R36, c[0x0][0x228] ;  /* 0x00008a00ff247b82 */ /* 0x000e620000000a00 */
[----:B--2---:R-:W-:-:S05]  /*4a90*/  IADD3 R38, R39, UR6, RZ ;  /* 0x0000000627267c10 */ /* 0x004fca000fffe0ff */
[----:B-1----:R-:W-:-:S04]  /*4aa0*/  IMAD.WIDE R36, R38, 0x4, R36 ;  /* 0x0000000426247825 */ /* 0x002fc800078e0224 */
[----:B0-----:R-:W-:Y:S02]  /*4ab0*/  IMAD.WIDE R38, R38, 0x4, R72 ;  /* 0x0000000426267825 */ /* 0x001fe400078e0248 */
[----:B------:R-:W2:Y:S04]  /*4ac0*/  LDG.E.64 R36, desc[UR14][R36.64] ;  /* 0x0000000e24247981 */ /* 0x000ea8000c1e1b00 */
[----:B------:R-:W2:Y:S01]  /*4ad0*/  LDG.E.64 R38, desc[UR14][R38.64] ;  /* 0x0000000e26267981 */ /* 0x000ea2000c1e1b00 */
[----:B------:R-:W-:Y:S01]  /*4ae0*/  ISETP.NE.AND P5, PT, RZ, UR17, PT ;  /* 0x00000011ff007c0c */ /* 0x000fe2000bfa5270 */
[----:B------:R-:W-:Y:S01]  /*4af0*/  FADD.FTZ R76, R76, -UR5 ;  /* 0x800000054c4c7e21 */ /* 0x000fe20008010000 */
[----:B------:R-:W-:Y:S01]  /*4b00*/  FADD.FTZ R77, R77, -UR5 ;  /* 0x800000054d4d7e21 */ /* 0x000fe20008010000 */
[----:B------:R-:W-:Y:S01]  /*4b10*/  UMOV UR10, 0x3f800000 ;  /* 0x3f800000000a7882 */ /* 0x000fe20000000000 */
[----:B------:R-:W-:-:S02]  /*4b20*/  @UP0 UMOV UR10, UR7 ;  /* 0x00000007000a0c82 */ /* 0x000fc40008000000 */
[----:B------:R-:W-:Y:S01]  /*4b30*/  FMUL.FTZ R76, R76, UR10 ;  /* 0x0000000a4c4c7c20 */ /* 0x000fe20008410000 */
[----:B------:R-:W-:-:S03]  /*4b40*/  FMUL.FTZ R77, R77, UR10 ;  /* 0x0000000a4d4d7c20 */ /* 0x000fc60008410000 */
[----:B--2---:R-:W-:Y:S01]  /*4b50*/  FFMA.FTZ R72, R36, R76, R38 ;  /* 0x0000004c24487223 */ /* 0x004fe20000010026 */
[----:B------:R-:W-:Y:S02]  /*4b60*/  FFMA.FTZ R73, R37, R77, R39 ;  /* 0x0000004d25497223 */ /* 0x000fe40000010027 */
[----:B------:R-:W-:Y:S05]  /*4b70*/  @!P5 BRA `(.L_x_4567) ;  /* 0x000000000028d947 */ /* 0x000fea0003800000 */
        /* <DEDUP_REMOVED lines=10> */
.L_x_4567:
[----:B------:R-:W-:Y:S04]  /*4c20*/  BSSY B0, `(.L_x_4568) ;  /* 0x000000e000007945 */ /* 0x000fe80003800000 */
[----:B------:R-:W-:Y:S05]  /*4c30*/  @!P0 BRA `(.L_x_4569) ;  /* 0x0000000000308947 */ /* 0x000fea0003800000 */
[----:B------:R-:W-:Y:S01]  /*4c40*/  SHF.R.S32.HI R74, RZ, 0x1f, R0 ;  /* 0x0000001fff4a7819 */ /* 0x000fe20000011400 */
[----:B------:R-:W-:Y:S01]  /*4c50*/  ULDC.64 UR6, c[0x0][0x270] ;  /* 0x00009c0000067ab9 */ /* 0x000fe20000000a00 */
[----:B------:R-:W-:-:S03]  /*4c60*/  MOV R75, R5 ;  /* 0x00000005004b7202 */ /* 0x000fc60000000f00 */
        /* <DEDUP_REMOVED lines=9> */
.L_x_4569:
[----:B------:R-:W-:Y:S05]  /*4d00*/  BSYNC B0 ;  /* 0x0000000000007941 */ /* 0x000fea0003800000 */
.L_x_4568:
[----:B0-----:R-:W0:Y:S01]  /*4d10*/  S2R R76, SR_TID.X ;  /* 0x00000000004c7919 */ /* 0x001e220000002100 */
[C---:B------:R-:W-:Y:S01]  /*4d20*/  IADD3 R75, R0.reuse, 0x10, RZ ;  /* 0x00000010004b7810 */ /* 0x040fe20007ffe0ff */
        /* <DEDUP_REMOVED lines=11> */
[----:B0-----:R-:W-:Y:S01]  /*4de0*/  ISETP.GT.U32.OR P1, PT, R76, 0x2ff, P1 ;  /* 0x000002ff4c00780c */ /* 0x001fe20000f24470 */
        /* <DEDUP_REMOVED lines=11> */
.L_x_4570:
        /* <DEDUP_REMOVED lines=13> */
.L_x_4572:
[----:B------:R-:W-:Y:S05]  /*4f70*/  BSYNC B0 ;  /* 0x0000000000007941 */ /* 0x000fea0003800000 */
.L_x_4571:
[C---:B------:R-:W-:Y:S01]  /*4f80*/  VIADD R72, R0.reuse, 0x20 ;  /* 0x0000002000487836 */ /* 0x040fe20000000000 */
[----:B------:R-:W-:Y:S01]  /*4f90*/  IADD3 R73, R0, 0x20, RZ ;  /* 0x0000002000497810 */ /* 0x000fe20007ffe0ff */
[----:B------:R-:W-:Y:S01]  /*4fa0*/  FADD.FTZ R30, R30, -UR5 ;  /* 0x800000051e1e7e21 */ /* 0x000fe20008010000 */
[----:B------:R-:W-:Y:S02]  /*4fb0*/  FADD.FTZ R31, R31, -UR5 ;  /* 0x800000051f1f7e21 */ /* 0x000fe40008010000 */
[----:B------:R-:W-:Y:S01]  /*4fc0*/  SHF.R.S32.HI R72, RZ, 0x1f, R72 ;  /* 0x0000001fff487819 */ /* 0x000fe20000011448 */
[----:B------:R-:W-:Y:S01]  /*4fd0*/  FMUL.FTZ R30, R30, UR10 ;  /* 0x0000000a1e1e7c20 */ /* 0x000fe20008410000 */
[----:B------:R-:W-:Y:S01]  /*4fe0*/  ISETP.GE.U32.AND P1, PT, R73, UR6, PT ;  /* 0x0000000649007c0c */ /* 0x000fe2000bf26070 */
[----:B------:R-:W-:Y:S02]  /*4ff0*/  FMUL.FTZ R31, R31, UR10 ;  /* 0x0000000a1f1f7c20 */ /* 0x000fe40008410000 */
[----:B0-----:R-:W-:Y:S01]  /*5000*/  FFMA.FTZ R28, R36, R30, R38 ;  /* 0x0000001e241c7223 */ /* 0x001fe20000010026 */
[----:B------:R-:W-:Y:S01]  /*5010*/  ISETP.GE.AND.EX P1, PT, R72, UR7, PT, P1 ;  /* 0x0000000748007c0c */ /* 0x000fe2000bf26310 */
[----:B------:R-:W-:-:S03]  /*5020*/  FFMA.FTZ R29, R37, R31, R39 ;  /* 0x0000001f251d7223 */ /* 0x000fc60000010027 */
        /* <DEDUP_REMOVED lines=12> */
.L_x_4573:
        /* <DEDUP_REMOVED lines=13> */
.L_x_4575:
[----:B------:R-:W-:Y:S05]  /*51c0*/  BSYNC B0 ;  /* 0x0000000000007941 */ /* 0x000fea0003800000 */
.L_x_4574:
[----:B0-----:R-:W-:Y:S01]  /*51d0*/  FADD.FTZ R29, R33, -UR5 ;  /* 0x80000005211d7e21 */ /* 0x001fe20008010000 */
[----:B------:R-:W-:Y:S01]  /*51e0*/  IADD3 R33, R0, 0x30, RZ ;  /* 0x0000003000217810 */ /* 0x000fe20007ffe0ff */
[----:B------:R-:W-:Y:S01]  /*51f0*/  FADD.FTZ R28, R32, -UR5 ;  /* 0x80000005201c7e21 */ /* 0x000fe20008010000 */
[C---:B------:R-:W-:Y:S01]  /*5200*/  IADD3 R77, R0.reuse, 0x40, RZ ;  /* 0x00000040004d7810 */ /* 0x040fe20007ffe0ff */
[----:B------:R-:W-:Y:S01]  /*5210*/  FMUL.FTZ R29, R29, UR10 ;  /* 0x0000000a1d1d7c20 */ /* 0x000fe20008410000 */
[----:B------:R-:W-:Y:S01]  /*5220*/  IADD3 R74, R0, 0x50, RZ ;  /* 0x00000050004a7810 */ /* 0x000fe20007ffe0ff */
[----:B------:R-:W-:Y:S01]  /*5230*/  FMUL.FTZ R28, R28, UR10 ;  /* 0x0000000a1c1c7c20 */ /* 0x000fe20008410000 */
[----:B------:R-:W-:Y:S01]  /*5240*/  IADD3 R72, R0, 0x60, RZ ;  /* 0x0000006000487810 */ /* 0x000fe20007ffe0ff */
[----:B------:R-:W-:Y:S01]  /*5250*/  FADD.FTZ R34, R34, -UR5 ;  /* 0x8000000522227e21 */ /* 0x000fe20008010000 */
[C---:B------:R-:W-:Y:S01]  /*5260*/  IADD3 R73, R0.reuse, 0x60, RZ ;  /* 0x0000006000497810 */ /* 0x040fe20007ffe0ff */
[----:B------:R-:W-:Y:S01]  /*5270*/  FADD.FTZ R35, R35, -UR5 ;  /* 0x8000000523237e21 */ /* 0x000fe20008010000 */
[----:B------:R-:W-:Y:S01]  /*5280*/  IADD3 R31, R0, 0x30, RZ ;  /* 0x00000030001f7810 */ /* 0x000fe20007ffe0ff */
[----:B------:R-:W-:Y:S01]  /*5290*/  FFMA.FTZ R28, R36, R28, R38 ;  /* 0x0000001c241c7223 */ /* 0x000fe20000010026 */
[C---:B------:R-:W-:Y:S01]  /*52a0*/  IADD3 R75, R0.reuse, 0x50, RZ ;  /* 0x00000050004b7810 */ /* 0x040fe20007ffe0ff */
[----:B------:R-:W-:Y:S01]  /*52b0*/  FFMA.FTZ R29, R37, R29, R39 ;  /* 0x0000001d251d7223 */ /* 0x000fe20000010027 */
[----:B------:R-:W-:-:S02]  /*52c0*/  IADD3 R30, R0, 0x40, RZ ;  /* 0x00000040001e7810 */ /* 0x000fc40007ffe0ff */
        /* <DEDUP_REMOVED lines=8> */
[----:B------:R-:W-:Y:S02]  /*5350*/  ISETP.GE.AND.EX P4, PT, R31, UR7, PT, P4 ;  /* 0x000000071f007c0c */ /* 0x000fe4000bf86340 */
[----:B------:R-:W-:Y:S02]  /*5360*/  ISETP.GE.AND.EX P3, PT, R30, UR7, PT, P3 ;  /* 0x000000071e007c0c */ /* 0x000fe4000bf66330 */
[----:B------:R-:W-:Y:S02]  /*5370*/  ISETP.GE.AND.EX P1, PT, R75, UR7, PT, P1 ;  /* 0x000000074b007c0c */ /* 0x000fe4000bf26310 */
[----:B------:R-:W-:-:S02]  /*5380*/  ISETP.GE.AND.EX P2, PT, R73, UR7, PT, P2 ;  /* 0x0000000749007c0c */ /* 0x000fc4000bf46320 */
[C---:B------:R-:W-:Y:S02]  /*5390*/  ISETP.GT.U32.OR P4, PT, R76.reuse, 0x2ff, P4 ;  /* 0x000002ff4c00780c */ /* 0x040fe40002784470 */
[C---:B------:R-:W-:Y:S02]  /*53a0*/  ISETP.GT.U32.OR P3, PT, R76.reuse, 0x2ff, P3 ;  /* 0x000002ff4c00780c */ /* 0x040fe40001f64470 */
        /* <DEDUP_REMOVED lines=13> */
.L_x_4576:
        /* <DEDUP_REMOVED lines=13> */
.L_x_4578:
[----:B------:R-:W-:Y:S05]  /*5550*/  BSYNC B0 ;  /* 0x0000000000007941 */ /* 0x000fea0003800000 */
.L_x_4577:
[----:B------:R-:W-:Y:S01]  /*5560*/  FMUL.FTZ R34, R34, UR10 ;  /* 0x0000000a22227c20 */ /* 0x000fe20008410000 */
[----:B------:R-:W-:Y:S01]  /*5570*/  FMUL.FTZ R35, R35, UR10 ;  /* 0x0000000a23237c20 */ /* 0x000fe20008410000 */
[----:B------:R-:W-:Y:S01]  /*5580*/  FADD.FTZ R40, R40, -UR5 ;  /* 0x8000000528287e21 */ /* 0x000fe20008010000 */
[----:B------:R-:W-:Y:S01]  /*5590*/  FADD.FTZ R41, R41, -UR5 ;  /* 0x8000000529297e21 */ /* 0x000fe20008010000 */
        /* <DEDUP_REMOVED lines=13> */
.L_x_4579:
[----:B------:R-:W-:Y:S04]  /*5670*/  BSSY B0, `(.L_x_4580) ;  /* 0x000000f000007945 */ /* 0x000fe80003800000 */
[----:B------:R-:W-:Y:S05]  /*5680*/  @P3 BRA `(.L_x_4581) ;  /* 0x0000000000343947 */ /* 0x000fea0003800000 */
[----:B------:R-:W-:Y:S01]  /*5690*/  IADD3 R30, R0, 0x40, RZ ;  /* 0x00000040001e7810 */ /* 0x000fe20007ffe0ff */
[----:B------:R-:W-:Y:S01]  /*56a0*/  ULDC.64 UR12, c[0x0][0x270] ;  /* 0x00009c00000c7ab9 */ /* 0x000fe20000000a00 */
[----:B------:R-:W-:Y:S02]  /*56b0*/  IMAD.MOV.U32 R31, RZ, RZ, R5 ;  /* 0x000000ffff1f7224 */ /* 0x000fe400078e0005 */
[----:B------:R-:W-:-:S05]  /*56c0*/  SHF.R.S32.HI R30, RZ, 0x1f, R30 ;  /* 0x0000001fff1e7819 */ /* 0x000fca000001141e */
        /* <DEDUP_REMOVED lines=9> */
.L_x_4581:
[----:B------:R-:W-:Y:S05]  /*5760*/  BSYNC B0 ;  /* 0x0000000000007941 */ /* 0x000fea0003800000 */
.L_x_4580:
        /* <DEDUP_REMOVED lines=17> */
.L_x_4582:
        /* <DEDUP_REMOVED lines=13> */
.L_x_4584:
[----:B------:R-:W-:Y:S05]  /*5950*/  BSYNC B0 ;  /* 0x0000000000007941 */ /* 0x000fea0003800000 */
.L_x_4583:
        /* <DEDUP_REMOVED lines=17> */
.L_x_4585:
        /* <DEDUP_REMOVED lines=13> */
.L_x_4587:
[----:B------:R-:W-:Y:S05]  /*5b40*/  BSYNC B0 ;  /* 0x0000000000007941 */ /* 0x000fea0003800000 */
.L_x_4586:
[----:B0-----:R-:W-:Y:S01]  /*5b50*/  IADD3 R33, R0, 0x70, RZ ;  /* 0x0000007000217810 */ /* 0x001fe20007ffe0ff */
[----:B------:R-:W-:Y:S01]  /*5b60*/  FMUL.FTZ R44, R44, UR10 ;  /* 0x0000000a2c2c7c20 */ /* 0x000fe20008410000 */
[C---:B------:R-:W-:Y:S01]  /*5b70*/  IADD3 R72, R0.reuse, 0x80, RZ ;  /* 0x0000008000487810 */ /* 0x040fe20007ffe0ff */
        /* <DEDUP_REMOVED lines=10> */
[C---:B------:R-:W-:Y:S02]  /*5c20*/  IADD3 R41, R0.reuse, 0xa0, RZ ;  /* 0x000000a000297810 */ /* 0x040fe40007ffe0ff */
[C---:B------:R-:W-:Y:S02]  /*5c30*/  IADD3 R43, R0.reuse, 0x90, RZ ;  /* 0x00000090002b7810 */ /* 0x040fe40007ffe0ff */
[----:B------:R-:W-:Y:S02]  /*5c40*/  IADD3 R73, R0, 0x80, RZ ;  /* 0x0000008000497810 */ /* 0x000fe40007ffe0ff */
[----:B------:R-:W-:Y:S02]  /*5c50*/  ISETP.GE.U32.AND P6, PT, R33, UR6, PT ;  /* 0x0000000621007c0c */ /* 0x000fe4000bfc6070 */
[----:B------:R-:W-:Y:S02]  /*5c60*/  ISETP.GE.U32.AND P1, PT, R72, UR6, PT ;  /* 0x0000000648007c0c */ /* 0x000fe4000bf26070 */
[----:B------:R-:W-:-:S02]  /*5c70*/  SHF.R.S32.HI R31, RZ, 0x1f, R31 ;  /* 0x0000001fff1f7819 */ /* 0x000fc4000001141f */
[----:B------:R-:W-:Y:S02]  /*5c80*/  ISETP.GE.U32.AND P2, PT, R42, UR6, PT ;  /* 0x000000062a007c0c */ /* 0x000fe4000bf46070 */
[----:B------:R-:W-:Y:S02]  /*5c90*/  ISETP.GE.U32.AND P3, PT, R40, UR6, PT ;  /* 0x0000000628007c0c */ /* 0x000fe4000bf66070 */
[----:B------:R-:W-:Y:S02]  /*5ca0*/  ISETP.GE.U32.AND P4, PT, R34, UR6, PT ;  /* 0x0000000622007c0c */ /* 0x000fe4000bf86070 */
[----:B------:R-:W-:Y:S02]  /*5cb0*/  SHF.R.S32.HI R73, RZ, 0x1f, R73 ;  /* 0x0000001fff497819 */ /* 0x000fe40000011449 */
[----:B------:R-:W-:Y:S02]  /*5cc0*/  SHF.R.S32.HI R43, RZ, 0x1f, R43 ;  /* 0x0000001fff2b7819 */ /* 0x000fe4000001142b */
        /* <DEDUP_REMOVED lines=23> */
.L_x_4588:
[----:B------:R-:W-:Y:S04]  /*5e40*/  BSSY B0, `(.L_x_4589) ;  /* 0x000000d000007945 */ /* 0x000fe80003800000 */
[----:B------:R-:W-:Y:S05]  /*5e50*/  @P6 BRA `(.L_x_4590) ;  /* 0x00000000002c6947 */ /* 0x000fea0003800000 */
[----:B------:R-:W-:Y:S01]  /*5e60*/  ULDC.64 UR12, c[0x0][0x270] ;  /* 0x00009c00000c7ab9 */ /* 0x000fe20000000a00 */
[----:B------:R-:W-:Y:S02]  /*5e70*/  IMAD.MOV.U32 R30, RZ, RZ, R2 ;  /* 0x000000ffff1e7224 */ /* 0x000fe400078e0002 */
        /* <DEDUP_REMOVED lines=9> */
.L_x_4590:
[----:B------:R-:W-:Y:S05]  /*5f10*/  BSYNC B0 ;  /* 0x0000000000007941 */ /* 0x000fea0003800000 */
.L_x_4589:
        /* <DEDUP_REMOVED lines=17> */
.L_x_4591:
        /* <DEDUP_REMOVED lines=13> */
.L_x_4593:
[----:B------:R-:W-:Y:S05]  /*6100*/  BSYNC B0 ;  /* 0x0000000000007941 */ /* 0x000fea0003800000 */
.L_x_4592:
        /* <DEDUP_REMOVED lines=17> */
.L_x_4594:
        /* <DEDUP_REMOVED lines=13> */
.L_x_4596:
[----:B------:R-:W-:Y:S05]  /*62f0*/  BSYNC B0 ;  /* 0x0000000000007941 */ /* 0x000fea0003800000 */
.L_x_4595:
        /* <DEDUP_REMOVED lines=17> */
.L_x_4597:
        /* <DEDUP_REMOVED lines=13> */
.L_x_4599:
[----:B------:R-:W-:Y:S05]  /*64e0*/  BSYNC B0 ;  /* 0x0000000000007941 */ /* 0x000fea0003800000 */
.L_x_4598:
        /* <DEDUP_REMOVED lines=17> */
.L_x_4600:
        /* <DEDUP_REMOVED lines=13> */
.L_x_4602:
[----:B------:R-:W-:Y:S05]  /*66d0*/  BSYNC B0 ;  /* 0x0000000000007941 */ /* 0x000fea0003800000 */
.L_x_4601:
[C---:B0-----:R-:W-:Y:S01]  /*66e0*/  VIADD R29, R0.reuse, 0xf0 ;  /* 0x000000f0001d7836 */ /* 0x041fe20000000000 */
[----:B------:R-:W-:Y:S01]  /*66f0*/  IADD3 R28, R0, 0xe0, RZ ;  /* 0x000000e0001c7810 */ /* 0x000fe20007ffe0ff */
        /* <DEDUP_REMOVED lines=9> */
[----:B------:R-:W-:Y:S01]  /*6790*/  IADD3 R35, R0, 0xc0, RZ ;  /* 0x000000c000237810 */ /* 0x000fe20007ffe0ff */
[----:B------:R-:W-:Y:S01]  /*67a0*/  FFMA.FTZ R33, R37, R55, R39 ;  /* 0x0000003725217223 */ /* 0x000fe20000010027 */
        /* <DEDUP_REMOVED lines=31> */
.L_x_4603:
        /* <DEDUP_REMOVED lines=13> */
.L_x_4605:
[----:B------:R-:W-:Y:S05]  /*6a70*/  BSYNC B0 ;  /* 0x0000000000007941 */ /* 0x000fea0003800000 */
.L_x_4604:
[----:B------:R-:W-:Y:S01]  /*6a80*/  FMUL.FTZ R56, R56, UR10 ;  /* 0x0000000a38387c20 */ /* 0x000fe20008410000 */
[----:B------:R-:W-:Y:S01]  /*6a90*/  FMUL.FTZ R57, R57, UR10 ;  /* 0x0000000a39397c20 */ /* 0x000fe20008410000 */
[----:B0-----:R-:W-:Y:S01]  /*6aa0*/  FADD.FTZ R40, R6, -UR5 ;  /* 0x8000000506287e21 */ /* 0x001fe20008010000 */
        /* <DEDUP_REMOVED lines=14> */
.L_x_4606:
        /* <DEDUP_REMOVED lines=13> */
.L_x_4608:
[----:B------:R-:W-:Y:S05]  /*6c60*/  BSYNC B0 ;  /* 0x0000000000007941 */ /* 0x000fea0003800000 */
.L_x_4607:
        /* <DEDUP_REMOVED lines=17> */
.L_x_4609:
        /* <DEDUP_REMOVED lines=13> */
.L_x_4611:
[----:B------:R-:W-:Y:S05]  /*6e50*/  BSYNC B0 ;  /* 0x0000000000007941 */ /* 0x000fea0003800000 */
.L_x_4610:
[----:B------:R-:W-:Y:S01]  /*6e60*/  FMUL.FTZ R34, R34, UR10 ;  /* 0x0000000a22227c20 */ /* 0x000fe20008410000 */
[----:B------:R-:W-:Y:S01]  /*6e70*/  FMUL.FTZ R35, R35, UR10 ;  /* 0x0000000a23237c20 */ /* 0x000fe20008410000 */
[----:B------:R-:W-:Y:S01]  /*6e80*/  FADD.FTZ R28, R10, -UR5 ;  /* 0x800000050a1c7e21 */ /* 0x000fe20008010000 */
[----:B------:R-:W-:Y:S01]  /*6e90*/  FADD.FTZ R31, R11, -UR5 ;  /* 0x800000050b1f7e21 */ /* 0x000fe20008010000 */
        /* <DEDUP_REMOVED lines=13> */
.L_x_4612:
        /* <DEDUP_REMOVED lines=13> */
.L_x_4614:
[----:B------:R-:W-:Y:S05]  /*7040*/  BSYNC B0 ;  /* 0x0000000000007941 */ /* 0x000fea0003800000 */
.L_x_4613:
[----:B0-----:R-:W-:Y:S01]  /*7050*/  FMUL.FTZ R7, R28, UR10 ;  /* 0x0000000a1c077c20 */ /* 0x001fe20008410000 */
        /* <DEDUP_REMOVED lines=16> */
.L_x_4615:
        /* <DEDUP_REMOVED lines=8> */
[----:B------:R-:W-:-:S03]  /*71e0*/  ULDC.64 UR12, c[0x0][0x210] ;  /* 0x00008400000c7ab9 */ /* 0x000fc60000000a00 */
[----:B------:R-:W-:Y:S01]  /*71f0*/  IMAD.IADD R43, R9, 0x1, R43 ;  /* 0x00000001092b7824 */ /* 0x000fe200078e022b */
[----:B------:R-:W-:-:S04]  /*7200*/  LEA R10, P1, R8, UR12, 0x2 ;  /* 0x0000000c080a7c11 */ /* 0x000fc8000f8210ff */
[----:B------:R-:W-:-:S05]  /*7210*/  LEA.HI.X R11, R8, UR13, R43, 0x2, P1 ;  /* 0x0000000d080b7c11 */ /* 0x000fca00088f142b */
[----:B------:R0:W-:Y:S04]  /*7220*/  STG.E.64 desc[UR14][R10.64], R6 ;  /* 0x000000060a007986 */ /* 0x0001e8000c101b0e */
.L_x_4617:
[----:B------:R-:W-:Y:S05]  /*7230*/  BSYNC B0 ;  /* 0x0000000000007941 */ /* 0x000fea0003800000 */
.L_x_4616:
        /* <DEDUP_REMOVED lines=44> */
.L_x_4618:
        /* <DEDUP_REMOVED lines=13> */
.L_x_4620:
[----:B------:R-:W-:Y:S05]  /*75d0*/  BSYNC B0 ;  /* 0x0000000000007941 */ /* 0x000fea0003800000 */
.L_x_4619:
        /* <DEDUP_REMOVED lines=17> */
.L_x_4621:
[----:B------:R-:W-:Y:S04]  /*76f0*/  BSSY B0, `(.L_x_4622) ;  /* 0x000000d000007945 */ /* 0x000fe80003800000 */
[----:B------:R-:W-:Y:S05]  /*7700*/  @P1 BRA `(.L_x_4623) ;  /* 0x00000000002c1947 */ /* 0x000fea0003800000 */
[----:B------:R-:W-:Y:S01]  /*7710*/  ULDC.64 UR12, c[0x0][0x270] ;  /* 0x00009c00000c7ab9 */ /* 0x000fe20000000a00 */
[----:B------:R-:W-:Y:S01]  /*7720*/  MOV R9, R5 ;  /* 0x0000000500097202 */ /* 0x000fe20000000f00 */
[----:B------:R-:W-:-:S04]  /*7730*/  IMAD R8, R40, UR12, RZ ;  /* 0x0000000c28087c24 */ /* 0x000fc8000f8e02ff */
[----:B------:R-:W-:Y:S01]  /*7740*/  IMAD R11, R31, UR13, R8 ;  /* 0x0000000d1f0b7c24 */ /* 0x000fe2000f8e0208 */
[----:B------:R-:W-:-:S05]  /*7750*/  MOV R8, R2 ;  /* 0x0000000200087202 */ /* 0x000fca0000000f00 */
[----:B------:R-:W-:Y:S01]  /*7760*/  IMAD.WIDE.U32 R8, R31, UR12, R8 ;  /* 0x0000000c1f087c25 */ /* 0x000fe2000f8e0008 */
[----:B------:R-:W-:-:S04]  /*7770*/  ULDC.64 UR12, c[0x0][0x210] ;  /* 0x00008400000c7ab9 */ /* 0x000fc80000000a00 */
[----:B------:R-:W-:Y:S02]  /*7780*/  IADD3 R11, R9, R11, RZ ;  /* 0x0000000b090b7210 */ /* 0x000fe40007ffe0ff */
[----:B------:R-:W-:-:S04]  /*7790*/  LEA R10, P1, R8, UR12, 0x2 ;  /* 0x0000000c080a7c11 */ /* 0x000fc8000f8210ff */
[----:B------:R-:W-:-:S05]  /*77a0*/  LEA.HI.X R11, R8, UR13, R11, 0x2, P1 ;  /* 0x0000000d080b7c11 */ /* 0x000fca00088f140b */
[----:B------:R0:W-:Y:S04]  /*77b0*/  STG.E.64 desc[UR14][R10.64], R6 ;  /* 0x000000060a007986 */ /* 0x0001e8000c101b0e */
.L_x_4623:
[----:B------:R-:W-:Y:S05]  /*77c0*/  BSYNC B0 ;  /* 0x0000000000007941 */ /* 0x000fea0003800000 */
.L_x_4622:
        /* <DEDUP_REMOVED lines=17> */
.L_x_4624:
        /* <DEDUP_REMOVED lines=13> */
.L_x_4626:
[----:B------:R-:W-:Y:S05]  /*79b0*/  BSYNC B0 ;  /* 0x0000000000007941 */ /* 0x000fea0003800000 */
.L_x_4625:
        /* <DEDUP_REMOVED lines=17> */
.L_x_4627:
[----:B------:R-:W-:Y:S04]  /*7ad0*/  BSSY B0, `(.L_x_4628) ;  /* 0x000000d000007945 */ /* 0x000fe80003800000 */
[----:B------:R-:W-:Y:S05]  /*7ae0*/  @P3 BRA `(.L_x_4629) ;  /* 0x00000000002c3947 */ /* 0x000fea0003800000 */
[----:B------:R-:W-:Y:S01]  /*7af0*/  ULDC.64 UR12, c[0x0][0x270] ;  /* 0x00009c00000c7ab9 */ /* 0x000fe20000000a00 */
[----:B------:R-:W-:Y:S01]  /*7b00*/  MOV R8, R2 ;  /* 0x0000000200087202 */ /* 0x000fe20000000f00 */
[----:B------:R-:W-:Y:S02]  /*7b10*/  IMAD R11, R28, UR12, RZ ;  /* 0x0000000c1c0b7c24 */ /* 0x000fe4000f8e02ff */
[----:B------:R-:W-:Y:S02]  /*7b20*/  IMAD.MOV.U32 R9, RZ, RZ, R5 ;  /* 0x000000ffff097224 */ /* 0x000fe400078e0005 */
[C---:B------:R-:W-:Y:S02]  /*7b30*/  IMAD R11, R12.reuse, UR13, R11 ;  /* 0x0000000d0c0b7c24 */ /* 0x040fe4000f8e020b */
[----:B------:R-:W-:Y:S01]  /*7b40*/  IMAD.WIDE.U32 R8, R12, UR12, R8 ;  /* 0x0000000c0c087c25 */ /* 0x000fe2000f8e0008 */
[----:B------:R-:W-:Y:S02]  /*7b50*/  ULDC.64 UR12, c[0x0][0x210] ;  /* 0x00008400000c7ab9 */ /* 0x000fe40000000a00 */
[----:B------:R-:W-:-:S02]  /*7b60*/  LEA R10, P1, R8, UR12, 0x2 ;  /* 0x0000000c080a7c11 */ /* 0x000fc4000f8210ff */
[----:B------:R-:W-:-:S04]  /*7b70*/  IADD3 R11, R9, R11, RZ ;  /* 0x0000000b090b7210 */ /* 0x000fc80007ffe0ff */
[----:B------:R-:W-:-:S05]  /*7b80*/  LEA.HI.X R11, R8, UR13, R11, 0x2, P1 ;  /* 0x0000000d080b7c11 */ /* 0x000fca00088f140b */
[----:B------:R0:W-:Y:S02]  /*7b90*/  STG.E.64 desc[UR14][R10.64], R6 ;  /* 0x000000060a007986 */ /* 0x0001e4000c101b0e */
.L_x_4629:
[----:B------:R-:W-:Y:S05]  /*7ba0*/  BSYNC B0 ;  /* 0x0000000000007941 */ /* 0x000fea0003800000 */
.L_x_4628:
        /* <DEDUP_REMOVED lines=17> */
.L_x_4630:
        /* <DEDUP_REMOVED lines=13> */
.L_x_4632:
[----:B------:R-:W-:Y:S05]  /*7d90*/  BSYNC B0 ;  /* 0x0000000000007941 */ /* 0x000fea0003800000 */
.L_x_4631:
[----:B0-----:R-:W-:Y:S01]  /*7da0*/  IADD3 R11, R0, 0x160, RZ ;  /* 0x00000160000b7810 */ /* 0x001fe20007ffe0ff */
[----:B------:R-:W-:Y:S01]  /*7db0*/  FMUL.FTZ R7, R26, UR10 ;  /* 0x0000000a1a077c20 */ /* 0x000fe20008410000 */
[C---:B------:R-:W-:Y:S01]  /*7dc0*/  IADD3 R15, R0.reuse, 0x170, RZ ;  /* 0x00000170000f7810 */ /* 0x040fe20007ffe0ff */
[----:B------:R-:W-:Y:S01]  /*7dd0*/  FMUL.FTZ R8, R27, UR10 ;  /* 0x0000000a1b087c20 */ /* 0x000fe20008410000 */
[----:B------:R-:W-:Y:S01]  /*7de0*/  IADD3 R12, R0, 0x180, RZ ;  /* 0x00000180000c7810 */ /* 0x000fe20007ffe0ff */
[----:B------:R-:W-:Y:S01]  /*7df0*/  FFMA.FTZ R6, R36, R7, R38 ;  /* 0x0000000724067223 */ /* 0x000fe20000010026 */
[----:B------:R-:W-:Y:S01]  /*7e00*/  IADD3 R13, R0, 0x190, RZ ;  /* 0x00000190000d7810 */ /* 0x000fe20007ffe0ff */
[----:B------:R-:W-:Y:S01]  /*7e10*/  FADD.FTZ R20, R20, -UR5 ;  /* 0x8000000514147e21 */ /* 0x000fe20008010000 */
[C---:B------:R-:W-:Y:S01]  /*7e20*/  IADD3 R14, R0.reuse, 0x1a0, RZ ;  /* 0x000001a0000e7810 */ /* 0x040fe20007ffe0ff */
[----:B------:R-:W-:Y:S01]  /*7e30*/  FADD.FTZ R21, R21, -UR5 ;  /* 0x8000000515157e21 */ /* 0x000fe20008010000 */
        /* <DEDUP_REMOVED lines=37> */
.L_x_4633:
        /* <DEDUP_REMOVED lines=13> */
.L_x_4635:
[----:B------:R-:W-:Y:S05]  /*8160*/  BSYNC B0 ;  /* 0x0000000000007941 */ /* 0x000fea0003800000 */
.L_x_4634:
        /* <DEDUP_REMOVED lines=17> */
.L_x_4636:
[----:B------:R-:W-:Y:S04]  /*8280*/  BSSY B0, `(.L_x_4637) ;  /* 0x000000d000007945 */ /* 0x000fe80003800000 */
[----:B------:R-:W-:Y:S05]  /*8290*/  @P1 BRA `(.L_x_4638) ;  /* 0x00000000002c1947 */ /* 0x000fea0003800000 */
[----:B------:R-:W-:Y:S01]  /*82a0*/  ULDC.64 UR12, c[0x0][0x270] ;  /* 0x00009c00000c7ab9 */ /* 0x000fe20000000a00 */
[----:B------:R-:W-:Y:S01]  /*82b0*/  MOV R9, R5 ;  /* 0x0000000500097202 */ /* 0x000fe20000000f00 */
[----:B------:R-:W-:Y:S02]  /*82c0*/  IMAD.MOV.U32 R8, RZ, RZ, R2 ;  /* 0x000000ffff087224 */ /* 0x000fe400078e0002 */
        /* <DEDUP_REMOVED lines=8> */
.L_x_4638:
[----:B------:R-:W-:Y:S05]  /*8350*/  BSYNC B0 ;  /* 0x0000000000007941 */ /* 0x000fea0003800000 */
.L_x_4637:
        /* <DEDUP_REMOVED lines=17> */
.L_x_4639:
        /* <DEDUP_REMOVED lines=13> */
.L_x_4641:
[----:B------:R-:W-:Y:S05]  /*8540*/  BSYNC B0 ;  /* 0x0000000000007941 */ /* 0x000fea0003800000 */
.L_x_4640:
        /* <DEDUP_REMOVED lines=17> */
.L_x_4642:
        /* <DEDUP_REMOVED lines=13> */
.L_x_4644:
[----:B------:R-:W-:Y:S05]  /*8730*/  BSYNC B0 ;  /* 0x0000000000007941 */ /* 0x000fea0003800000 */
.L_x_4643:
[----:B0-----:R-:W-:Y:S01]  /*8740*/  FMUL.FTZ R7, R60, UR10 ;  /* 0x0000000a3c077c20 */ /* 0x001fe20008410000 */
[----:B------:R-:W-:Y:S01]  /*8750*/  FMUL.FTZ R8, R61, UR10 ;  /* 0x0000000a3d087c20 */ /* 0x000fe20008410000 */
[----:B------:R-:W-:Y:S02]  /*8760*/  IADD3 R18, R0, 0x1b0, RZ ;  /* 0x000001b000127810 */ /* 0x000fe40007ffe0ff */
[----:B------:R-:W-:Y:S01]  /*8770*/  FFMA.FTZ R6, R36, R7, R38 ;  /* 0x0000000724067223 */ /* 0x000fe20000010026 */
[----:B------:R-:W-:Y:S01]  /*8780*/  IADD3 R17, R0, 0x1c0, RZ ;  /* 0x000001c000117810 */ /* 0x000fe20007ffe0ff */
        /* <DEDUP_REMOVED lines=12> */
.L_x_4645:
        /* <DEDUP_REMOVED lines=13> */
.L_x_4647:
[----:B------:R-:W-:Y:S05]  /*8920*/  BSYNC B0 ;  /* 0x0000000000007941 */ /* 0x000fea0003800000 */
.L_x_4646:
[C---:B------:R-:W-:Y:S01]  /*8930*/  VIADD R27, R0.reuse, 0x1f0 ;  /* 0x000001f0001b7836 */ /* 0x040fe20000000000 */
[----:B------:R-:W-:Y:S01]  /*8940*/  IADD3 R20, R0, 0x1d0, RZ ;  /* 0x000001d000147810 */ /* 0x000fe20007ffe0ff */
        /* <DEDUP_REMOVED lines=9> */
[C---:B------:R-:W-:Y:S01]  /*89e0*/  IADD3 R31, R0.reuse, 0x1d0, RZ ;  /* 0x000001d0001f7810 */ /* 0x040fe20007ffe0ff */
[----:B------:R-:W-:Y:S01]  /*89f0*/  FADD.FTZ R63, R63, -UR5 ;  /* 0x800000053f3f7e21 */ /* 0x000fe20008010000 */
[----:B------:R-:W-:Y:S01]  /*8a00*/  IADD3 R32, R0, 0x1c0, RZ ;  /* 0x000001c000207810 */ /* 0x000fe20007ffe0ff */
[----:B------:R-:W-:Y:S01]  /*8a10*/  FADD.FTZ R65, R65, -UR5 ;  /* 0x8000000541417e21 */ /* 0x000fe20008010000 */
[----:B------:R-:W-:Y:S01]  /*8a20*/  ISETP.GE.U32.AND P6, PT, R18, UR6, PT ;  /* 0x0000000612007c0c */ /* 0x000fe2000bfc6070 */
[----:B------:R-:W-:Y:S01]  /*8a30*/  FADD.FTZ R67, R67, -UR5 ;  /* 0x8000000543437e21 */ /* 0x000fe20008010000 */
[----:B------:R-:W-:Y:S01]  /*8a40*/  ISETP.GE.U32.AND P1, PT, R17, UR6, PT ;  /* 0x0000000611007c0c */ /* 0x000fe2000bf26070 */
[----:B------:R-:W-:Y:S01]  /*8a50*/  FADD.FTZ R69, R69, -UR5 ;  /* 0x8000000545457e21 */ /* 0x000fe20008010000 */
[----:B------:R-:W-:Y:S01]  /*8a60*/  SHF.R.S32.HI R33, RZ, 0x1f, R33 ;  /* 0x0000001fff217819 */ /* 0x000fe20000011421 */
[----:B------:R-:W-:Y:S01]  /*8a70*/  FADD.FTZ R71, R71, -UR5 ;  /* 0x8000000547477e21 */ /* 0x000fe20008010000 */
[----:B------:R-:W-:Y:S01]  /*8a80*/  ISETP.GE.U32.AND P2, PT, R20, UR6, PT ;  /* 0x0000000614007c0c */ /* 0x000fe2000bf46070 */
[----:B0-----:R-:W-:Y:S01]  /*8a90*/  FMUL.FTZ R7, R62, UR10 ;  /* 0x0000000a3e077c20 */ /* 0x001fe20008410000 */
        /* <DEDUP_REMOVED lines=46> */
.L_x_4648:
        /* <DEDUP_REMOVED lines=13> */
.L_x_4650:
[----:B------:R-:W-:Y:S05]  /*8e50*/  BSYNC B0 ;  /* 0x0000000000007941 */ /* 0x000fea0003800000 */
.L_x_4649:
        /* <DEDUP_REMOVED lines=11> */
.L_x_4651:
        /* <DEDUP_REMOVED lines=13> */
.L_x_4653:
[----:B------:R-:W-:Y:S05]  /*8fe0*/  BSYNC B0 ;  /* 0x0000000000007941 */ /* 0x000fea0003800000 */
.L_x_4652:
        /* <DEDUP_REMOVED lines=11> */
.L_x_4654:
[----:B------:R-:W-:Y:S04]  /*90a0*/  BSSY B0, `(.L_x_4655) ;  /* 0x000000d000007945 */ /* 0x000fe80003800000 */
[----:B------:R-:W-:Y:S05]  /*90b0*/  @P2 BRA `(.L_x_4656) ;  /* 0x00000000002c2947 */ /* 0x000fea0003800000 */
[----:B------:R-:W-:Y:S01]  /*90c0*/  ULDC.64 UR6, c[0x0][0x270] ;  /* 0x00009c0000067ab9 */ /* 0x000fe20000000a00 */
[----:B-1----:R-:W-:Y:S01]  /*90d0*/  MOV R12, R2 ;  /* 0x00000002000c7202 */ /* 0x002fe20000000f00 */
[----:B------:R-:W-:Y:S01]  /*90e0*/  IMAD R17, R31, UR6, RZ ;  /* 0x000000061f117c24 */ /* 0x000fe2000f8e02ff */
[----:B------:R-:W-:-:S03]  /*90f0*/  MOV R13, R5 ;  /* 0x00000005000d7202 */ /* 0x000fc60000000f00 */
[C---:B------:R-:W-:Y:S02]  /*9100*/  IMAD R17, R20.reuse, UR7, R17 ;  /* 0x0000000714117c24 */ /* 0x040fe4000f8e0211 */
[----:B0-----:R-:W-:Y:S01]  /*9110*/  IMAD.WIDE.U32 R14, R20, UR6, R12 ;  /* 0x00000006140e7c25 */ /* 0x001fe2000f8e000c */
[----:B------:R-:W-:Y:S02]  /*9120*/  ULDC.64 UR6, c[0x0][0x210] ;  /* 0x0000840000067ab9 */ /* 0x000fe40000000a00 */
[----:B------:R-:W-:Y:S02]  /*9130*/  LEA R12, P1, R14, UR6, 0x2 ;  /* 0x000000060e0c7c11 */ /* 0x000fe4000f8210ff */
[----:B------:R-:W-:-:S04]  /*9140*/  IADD3 R17, R15, R17, RZ ;  /* 0x000000110f117210 */ /* 0x000fc80007ffe0ff */
[----:B------:R-:W-:-:S05]  /*9150*/  LEA.HI.X R13, R14, UR7, R17, 0x2, P1 ;  /* 0x000000070e0d7c11 */ /* 0x000fca00088f1411 */
[----:B------:R2:W-:Y:S02]  /*9160*/  STG.E.64 desc[UR14][R12.64], R10 ;  /* 0x0000000a0c007986 */ /* 0x0005e4000c101b0e */
.L_x_4656:
[----:B------:R-:W-:Y:S05]  /*9170*/  BSYNC B0 ;  /* 0x0000000000007941 */ /* 0x000fea0003800000 */
.L_x_4655:
[----:B------:R-:W-:Y:S05]  /*9180*/  @!P5 BRA `(.L_x_4657) ;  /* 0x000000000028d947 */ /* 0x000fea0003800000 */
[----:B--2---:R-:W-:Y:S01]  /*9190*/  FMUL.FTZ R10, R6, -1.4426950216293334961 ;  /* 0xbfb8aa3b060a7820 */ /* 0x004fe20000410000 */
[----:B-1----:R-:W-:-:S05]  /*91a0*/  FMUL.FTZ R12, R7, -1.4426950216293334961 ;  /* 0xbfb8aa3b070c7820 */ /* 0x002fca0000410000 */
        /* <DEDUP_REMOVED lines=8> */
.L_x_4657:
[----:B------:R-:W-:Y:S04]  /*9230*/  BSSY B0, `(.L_x_4658) ;  /* 0x000000d000007945 */ /* 0x000fe80003800000 */
[----:B------:R-:W-:Y:S05]  /*9240*/  @P3 BRA `(.L_x_4659) ;  /* 0x00000000002c3947 */ /* 0x000fea0003800000 */
[----:B------:R-:W-:Y:S01]  /*9250*/  ULDC.64 UR6, c[0x0][0x270] ;  /* 0x00009c0000067ab9 */ /* 0x000fe20000000a00 */
[----:B--2---:R-:W-:Y:S01]  /*9260*/  MOV R10, R2 ;  /* 0x00000002000a7202 */ /* 0x004fe20000000f00 */
[----:B01----:R-:W-:Y:S01]  /*9270*/  IMAD R14, R29, UR6, RZ ;  /* 0x000000061d0e7c24 */ /* 0x003fe2000f8e02ff */
        /* <DEDUP_REMOVED lines=8> */
.L_x_4659:
[----:B------:R-:W-:Y:S05]  /*9300*/  BSYNC B0 ;  /* 0x0000000000007941 */ /* 0x000fea0003800000 */
.L_x_4658:
[----:B------:R-:W-:Y:S05]  /*9310*/  @!P5 BRA `(.L_x_4660) ;  /* 0x000000000028d947 */ /* 0x000fea0003800000 */
[----:B---3--:R-:W-:Y:S01]  /*9320*/  FMUL.FTZ R6, R8, -1.4426950216293334961 ;  /* 0xbfb8aa3b08067820 */ /* 0x008fe20000410000 */
[----:B--2---:R-:W-:-:S05]  /*9330*/  FMUL.FTZ R10, R9, -1.4426950216293334961 ;  /* 0xbfb8aa3b090a7820 */ /* 0x004fca0000410000 */
[----:B------:R-:W2:Y:S08]  /*9340*/  MUFU.EX2 R6, R6 ;  /* 0x0000000600067308 */ /* 0x000eb00000000800 */
[----:B------:R-:W3:Y:S01]  /*9350*/  MUFU.EX2 R10, R10 ;  /* 0x0000000a000a7308 */ /* 0x000ee20000000800 */
[----:B--2---:R-:W-:-:S07]  /*9360*/  FADD.FTZ R7, R6, 1 ;  /* 0x3f80000006077421 */ /* 0x004fce0000010000 */
[----:B------:R-:W2:Y:S01]  /*9370*/  MUFU.RCP R7, R7 ;  /* 0x0000000700077308 */ /* 0x000ea20000001000 */
[----:B---3--:R-:W-:-:S07]  /*9380*/  FADD.FTZ R11, R10, 1 ;  /* 0x3f8000000a0b7421 */ /* 0x008fce0000010000 */
[----:B-1----:R-:W1:Y:S01]  /*9390*/  MUFU.RCP R12, R11 ;  /* 0x0000000b000c7308 */ /* 0x002e620000001000 */
[----:B--2---:R-:W-:Y:S01]  /*93a0*/  FMUL.FTZ R8, R8, R7 ;  /* 0x0000000708087220 */ /* 0x004fe20000410000 */
[----:B-1----:R-:W-:-:S07]  /*93b0*/  FMUL.FTZ R9, R9, R12 ;  /* 0x0000000c09097220 */ /* 0x002fce0000410000 */
.L_x_4660:
[----:B------:R-:W-:Y:S04]  /*93c0*/  BSSY B0, `(.L_x_4661) ;  /* 0x000000c000007945 */ /* 0x000fe80003800000 */
[----:B------:R-:W-:Y:S05]  /*93d0*/  @P4 BRA `(.L_x_4662) ;  /* 0x0000000000284947 */ /* 0x000fea0003800000 */
[----:B------:R-:W-:Y:S01]  /*93e0*/  ULDC.64 UR6, c[0x0][0x270] ;  /* 0x00009c0000067ab9 */ /* 0x000fe20000000a00 */
[----:B------:R-:W-:Y:S01]  /*93f0*/  MOV R3, R5 ;  /* 0x0000000500037202 */ /* 0x000fe20000000f00 */
[----:B---3--:R-:W-:Y:S02]  /*9400*/  IMAD R7, R27, UR6, RZ ;  /* 0x000000061b077c24 */ /* 0x008fe4000f8e02ff */
[----:B------:R-:W-:-:S04]  /*9410*/  IMAD.WIDE.U32 R4, R16, UR6, R2 ;  /* 0x0000000610047c25 */ /* 0x000fc8000f8e0002 */
[----:B------:R-:W-:Y:S01]  /*9420*/  IMAD R7, R16, UR7, R7 ;  /* 0x0000000710077c24 */ /* 0x000fe2000f8e0207 */
[----:B------:R-:W-:Y:S02]  /*9430*/  ULDC.64 UR6, c[0x0][0x210] ;  /* 0x0000840000067ab9 */ /* 0x000fe40000000a00 */
[----:B------:R-:W-:Y:S02]  /*9440*/  LEA R2, P1, R4, UR6, 0x2 ;  /* 0x0000000604027c11 */ /* 0x000fe4000f8210ff */
[----:B------:R-:W-:-:S04]  /*9450*/  IADD3 R7, R5, R7, RZ ;  /* 0x0000000705077210 */ /* 0x000fc80007ffe0ff */
[----:B------:R-:W-:-:S05]  /*9460*/  LEA.HI.X R3, R4, UR7, R7, 0x2, P1 ;  /* 0x0000000704037c11 */ /* 0x000fca00088f1407 */
[----:B------:R4:W-:Y:S02]  /*9470*/  STG.E.64 desc[UR14][R2.64], R8 ;  /* 0x0000000802007986 */ /* 0x0009e4000c101b0e */
.L_x_4662:
[----:B------:R-:W-:Y:S05]  /*9480*/  BSYNC B0 ;  /* 0x0000000000007941 */ /* 0x000fea0003800000 */
.L_x_4661:
[----:B------:R-:W-:Y:S01]  /*9490*/  ULDC UR5, c[0x0][0x10] ;  /* 0x0000040000057ab9 */ /* 0x000fe20000000800 */
[----:B------:R-:W-:Y:S02]  /*94a0*/  UIADD3 UR4, UR4, 0x1, URZ ;  /* 0x0000000104047890 */ /* 0x000fe4000fffe03f */
[----:B------:R-:W-:-:S04]  /*94b0*/  UIADD3 UR9, UR5, UR9, URZ ;  /* 0x0000000905097290 */ /* 0x000fc8000fffe03f */
[----:B------:R-:W-:-:S06]  /*94c0*/  UISETP.GE.AND UP0, UPT, UR9, UR8, UPT ;  /* 0x000000080900728c */ /* 0x000fcc000bf06270 */
[----:B------:R-:W-:-:S13]  /*94d0*/  PLOP3.LUT P1, PT, PT, PT, UP0, 0x80, 0x0 ;  /* 0x000000000000781c */ /* 0x000fda0003f2f008 */
[----:B------:R-:W-:Y:S05]  /*94e0*/  @!P1 BRA `(.L_x_4663) ;  /* 0xffffff6c00609947 */ /* 0x000fea000383ffff */
[----:B------:R-:W-:Y:S05]  /*94f0*/  EXIT ;  /* 0x000000000000794d */ /* 0x000fea0003800000 */
.L_x_4664:
        /* <DEDUP_REMOVED lines=16> */
.L_x_5177:


//--------------------- .text._Z35group_norm_nhwc_fwd_one_pass_kernelI11Fp32IOBf16WLi64ELi96ELi768EEv26Group_norm_nhwc_fwd_params --------------------------
	.section	.text._Z35group_norm_nhwc_fwd_one_pass_kernelI11Fp32IOBf16WLi64ELi96ELi768EEv26Group_norm_nhwc_fwd_params,"ax",@progbits
	.align	128
        .global         _Z35group_norm_nhwc_fwd_one_pass_kernelI11Fp32IOBf16WLi64ELi96ELi768EEv26Group_norm_nhwc_fwd_params
        .type           _Z35group_norm_nhwc_fwd_one_pass_kernelI11Fp32IOBf16WLi64ELi96ELi768EEv26Group_norm_nhwc_fwd_params,@function
        .size           _Z35group_norm_nhwc_fwd_one_pass_kernelI11Fp32IOBf16WLi64ELi96ELi768EEv26Group_norm_nhwc_fwd_params,(.L_x_5178 - _Z35group_norm_nhwc_fwd_one_pass_kernelI11Fp32IOBf16WLi64ELi96ELi768EEv26Group_norm_nhwc_fwd_params)
        .other          _Z35group_norm_nhwc_fwd_one_pass_kernelI11Fp32IOBf16WLi64ELi96ELi768EEv26Group_norm_nhwc_fwd_params,@"STO_CUDA_ENTRY STV_DEFAULT"
_Z35group_norm_nhwc_fwd_one_pass_kernelI11Fp32IOBf16WLi64ELi96ELi768EEv26Group_norm_nhwc_fwd_params:
.text._Z35group_norm_nhwc_fwd_one_pass_kernelI11Fp32IOBf16WLi64ELi96ELi768EEv26Group_norm_nhwc_fwd_params:
        /* <DEDUP_REMOVED lines=33> */
.L_x_4686:
[----:B0-----:R-:W0:Y:S01]  /*0210*/  LDC R6, c[0x0][0x288] ;  /* 0x0000a200ff067b82 */ /* 0x001e220000000800 */
[----:B------:R-:W-:Y:S01]  /*0220*/  ULDC.64 UR14, c[0x0][0x278] ;  /* 0x00009e00000e7ab9 */ /* 0x000fe20000000a00 */
[----:B------:R-:W-:Y:S01]  /*0230*/  SHF.R.S32.HI R23, RZ, 0x1f, R27 ;  /* 0x0000001fff177819 */ /* 0x000fe2000001141b */
[----:B------:R-:W-:Y:S01]  /*0240*/  ULDC.64 UR12, c[0x0][0x280] ;  /* 0x0000a000000c7ab9 */ /* 0x000fe20000000a00 */
[----:B------:R-:W-:Y:S02]  /*0250*/  IADD3 R20, R30, 0x10, RZ ;  /* 0x000000101e147810 */ /* 0x000fe40007ffe0ff */
[----:B--2---:R-:W-:Y:S02]  /*0260*/  SHF.R.S32.HI R17, RZ, 0x1f, R26 ;  /* 0x0000001fff117819 */ /* 0x004fe4000001141a */
[----:B------:R-:W-:Y:S01]  /*0270*/  SHF.R.S32.HI R21, RZ, 0x1f, R20 ;  /* 0x0000001fff157819 */ /* 0x000fe20000011414 */
[----:B-1----:R-:W1:Y:S01]  /*0280*/  @P0 LDC.64 R14, c[0x0][0x220] ;  /* 0x00008800ff0e0b82 */ /* 0x002e620000000a00 */
        /* <DEDUP_REMOVED lines=205> */
.L_x_4666:
[----:B------:R-:W-:Y:S05]  /*0f60*/  BSYNC B0 ;  /* 0x0000000000007941 */ /* 0x000fea0003800000 */
.L_x_4665:
        /* <DEDUP_REMOVED lines=12> */
[----:B------:R-:W-:Y:S02]  /*1030*/  SHF.L.U32 R19, R19, 0x1, RZ ;  /* 0x0000000113137819 */ /* 0x000fe400000006ff */
[----:B--2---:R-:W-:-:S03]  /*1040*/  IADD3 R17, R17, R16, RZ ;  /* 0x0000001011117210 */ /* 0x004fc60007ffe0ff */
[----:B---3--:R-:W-:-:S04]  /*1050*/  IMAD.WIDE R14, R19, 0x4, R14 ;  /* 0x00000004130e7825 */ /* 0x008fc800078e020e */
[----:B------:R-:W-:Y:S01]  /*1060*/  IMAD R19, R20, UR7, R16 ;  /* 0x0000000714137c24 */ /* 0x000fe2000f8e0210 */
[----:B------:R-:W-:Y:S01]  /*1070*/  MOV R16, 0xffffffff ;  /* 0xffffffff00107802 */ /* 0x000fe20000000f00 */
        /* <DEDUP_REMOVED lines=11> */
.L_x_4669:
[----:B-1----:R-:W2:Y:S04]  /*1130*/  LDG.E.STRONG.GPU R14, desc[UR8][R12.64] ;  /* 0x000000080c0e7981 */ /* 0x002ea8000c1ef900 */
[----:B--2---:R-:W-:Y:S01]  /*1140*/  CCTL.IVALL ;  /* 0x00000000ff00798f */ /* 0x004fe20002000000 */
[----:B------:R-:W-:Y:S05]  /*1150*/  YIELD ;  /* 0x0000000000007946 */ /* 0x000fea0003800000 */
[----:B------:R-:W-:-:S13]  /*1160*/  ISETP.NE.AND P1, PT, R14, R17, PT ;  /* 0x000000110e00720c */ /* 0x000fda0003f25270 */
[----:B------:R-:W-:Y:S05]  /*1170*/  @P1 BRA `(.L_x_4669) ;  /* 0xfffffffc00ec1947 */ /* 0x000fea000383ffff */
.L_x_4668:
        /* <DEDUP_REMOVED lines=11> */
.L_x_4671:
        /* <DEDUP_REMOVED lines=44> */
[-C--:B-1----:R-:W-:Y:S02]  /*14f0*/  @!P3 IMAD R21, R21, R17.reuse, R32 ;  /* 0x000000111515b224 */ /* 0x082fe400078e0220 */
        /* <DEDUP_REMOVED lines=18> */
.L_x_4670:
        /* <DEDUP_REMOVED lines=19> */
.L_x_4673:
[----:B------:R-:W-:Y:S05]  /*1750*/  BSYNC B0 ;  /* 0x0000000000007941 */ /* 0x000fea0003800000 */
.L_x_4672:
        /* <DEDUP_REMOVED lines=32> */
.L_x_4667:
[----:B------:R-:W-:Y:S01]  /*1960*/  ULDC.64 UR12, c[0x0][0x218] ;  /* 0x00008600000c7ab9 */ /* 0x000fe20000000a00 */
[----:B------:R-:W-:Y:S01]  /*1970*/  LOP3.LUT P1, RZ, R11, UR7, RZ, 0xfc, !PT ;  /* 0x000000070bff7c12 */ /* 0x000fe2000f82fcff */
[----:B------:R-:W2:Y:S01]  /*1980*/  S2UR UR6, SR_CgaCtaId ;  /* 0x00000000000679c3 */ /* 0x000ea20000008800 */
[----:B------:R-:W-:Y:S01]  /*1990*/  ISETP.EQ.U32.AND P3, PT, RZ, UR12, PT ;  /* 0x0000000cff007c0c */ /* 0x000fe2000bf62070 */
[----:B------:R-:W-:Y:S01]  /*19a0*/  UMOV UR5, 0x400 ;  /* 0x0000040000057882 */ /* 0x000fe20000000000 */
[----:B-1----:R-:W-:Y:S02]  /*19b0*/  IADD3 R13, R33, R0, RZ ;  /* 0x00000000210d7210 */ /* 0x002fe40007ffe0ff */
        /* <DEDUP_REMOVED lines=15> */
[----:B------:R-:W2:Y:S04]  /*1ab0*/  LDG.E.U16 R0, desc[UR8][R22.64] ;  /* 0x0000000816007981 */ /* 0x000ea8000c1e1500 */
[----:B------:R-:W3:Y:S04]  /*1ac0*/  LDG.E.U16 R12, desc[UR8][R22.64+0x2] ;  /* 0x00000208160c7981 */ /* 0x000ee8000c1e1500 */
[----:B------:R-:W4:Y:S04]  /*1ad0*/  LDG.E.U16 R13, desc[UR8][R18.64] ;  /* 0x00000008120d7981 */ /* 0x000f28000c1e1500 */
[----:B-1----:R1:W5:Y:S01]  /*1ae0*/  LDG.E.U16 R16, desc[UR8][R18.64+0x2] ;  /* 0x0000020812107981 */ /* 0x002362000c1e1500 */
[----:B------:R-:W-:-:S02]  /*1af0*/  ISETP.NE.AND P4, PT, RZ, UR10, PT ;  /* 0x0000000aff007c0c */ /* 0x000fc4000bf85270 */
[----:B------:R-:W-:Y:S01]  /*1b00*/  IADD3 R17, R30, 0x10, RZ ;  /* 0x000000101e117810 */ /* 0x000fe20007ffe0ff */
[----:B------:R-:W0:Y:S01]  /*1b10*/  LDS.64 R14, [UR5+0xe0] ;  /* 0x0000e005ff0e7984 */ /* 0x000e220008000a00 */
[----:B------:R-:W-:Y:S02]  /*1b20*/  ISETP.GE.U32.AND P3, PT, R27, UR12, PT ;  /* 0x0000000c1b007c0c */ /* 0x000fe4000bf66070 */
[----:B------:R-:W-:Y:S01]  /*1b30*/  ISETP.GE.U32.AND P2, PT, R17, UR12, PT ;  /* 0x0000000c11007c0c */ /* 0x000fe2000bf46070 */
[----:B0-----:R-:W-:-:S04]  /*1b40*/  FMUL.FTZ R14, R14, UR6 ;  /* 0x000000060e0e7c20 */ /* 0x001fc80008410000 */
[C---:B------:R-:W-:Y:S01]  /*1b50*/  FMUL.FTZ R32, R14.reuse, R14 ;  /* 0x0000000e0e207220 */ /* 0x040fe20000410000 */
[C---:B-1----:R-:W-:Y:S01]  /*1b60*/  FADD.FTZ R18, -R14.reuse, R3 ;  /* 0x000000030e127221 */ /* 0x042fe20000010100 */
[C---:B------:R-:W-:Y:S01]  /*1b70*/  FADD.FTZ R22, -R14.reuse, R7 ;  /* 0x000000070e167221 */ /* 0x040fe20000010100 */
[C---:B------:R-:W-:Y:S01]  /*1b80*/  FADD.FTZ R2, -R14.reuse, R2 ;  /* 0x000000020e027221 */ /* 0x040fe20000010100 */
[----:B------:R-:W-:Y:S01]  /*1b90*/  FFMA.FTZ R15, R15, UR6, -R32 ;  /* 0x000000060f0f7c23 */ /* 0x000fe20008010820 */
[----:B------:R-:W-:Y:S01]  /*1ba0*/  SHF.R.S32.HI R7, RZ, 0x1f, R27 ;  /* 0x0000001fff077819 */ /* 0x000fe2000001141b */
[C---:B------:R-:W-:Y:S01]  /*1bb0*/  FADD.FTZ R4, -R14.reuse, R4 ;  /* 0x000000040e047221 */ /* 0x040fe20000010100 */
[----:B------:R-:W-:Y:S01]  /*1bc0*/  SHF.R.S32.HI R3, RZ, 0x1f, R17 ;  /* 0x0000001fff037819 */ /* 0x000fe20000011411 */
[C---:B------:R-:W-:Y:S01]  /*1bd0*/  FADD.FTZ R6, -R14.reuse, R6 ;  /* 0x000000060e067221 */ /* 0x040fe20000010100 */
[----:B------:R-:W-:Y:S01]  /*1be0*/  FSETP.GTU.FTZ.AND P1, PT, R15, RZ, PT ;  /* 0x000000ff0f00720b */ /* 0x000fe20003f3c000 */
[C---:B------:R-:W-:Y:S01]  /*1bf0*/  FADD.FTZ R8, -R14.reuse, R8 ;  /* 0x000000080e087221 */ /* 0x040fe20000010100 */
[----:B------:R-:W-:Y:S01]  /*1c00*/  FADD.FTZ R28, -R14, R9 ;  /* 0x000000090e1c7221 */ /* 0x000fe20000010100 */
[----:B------:R-:W-:-:S02]  /*1c10*/  ISETP.GE.AND.EX P2, PT, R3, UR13, PT, P2 ;  /* 0x0000000d03007c0c */ /* 0x000fc4000bf46320 */
[----:B------:R-:W-:Y:S02]  /*1c20*/  ISETP.GE.AND.EX P3, PT, R7, UR13, PT, P3 ;  /* 0x0000000d07007c0c */ /* 0x000fe4000bf66330 */
[C---:B------:R-:W-:Y:S02]  /*1c30*/  ISETP.GT.U32.OR P2, PT, R11.reuse, 0x2ff, P2 ;  /* 0x000002ff0b00780c */ /* 0x040fe40001744470 */
[----:B------:R-:W-:-:S04]  /*1c40*/  ISETP.GT.U32.OR P3, PT, R11, 0x2ff, P3 ;  /* 0x000002ff0b00780c */ /* 0x000fc80001f64470 */
[----:B------:R-:W0:Y:S02]  /*1c50*/  @P1 LDC R20, c[0x0][0x238] ;  /* 0x00008e00ff141b82 */ /* 0x000e240000000800 */
[----:B0-----:R-:W-:Y:S01]  /*1c60*/  @P1 FADD.FTZ R21, R15, R20 ;  /* 0x000000140f151221 */ /* 0x001fe20000010000 */
[----:B------:R-:W-:Y:S01]  /*1c70*/  MOV R15, 0x3f800000 ;  /* 0x3f800000000f7802 */ /* 0x000fe20000000f00 */
[----:B------:R-:W-:Y:S01]  /*1c80*/  FADD.FTZ R20, -R14, R5 ;  /* 0x000000050e147221 */ /* 0x000fe20000010100 */
[----:B------:R-:W-:-:S04]  /*1c90*/  SHF.R.S32.HI R5, RZ, 0x1f, R26 ;  /* 0x0000001fff057819 */ /* 0x000fc8000001141a */
        /* <DEDUP_REMOVED lines=9> */
[----:B------:R-:W-:Y:S01]  /*1d30*/  FMUL.FTZ R22, R22, R15 ;  /* 0x0000000f16167220 */ /* 0x000fe20000410000 */
[----:B--2---:R-:W-:Y:S02]  /*1d40*/  SHF.L.U32 R0, R0, 0x10, RZ ;  /* 0x0000001000007819 */ /* 0x004fe400000006ff */
[----:B---3--:R-:W-:Y:S02]  /*1d50*/  SHF.L.U32 R14, R12, 0x10, RZ ;  /* 0x000000100c0e7819 */ /* 0x008fe400000006ff */
[----:B----4-:R-:W-:-:S02]  /*1d60*/  SHF.L.U32 R19, R13, 0x10, RZ ;  /* 0x000000100d137819 */ /* 0x010fc400000006ff */
[----:B-----5:R-:W-:Y:S01]  /*1d70*/  SHF.L.U32 R21, R16, 0x10, RZ ;  /* 0x0000001010157819 */ /* 0x020fe200000006ff */
[-C--:B------:R-:W-:Y:S01]  /*1d80*/  FMUL.FTZ R16, R8, R15.reuse ;  /* 0x0000000f08107220 */ /* 0x080fe20000410000 */
[----:B------:R-:W-:Y:S01]  /*1d90*/  FMUL.FTZ R15, R28, R15 ;  /* 0x0000000f1c0f7220 */ /* 0x000fe20000410000 */
        /* <DEDUP_REMOVED lines=13> */
.L_x_4674:
        /* <DEDUP_REMOVED lines=14> */
.L_x_4676:
[----:B------:R-:W-:Y:S05]  /*1f50*/  BSYNC B0 ;  /* 0x0000000000007941 */ /* 0x000fea0003800000 */
.L_x_4675:
        /* <DEDUP_REMOVED lines=13> */
.L_x_4677:
        /* <DEDUP_REMOVED lines=13> */
.L_x_4679:
[----:B------:R-:W-:Y:S05]  /*2100*/  BSYNC B0 ;  /* 0x0000000000007941 */ /* 0x000fea0003800000 */
.L_x_4678:
        /* <DEDUP_REMOVED lines=13> */
.L_x_4680:
[----:B------:R-:W-:Y:S04]  /*21e0*/  BSSY B0, `(.L_x_4681) ;  /* 0x000000d000007945 */ /* 0x000fe80003800000 */
[----:B------:R-:W-:Y:S05]  /*21f0*/  @P3 BRA `(.L_x_4682) ;  /* 0x00000000002c3947 */ /* 0x000fea0003800000 */
[----:B------:R-:W-:Y:S01]  /*2200*/  ULDC.64 UR12, c[0x0][0x270] ;  /* 0x00009c00000c7ab9 */ /* 0x000fe20000000a00 */
[----:B------:R-:W-:Y:S01]  /*2210*/  MOV R6, R34 ;  /* 0x0000002200067202 */ /* 0x000fe20000000f00 */
        /* <DEDUP_REMOVED lines=9> */
.L_x_4682:
[----:B------:R-:W-:Y:S05]  /*22b0*/  BSYNC B0 ;  /* 0x0000000000007941 */ /* 0x000fea0003800000 */
.L_x_4681:
[----:B------:R-:W-:Y:S01]  /*22c0*/  FFMA.FTZ R16, R0, R16, R19 ;  /* 0x0000001000107223 */ /* 0x000fe20000010013 */
[----:B------:R-:W-:Y:S01]  /*22d0*/  FFMA.FTZ R17, R14, R15, R21 ;  /* 0x0000000f0e117223 */ /* 0x000fe20000010015 */
[----:B------:R-:W-:Y:S06]  /*22e0*/  @!P4 BRA `(.L_x_4683) ;  /* 0x000000000028c947 */ /* 0x000fec0003800000 */
[----:B------:R-:W-:Y:S01]  /*22f0*/  FMUL.FTZ R4, R17, -1.4426950216293334961 ;  /* 0xbfb8aa3b11047820 */ /* 0x000fe20000410000 */
[----:B------:R-:W-:-:S05]  /*2300*/  FMUL.FTZ R0, R16, -1.4426950216293334961 ;  /* 0xbfb8aa3b10007820 */ /* 0x000fca0000410000 */
[----:B------:R-:W2:Y:S08]  /*2310*/  MUFU.EX2 R4, R4 ;  /* 0x0000000400047308 */ /* 0x000eb00000000800 */
[----:B------:R-:W1:Y:S01]  /*2320*/  MUFU.EX2 R0, R0 ;  /* 0x0000000000007308 */ /* 0x000e620000000800 */
[----:B--2---:R-:W-:-:S07]  /*2330*/  FADD.FTZ R6, R4, 1 ;  /* 0x3f80000004067421 */ /* 0x004fce0000010000 */
[----:B------:R-:W2:Y:S01]  /*2340*/  MUFU.RCP R6, R6 ;  /* 0x0000000600067308 */ /* 0x000ea20000001000 */
[----:B-1----:R-:W-:-:S07]  /*2350*/  FADD.FTZ R2, R0, 1 ;  /* 0x3f80000000027421 */ /* 0x002fce0000010000 */
[----:B------:R-:W1:Y:S01]  /*2360*/  MUFU.RCP R3, R2 ;  /* 0x0000000200037308 */ /* 0x000e620000001000 */
[----:B--2---:R-:W-:Y:S01]  /*2370*/  FMUL.FTZ R17, R17, R6 ;  /* 0x0000000611117220 */ /* 0x004fe20000410000 */
[----:B-1----:R-:W-:-:S07]  /*2380*/  FMUL.FTZ R16, R16, R3 ;  /* 0x0000000310107220 */ /* 0x002fce0000410000 */
.L_x_4683:
[----:B------:R-:W-:Y:S04]  /*2390*/  BSSY B0, `(.L_x_4684) ;  /* 0x000000c000007945 */ /* 0x000fe80003800000 */
[----:B------:R-:W-:Y:S05]  /*23a0*/  @P1 BRA `(.L_x_4685) ;  /* 0x0000000000281947 */ /* 0x000fea0003800000 */
[----:B------:R-:W-:Y:S01]  /*23b0*/  ULDC.64 UR12, c[0x0][0x270] ;  /* 0x00009c00000c7ab9 */ /* 0x000fe20000000a00 */
[----:B------:R-:W-:Y:S01]  /*23c0*/  MOV R35, R37 ;  /* 0x0000002500237202 */ /* 0x000fe20000000f00 */
[----:B------:R-:W-:Y:S02]  /*23d0*/  IMAD R5, R5, UR12, RZ ;  /* 0x0000000c05057c24 */ /* 0x000fe4000f8e02ff */
[----:B------:R-:W-:-:S04]  /*23e0*/  IMAD.WIDE.U32 R34, R26, UR12, R34 ;  /* 0x0000000c1a227c25 */ /* 0x000fc8000f8e0022 */
[----:B------:R-:W-:Y:S01]  /*23f0*/  IMAD R5, R26, UR13, R5 ;  /* 0x0000000d1a057c24 */ /* 0x000fe2000f8e0205 */
[----:B------:R-:W-:Y:S02]  /*2400*/  ULDC.64 UR12, c[0x0][0x210] ;  /* 0x00008400000c7ab9 */ /* 0x000fe40000000a00 */
[----:B-1----:R-:W-:Y:S02]  /*2410*/  LEA R2, P1, R34, UR12, 0x2 ;  /* 0x0000000c22027c11 */ /* 0x002fe4000f8210ff */
[----:B------:R-:W-:-:S04]  /*2420*/  IADD3 R5, R35, R5, RZ ;  /* 0x0000000523057210 */ /* 0x000fc80007ffe0ff */
[----:B------:R-:W-:-:S05]  /*2430*/  LEA.HI.X R3, R34, UR13, R5, 0x2, P1 ;  /* 0x0000000d22037c11 */ /* 0x000fca00088f1405 */
[----:B------:R2:W-:Y:S02]  /*2440*/  STG.E.64 desc[UR8][R2.64], R16 ;  /* 0x0000001002007986 */ /* 0x0005e4000c101b08 */
.L_x_4685:
[----:B------:R-:W-:Y:S05]  /*2450*/  BSYNC B0 ;  /* 0x0000000000007941 */ /* 0x000fea0003800000 */
.L_x_4684:
[----:B------:R-:W3:Y:S01]  /*2460*/  LDC R0, c[0x0][0x10] ;  /* 0x00000400ff007b82 */ /* 0x000ee20000000800 */
[----:B------:R-:W-:Y:S02]  /*2470*/  IADD3 R24, R24, 0x1, RZ ;  /* 0x0000000118187810 */ /* 0x000fe40007ffe0ff */
[----:B---3--:R-:W-:-:S04]  /*2480*/  IADD3 R31, R0, R31, RZ ;  /* 0x0000001f001f7210 */ /* 0x008fc80007ffe0ff */
[----:B------:R-:W-:-:S13]  /*2490*/  ISETP.GE.AND P1, PT, R31, UR4, PT ;  /* 0x000000041f007c0c */ /* 0x000fda000bf26270 */
[----:B------:R-:W-:Y:S05]  /*24a0*/  @!P1 BRA `(.L_x_4686) ;  /* 0xffffffdc00589947 */ /* 0x000fea000383ffff */
[----:B------:R-:W-:Y:S05]  /*24b0*/  EXIT ;  /* 0x000000000000794d */ /* 0x000fea0003800000 */
.L_x_4687:
        /* <DEDUP_REMOVED lines=12> */
.L_x_5178:


//--------------------- .text._Z35group_norm_nhwc_fwd_one_pass_kernelI11Fp32IOBf16WLi128ELi96ELi768EEv26Group_norm_nhwc_fwd_params --------------------------
	.section	.text._Z35group_norm_nhwc_fwd_one_pass_kernelI11Fp32IOBf16WLi128ELi96ELi768EEv26Group_norm_nhwc_fwd_params,"ax",@progbits
	.align	128
        .global         _Z35group_norm_nhwc_fwd_one_pass_kernelI11Fp32IOBf16WLi128ELi96ELi768EEv26Group_norm_nhwc_fwd_params
        .type           _Z35group_norm_nhwc_fwd_one_pass_kernelI11Fp32IOBf16WLi128ELi96ELi768EEv26Group_norm_nhwc_fwd_params,@function
        .size           _Z35group_norm_nhwc_fwd_one_pass_kernelI11Fp32IOBf16WLi128ELi96ELi768EEv26Group_norm_nhwc_fwd_params,(.L_x_5179 - _Z35group_norm_nhwc_fwd_one_pass_kernelI11Fp32IOBf16WLi128ELi96ELi768EEv26Group_norm_nhwc_fwd_params)
        .other          _Z35group_norm_nhwc_fwd_one_pass_kernelI11Fp32IOBf16WLi128ELi96ELi768EEv26Group_norm_nhwc_fwd_params,@"STO_CUDA_ENTRY STV_DEFAULT"
_Z35group_norm_nhwc_fwd_one_pass_kernelI11Fp32IOBf16WLi128ELi96ELi768EEv26Group_norm_nhwc_fwd_params:
.text._Z35group_norm_nhwc_fwd_one_pass_kernelI11Fp32IOBf16WLi128ELi96ELi768EEv26Group_norm_nhwc_fwd_params:
        /* <DEDUP_REMOVED lines=38> */
.L_x_4721:
        /* <DEDUP_REMOVED lines=191> */
[----:B------:R-:W-:-:S02]  /*0e50*/  FFMA.FTZ R33, R20, R20, R33 ;  /* 0x0000001414217223 */ /* 0x000fc40000010021 */
[----:B------:R-:W-:Y:S01]  /*0e60*/  FADD.FTZ R28, R28, R29 ;  /* 0x0000001d1c1c7221 */ /* 0x000fe20000010000 */
[----:B--2---:R-:W-:Y:S01]  /*0e70*/  FMUL.FTZ R31, R23, R23 ;  /* 0x00000017171f7220 */ /* 0x004fe20000410000 */
        /* <DEDUP_REMOVED lines=34> */
[----:B-1----:R-:W-:-:S05]  /*10a0*/  @!P1 FADD.FTZ R29, R29, R30 ;  /* 0x0000001e1d1d9221 */ /* 0x002fca0000010000 */
[----:B------:R0:W-:Y:S01]  /*10b0*/  @!P2 STS.64 [R0+0x18], R28 ;  /* 0x0000181c0000a388 */ /* 0x0001e20000000a00 */
[----:B------:R-:W-:Y:S06]  /*10c0*/  BAR.SYNC.DEFER_BLOCKING 0x0 ;  /* 0x0000000000007b1d */ /* 0x000fec0000010000 */
[----:B------:R-:W-:Y:S05]  /*10d0*/  @P3 BRA `(.L_x_4689) ;  /* 0x0000000000f43947 */ /* 0x000fea0003800000 */
[----:B------:R-:W1:Y:S01]  /*10e0*/  S2UR UR6, SR_CgaCtaId ;  /* 0x00000000000679c3 */ /* 0x000e620000008800 */
[----:B------:R-:W-:Y:S02]  /*10f0*/  UMOV UR5, 0x400 ;  /* 0x0000040000057882 */ /* 0x000fe40000000000 */
[----:B-1----:R-:W-:-:S09]  /*1100*/  ULEA UR5, UR6, UR5, 0x18 ;  /* 0x0000000506057291 */ /* 0x002fd2000f8ec03f */
[----:B------:R-:W1:Y:S02]  /*1110*/  LDS.128 R32, [UR5+0x20] ;  /* 0x00002005ff207984 */ /* 0x000e640008000c00 */
[----:B-1----:R-:W-:Y:S01]  /*1120*/  FADD.FTZ R55, R28, R32 ;  /* 0x000000201c377221 */ /* 0x002fe20000010000 */
[----:B------:R-:W-:Y:S02]  /*1130*/  FADD.FTZ R32, R29, R33 ;  /* 0x000000211d207221 */ /* 0x000fe40000010000 */
[----:B0-----:R-:W0:Y:S01]  /*1140*/  LDS.128 R28, [UR5+0x30] ;  /* 0x00003005ff1c7984 */ /* 0x001e220008000c00 */
        /* <DEDUP_REMOVED lines=46> */
[----:B------:R-:W-:Y:S02]  /*1430*/  FADD.FTZ R30, R28, R31 ;  /* 0x0000001f1c1e7221 */ /* 0x000fe40000010000 */
[----:B------:R-:W1:Y:S01]  /*1440*/  LDS.64 R28, [UR5+0xd0] ;  /* 0x0000d005ff1c7984 */ /* 0x000e620008000a00 */
[----:B0-----:R-:W-:Y:S01]  /*1450*/  FADD.FTZ R55, R55, R32 ;  /* 0x0000002037377221 */ /* 0x001fe20000010000 */
[----:B------:R-:W-:-:S03]  /*1460*/  FADD.FTZ R30, R30, R33 ;  /* 0x000000211e1e7221 */ /* 0x000fc60000010000 */
[----:B------:R-:W-:Y:S01]  /*1470*/  FADD.FTZ R55, R55, R34 ;  /* 0x0000002237377221 */ /* 0x000fe20000010000 */
[----:B------:R-:W-:-:S03]  /*1480*/  FADD.FTZ R30, R30, R35 ;  /* 0x000000231e1e7221 */ /* 0x000fc60000010000 */
[----:B-1----:R-:W-:Y:S01]  /*1490*/  FADD.FTZ R28, R55, R28 ;  /* 0x0000001c371c7221 */ /* 0x002fe20000010000 */
[----:B------:R-:W-:-:S07]  /*14a0*/  FADD.FTZ R29, R30, R29 ;  /* 0x0000001d1e1d7221 */ /* 0x000fce0000010000 */
.L_x_4689:
[----:B------:R-:W-:Y:S05]  /*14b0*/  BSYNC B0 ;  /* 0x0000000000007941 */ /* 0x000fea0003800000 */
.L_x_4688:
[----:B------:R-:W1:Y:S02]  /*14c0*/  LDC R30, c[0x0][0xc] ;  /* 0x00000300ff1e7b82 */ /* 0x000e640000000800 */
        /* <DEDUP_REMOVED lines=13> */
[----:B---3--:R-:W-:Y:S01]  /*15a0*/  IMAD.WIDE R32, R31, 0x4, R32 ;  /* 0x000000041f207825 */ /* 0x008fe200078e0220 */
[----:B------:R-:W-:Y:S02]  /*15b0*/  MOV R31, 0xffffffff ;  /* 0xffffffff001f7802 */ /* 0x000fe40000000f00 */
[----:B------:R-:W-:Y:S02]  /*15c0*/  SEL R46, R30, RZ, !P1 ;  /* 0x000000ff1e2e7207 */ /* 0x000fe40004800000 */
[----:B------:R-:W-:Y:S01]  /*15d0*/  SEL R31, R31, 0x1, P1 ;  /* 0x000000011f1f7807 */ /* 0x000fe20000800000 */
[----:B------:R-:W-:Y:S02]  /*15e0*/  IMAD.WIDE.U32 R34, R35, 0x8, R32 ;  /* 0x0000000823227825 */ /* 0x000fe400078e0020 */
[----:B------:R-:W1:Y:S01]  /*15f0*/  LDC.64 R32, c[0x0][0x240] ;  /* 0x00009000ff207b82 */ /* 0x000e620000000a00 */
[----:B------:R-:W-:Y:S02]  /*1600*/  ISETP.NE.AND P1, PT, R46, -0x1, PT ;  /* 0xffffffff2e00780c */ /* 0x000fe40003f25270 */
[----:B------:R2:W-:Y:S01]  /*1610*/  STG.E.64 desc[UR8][R34.64], R28 ;  /* 0x0000001c22007986 */ /* 0x0005e2000c101b08 */
[----:B-1----:R-:W-:Y:S01]  /*1620*/  IMAD.WIDE.U32 R32, R55, 0x4, R32 ;  /* 0x0000000437207825 */ /* 0x002fe200078e0020 */
[----:B------:R-:W-:Y:S06]  /*1630*/  MEMBAR.ALL.GPU ;  /* 0x0000000000007992 */ /* 0x000fec000000a000 */
[----:B------:R-:W-:-:S00]  /*1640*/  ERRBAR ;  /* 0x00000000000079ab */ /* 0x000fc00000000000 */
[----:B------:R-:W-:Y:S06]  /*1650*/  CGAERRBAR ;  /* 0x00000000000075ab */ /* 0x000fec0000000000 */
[----:B------:R2:W-:Y:S01]  /*1660*/  REDG.E.ADD.S32.STRONG.GPU desc[UR8][R32.64], R31 ;  /* 0x0000001f2000798e */ /* 0x0005e2000c10e388 */
[----:B------:R-:W-:Y:S05]  /*1670*/  @!P1 BRA `(.L_x_4691) ;  /* 0x0000000000149947 */ /* 0x000fea0003800000 */
.L_x_4692:
[----:B--2---:R-:W2:Y:S04]  /*1680*/  LDG.E.STRONG.GPU R31, desc[UR8][R32.64] ;  /* 0x00000008201f7981 */ /* 0x004ea8000c1ef900 */
[----:B--2---:R-:W-:Y:S01]  /*1690*/  CCTL.IVALL ;  /* 0x00000000ff00798f */ /* 0x004fe20002000000 */
[----:B------:R-:W-:Y:S05]  /*16a0*/  YIELD ;  /* 0x0000000000007946 */ /* 0x000fea0003800000 */
[----:B------:R-:W-:-:S13]  /*16b0*/  ISETP.NE.AND P1, PT, R31, R46, PT ;  /* 0x0000002e1f00720c */ /* 0x000fda0003f25270 */
[----:B------:R-:W-:Y:S05]  /*16c0*/  @P1 BRA `(.L_x_4692) ;  /* 0xfffffffc00ec1947 */ /* 0x000fea000383ffff */
.L_x_4691:
        /* <DEDUP_REMOVED lines=11> */
.L_x_4694:
        /* <DEDUP_REMOVED lines=19> */
[-C--:B-1----:R-:W-:Y:S02]  /*18b0*/  @!P2 IMAD R33, R34, R57.reuse, RZ ;  /* 0x000000392221a224 */ /* 0x082fe400078e02ff */
        /* <DEDUP_REMOVED lines=14> */
[-C--:B0-----:R-:W-:Y:S02]  /*19a0*/  @!P1 IMAD R33, R34, R57.reuse, RZ ;  /* 0x0000003922219224 */ /* 0x081fe400078e02ff */
        /* <DEDUP_REMOVED lines=28> */
.L_x_4693:
        /* <DEDUP_REMOVED lines=19> */
.L_x_4696:
[----:B------:R-:W-:Y:S05]  /*1ca0*/  BSYNC B0 ;  /* 0x0000000000007941 */ /* 0x000fea0003800000 */
.L_x_4695:
        /* <DEDUP_REMOVED lines=13> */
[-C--:B--2---:R-:W-:Y:S02]  /*1d80*/  @!P1 IMAD R33, R32, R55.reuse, RZ ;  /* 0x0000003720219224 */ /* 0x084fe400078e02ff */
        /* <DEDUP_REMOVED lines=18> */
.L_x_4690:
        /* <DEDUP_REMOVED lines=21> */
[----:B------:R-:W2:Y:S04]  /*2000*/  LDG.E.U16 R46, desc[UR8][R32.64] ;  /* 0x00000008202e7981 */ /* 0x000ea8000c1e1500 */
[----:B------:R3:W4:Y:S04]  /*2010*/  LDG.E.U16 R48, desc[UR8][R32.64+0x2] ;  /* 0x0000020820307981 */ /* 0x000728000c1e1500 */
[----:B-1----:R-:W5:Y:S04]  /*2020*/  LDG.E.U16 R54, desc[UR8][R34.64] ;  /* 0x0000000822367981 */ /* 0x002f68000c1e1500 */
[----:B------:R1:W5:Y:S01]  /*2030*/  LDG.E.U16 R56, desc[UR8][R34.64+0x2] ;  /* 0x0000020822387981 */ /* 0x000362000c1e1500 */
[----:B------:R-:W-:-:S02]  /*2040*/  ISETP.NE.AND P6, PT, RZ, UR10, PT ;  /* 0x0000000aff007c0c */ /* 0x000fc4000bfc5270 */
[----:B------:R-:W-:Y:S01]  /*2050*/  ISETP.GE.U32.AND P2, PT, R38, UR14, PT ;  /* 0x0000000e26007c0c */ /* 0x000fe2000bf46070 */
[----:B------:R-:W0:Y:S03]  /*2060*/  LDS.64 R30, [UR5+0xe0] ;  /* 0x0000e005ff1e7984 */ /* 0x000e260008000a00 */
[----:B------:R-:W-:-:S04]  /*2070*/  ISETP.GE.AND.EX P2, PT, R37, UR15, PT, P2 ;  /* 0x0000000f25007c0c */ /* 0x000fc8000bf46320 */
[----:B------:R-:W-:Y:S01]  /*2080*/  ISETP.GT.U32.OR P2, PT, R5, 0x2ff, P2 ;  /* 0x000002ff0500780c */ /* 0x000fe20001744470 */
[----:B0-----:R-:W-:-:S04]  /*2090*/  FMUL.FTZ R30, R30, UR11 ;  /* 0x0000000b1e1e7c20 */ /* 0x001fc80008410000 */
[C---:B------:R-:W-:Y:S01]  /*20a0*/  FMUL.FTZ R26, R30.reuse, R30 ;  /* 0x0000001e1e1a7220 */ /* 0x040fe20000410000 */
[C---:B------:R-:W-:Y:S01]  /*20b0*/  FADD.FTZ R59, -R30.reuse, R14 ;  /* 0x0000000e1e3b7221 */ /* 0x040fe20000010100 */
[C---:B------:R-:W-:Y:S01]  /*20c0*/  FADD.FTZ R15, -R30.reuse, R15 ;  /* 0x0000000f1e0f7221 */ /* 0x040fe20000010100 */
[C---:B---3--:R-:W-:Y:S01]  /*20d0*/  FADD.FTZ R33, -R30.reuse, R18 ;  /* 0x000000121e217221 */ /* 0x048fe20000010100 */
[----:B------:R-:W-:Y:S01]  /*20e0*/  FFMA.FTZ R26, R31, UR11, -R26 ;  /* 0x0000000b1f1a7c23 */ /* 0x000fe2000801081a */
[C---:B------:R-:W-:Y:S01]  /*20f0*/  FADD.FTZ R31, -R30.reuse, R17 ;  /* 0x000000111e1f7221 */ /* 0x040fe20000010100 */
[C---:B-1----:R-:W-:Y:S01]  /*2100*/  FADD.FTZ R35, -R30.reuse, R19 ;  /* 0x000000131e237221 */ /* 0x042fe20000010100 */
        /* <DEDUP_REMOVED lines=9> */
[----:B------:R-:W-:-:S06]  /*21a0*/  FADD.FTZ R25, -R30, R25 ;  /* 0x000000191e197221 */ /* 0x000fcc0000010100 */
[----:B------:R-:W0:Y:S02]  /*21b0*/  @P1 LDC R29, c[0x0][0x238] ;  /* 0x00008e00ff1d1b82 */ /* 0x000e240000000800 */
[----:B0-----:R-:W-:Y:S01]  /*21c0*/  @P1 FADD.FTZ R28, R26, R29 ;  /* 0x0000001d1a1c1221 */ /* 0x001fe20000010000 */
[----:B------:R-:W-:Y:S01]  /*21d0*/  MOV R26, 0x3f800000 ;  /* 0x3f800000001a7802 */ /* 0x000fe20000000f00 */
[----:B------:R-:W-:-:S05]  /*21e0*/  FADD.FTZ R29, -R30, R16 ;  /* 0x000000101e1d7221 */ /* 0x000fca0000010100 */
[----:B------:R-:W0:Y:S01]  /*21f0*/  @P1 MUFU.RSQ R26, R28 ;  /* 0x0000001c001a1308 */ /* 0x000e220000001400 */
[----:B------:R-:W-:-:S04]  /*2200*/  ISETP.GE.U32.AND P1, PT, R40, UR14, PT ;  /* 0x0000000e28007c0c */ /* 0x000fc8000bf26070 */
[----:B------:R-:W-:-:S04]  /*2210*/  ISETP.GE.AND.EX P1, PT, R27, UR15, PT, P1 ;  /* 0x0000000f1b007c0c */ /* 0x000fc8000bf26310 */
[----:B------:R-:W-:Y:S01]  /*2220*/  ISETP.GT.U32.OR P1, PT, R5, 0x2ff, P1 ;  /* 0x000002ff0500780c */ /* 0x000fe20000f24470 */
[-C--:B0-----:R-:W-:Y:S01]  /*2230*/  FMUL.FTZ R15, R15, R26.reuse ;  /* 0x0000001a0f0f7220 */ /* 0x081fe20000410000 */
[----:B------:R-:W-:Y:S01]  /*2240*/  FMUL.FTZ R10, R59, R26 ;  /* 0x0000001a3b0a7220 */ /* 0x000fe20000410000 */
[----:B------:R-:W-:Y:S01]  /*2250*/  FADD.FTZ R59, -R30, R24 ;  /* 0x000000181e3b7221 */ /* 0x000fe20000010100 */
[----:B--2---:R-:W-:Y:S02]  /*2260*/  SHF.L.U32 R18, R46, 0x10, RZ ;  /* 0x000000102e127819 */ /* 0x004fe400000006ff */
[----:B----4-:R-:W-:Y:S02]  /*2270*/  SHF.L.U32 R19, R48, 0x10, RZ ;  /* 0x0000001030137819 */ /* 0x010fe400000006ff */
[----:B-----5:R-:W-:Y:S02]  /*2280*/  SHF.L.U32 R17, R54, 0x10, RZ ;  /* 0x0000001036117819 */ /* 0x020fe400000006ff */
        /* <DEDUP_REMOVED lines=14> */
.L_x_4697:
        /* <DEDUP_REMOVED lines=13> */
.L_x_4699:
[----:B------:R-:W-:Y:S05]  /*2440*/  BSYNC B0 ;  /* 0x0000000000007941 */ /* 0x000fea0003800000 */
.L_x_4698:
[-C--:B------:R-:W-:Y:S01]  /*2450*/  FMUL.FTZ R61, R61, R26.reuse ;  /* 0x0000001a3d3d7220 */ /* 0x080fe20000410000 */
[-C--:B------:R-:W-:Y:S01]  /*2460*/  FMUL.FTZ R63, R63, R26.reuse ;  /* 0x0000001a3f3f7220 */ /* 0x080fe20000410000 */
[-C--:B------:R-:W-:Y:S01]  /*2470*/  FMUL.FTZ R65, R65, R26.reuse ;  /* 0x0000001a41417220 */ /* 0x080fe20000410000 */
[----:B------:R-:W-:Y:S01]  /*2480*/  FMUL.FTZ R67, R67, R26 ;  /* 0x0000001a43437220 */ /* 0x000fe20000410000 */
        /* <DEDUP_REMOVED lines=13> */
.L_x_4700:
        /* <DEDUP_REMOVED lines=13> */
.L_x_4702:
[----:B------:R-:W-:Y:S05]  /*2630*/  BSYNC B0 ;  /* 0x0000000000007941 */ /* 0x000fea0003800000 */
.L_x_4701:
        /* <DEDUP_REMOVED lines=13> */
.L_x_4703:
        /* <DEDUP_REMOVED lines=13> */
.L_x_4705:
[----:B------:R-:W-:Y:S05]  /*27e0*/  BSYNC B0 ;  /* 0x0000000000007941 */ /* 0x000fea0003800000 */
.L_x_4704:
        /* <DEDUP_REMOVED lines=19> */
[----:B------:R-:W-:Y:S01]  /*2920*/  FMUL.FTZ R25, R25, R26 ;  /* 0x0000001a19197220 */ /* 0x000fe20000410000 */
[C---:B------:R-:W-:Y:S01]  /*2930*/  ISETP.GT.U32.OR P5, PT, R5.reuse, 0x2ff, P5 ;  /* 0x000002ff0500780c */ /* 0x040fe20002fa4470 */
[----:B0-----:R-:W-:Y:S01]  /*2940*/  FFMA.FTZ R10, R18, R29, R17 ;  /* 0x0000001d120a7223 */ /* 0x001fe20000010011 */
[----:B------:R-:W-:Y:S01]  /*2950*/  ISETP.GT.U32.OR P1, PT, R5, 0x2ff, P1 ;  /* 0x000002ff0500780c */ /* 0x000fe20000f24470 */
[----:B------:R-:W-:Y:S01]  /*2960*/  FFMA.FTZ R11, R19, R31, R16 ;  /* 0x0000001f130b7223 */ /* 0x000fe20000010010 */
        /* <DEDUP_REMOVED lines=14> */
.L_x_4706:
        /* <DEDUP_REMOVED lines=13> */
.L_x_4708:
[----:B------:R-:W-:Y:S05]  /*2b20*/  BSYNC B0 ;  /* 0x0000000000007941 */ /* 0x000fea0003800000 */
.L_x_4707:
        /* <DEDUP_REMOVED lines=13> */
.L_x_4709:
        /* <DEDUP_REMOVED lines=13> */
.L_x_4711:
[----:B------:R-:W-:Y:S05]  /*2cd0*/  BSYNC B0 ;  /* 0x0000000000007941 */ /* 0x000fea0003800000 */
.L_x_4710:
        /* <DEDUP_REMOVED lines=13> */
.L_x_4712:
        /* <DEDUP_REMOVED lines=13> */
.L_x_4714:
[----:B------:R-:W-:Y:S05]  /*2e80*/  BSYNC B0 ;  /* 0x0000000000007941 */ /* 0x000fea0003800000 */
.L_x_4713:
        /* <DEDUP_REMOVED lines=13> */
.L_x_4715:
        /* <DEDUP_REMOVED lines=13> */
.L_x_4717:
[----:B------:R-:W-:Y:S05]  /*3030*/  BSYNC B0 ;  /* 0x0000000000007941 */ /* 0x000fea0003800000 */
.L_x_4716:
        /* <DEDUP_REMOVED lines=13> */
.L_x_4718:
[----:B------:R-:W-:Y:S04]  /*3110*/  BSSY B0, `(.L_x_4719) ;  /* 0x000000c000007945 */ /* 0x000fe80003800000 */
[----:B------:R-:W-:Y:S05]  /*3120*/  @P4 BRA `(.L_x_4720) ;  /* 0x0000000000284947 */ /* 0x000fea0003800000 */
[----:B------:R-:W-:Y:S01]  /*3130*/  ULDC.64 UR12, c[0x0][0x270] ;  /* 0x00009c00000c7ab9 */ /* 0x000fe20000000a00 */
[----:B------:R-:W-:Y:S01]  /*3140*/  MOV R51, R53 ;  /* 0x0000003500337202 */ /* 0x000fe20000000f00 */
[----:B01----:R-:W-:Y:S02]  /*3150*/  IMAD R10, R47, UR12, RZ ;  /* 0x0000000c2f0a7c24 */ /* 0x003fe4000f8e02ff */
[----:B------:R-:W-:-:S04]  /*3160*/  IMAD.WIDE.U32 R50, R9, UR12, R50 ;  /* 0x0000000c09327c25 */ /* 0x000fc8000f8e0032 */
[----:B------:R-:W-:Y:S01]  /*3170*/  IMAD R11, R9, UR13, R10 ;  /* 0x0000000d090b7c24 */ /* 0x000fe2000f8e020a */
[----:B------:R-:W-:Y:S02]  /*3180*/  ULDC.64 UR12, c[0x0][0x210] ;  /* 0x00008400000c7ab9 */ /* 0x000fe40000000a00 */
[----:B------:R-:W-:Y:S02]  /*3190*/  LEA R10, P1, R50, UR12, 0x2 ;  /* 0x0000000c320a7c11 */ /* 0x000fe4000f8210ff */
[----:B------:R-:W-:-:S04]  /*31a0*/  IADD3 R11, R51, R11, RZ ;  /* 0x0000000b330b7210 */ /* 0x000fc80007ffe0ff */
[----:B------:R-:W-:-:S05]  /*31b0*/  LEA.HI.X R11, R50, UR13, R11, 0x2, P1 ;  /* 0x0000000d320b7c11 */ /* 0x000fca00088f140b */
[----:B------:R2:W-:Y:S02]  /*31c0*/  STG.E.64 desc[UR8][R10.64], R18 ;  /* 0x000000120a007986 */ /* 0x0005e4000c101b08 */
.L_x_4720:
[----:B------:R-:W-:Y:S05]  /*31d0*/  BSYNC B0 ;  /* 0x0000000000007941 */ /* 0x000fea0003800000 */
.L_x_4719:
[----:B012---:R-:W0:Y:S01]  /*31e0*/  LDC R11, c[0x0][0x10] ;  /* 0x00000400ff0b7b82 */ /* 0x007e220000000800 */
[----:B------:R-:W-:Y:S02]  /*31f0*/  IADD3 R2, R2, 0x1, RZ ;  /* 0x0000000102027810 */ /* 0x000fe40007ffe0ff */
[----:B0-----:R-:W-:-:S04]  /*3200*/  IADD3 R44, R11, R44, RZ ;  /* 0x0000002c0b2c7210 */ /* 0x001fc80007ffe0ff */
[----:B------:R-:W-:-:S13]  /*3210*/  ISETP.GE.AND P1, PT, R44, UR4, PT ;  /* 0x000000042c007c0c */ /* 0x000fda000bf26270 */
[----:B------:R-:W-:Y:S05]  /*3220*/  @!P1 BRA `(.L_x_4721) ;  /* 0xffffffd0000c9947 */ /* 0x000fea000383ffff */
[----:B------:R-:W-:Y:S05]  /*3230*/  EXIT ;  /* 0x000000000000794d */ /* 0x000fea0003800000 */
.L_x_4722:
        /* <DEDUP_REMOVED lines=12> */
.L_x_5179:


//--------------------- .text._Z35group_norm_nhwc_fwd_one_pass_kernelI11Fp32IOBf16WLi256ELi96ELi768EEv26Group_norm_nhwc_fwd_params --------------------------
	.section	.text._Z35group_norm_nhwc_fwd_one_pass_kernelI11Fp32IOBf16WLi256ELi96ELi768EEv26Group_norm_nhwc_fwd_params,"ax",@progbits
	.align	128
        .global         _Z35group_norm_nhwc_fwd_one_pass_kernelI11Fp32IOBf16WLi256ELi96ELi768EEv26Group_norm_nhwc_fwd_params
        .type           _Z35group_norm_nhwc_fwd_one_pass_kernelI11Fp32IOBf16WLi256ELi96ELi768EEv26Group_norm_nhwc_fwd_params,@function
        .size           _Z35group_norm_nhwc_fwd_one_pass_kernelI11Fp32IOBf16WLi256ELi96ELi768EEv26Group_norm_nhwc_fwd_params,(.L_x_5180 - _Z35group_norm_nhwc_fwd_one_pass_kernelI11Fp32IOBf16WLi256ELi96ELi768EEv26Group_norm_nhwc_fwd_params)
        .other          _Z35group_norm_nhwc_fwd_one_pass_kernelI11Fp32IOBf16WLi256ELi96ELi768EEv26Group_norm_nhwc_fwd_params,@"STO_CUDA_ENTRY STV_DEFAULT"
_Z35group_norm_nhwc_fwd_one_pass_kernelI11Fp32IOBf16WLi256ELi96ELi768EEv26Group_norm_nhwc_fwd_params:
.text._Z35group_norm_nhwc_fwd_one_pass_kernelI11Fp32IOBf16WLi256ELi96ELi768EEv26Group_norm_nhwc_fwd_params:
        /* <DEDUP_REMOVED lines=45> */
.L_x_4780:
[----:B0-----:R-:W0:Y:S01]  /*02d0*/  LDC R9, c[0x0][0x288] ;  /* 0x0000a200ff097b82 */ /* 0x001e220000000800 */
[----:B------:R-:W-:Y:S01]  /*02e0*/  ULDC.64 UR16, c[0x0][0x278] ;  /* 0x00009e0000107ab9 */ /* 0x000fe20000000a00 */
[----:B------:R-:W-:Y:S01]  /*02f0*/  SHF.R.S32.HI R15, RZ, 0x1f, R64 ;  /* 0x0000001fff0f7819 */ /* 0x000fe20000011440 */
[----:B------:R-:W-:Y:S01]  /*0300*/  ULDC.64 UR14, c[0x0][0x280] ;  /* 0x0000a000000e7ab9 */ /* 0x000fe20000000a00 */
[----:B------:R-:W-:Y:S02]  /*0310*/  ISETP.GE.U32.AND P4, PT, R64, UR16, PT ;  /* 0x0000001040007c0c */ /* 0x000fe4000bf86070 */
        /* <DEDUP_REMOVED lines=9> */
[----:B0-----:R-:W-:-:S04]  /*03b0*/  IABS R5, R9 ;  /* 0x0000000900057213 */ /* 0x001fc80000000000 */
[----:B------:R-:W0:Y:S08]  /*03c0*/  I2F.RP R4, R5 ;  /* 0x0000000500047306 */ /* 0x000e300000209400 */
[----:B0-----:R-:W0:Y:S02]  /*03d0*/  MUFU.RCP R4, R4 ;  /* 0x0000000400047308 */ /* 0x001e240000001000 */
[----:B0-2---:R-:W-:-:S06]  /*03e0*/  IADD3 R2, R4, 0xffffffe, RZ ;  /* 0x0ffffffe04027810 */ /* 0x005fcc0007ffe0ff */
        /* <DEDUP_REMOVED lines=448> */
.L_x_4724:
[----:B------:R-:W-:Y:S05]  /*1ff0*/  BSYNC B0 ;  /* 0x0000000000007941 */ /* 0x000fea0003800000 */
.L_x_4723:
        /* <DEDUP_REMOVED lines=30> */
.L_x_4727:
[----:B-1----:R-:W2:Y:S04]  /*21e0*/  LDG.E.STRONG.GPU R34, desc[UR10][R32.64] ;  /* 0x0000000a20227981 */ /* 0x002ea8000c1ef900 */
[----:B--2---:R-:W-:Y:S01]  /*21f0*/  CCTL.IVALL ;  /* 0x00000000ff00798f */ /* 0x004fe20002000000 */
[----:B------:R-:W-:Y:S05]  /*2200*/  YIELD ;  /* 0x0000000000007946 */ /* 0x000fea0003800000 */
[----:B------:R-:W-:-:S13]  /*2210*/  ISETP.NE.AND P1, PT, R34, R37, PT ;  /* 0x000000252200720c */ /* 0x000fda0003f25270 */
[----:B------:R-:W-:Y:S05]  /*2220*/  @P1 BRA `(.L_x_4727) ;  /* 0xfffffffc00ec1947 */ /* 0x000fea000383ffff */
.L_x_4726:
        /* <DEDUP_REMOVED lines=11> */
.L_x_4729:
        /* <DEDUP_REMOVED lines=67> */
.L_x_4728:
        /* <DEDUP_REMOVED lines=19> */
.L_x_4731:
[----:B------:R-:W-:Y:S05]  /*2840*/  BSYNC B0 ;  /* 0x0000000000007941 */ /* 0x000fea0003800000 */
.L_x_4730:
        /* <DEDUP_REMOVED lines=34> */
.L_x_4725:
        /* <DEDUP_REMOVED lines=20> */
[----:B------:R-:W-:Y:S01]  /*2bb0*/  @!P1 STG.E.64 desc[UR10][R38.64], R32 ;  /* 0x0000002026009986 */ /* 0x000fe2000c101b0a */
[----:B------:R-:W-:Y:S06]  /*2bc0*/  BAR.SYNC.DEFER_BLOCKING 0x0 ;  /* 0x0000000000007b1d */ /* 0x000fec0000010000 */
[----:B------:R-:W2:Y:S04]  /*2bd0*/  LDG.E.U16 R42, desc[UR10][R36.64] ;  /* 0x0000000a242a7981 */ /* 0x000ea8000c1e1500 */
[----:B------:R-:W3:Y:S04]  /*2be0*/  LDG.E.U16 R43, desc[UR10][R36.64+0x2] ;  /* 0x0000020a242b7981 */ /* 0x000ee8000c1e1500 */
[----:B------:R-:W4:Y:S04]  /*2bf0*/  LDG.E.U16 R70, desc[UR10][R40.64] ;  /* 0x0000000a28467981 */ /* 0x000f28000c1e1500 */
[----:B------:R-:W5:Y:S01]  /*2c00*/  LDG.E.U16 R71, desc[UR10][R40.64+0x2] ;  /* 0x0000020a28477981 */ /* 0x000f62000c1e1500 */
[----:B------:R-:W-:-:S03]  /*2c10*/  ISETP.NE.AND P5, PT, RZ, UR12, PT ;  /* 0x0000000cff007c0c */ /* 0x000fc6000bfa5270 */
[----:B------:R-:W1:Y:S02]  /*2c20*/  LDS.64 R34, [UR7+0xe0] ;  /* 0x0000e007ff227984 */ /* 0x000e640008000a00 */
        /* <DEDUP_REMOVED lines=15> */
[----:B------:R-:W1:Y:S02]  /*2d20*/  @P1 MUFU.RSQ R32, R32 ;  /* 0x0000002000201308 */ /* 0x000e640000001400 */
[----:B-1----:R-:W-:Y:S02]  /*2d30*/  @P1 R2UR UR13, R32 ;  /* 0x00000000200d12ca */ /* 0x002fe400000e0000 */
        /* <DEDUP_REMOVED lines=23> */
.L_x_4732:
        /* <DEDUP_REMOVED lines=13> */
.L_x_4734:
[----:B------:R-:W-:Y:S05]  /*2f80*/  BSYNC B0 ;  /* 0x0000000000007941 */ /* 0x000fea0003800000 */
.L_x_4733:
        /* <DEDUP_REMOVED lines=17> */
.L_x_4735:
        /* <DEDUP_REMOVED lines=13> */
.L_x_4737:
[----:B------:R-:W-:Y:S05]  /*3170*/  BSYNC B0 ;  /* 0x0000000000007941 */ /* 0x000fea0003800000 */
.L_x_4736:
[----:B------:R-:W-:Y:S01]  /*3180*/  IADD3 R40, R68, 0x40, RZ ;  /* 0x0000004044287810 */ /* 0x000fe20007ffe0ff */
[----:B------:R-:W-:Y:S01]  /*3190*/  FMUL.FTZ R42, R42, UR8 ;  /* 0x000000082a2a7c20 */ /* 0x000fe20008410000 */
[C---:B------:R-:W-:Y:S01]  /*31a0*/  IADD3 R37, R68.reuse, 0x50, RZ ;  /* 0x0000005044257810 */ /* 0x040fe20007ffe0ff */
[----:B------:R-:W-:Y:S01]  /*31b0*/  FMUL.FTZ R43, R43, UR8 ;  /* 0x000000082b2b7c20 */ /* 0x000fe20008410000 */
[----:B------:R-:W-:Y:S01]  /*31c0*/  IADD3 R36, R68, 0x60, RZ ;  /* 0x0000006044247810 */ /* 0x000fe20007ffe0ff */
[----:B------:R-:W-:Y:S01]  /*31d0*/  FADD.FTZ R22, R22, -UR7 ;  /* 0x8000000716167e21 */ /* 0x000fe20008010000 */
[----:B------:R-:W-:Y:S01]  /*31e0*/  ISETP.GE.U32.AND P6, PT, R66, UR14, PT ;  /* 0x0000000e42007c0c */ /* 0x000fe2000bfc6070 */
[----:B------:R-:W-:Y:S01]  /*31f0*/  FADD.FTZ R23, R23, -UR7 ;  /* 0x8000000717177e21 */ /* 0x000fe20008010000 */
[----:B------:R-:W-:Y:S01]  /*3200*/  ISETP.GE.U32.AND P1, PT, R65, UR14, PT ;  /* 0x0000000e41007c0c */ /* 0x000fe2000bf26070 */
[----:B-1----:R-:W-:Y:S01]  /*3210*/  FFMA.FTZ R2, R34, R42, R33 ;  /* 0x0000002a22027223 */ /* 0x002fe20000010021 */
[----:B------:R-:W-:Y:S01]  /*3220*/  ISETP.GE.U32.AND P2, PT, R40, UR14, PT ;  /* 0x0000000e28007c0c */ /* 0x000fe2000bf46070 */
[----:B------:R-:W-:Y:S01]  /*3230*/  FFMA.FTZ R3, R35, R43, R32 ;  /* 0x0000002b23037223 */ /* 0x000fe20000010020 */
[----:B------:R-:W-:-:S02]  /*3240*/  ISETP.GE.U32.AND P3, PT, R37, UR14, PT ;  /* 0x0000000e25007c0c */ /* 0x000fc4000bf66070 */
[----:B------:R-:W-:Y:S02]  /*3250*/  ISETP.GE.U32.AND P4, PT, R36, UR14, PT ;  /* 0x0000000e24007c0c */ /* 0x000fe4000bf86070 */
        /* <DEDUP_REMOVED lines=24> */
.L_x_4738:
        /* <DEDUP_REMOVED lines=13> */
.L_x_4740:
[----:B------:R-:W-:Y:S05]  /*34b0*/  BSYNC B0 ;  /* 0x0000000000007941 */ /* 0x000fea0003800000 */
.L_x_4739:
[----:B------:R-:W-:Y:S01]  /*34c0*/  FMUL.FTZ R22, R22, UR8 ;  /* 0x0000000816167c20 */ /* 0x000fe20008410000 */
[----:B------:R-:W-:Y:S01]  /*34d0*/  FMUL.FTZ R23, R23, UR8 ;  /* 0x0000000817177c20 */ /* 0x000fe20008410000 */
[----:B-1----:R-:W-:Y:S01]  /*34e0*/  FADD.FTZ R20, R6, -UR7 ;  /* 0x8000000706147e21 */ /* 0x002fe20008010000 */
        /* <DEDUP_REMOVED lines=14> */
.L_x_4741:
        /* <DEDUP_REMOVED lines=13> */
.L_x_4743:
[----:B------:R-:W-:Y:S05]  /*36a0*/  BSYNC B0 ;  /* 0x0000000000007941 */ /* 0x000fea0003800000 */
.L_x_4742:
        /* <DEDUP_REMOVED lines=17> */
.L_x_4744:
        /* <DEDUP_REMOVED lines=13> */
.L_x_4746:
[----:B------:R-:W-:Y:S05]  /*3890*/  BSYNC B0 ;  /* 0x0000000000007941 */ /* 0x000fea0003800000 */
.L_x_4745:
        /* <DEDUP_REMOVED lines=17> */
.L_x_4747:
        /* <DEDUP_REMOVED lines=13> */
.L_x_4749:
[----:B------:R-:W-:Y:S05]  /*3a80*/  BSYNC B0 ;  /* 0x0000000000007941 */ /* 0x000fea0003800000 */
.L_x_4748:
        /* <DEDUP_REMOVED lines=17> */
.L_x_4750:
        /* <DEDUP_REMOVED lines=13> */
.L_x_4752:
[----:B------:R-:W-:Y:S05]  /*3c70*/  BSYNC B0 ;  /* 0x0000000000007941 */ /* 0x000fea0003800000 */
.L_x_4751:
[----:B------:R-:W-:Y:S01]  /*3c80*/  SHF.R.S32.HI R21, RZ, 0x1f, R64 ;  /* 0x0000001fff157819 */ /* 0x000fe20000011440 */
        /* <DEDUP_REMOVED lines=12> */
[----:B------:R-:W-:Y:S02]  /*3d50*/  ISETP.GE.U32.AND P2, PT, R62, UR14, PT ;  /* 0x0000000e3e007c0c */ /* 0x000fe4000bf46070 */
[----:B------:R-:W-:Y:S02]  /*3d60*/  ISETP.GE.U32.AND P3, PT, R59, UR14, PT ;  /* 0x0000000e3b007c0c */ /* 0x000fe4000bf66070 */
[----:B------:R-:W-:Y:S02]  /*3d70*/  ISETP.GE.U32.AND P4, PT, R58, UR14, PT ;  /* 0x0000000e3a007c0c */ /* 0x000fe4000bf86070 */
        /* <DEDUP_REMOVED lines=21> */
.L_x_4753:
        /* <DEDUP_REMOVED lines=13> */
.L_x_4755:
[----:B------:R-:W-:Y:S05]  /*3fa0*/  BSYNC B0 ;  /* 0x0000000000007941 */ /* 0x000fea0003800000 */
.L_x_4754:
        /* <DEDUP_REMOVED lines=17> */
.L_x_4756:
        /* <DEDUP_REMOVED lines=13> */
.L_x_4758:
[----:B------:R-:W-:Y:S05]  /*4190*/  BSYNC B0 ;  /* 0x0000000000007941 */ /* 0x000fea0003800000 */
.L_x_4757:
        /* <DEDUP_REMOVED lines=17> */
.L_x_4759:
        /* <DEDUP_REMOVED lines=13> */
.L_x_4761:
[----:B------:R-:W-:Y:S05]  /*4380*/  BSYNC B0 ;  /* 0x0000000000007941 */ /* 0x000fea0003800000 */
.L_x_4760:
        /* <DEDUP_REMOVED lines=17> */
.L_x_4762:
        /* <DEDUP_REMOVED lines=13> */
.L_x_4764:
[----:B------:R-:W-:Y:S05]  /*4570*/  BSYNC B0 ;  /* 0x0000000000007941 */ /* 0x000fea0003800000 */
.L_x_4763:
[----:B------:R-:W-:Y:S01]  /*4580*/  FMUL.FTZ R24, R24, UR8 ;  /* 0x0000000818187c20 */ /* 0x000fe20008410000 */
[----:B------:R-:W-:Y:S01]  /*4590*/  FMUL.FTZ R25, R25, UR8 ;  /* 0x0000000819197c20 */ /* 0x000fe20008410000 */
[----:B------:R-:W-:Y:S02]  /*45a0*/  SHF.R.S32.HI R5, RZ, 0x1f, R56 ;  /* 0x0000001fff057819 */ /* 0x000fe40000011438 */
[----:B------:R-:W-:Y:S01]  /*45b0*/  SHF.R.S32.HI R4, RZ, 0x1f, R50 ;  /* 0x0000001fff047819 */ /* 0x000fe20000011432 */
        /* <DEDUP_REMOVED lines=13> */
.L_x_4765:
        /* <DEDUP_REMOVED lines=13> */
.L_x_4767:
[----:B------:R-:W-:Y:S05]  /*4760*/  BSYNC B0 ;  /* 0x0000000000007941 */ /* 0x000fea0003800000 */
.L_x_4766:
        /* <DEDUP_REMOVED lines=16> */
[----:B------:R-:W-:Y:S01]  /*4870*/  ISETP.GT.U32.OR P1, PT, R46, 0x2ff, P1 ;  /* 0x000002ff2e00780c */ /* 0x000fe20000f24470 */
[----:B-1----:R-:W-:Y:S01]  /*4880*/  FFMA.FTZ R2, R34, R26, R33 ;  /* 0x0000001a22027223 */ /* 0x002fe20000010021 */
        /* <DEDUP_REMOVED lines=13> */
.L_x_4768:
        /* <DEDUP_REMOVED lines=13> */
.L_x_4770:
[----:B------:R-:W-:Y:S05]  /*4a30*/  BSYNC B0 ;  /* 0x0000000000007941 */ /* 0x000fea0003800000 */
.L_x_4769:
        /* <DEDUP_REMOVED lines=13> */
.L_x_4771:
        /* <DEDUP_REMOVED lines=13> */
.L_x_4773:
[----:B------:R-:W-:Y:S05]  /*4be0*/  BSYNC B0 ;  /* 0x0000000000007941 */ /* 0x000fea0003800000 */
.L_x_4772:
[----:B------:R-:W-:Y:S01]  /*4bf0*/  FADD.FTZ R30, R30, -UR7 ;  /* 0x800000071e1e7e21 */ /* 0x000fe20008010000 */
[----:B------:R-:W-:Y:S01]  /*4c00*/  FADD.FTZ R31, R31, -UR7 ;  /* 0x800000071f1f7e21 */ /* 0x000fe20008010000 */
[----:B------:R-:W-:Y:S01]  /*4c10*/  FADD.FTZ R44, R44, -UR7 ;  /* 0x800000072c2c7e21 */ /* 0x000fe20008010000 */
[----:B------:R-:W-:Y:S01]  /*4c20*/  FADD.FTZ R45, R45, -UR7 ;  /* 0x800000072d2d7e21 */ /* 0x000fe20008010000 */
[----:B------:R-:W-:Y:S01]  /*4c30*/  FMUL.FTZ R30, R30, UR8 ;  /* 0x000000081e1e7c20 */ /* 0x000fe20008410000 */
[----:B------:R-:W-:Y:S01]  /*4c40*/  FMUL.FTZ R31, R31, UR8 ;  /* 0x000000081f1f7c20 */ /* 0x000fe20008410000 */
[----:B------:R-:W-:Y:S01]  /*4c50*/  ISETP.GT.U32.OR P4, PT, R46, 0x2ff, P4 ;  /* 0x000002ff2e00780c */ /* 0x000fe20002784470 */
[----:B------:R-:W-:Y:S01]  /*4c60*/  FMUL.FTZ R44, R44, UR8 ;  /* 0x000000082c2c7c20 */ /* 0x000fe20008410000 */
[----:B------:R-:W-:Y:S01]  /*4c70*/  ISETP.GT.U32.OR P3, PT, R46, 0x2ff, P3 ;  /* 0x000002ff2e00780c */ /* 0x000fe20001f64470 */
[----:B------:R-:W-:Y:S01]  /*4c80*/  FMUL.FTZ R45, R45, UR8 ;  /* 0x000000082d2d7c20 */ /* 0x000fe20008410000 */
[----:B-1----:R-:W-:Y:S01]  /*4c90*/  FFMA.FTZ R2, R34, R30, R33 ;  /* 0x0000001e22027223 */ /* 0x002fe20000010021 */
[----:B------:R-:W-:Y:S01]  /*4ca0*/  FFMA.FTZ R3, R35, R31, R32 ;  /* 0x0000001f23037223 */ /* 0x000fe20000010020 */
[----:B------:R-:W-:Y:S09]  /*4cb0*/  @!P5 BRA `(.L_x_4774) ;  /* 0x000000000028d947 */ /* 0x000ff20003800000 */
        /* <DEDUP_REMOVED lines=10> */
.L_x_4774:
        /* <DEDUP_REMOVED lines=13> */
.L_x_4776:
[----:B------:R-:W-:Y:S05]  /*4e30*/  BSYNC B0 ;  /* 0x0000000000007941 */ /* 0x000fea0003800000 */
.L_x_4775:
[----:B------:R-:W-:Y:S01]  /*4e40*/  FFMA.FTZ R34, R34, R44, R33 ;  /* 0x0000002c22227223 */ /* 0x000fe20000010021 */
[----:B------:R-:W-:Y:S01]  /*4e50*/  FFMA.FTZ R35, R35, R45, R32 ;  /* 0x0000002d23237223 */ /* 0x000fe20000010020 */
[----:B------:R-:W-:Y:S06]  /*4e60*/  @!P5 BRA `(.L_x_4777) ;  /* 0x000000000028d947 */ /* 0x000fec0003800000 */
        /* <DEDUP_REMOVED lines=10> */
.L_x_4777:
        /* <DEDUP_REMOVED lines=12> */
.L_x_4779:
[----:B------:R-:W-:Y:S05]  /*4fd0*/  BSYNC B0 ;  /* 0x0000000000007941 */ /* 0x000fea0003800000 */
.L_x_4778:
[----:B------:R-:W-:Y:S01]  /*4fe0*/  ULDC UR7, c[0x0][0x10] ;  /* 0x0000040000077ab9 */ /* 0x000fe20000000800 */
[----:B------:R-:W-:Y:S02]  /*4ff0*/  UIADD3 UR4, UR4, 0x1, URZ ;  /* 0x0000000104047890 */ /* 0x000fe4000fffe03f */
[----:B------:R-:W-:-:S04]  /*5000*/  UIADD3 UR6, UR7, UR6, URZ ;  /* 0x0000000607067290 */ /* 0x000fc8000fffe03f */
[----:B------:R-:W-:-:S06]  /*5010*/  UISETP.GE.AND UP0, UPT, UR6, UR5, UPT ;  /* 0x000000050600728c */ /* 0x000fcc000bf06270 */
[----:B------:R-:W-:-:S13]  /*5020*/  PLOP3.LUT P1, PT, PT, PT, UP0, 0x80, 0x0 ;  /* 0x000000000000781c */ /* 0x000fda0003f2f008 */
[----:B------:R-:W-:Y:S05]  /*5030*/  @!P1 BRA `(.L_x_4780) ;  /* 0xffffffb000a49947 */ /* 0x000fea000383ffff */
[----:B------:R-:W-:Y:S05]  /*5040*/  EXIT ;  /* 0x000000000000794d */ /* 0x000fea0003800000 */
.L_x_4781:
        /* <DEDUP_REMOVED lines=11> */
.L_x_5180:


//--------------------- .text._Z35group_norm_nhwc_fwd_one_pass_kernelI11Fp32IOBf16WLi512ELi96ELi768EEv26Group_norm_nhwc_fwd_params --------------------------
	.section	.text._Z35group_norm_nhwc_fwd_one_pass_kernelI11Fp32IOBf16WLi512ELi96ELi768EEv26Group_norm_nhwc_fwd_params,"ax",@progbits
	.align	128
        .global         _Z35group_norm_nhwc_fwd_one_pass_kernelI11Fp32IOBf16WLi512ELi96ELi768EEv26Group_norm_nhwc_fwd_params
        .type           _Z35group_norm_nhwc_fwd_one_pass_kernelI11Fp32IOBf16WLi512ELi96ELi768EEv26Group_norm_nhwc_fwd_params,@function
        .size           _Z35group_norm_nhwc_fwd_one_pass_kernelI11Fp32IOBf16WLi512ELi96ELi768EEv26Group_norm_nhwc_fwd_params,(.L_x_5181 - _Z35group_norm_nhwc_fwd_one_pass_kernelI11Fp32IOBf16WLi512ELi96ELi768EEv26Group_norm_nhwc_fwd_params)
        .other          _Z35group_norm_nhwc_fwd_one_pass_kernelI11Fp32IOBf16WLi512ELi96ELi768EEv26Group_norm_nhwc_fwd_params,@"STO_CUDA_ENTRY STV_DEFAULT"
_Z35group_norm_nhwc_fwd_one_pass_kernelI11Fp32IOBf16WLi512ELi96ELi768EEv26Group_norm_nhwc_fwd_params:
.text._Z35group_norm_nhwc_fwd_one_pass_kernelI11Fp32IOBf16WLi512ELi96ELi768EEv26Group_norm_nhwc_fwd_params:
        /* <DEDUP_REMOVED lines=34> */
[C---:B------:R-:W-:Y:S01]  /*0220*/  IADD3 R2, R0.reuse, 0xa0, RZ ;  /* 0x000000a000027810 */ /* 0x040fe20007ffe0ff */
[C---:B------:R-:W-:Y:S01]  /*0230*/  VIADD R2, R0.reuse, 0xd0 ;  /* 0x000000d000027836 */ /* 0x040fe20000000000 */
[C---:B------:R-:W-:Y:S02]  /*0240*/  IADD3 R5, R0.reuse, 0x50, RZ ;  /* 0x0000005000057810 */ /* 0x040fe40007ffe0ff */
[C---:B------:R-:W-:Y:S02]  /*0250*/  IADD3 R4, R0.reuse, 0xb0, RZ ;  /* 0x000000b000047810 */ /* 0x040fe40007ffe0ff */
[----:B------:R-:W-:-:S07]  /*0260*/  IADD3 R3, R0, 0xc0, RZ ;  /* 0x000000c000037810 */ /* 0x000fce0007ffe0ff */
.L_x_4887:
[----:B------:R-:W2:Y:S01]  /*0270*/  LDL R5, [R1] ;  /* 0x0000000001057983 */ /* 0x000ea20000100800 */
[----:B------:R-:W-:Y:S01]  /*0280*/  ULDC UR11, c[0x0][0x288] ;  /* 0x0000a200000b7ab9 */ /* 0x000fe20000000800 */
[----:B------:R-:W-:Y:S01]  /*0290*/  IABS R4, UR9 ;  /* 0x0000000900047c13 */ /* 0x000fe20008000000 */
[----:B------:R-:W-:Y:S01]  /*02a0*/  UMOV UR6, URZ ;  /* 0x0000003f00067c82 */ /* 0x000fe20008000000 */
[----:B-1----:R-:W-:Y:S01]  /*02b0*/  MOV R2, UR11 ;  /* 0x0000000b00027c02 */ /* 0x002fe20008000f00 */
[----:B0-----:R-:W0:Y:S01]  /*02c0*/  S2R R74, SR_TID.X ;  /* 0x00000000004a7919 */ /* 0x001e220000002100 */
[----:B------:R-:W-:Y:S01]  /*02d0*/  R2UR UR10, R4 ;  /* 0x00000000040a72ca */ /* 0x000fe200000e0000 */
[----:B------:R-:W1:Y:S01]  /*02e0*/  @P0 LDC.64 R12, c[0x0][0x270] ;  /* 0x00009c00ff0c0b82 */ /* 0x000e620000000a00 */
[----:B------:R-:W-:Y:S02]  /*02f0*/  IABS R2, R2 ;  /* 0x0000000200027213 */ /* 0x000fe40000000000 */
[----:B------:R-:W-:-:S02]  /*0300*/  IADD3 R37, R0, 0xe0, RZ ;  /* 0x000000e000257810 */ /* 0x000fc40007ffe0ff */
[----:B------:R-:W-:Y:S02]  /*0310*/  R2UR UR12, R2 ;  /* 0x00000000020c72ca */ /* 0x000fe400000e0000 */
[----:B------:R-:W-:Y:S01]  /*0320*/  SHF.R.S32.HI R7, RZ, 0x1f, R37 ;  /* 0x0000001fff077819 */ /* 0x000fe20000011425 */
[----:B------:R-:W3:Y:S01]  /*0330*/  @P0 LDC.64 R56, c[0x0][0x220] ;  /* 0x00008800ff380b82 */ /* 0x000ee20000000a00 */
[----:B------:R-:W-:Y:S02]  /*0340*/  IADD3 R25, R0, 0xf0, RZ ;  /* 0x000000f000197810 */ /* 0x000fe40007ffe0ff */
[----:B------:R-:W-:Y:S02]  /*0350*/  LOP3.LUT R38, R38, 0xfffffdff, RZ, 0xc0, !PT ;  /* 0xfffffdff26267812 */ /* 0x000fe400078ec0ff */
[----:B------:R-:W-:Y:S02]  /*0360*/  SHF.R.S32.HI R31, RZ, 0x1f, R25 ;  /* 0x0000001fff1f7819 */ /* 0x000fe40000011419 */
[----:B------:R-:W-:-:S02]  /*0370*/  IADD3 R24, R0, 0x100, RZ ;  /* 0x0000010000187810 */ /* 0x000fc40007ffe0ff */
[C---:B------:R-:W-:Y:S01]  /*0380*/  IADD3 R23, R0.reuse, 0x110, RZ ;  /* 0x0000011000177810 */ /* 0x040fe20007ffe0ff */
[----:B------:R-:W4:Y:S01]  /*0390*/  I2F.RP R2, UR12 ;  /* 0x0000000c00027d06 */ /* 0x000f220008209400 */
[----:B------:R-:W-:Y:S02]  /*03a0*/  SHF.R.S32.HI R33, RZ, 0x1f, R24 ;  /* 0x0000001fff217819 */ /* 0x000fe40000011418 */
[----:B------:R-:W-:Y:S02]  /*03b0*/  SHF.R.S32.HI R29, RZ, 0x1f, R23 ;  /* 0x0000001fff1d7819 */ /* 0x000fe40000011417 */
[----:B------:R-:W-:Y:S02]  /*03c0*/  IADD3 R22, R0, 0x130, RZ ;  /* 0x0000013000167810 */ /* 0x000fe40007ffe0ff */
[----:B------:R-:W-:Y:S02]  /*03d0*/  SHF.R.S32.HI R6, RZ, 0x1f, R0 ;  /* 0x0000001fff067819 */ /* 0x000fe40000011400 */
[----:B------:R-:W-:-:S02]  /*03e0*/  SHF.R.S32.HI R27, RZ, 0x1f, R22 ;  /* 0x0000001fff1b7819 */ /* 0x000fc40000011416 */
[----:B------:R-:W-:Y:S02]  /*03f0*/  LOP3.LUT R34, R34, 0xffffffbf, RZ, 0xc0, !PT ;  /* 0xffffffbf22227812 */ /* 0x000fe400078ec0ff */
[----:B------:R-:W-:Y:S01]  /*0400*/  IADD3 R39, R0, 0x30, RZ ;  /* 0x0000003000277810 */ /* 0x000fe20007ffe0ff */
[----:B----4-:R-:W4:Y:S02]  /*0410*/  MUFU.RCP R2, R2 ;  /* 0x0000000200027308 */ /* 0x010f240000001000 */
[----:B----4-:R-:W-:-:S06]  /*0420*/  IADD3 R3, R2, 0xffffffe, RZ ;  /* 0x0ffffffe02037810 */ /* 0x010fcc0007ffe0ff */
[----:B------:R-:W4:Y:S02]  /*0430*/  F2I.FTZ.U32.TRUNC.NTZ R3, R3 ;  /* 0x0000000300037305 */ /* 0x000f24000021f000 */
        /* <DEDUP_REMOVED lines=69> */
[----:B------:R-:W-:Y:S01]  /*0890*/  @!P2 MOV R14, R2 ;  /* 0x00000002000ea202 */ /* 0x000fe20000000f00 */
[----:B------:R-:W-:Y:S01]  /*08a0*/  @!P2 IMAD.MOV.U32 R15, RZ, RZ, R5 ;  /* 0x000000ffff0fa224 */ /* 0x000fe200078e0005 */
[----:B------:R-:W-:Y:S01]  /*08b0*/  @P5 LOP3.LUT R38, R38, 0x40, RZ, 0xfc, !PT ;  /* 0x0000004026265812 */ /* 0x000fe200078efcff */
[C---:B------:R-:W-:Y:S02]  /*08c0*/  @!P2 IMAD R35, R37.reuse, R19, R6 ;  /* 0x000000132523a224 */ /* 0x040fe400078e0206 */
[----:B------:R-:W0:Y:S01]  /*08d0*/  @!P5 LDC.64 R6, c[0x0][0x270] ;  /* 0x00009c00ff06db82 */ /* 0x000e220000000a00 */
[----:B------:R-:W-:Y:S01]  /*08e0*/  @!P2 IMAD.WIDE.U32 R18, R37, R18, R14 ;  /* 0x000000122512a225 */ /* 0x000fe200078e000e */
[----:B------:R-:W-:-:S03]  /*08f0*/  LOP3.LUT R38, R38, 0xffffffef, RZ, 0xc0, !PT ;  /* 0xffffffef26267812 */ /* 0x000fc600078ec0ff */
[----:B-1----:R-:W-:Y:S01]  /*0900*/  @!P6 IMAD R33, R33, R16, RZ ;  /* 0x000000102121e224 */ /* 0x002fe200078e02ff */
[----:B------:R-:W-:Y:S01]  /*0910*/  @!P2 IADD3 R19, R19, R35, RZ ;  /* 0x000000231313a210 */ /* 0x000fe20007ffe0ff */
[----:B--2---:R-:W-:Y:S01]  /*0920*/  @!P3 IMAD R26, R31, R20, RZ ;  /* 0x000000141f1ab224 */ /* 0x004fe200078e02ff */
[----:B------:R-:W1:Y:S01]  /*0930*/  @!P4 LDC.64 R14, c[0x0][0x270] ;  /* 0x00009c00ff0ecb82 */ /* 0x000e620000000a00 */
[----:B------:R-:W-:Y:S01]  /*0940*/  @!P3 MOV R31, R5 ;  /* 0x00000005001fb202 */ /* 0x000fe20000000f00 */
[----:B------:R-:W-:Y:S01]  /*0950*/  @!P6 IMAD R33, R24, R17, R33 ;  /* 0x000000111821e224 */ /* 0x000fe200078e0221 */
[----:B----4-:R-:W-:Y:S01]  /*0960*/  @!P2 LEA R8, P1, R18, R8, 0x2 ;  /* 0x000000081208a211 */ /* 0x010fe200078210ff */
[C---:B------:R-:W-:Y:S01]  /*0970*/  @!P3 IMAD R35, R25.reuse, R21, R26 ;  /* 0x000000151923b224 */ /* 0x040fe200078e021a */
[----:B------:R-:W-:Y:S01]  /*0980*/  @P4 LOP3.LUT R38, R38, 0x10, RZ, 0xfc, !PT ;  /* 0x0000001026264812 */ /* 0x000fe200078efcff */
[----:B------:R-:W-:Y:S01]  /*0990*/  @!P3 IMAD.WIDE.U32 R20, R25, R20, R30 ;  /* 0x000000141914b225 */ /* 0x000fe200078e001e */
[----:B------:R-:W-:Y:S01]  /*09a0*/  @!P2 LEA.HI.X R9, R18, R9, R19, 0x2, P1 ;  /* 0x000000091209a211 */ /* 0x000fe200008f1413 */
[----:B------:R-:W2:Y:S01]  /*09b0*/  @!P6 LDC.64 R12, c[0x0][0x220] ;  /* 0x00008800ff0ceb82 */ /* 0x000ea20000000a00 */
[----:B------:R-:W-:-:S02]  /*09c0*/  @!P6 MOV R30, R2 ;  /* 0x00000002001ee202 */ /* 0x000fc40000000f00 */
[----:B------:R-:W-:Y:S02]  /*09d0*/  @!P6 MOV R31, R5 ;  /* 0x00000005001fe202 */ /* 0x000fe40000000f00 */
[----:B------:R-:W-:Y:S02]  /*09e0*/  @!P3 IADD3 R21, R21, R35, RZ ;  /* 0x000000231515b210 */ /* 0x000fe40007ffe0ff */
[----:B---3--:R-:W-:Y:S01]  /*09f0*/  @!P3 LEA R10, P1, R20, R10, 0x2 ;  /* 0x0000000a140ab211 */ /* 0x008fe200078210ff */
[----:B------:R-:W3:Y:S01]  /*0a00*/  @!P5 LDC.64 R18, c[0x0][0x220] ;  /* 0x00008800ff12db82 */ /* 0x000ee20000000a00 */
[----:B------:R-:W-:Y:S01]  /*0a10*/  @!P6 IMAD.WIDE.U32 R24, R24, R16, R30 ;  /* 0x000000101818e225 */ /* 0x000fe200078e001e */
[----:B------:R-:W-:Y:S02]  /*0a20*/  LOP3.LUT R38, R38, 0xf7ffffff, RZ, 0xc0, !PT ;  /* 0xf7ffffff26267812 */ /* 0x000fe400078ec0ff */
[----:B------:R-:W-:Y:S01]  /*0a30*/  @!P3 LEA.HI.X R11, R20, R11, R21, 0x2, P1 ;  /* 0x0000000b140bb211 */ /* 0x000fe200008f1415 */
[----:B0-----:R-:W-:Y:S01]  /*0a40*/  @!P5 IMAD R26, R29, R6, RZ ;  /* 0x000000061d1ad224 */ /* 0x001fe200078e02ff */
[----:B------:R-:W-:-:S02]  /*0a50*/  @!P5 MOV R20, R2 ;  /* 0x000000020014d202 */ /* 0x000fc40000000f00 */
[----:B------:R-:W0:Y:S01]  /*0a60*/  @!P4 LDC.64 R16, c[0x0][0x220] ;  /* 0x00008800ff10cb82 */ /* 0x000e220000000a00 */
[----:B------:R-:W-:Y:S01]  /*0a70*/  @!P5 MOV R21, R5 ;  /* 0x000000050015d202 */ /* 0x000fe20000000f00 */
[----:B------:R-:W-:Y:S01]  /*0a80*/  @!P5 IMAD R29, R23, R7, R26 ;  /* 0x00000007171dd224 */ /* 0x000fe200078e021a */
[----:B------:R-:W-:Y:S01]  /*0a90*/  @!P6 IADD3 R25, R25, R33, RZ ;  /* 0x000000211919e210 */ /* 0x000fe20007ffe0ff */
[----:B-1----:R-:W-:Y:S01]  /*0aa0*/  @!P4 IMAD R27, R27, R14, RZ ;  /* 0x0000000e1b1bc224 */ /* 0x002fe200078e02ff */
[----:B------:R-:W-:Y:S01]  /*0ab0*/  @P0 LOP3.LUT R38, R38, 0x8000000, RZ, 0xfc, !PT ;  /* 0x0800000026260812 */ /* 0x000fe200078efcff */
[----:B------:R-:W-:Y:S01]  /*0ac0*/  @!P5 IMAD.WIDE.U32 R6, R23, R6, R20 ;  /* 0x000000061706d225 */ /* 0x000fe200078e0014 */
[----:B------:R-:W-:Y:S02]  /*0ad0*/  @!P4 MOV R20, R2 ;  /* 0x000000020014c202 */ /* 0x000fe40000000f00 */
[----:B------:R-:W-:Y:S01]  /*0ae0*/  @!P4 MOV R21, R5 ;  /* 0x000000050015c202 */ /* 0x000fe20000000f00 */
[----:B------:R-:W-:Y:S01]  /*0af0*/  @!P4 IMAD R27, R22, R15, R27 ;  /* 0x0000000f161bc224 */ /* 0x000fe200078e021b */
[----:B--2---:R-:W-:-:S02]  /*0b00*/  @!P6 LEA R12, P1, R24, R12, 0x2 ;  /* 0x0000000c180ce211 */ /* 0x004fc400078210ff */
[----:B------:R-:W-:Y:S01]  /*0b10*/  @!P5 IADD3 R7, R7, R29, RZ ;  /* 0x0000001d0707d210 */ /* 0x000fe20007ffe0ff */
[----:B------:R-:W-:Y:S01]  /*0b20*/  @!P4 IMAD.WIDE.U32 R22, R22, R14, R20 ;  /* 0x0000000e1616c225 */ /* 0x000fe200078e0014 */
[----:B------:R-:W-:Y:S02]  /*0b30*/  @!P6 LEA.HI.X R13, R24, R13, R25, 0x2, P1 ;  /* 0x0000000d180de211 */ /* 0x000fe400008f1419 */
[----:B---3--:R-:W-:Y:S02]  /*0b40*/  @!P5 LEA R14, P1, R6, R18, 0x2 ;  /* 0x00000012060ed211 */ /* 0x008fe400078210ff */
[----:B------:R-:W-:Y:S02]  /*0b50*/  IADD3 R25, R0, 0x120, RZ ;  /* 0x0000012000197810 */ /* 0x000fe40007ffe0ff */
[----:B------:R-:W-:Y:S02]  /*0b60*/  @!P5 LEA.HI.X R15, R6, R19, R7, 0x2, P1 ;  /* 0x00000013060fd211 */ /* 0x000fe400008f1407 */
[----:B------:R-:W-:Y:S01]  /*0b70*/  @!P4 IADD3 R6, R23, R27, RZ ;  /* 0x0000001b1706c210 */ /* 0x000fe20007ffe0ff */
[----:B------:R-:W-:Y:S01]  /*0b80*/  VIADD R23, R0, 0x140 ;  /* 0x0000014000177836 */ /* 0x000fe20000000000 */
[----:B0-----:R-:W-:-:S02]  /*0b90*/  @!P4 LEA R16, P1, R22, R16, 0x2 ;  /* 0x000000101610c211 */ /* 0x001fc400078210ff */
[----:B------:R-:W-:Y:S02]  /*0ba0*/  SHF.R.S32.HI R28, RZ, 0x1f, R25 ;  /* 0x0000001fff1c7819 */ /* 0x000fe40000011419 */
[----:B------:R-:W-:Y:S02]  /*0bb0*/  @!P4 LEA.HI.X R17, R22, R17, R6, 0x2, P1 ;  /* 0x000000111611c211 */ /* 0x000fe400008f1406 */
[----:B------:R-:W-:Y:S02]  /*0bc0*/  ISETP.GE.U32.AND P1, PT, R23, UR12, PT ;  /* 0x0000000c17007c0c */ /* 0x000fe4000bf26070 */
[----:B------:R-:W-:Y:S02]  /*0bd0*/  SHF.R.S32.HI R7, RZ, 0x1f, R23 ;  /* 0x0000001fff077819 */ /* 0x000fe40000011417 */
[----:B------:R-:W-:Y:S02]  /*0be0*/  LOP3.LUT R38, R38, 0xfffffff7, RZ, 0xc0, !PT ;  /* 0xfffffff726267812 */ /* 0x000fe400078ec0ff */
[----:B------:R-:W-:-:S02]  /*0bf0*/  ISETP.GE.AND.EX P1, PT, R7, UR13, PT, P1 ;  /* 0x0000000d07007c0c */ /* 0x000fc4000bf26310 */
[----:B------:R-:W-:Y:S02]  /*0c00*/  IADD3 R27, R0, 0x170, RZ ;  /* 0x00000170001b7810 */ /* 0x000fe40007ffe0ff */
[----:B------:R-:W-:Y:S02]  /*0c10*/  ISETP.GT.U32.OR P0, PT, R74, 0x2ff, P1 ;  /* 0x000002ff4a00780c */ /* 0x000fe40000f04470 */
[----:B------:R-:W-:Y:S02]  /*0c20*/  SHF.R.S32.HI R26, RZ, 0x1f, R27 ;  /* 0x0000001fff1a7819 */ /* 0x000fe4000001141b */
[C---:B------:R-:W-:Y:S02]  /*0c30*/  IADD3 R31, R0.reuse, 0x180, RZ ;  /* 0x00000180001f7810 */ /* 0x040fe40007ffe0ff */
[----:B------:R-:W-:-:S04]  /*0c40*/  IADD3 R33, R0, 0x160, RZ ;  /* 0x0000016000217810 */ /* 0x000fc80007ffe0ff */
[----:B------:R-:W-:-:S03]  /*0c50*/  SHF.R.S32.HI R30, RZ, 0x1f, R33 ;  /* 0x0000001fff1e7819 */ /* 0x000fc60000011421 */
[----:B------:R-:W0:Y:S01]  /*0c60*/  @!P0 LDC.64 R18, c[0x0][0x270] ;  /* 0x00009c00ff128b82 */ /* 0x000e220000000a00 */
[----:B------:R-:W-:-:S04]  /*0c70*/  @P0 LOP3.LUT R38, R38, 0x8, RZ, 0xfc, !PT ;  /* 0x0000000826260812 */ /* 0x000fc800078efcff */
        /* <DEDUP_REMOVED lines=166> */
[----:B0-----:R-:W-:Y:S02]  /*16e0*/  @!P6 IMAD R30, R32, R6, RZ ;  /* 0x00000006201ee224 */ /* 0x001fe400078e02ff */
[----:B------:R-:W-:Y:S02]  /*16f0*/  VIADD R32, R0, 0x10 ;  /* 0x0000001000207836 */ /* 0x000fe40000000000 */
[----:B------:R-:W-:Y:S01]  /*1700*/  @!P6 IMAD R7, R33, R7, R30 ;  /* 0x000000072107e224 */ /* 0x000fe200078e021e */
[----:B------:R-:W-:Y:S02]  /*1710*/  @!P6 MOV R30, R2 ;  /* 0x00000002001ee202 */ /* 0x000fe40000000f00 */
[----:B------:R-:W-:-:S03]  /*1720*/  SHF.R.S32.HI R35, RZ, 0x1f, R32 ;  /* 0x0000001fff237819 */ /* 0x000fc60000011420 */
        /* <DEDUP_REMOVED lines=13> */
[----:B------:R-:W-:-:S03]  /*1800*/  IADD3 R35, R0, 0x20, RZ ;  /* 0x0000002000237810 */ /* 0x000fc60007ffe0ff */
        /* <DEDUP_REMOVED lines=28> */
[----:B------:R-:W-:Y:S02]  /*19d0*/  @!P1 MOV R41, R5 ;  /* 0x0000000500299202 */ /* 0x000fe40000000f00 */
[----:B------:R-:W-:-:S03]  /*19e0*/  @P1 LOP3.LUT R38, R38, 0x100000, RZ, 0xfc, !PT ;  /* 0x0010000026261812 */ /* 0x000fc600078efcff */
[----:B------:R-:W1:Y:S01]  /*19f0*/  @!P1 LDC.64 R32, c[0x0][0x220] ;  /* 0x00008800ff209b82 */ /* 0x000e620000000a00 */
[----:B------:R-:W-:Y:S01]  /*1a00*/  LOP3.LUT R38, R38, 0xfff7ffff, RZ, 0xc0, !PT ;  /* 0xfff7ffff26267812 */ /* 0x000fe200078ec0ff */
[-C--:B0-----:R-:W-:Y:S02]  /*1a10*/  @!P1 IMAD R35, R35, R6.reuse, RZ ;  /* 0x0000000623239224 */ /* 0x081fe400078e02ff */
[----:B------:R-:W-:-:S04]  /*1a20*/  @!P1 IMAD.WIDE.U32 R40, R39, R6, R40 ;  /* 0x0000000627289225 */ /* 0x000fc800078e0028 */
[----:B------:R-:W-:Y:S01]  /*1a30*/  @!P1 IMAD R7, R39, R7, R35 ;  /* 0x0000000727079224 */ /* 0x000fe200078e0223 */
[----:B------:R-:W-:Y:S02]  /*1a40*/  IADD3 R39, R0, 0x40, RZ ;  /* 0x0000004000277810 */ /* 0x000fe40007ffe0ff */
[C---:B-1----:R-:W-:Y:S02]  /*1a50*/  @!P1 LEA R32, P0, R40.reuse, R32, 0x2 ;  /* 0x0000002028209211 */ /* 0x042fe400078010ff */
[----:B------:R-:W-:Y:S02]  /*1a60*/  @!P1 IADD3 R7, R41, R7, RZ ;  /* 0x0000000729079210 */ /* 0x000fe40007ffe0ff */
[----:B------:R-:W-:Y:S02]  /*1a70*/  SHF.R.S32.HI R35, RZ, 0x1f, R39 ;  /* 0x0000001fff237819 */ /* 0x000fe40000011427 */
        /* <DEDUP_REMOVED lines=12> */
[----:B------:R-:W-:Y:S02]  /*1b40*/  @!P1 IMAD R7, R39, R7, R35 ;  /* 0x0000000727079224 */ /* 0x000fe400078e0223 */
[----:B------:R-:W-:Y:S01]  /*1b50*/  VIADD R39, R0, 0x50 ;  /* 0x0000005000277836 */ /* 0x000fe20000000000 */
        /* <DEDUP_REMOVED lines=59> */
[----:B------:R-:W-:Y:S01]  /*1f10*/  @!P6 MOV R48, R2 ;  /* 0x000000020030e202 */ /* 0x000fe20000000f00 */
[----:B------:R-:W-:Y:S01]  /*1f20*/  @!P6 IMAD.MOV.U32 R49, RZ, RZ, R5 ;  /* 0x000000ffff31e224 */ /* 0x000fe200078e0005 */
[----:B------:R-:W-:-:S04]  /*1f30*/  @P6 LOP3.LUT R38, R38, 0x40000000, RZ, 0xfc, !PT ;  /* 0x4000000026266812 */ /* 0x000fc800078efcff */
[----:B------:R-:W-:Y:S01]  /*1f40*/  LOP3.LUT R38, R38, 0x7fffffff, RZ, 0xc0, !PT ;  /* 0x7fffffff26267812 */ /* 0x000fe200078ec0ff */
[----:B------:R-:W1:Y:S01]  /*1f50*/  @!P6 LDC.64 R46, c[0x0][0x220] ;  /* 0x00008800ff2eeb82 */ /* 0x000e620000000a00 */
        /* <DEDUP_REMOVED lines=16> */
[----:B------:R-:W-:Y:S01]  /*2060*/  LOP3.LUT P6, RZ, R38, 0x20, RZ, 0xc0, !PT ;  /* 0x0000002026ff7812 */ /* 0x000fe200078cc0ff */
        /* <DEDUP_REMOVED lines=26> */
[----:B------:R-:W-:Y:S02]  /*2210*/  ISETP.GE.AND.EX P0, PT, R35, UR13, PT, P1 ;  /* 0x0000000d23007c0c */ /* 0x000fe4000bf06310 */
[----:B------:R-:W-:Y:S02]  /*2220*/  LOP3.LUT P1, RZ, R38, 0x200, RZ, 0xc0, !PT ;  /* 0x0000020026ff7812 */ /* 0x000fe4000782c0ff */
        /* <DEDUP_REMOVED lines=15> */
[----:B------:R-:W-:-:S02]  /*2320*/  ISETP.GE.U32.AND P0, PT, R39, UR12, PT ;  /* 0x0000000c27007c0c */ /* 0x000fc4000bf06070 */
[----:B------:R-:W-:Y:S02]  /*2330*/  LOP3.LUT P4, RZ, R38, 0x40, RZ, 0xc0, !PT ;  /* 0x0000004026ff7812 */ /* 0x000fe4000788c0ff */
        /* <DEDUP_REMOVED lines=19> */
[----:B------:R-:W-:Y:S02]  /*2470*/  ISETP.GT.U32.OR P3, PT, R74, 0x2ff, P0 ;  /* 0x000002ff4a00780c */ /* 0x000fe40000764470 */
[----:B------:R-:W-:-:S11]  /*2480*/  LOP3.LUT P0, RZ, R38, 0x10, RZ, 0xc0, !PT ;  /* 0x0000001026ff7812 */ /* 0x000fd6000780c0ff */
[----:B------:R-:W0:Y:S01]  /*2490*/  @!P3 LDC.64 R6, c[0x0][0x270] ;  /* 0x00009c00ff06bb82 */ /* 0x000e220000000a00 */
[----:B------:R-:W-:Y:S02]  /*24a0*/  @!P3 MOV R72, R2 ;  /* 0x000000020048b202 */ /* 0x000fe40000000f00 */
[----:B------:R-:W-:Y:S02]  /*24b0*/  @!P3 MOV R73, R5 ;  /* 0x000000050049b202 */ /* 0x000fe40000000f00 */
[----:B------:R-:W-:-:S03]  /*24c0*/  @P3 LOP3.LUT R34, R34, 0x8, RZ, 0xfc, !PT ;  /* 0x0000000822223812 */ /* 0x000fc600078efcff */
[----:B------:R-:W1:Y:S01]  /*24d0*/  @!P3 LDC.64 R58, c[0x0][0x220] ;  /* 0x00008800ff3abb82 */ /* 0x000e620000000a00 */
[-C--:B0-----:R-:W-:Y:S02]  /*24e0*/  @!P3 IMAD R35, R35, R6.reuse, RZ ;  /* 0x000000062323b224 */ /* 0x081fe400078e02ff */
[----:B------:R-:W-:-:S04]  /*24f0*/  @!P3 IMAD.WIDE.U32 R72, R39, R6, R72 ;  /* 0x000000062748b225 */ /* 0x000fc800078e0048 */
[----:B------:R-:W-:Y:S01]  /*2500*/  @!P3 IMAD R7, R39, R7, R35 ;  /* 0x000000072707b224 */ /* 0x000fe200078e0223 */
[----:B-1----:R-:W-:-:S04]  /*2510*/  @!P3 LEA R58, P5, R72, R58, 0x2 ;  /* 0x0000003a483ab211 */ /* 0x002fc800078a10ff */
[----:B------:R-:W-:-:S04]  /*2520*/  @!P3 IADD3 R7, R73, R7, RZ ;  /* 0x000000074907b210 */ /* 0x000fc80007ffe0ff */
[----:B------:R-:W-:Y:S02]  /*2530*/  @!P3 LEA.HI.X R59, R72, R59, R7, 0x2, P5 ;  /* 0x0000003b483bb211 */ /* 0x000fe400028f1407 */
[----:B------:R-:W-:Y:S02]  /*2540*/  CS2R R6, SRZ ;  /* 0x0000000000067805 */ /* 0x000fe4000001ff00 */
[C---:B------:R-:W-:Y:S02]  /*2550*/  LOP3.LUT P3, RZ, R38.reuse, 0x100, RZ, 0xc0, !PT ;  /* 0x0000010026ff7812 */ /* 0x040fe4000786c0ff */
[----:B------:R-:W-:Y:S02]  /*2560*/  LOP3.LUT P5, RZ, R38, 0x8, RZ, 0xc0, !PT ;  /* 0x0000000826ff7812 */ /* 0x000fe400078ac0ff */
        /* <DEDUP_REMOVED lines=25> */
[----:B------:R0:W5:Y:S01]  /*2700*/  @!P1 LDG.E.64 R22, desc[UR14][R24.64] ;  /* 0x0000000e18169981 */ /* 0x000162000c1e1b00 */
[----:B------:R-:W-:Y:S02]  /*2710*/  LOP3.LUT P2, RZ, R38, 0x200000, RZ, 0xc0, !PT ;  /* 0x0020000026ff7812 */ /* 0x000fe4000784c0ff */
[----:B0-----:R-:W-:-:S06]  /*2720*/  CS2R R24, SRZ ;  /* 0x0000000000187805 */ /* 0x001fcc000001ff00 */
[----:B------:R0:W5:Y:S01]  /*2730*/  @!P3 LDG.E.64 R24, desc[UR14][R26.64] ;  /* 0x0000000e1a18b981 */ /* 0x000162000c1e1b00 */
[----:B------:R-:W-:Y:S02]  /*2740*/  LOP3.LUT P3, RZ, R34, 0x20, RZ, 0xc0, !PT ;  /* 0x0000002022ff7812 */ /* 0x000fe4000786c0ff */
[----:B------:R-:W-:Y:S02]  /*2750*/  CS2R R76, SRZ ;  /* 0x00000000004c7805 */ /* 0x000fe4000001ff00 */
[C---:B------:R-:W-:Y:S02]  /*2760*/  LOP3.LUT P4, RZ, R38.reuse, 0x100000, RZ, 0xc0, !PT ;  /* 0x0010000026ff7812 */ /* 0x040fe4000788c0ff */
[----:B------:R-:W-:Y:S02]  /*2770*/  LOP3.LUT P0, RZ, R38, 0x80000, RZ, 0xc0, !PT ;  /* 0x0008000026ff7812 */ /* 0x000fe4000780c0ff */
[----:B------:R1:W2:Y:S01]  /*2780*/  @!P2 LDG.E.64 R76, desc[UR14][R30.64] ;  /* 0x0000000e1e4ca981 */ /* 0x0002a2000c1e1b00 */
[----:B0-----:R-:W-:-:S06]  /*2790*/  CS2R R26, SRZ ;  /* 0x00000000001a7805 */ /* 0x001fcc000001ff00 */
[----:B------:R0:W5:Y:S01]  /*27a0*/  @!P3 LDG.E.64 R26, desc[UR14][R28.64] ;  /* 0x0000000e1c1ab981 */ /* 0x000162000c1e1b00 */
[----:B------:R-:W-:Y:S02]  /*27b0*/  LOP3.LUT P3, RZ, R34, 0x10, RZ, 0xc0, !PT ;  /* 0x0000001022ff7812 */ /* 0x000fe4000786c0ff */
[----:B-1----:R-:W-:Y:S02]  /*27c0*/  CS2R R30, SRZ ;  /* 0x00000000001e7805 */ /* 0x002fe4000001ff00 */
[----:B------:R-:W-:-:S04]  /*27d0*/  LOP3.LUT P5, RZ, R38, 0x40000, RZ, 0xc0, !PT ;  /* 0x0004000026ff7812 */ /* 0x000fc800078ac0ff */
[----:B------:R1:W3:Y:S01]  /*27e0*/  @!P4 LDG.E.64 R30, desc[UR14][R32.64] ;  /* 0x0000000e201ec981 */ /* 0x0002e2000c1e1b00 */
[----:B0-----:R-:W-:Y:S02]  /*27f0*/  CS2R R28, SRZ ;  /* 0x00000000001c7805 */ /* 0x001fe4000001ff00 */
[C---:B------:R-:W-:Y:S02]  /*2800*/  LOP3.LUT P2, RZ, R34.reuse, 0x4, RZ, 0xc0, !PT ;  /* 0x0000000422ff7812 */ /* 0x040fe4000784c0ff */
[----:B-1----:R-:W-:Y:S02]  /*2810*/  CS2R R32, SRZ ;  /* 0x0000000000207805 */ /* 0x002fe4000001ff00 */
[----:B------:R-:W4:Y:S01]  /*2820*/  @!P3 LDG.E.64 R28, desc[UR14][R66.64] ;  /* 0x0000000e421cb981 */ /* 0x000f22000c1e1b00 */
[C---:B------:R-:W-:Y:S02]  /*2830*/  LOP3.LUT P3, RZ, R34.reuse, 0x8, RZ, 0xc0, !PT ;  /* 0x0000000822ff7812 */ /* 0x040fe4000786c0ff */
[C---:B------:R-:W-:Y:S01]  /*2840*/  LOP3.LUT P4, RZ, R34.reuse, 0x2, RZ, 0xc0, !PT ;  /* 0x0000000222ff7812 */ /* 0x040fe2000788c0ff */
[----:B------:R-:W5:Y:S01]  /*2850*/  @!P0 LDG.E.64 R32, desc[UR14][R62.64] ;  /* 0x0000000e3e208981 */ /* 0x000f62000c1e1b00 */
[----:B------:R-:W-:-:S02]  /*2860*/  LOP3.LUT P0, RZ, R34, 0x1, RZ, 0xc0, !PT ;  /* 0x0000000122ff7812 */ /* 0x000fc4000780c0ff */
[----:B------:R-:W-:Y:S02]  /*2870*/  CS2R R34, SRZ ;  /* 0x0000000000227805 */ /* 0x000fe4000001ff00 */
[C---:B------:R-:W-:Y:S02]  /*2880*/  LOP3.LUT P6, RZ, R38.reuse, 0x20000, RZ, 0xc0, !PT ;  /* 0x0002000026ff7812 */ /* 0x040fe400078cc0ff */
[----:B------:R-:W-:Y:S02]  /*2890*/  LOP3.LUT P1, RZ, R38, 0x10000, RZ, 0xc0, !PT ;  /* 0x0001000026ff7812 */ /* 0x000fe4000782c0ff */
[----:B------:R0:W5:Y:S02]  /*28a0*/  @!P5 LDG.E.64 R34, desc[UR14][R40.64] ;  /* 0x0000000e2822d981 */ /* 0x000164000c1e1b00 */
[----:B0-----:R-:W-:-:S07]  /*28b0*/  CS2R R40, SRZ ;  /* 0x0000000000287805 */ /* 0x001fce000001ff00 */
[----:B------:R0:W5:Y:S01]  /*28c0*/  @!P6 LDG.E.64 R40, desc[UR14][R42.64] ;  /* 0x0000000e2a28e981 */ /* 0x000162000c1e1b00 */
[C---:B------:R-:W-:Y:S02]  /*28d0*/  LOP3.LUT P6, RZ, R38.reuse, 0x40000000, RZ, 0xc0, !PT ;  /* 0x4000000026ff7812 */ /* 0x040fe400078cc0ff */
[----:B------:R-:W-:Y:S02]  /*28e0*/  LOP3.LUT P5, RZ, R38, 0x80000000, RZ, 0xc0, !PT ;  /* 0x8000000026ff7812 */ /* 0x000fe400078ac0ff */
[----:B0-----:R-:W-:-:S06]  /*28f0*/  CS2R R42, SRZ ;  /* 0x00000000002a7805 */ /* 0x001fcc000001ff00 */
        /* <DEDUP_REMOVED lines=13> */
[----:B------:R0:W3:Y:S02]  /*29d0*/  @P0 LDG.E.64 R54, desc[UR14][R56.64] ;  /* 0x0000000e38360981 */ /* 0x0000e4000c1e1b00 */
[----:B0-----:R-:W-:-:S06]  /*29e0*/  CS2R R56, SRZ ;  /* 0x0000000000387805 */ /* 0x001fcc000001ff00 */
[----:B------:R0:W5:Y:S01]  /*29f0*/  @!P3 LDG.E.64 R56, desc[UR14][R58.64] ;  /* 0x0000000e3a38b981 */ /* 0x000162000c1e1b00 */
[----:B------:R-:W-:-:S04]  /*2a00*/  IADD3 R72, R0, 0x1e0, RZ ;  /* 0x000001e000487810 */ /* 0x000fc80007ffe0ff */
[----:B------:R-:W-:Y:S02]  /*2a10*/  ISETP.GE.U32.AND P1, PT, R72, UR12, PT ;  /* 0x0000000c48007c0c */ /* 0x000fe4000bf26070 */
[----:B------:R-:W-:-:S04]  /*2a20*/  SHF.R.S32.HI R73, RZ, 0x1f, R72 ;  /* 0x0000001fff497819 */ /* 0x000fc80000011448 */
[----:B------:R-:W-:-:S04]  /*2a30*/  ISETP.GE.AND.EX P1, PT, R73, UR13, PT, P1 ;  /* 0x0000000d49007c0c */ /* 0x000fc8000bf26310 */
[----:B------:R-:W-:Y:S02]  /*2a40*/  ISETP.GT.U32.OR P1, PT, R74, 0x2ff, P1 ;  /* 0x000002ff4a00780c */ /* 0x000fe40000f24470 */
[C---:B------:R-:W-:Y:S02]  /*2a50*/  LOP3.LUT P2, RZ, R38.reuse, 0x2000000, RZ, 0xc0, !PT ;  /* 0x0200000026ff7812 */ /* 0x040fe4000784c0ff */
[----:B0-----:R-:W-:Y:S02]  /*2a60*/  CS2R R58, SRZ ;  /* 0x00000000003a7805 */ /* 0x001fe4000001ff00 */
        /* <DEDUP_REMOVED lines=11> */
[----:B0-----:R-:W-:-:S04]  /*2b20*/  IADD3 R36, R0, 0x1f0, RZ ;  /* 0x000001f000247810 */ /* 0x001fc80007ffe0ff */
        /* <DEDUP_REMOVED lines=30> */
[----:B----4-:R-:W-:Y:S01]  /*2d10*/  FMUL.FTZ R36, R29, R29 ;  /* 0x0000001d1d247220 */ /* 0x010fe20000410000 */
[----:B------:R-:W-:-:S03]  /*2d20*/  FMUL.FTZ R37, R77, R77 ;  /* 0x0000004d4d257220 */ /* 0x000fc60000410000 */
[C---:B------:R-:W-:Y:S01]  /*2d30*/  FFMA.FTZ R36, R28.reuse, R28, R36 ;  /* 0x0000001c1c247223 */ /* 0x040fe20000010024 */
[----:B------:R-:W-:Y:S01]  /*2d40*/  FADD.FTZ R39, R28, R29 ;  /* 0x0000001d1c277221 */ /* 0x000fe20000010000 */
[----:B---3--:R-:W-:-:S04]  /*2d50*/  FMUL.FTZ R38, R55, R55 ;  /* 0x0000003737267220 */ /* 0x008fc80000410000 */
        /* <DEDUP_REMOVED lines=256> */
.L_x_4783:
[----:B------:R-:W-:Y:S05]  /*3d60*/  BSYNC B0 ;  /* 0x0000000000007941 */ /* 0x000fea0003800000 */
.L_x_4782:
        /* <DEDUP_REMOVED lines=12> */
[--C-:B-1----:R-:W-:Y:S02]  /*3e30*/  IMAD R39, R39, UR16, R38.reuse ;  /* 0x0000001027277c24 */ /* 0x102fe4000f8e0226 */
        /* <DEDUP_REMOVED lines=17> */
.L_x_4786:
[----:B------:R-:W2:Y:S04]  /*3f50*/  LDG.E.STRONG.GPU R37, desc[UR14][R38.64] ;  /* 0x0000000e26257981 */ /* 0x000ea8000c1ef900 */
[----:B--2---:R-:W-:Y:S01]  /*3f60*/  CCTL.IVALL ;  /* 0x00000000ff00798f */ /* 0x004fe20002000000 */
[----:B------:R-:W-:Y:S05]  /*3f70*/  YIELD ;  /* 0x0000000000007946 */ /* 0x000fea0003800000 */
[----:B------:R-:W-:-:S13]  /*3f80*/  ISETP.NE.AND P1, PT, R37, R36, PT ;  /* 0x000000242500720c */ /* 0x000fda0003f25270 */
[----:B------:R-:W-:Y:S05]  /*3f90*/  @P1 BRA `(.L_x_4786) ;  /* 0xfffffffc00ec1947 */ /* 0x000fea000383ffff */
.L_x_4785:
        /* <DEDUP_REMOVED lines=14> */
.L_x_4788:
        /* <DEDUP_REMOVED lines=68> */
.L_x_4787:
        /* <DEDUP_REMOVED lines=15> */
[----:B0-----:R-:W-:Y:S02]  /*45b0*/  MOV R36, UR10 ;  /* 0x0000000a00247c02 */ /* 0x001fe40008000f00 */
[----:B------:R-:W-:-:S06]  /*45c0*/  MOV R37, UR11 ;  /* 0x0000000b00257c02 */ /* 0x000fcc0008000f00 */
[----:B------:R-:W2:Y:S02]  /*45d0*/  LDG.E.64 R36, desc[UR14][R36.64] ;  /* 0x0000000e24247981 */ /* 0x000ea4000c1e1b00 */
[----:B--2---:R-:W-:Y:S01]  /*45e0*/  FADD.FTZ R72, R72, R36 ;  /* 0x0000002448487221 */ /* 0x004fe20000010000 */
[----:B------:R-:W-:-:S07]  /*45f0*/  FADD.FTZ R73, R73, R37 ;  /* 0x0000002549497221 */ /* 0x000fce0000010000 */
.L_x_4790:
[----:B------:R-:W-:Y:S05]  /*4600*/  BSYNC B0 ;  /* 0x0000000000007941 */ /* 0x000fea0003800000 */
.L_x_4789:
        /* <DEDUP_REMOVED lines=17> */
[----:B------:R-:W-:-:S04]  /*4720*/  @!P2 IMAD.WIDE.U32 R36, R38, 0x8, R36 ;  /* 0x000000082624a825 */ /* 0x000fc800078e0024 */
[----:B------:R-:W-:Y:S02]  /*4730*/  IMAD.U32 R38, RZ, RZ, UR19 ;  /* 0x00000013ff267e24 */ /* 0x000fe4000f8e00ff */
[----:B------:R-:W2:Y:S03]  /*4740*/  @!P2 LDG.E.64 R36, desc[UR14][R36.64] ;  /* 0x0000000e2424a981 */ /* 0x000ea6000c1e1b00 */
[----:B------:R-:W-:-:S13]  /*4750*/  ISETP.EQ.OR P1, PT, R38, 0x2, P1 ;  /* 0x000000022600780c */ /* 0x000fda0000f22670 */
        /* <DEDUP_REMOVED lines=18> */
.L_x_4784:
        /* <DEDUP_REMOVED lines=21> */
[----:B------:R-:W-:Y:S02]  /*49d0*/  R2UR UR5, R38 ;  /* 0x00000000260572ca */ /* 0x000fe400000e0000 */
[----:B--2---:R-:W-:-:S05]  /*49e0*/  IADD3 R38, R74, UR6, RZ ;  /* 0x000000064a267c10 */ /* 0x004fca000fffe0ff */
[----:B0-----:R-:W-:-:S05]  /*49f0*/  IMAD.WIDE R72, R38, 0x2, R72 ;  /* 0x0000000226487825 */ /* 0x001fca00078e0248 */
[----:B------:R-:W2:Y:S04]  /*4a00*/  LDG.E.U16 R36, desc[UR14][R72.64] ;  /* 0x0000000e48247981 */ /* 0x000ea8000c1e1500 */
[----:B------:R0:W3:Y:S02]  /*4a10*/  LDG.E.U16 R37, desc[UR14][R72.64+0x2] ;  /* 0x0000020e48257981 */ /* 0x0000e4000c1e1500 */
[----:B0-----:R-:W0:Y:S01]  /*4a20*/  LDC.64 R72, c[0x0][0x230] ;  /* 0x00008c00ff487b82 */ /* 0x001e220000000a00 */
[----:B------:R-:W-:-:S05]  /*4a30*/  MOV R74, UR5 ;  /* 0x00000005004a7c02 */ /* 0x000fca0008000f00 */
[----:B------:R-:W-:-:S04]  /*4a40*/  FMUL.FTZ R74, R74, UR5 ;  /* 0x000000054a4a7c20 */ /* 0x000fc80008410000 */
[----:B------:R-:W-:Y:S01]  /*4a50*/  FFMA.FTZ R74, R39, UR7, -R74 ;  /* 0x00000007274a7c23 */ /* 0x000fe2000801084a */
[----:B0-----:R-:W-:-:S05]  /*4a60*/  IMAD.WIDE R72, R38, 0x2, R72 ;  /* 0x0000000226487825 */ /* 0x001fca00078e0248 */
[----:B------:R-:W4:Y:S04]  /*4a70*/  LDG.E.U16 R39, desc[UR14][R72.64] ;  /* 0x0000000e48277981 */ /* 0x000f28000c1e1500 */
[----:B------:R-:W5:Y:S01]  /*4a80*/  LDG.E.U16 R38, desc[UR14][R72.64+0x2] ;  /* 0x0000020e48267981 */ /* 0x000f62000c1e1500 */
[----:B------:R-:W-:-:S13]  /*4a90*/  FSETP.GTU.FTZ.AND P1, PT, R74, RZ, PT ;  /* 0x000000ff4a00720b */ /* 0x000fda0003f3c000 */
[----:B------:R-:W-:Y:S01]  /*4aa0*/  VOTEU.ANY UP0, P1 ;  /* 0x00000000003f7886 */ /* 0x000fe20000800100 */
[----:B------:R-:W-:-:S04]  /*4ab0*/  PLOP3.LUT P1, PT, PT, PT, UP0, 0x80, 0x0 ;  /* 0x000000000000781c */ /* 0x000fc80003f2f008 */
[----:B------:R-:W-:-:S09]  /*4ac0*/  @UP0 ULDC UR6, c[0x0][0x238] ;  /* 0x00008e0000060ab9 */ /* 0x000fd20000000800 */
[----:B------:R-:W-:-:S06]  /*4ad0*/  @P1 FADD.FTZ R74, R74, UR6 ;  /* 0x000000064a4a1e21 */ /* 0x000fcc0008010000 */
[----:B------:R-:W0:Y:S01]  /*4ae0*/  @P1 MUFU.RSQ R74, R74 ;  /* 0x0000004a004a1308 */ /* 0x000e220000001400 */
[----:B------:R-:W-:Y:S01]  /*4af0*/  ISETP.NE.AND P5, PT, RZ, UR17, PT ;  /* 0x00000011ff007c0c */ /* 0x000fe2000bfa5270 */
[----:B------:R-:W-:Y:S01]  /*4b00*/  FADD.FTZ R54, R54, -UR5 ;  /* 0x8000000536367e21 */ /* 0x000fe20008010000 */
[----:B------:R-:W-:Y:S01]  /*4b10*/  FADD.FTZ R55, R55, -UR5 ;  /* 0x8000000537377e21 */ /* 0x000fe20008010000 */
[----:B------:R-:W-:Y:S01]  /*4b20*/  UMOV UR10, 0x3f800000 ;  /* 0x3f800000000a7882 */ /* 0x000fe20000000000 */
[----:B0-----:R-:W-:-:S13]  /*4b30*/  @P1 R2UR UR6, R74 ;  /* 0x000000004a0612ca */ /* 0x001fda00000e0000 */
        /* <DEDUP_REMOVED lines=20> */
.L_x_4791:
        /* <DEDUP_REMOVED lines=14> */
.L_x_4793:
[----:B------:R-:W-:Y:S05]  /*4d60*/  BSYNC B0 ;  /* 0x0000000000007941 */ /* 0x000fea0003800000 */
.L_x_4792:
        /* <DEDUP_REMOVED lines=25> */
.L_x_4794:
        /* <DEDUP_REMOVED lines=13> */
.L_x_4796:
[----:B------:R-:W-:Y:S05]  /*4fd0*/  BSYNC B0 ;  /* 0x0000000000007941 */ /* 0x000fea0003800000 */
.L_x_4795:
[----:B------:R-:W-:Y:S01]  /*4fe0*/  IADD3 R55, R0, 0x20, RZ ;  /* 0x0000002000377810 */ /* 0x000fe20007ffe0ff */
[----:B------:R-:W-:Y:S01]  /*4ff0*/  FADD.FTZ R76, R76, -UR5 ;  /* 0x800000054c4c7e21 */ /* 0x000fe20008010000 */
[----:B0-----:R-:W-:Y:S01]  /*5000*/  IADD3 R73, R0, 0x20, RZ ;  /* 0x0000002000497810 */ /* 0x001fe20007ffe0ff */
[----:B------:R-:W-:Y:S01]  /*5010*/  FADD.FTZ R77, R77, -UR5 ;  /* 0x800000054d4d7e21 */ /* 0x000fe20008010000 */
[----:B------:R-:W-:Y:S01]  /*5020*/  SHF.R.S32.HI R55, RZ, 0x1f, R55 ;  /* 0x0000001fff377819 */ /* 0x000fe20000011437 */
[----:B------:R-:W-:Y:S01]  /*5030*/  FMUL.FTZ R76, R76, UR10 ;  /* 0x0000000a4c4c7c20 */ /* 0x000fe20008410000 */
[----:B------:R-:W-:Y:S01]  /*5040*/  ISETP.GE.U32.AND P1, PT, R73, UR6, PT ;  /* 0x0000000649007c0c */ /* 0x000fe2000bf26070 */
[----:B------:R-:W-:Y:S02]  /*5050*/  FMUL.FTZ R77, R77, UR10 ;  /* 0x0000000a4d4d7c20 */ /* 0x000fe40008410000 */
[----:B------:R-:W-:Y:S01]  /*5060*/  FFMA.FTZ R28, R36, R76, R39 ;  /* 0x0000004c241c7223 */ /* 0x000fe20000010027 */
        /* <DEDUP_REMOVED lines=14> */
.L_x_4797:
        /* <DEDUP_REMOVED lines=13> */
.L_x_4799:
[----:B------:R-:W-:Y:S05]  /*5220*/  BSYNC B0 ;  /* 0x0000000000007941 */ /* 0x000fea0003800000 */
.L_x_4798:
[----:B------:R-:W-:Y:S01]  /*5230*/  IADD3 R54, R0, 0x30, RZ ;  /* 0x0000003000367810 */ /* 0x000fe20007ffe0ff */
[----:B0-----:R-:W-:Y:S01]  /*5240*/  FADD.FTZ R28, R30, -UR5 ;  /* 0x800000051e1c7e21 */ /* 0x001fe20008010000 */
[----:B------:R-:W-:Y:S01]  /*5250*/  FADD.FTZ R29, R31, -UR5 ;  /* 0x800000051f1d7e21 */ /* 0x000fe20008010000 */
[----:B------:R-:W-:Y:S01]  /*5260*/  VIADD R76, R0, 0x60 ;  /* 0x00000060004c7836 */ /* 0x000fe20000000000 */
[----:B------:R-:W-:Y:S01]  /*5270*/  ISETP.GE.U32.AND P6, PT, R54, UR6, PT ;  /* 0x0000000636007c0c */ /* 0x000fe2000bfc6070 */
[----:B------:R-:W-:Y:S01]  /*5280*/  FMUL.FTZ R28, R28, UR10 ;  /* 0x0000000a1c1c7c20 */ /* 0x000fe20008410000 */
[C---:B------:R-:W-:Y:S01]  /*5290*/  IADD3 R54, R0.reuse, 0x40, RZ ;  /* 0x0000004000367810 */ /* 0x040fe20007ffe0ff */
[----:B------:R-:W-:Y:S01]  /*52a0*/  FMUL.FTZ R29, R29, UR10 ;  /* 0x0000000a1d1d7c20 */ /* 0x000fe20008410000 */
[----:B------:R-:W-:Y:S01]  /*52b0*/  IADD3 R77, R0, 0x50, RZ ;  /* 0x00000050004d7810 */ /* 0x000fe20007ffe0ff */
[----:B------:R-:W-:Y:S01]  /*52c0*/  FADD.FTZ R55, R33, -UR5 ;  /* 0x8000000521377e21 */ /* 0x000fe20008010000 */
[----:B------:R-:W-:Y:S01]  /*52d0*/  ISETP.GE.U32.AND P1, PT, R54, UR6, PT ;  /* 0x0000000636007c0c */ /* 0x000fe2000bf26070 */
[----:B------:R-:W-:Y:S01]  /*52e0*/  FFMA.FTZ R28, R36, R28, R39 ;  /* 0x0000001c241c7223 */ /* 0x000fe20000010027 */
[C---:B------:R-:W-:Y:S01]  /*52f0*/  IADD3 R75, R0.reuse, 0x60, RZ ;  /* 0x00000060004b7810 */ /* 0x040fe20007ffe0ff */
[----:B------:R-:W-:Y:S01]  /*5300*/  FFMA.FTZ R29, R37, R29, R38 ;  /* 0x0000001d251d7223 */ /* 0x000fe20000010026 */
        /* <DEDUP_REMOVED lines=15> */
[----:B------:R-:W-:Y:S01]  /*5400*/  ISETP.GE.AND.EX P2, PT, R54, UR7, PT, P2 ;  /* 0x0000000736007c0c */ /* 0x000fe2000bf46320 */
[----:B------:R-:W-:Y:S01]  /*5410*/  FADD.FTZ R54, R32, -UR5 ;  /* 0x8000000520367e21 */ /* 0x000fe20008010000 */
[----:B------:R-:W-:Y:S02]  /*5420*/  ISETP.GE.AND.EX P3, PT, R76, UR7, PT, P3 ;  /* 0x000000074c007c0c */ /* 0x000fe4000bf66330 */
[----:B------:R-:W-:Y:S02]  /*5430*/  ISETP.GE.AND.EX P4, PT, R73, UR7, PT, P4 ;  /* 0x0000000749007c0c */ /* 0x000fe4000bf86340 */
[----:B------:R-:W-:-:S02]  /*5440*/  ISETP.GT.U32.OR P6, PT, R74, 0x2ff, P6 ;  /* 0x000002ff4a00780c */ /* 0x000fc400037c4470 */
        /* <DEDUP_REMOVED lines=15> */
.L_x_4800:
[----:B------:R-:W-:Y:S04]  /*5540*/  BSSY B0, `(.L_x_4801) ;  /* 0x000000e000007945 */ /* 0x000fe80003800000 */
[----:B------:R-:W-:Y:S05]  /*5550*/  @P6 BRA `(.L_x_4802) ;  /* 0x0000000000306947 */ /* 0x000fea0003800000 */
[----:B------:R-:W-:Y:S01]  /*5560*/  ULDC.64 UR12, c[0x0][0x270] ;  /* 0x00009c00000c7ab9 */ /* 0x000fe20000000a00 */
[----:B------:R-:W-:Y:S01]  /*5570*/  IADD3 R33, R0, 0x30, RZ ;  /* 0x0000003000217810 */ /* 0x000fe20007ffe0ff */
        /* <DEDUP_REMOVED lines=9> */
[----:B------:R0:W-:Y:S04]  /*5610*/  STG.E.64 desc[UR14][R32.64], R28 ;  /* 0x0000001c20007986 */ /* 0x0001e8000c101b0e */
.L_x_4802:
[----:B------:R-:W-:Y:S05]  /*5620*/  BSYNC B0 ;  /* 0x0000000000007941 */ /* 0x000fea0003800000 */
.L_x_4801:
        /* <DEDUP_REMOVED lines=17> */
.L_x_4803:
[----:B------:R-:W-:Y:S04]  /*5740*/  BSSY B0, `(.L_x_4804) ;  /* 0x0000010000007945 */ /* 0x000fe80003800000 */
[----:B------:R-:W-:Y:S05]  /*5750*/  @P1 BRA `(.L_x_4805) ;  /* 0x0000000000381947 */ /* 0x000fea0003800000 */
[C---:B------:R-:W-:Y:S01]  /*5760*/  IADD3 R30, R0.reuse, 0x40, RZ ;  /* 0x00000040001e7810 */ /* 0x040fe20007ffe0ff */
[----:B------:R-:W-:Y:S01]  /*5770*/  ULDC.64 UR12, c[0x0][0x270] ;  /* 0x00009c00000c7ab9 */ /* 0x000fe20000000a00 */
[----:B------:R-:W-:Y:S02]  /*5780*/  IADD3 R33, R0, 0x40, RZ ;  /* 0x0000004000217810 */ /* 0x000fe40007ffe0ff */
[----:B------:R-:W-:Y:S02]  /*5790*/  SHF.R.S32.HI R30, RZ, 0x1f, R30 ;  /* 0x0000001fff1e7819 */ /* 0x000fe4000001141e */
        /* <DEDUP_REMOVED lines=10> */
.L_x_4805:
[----:B------:R-:W-:Y:S05]  /*5840*/  BSYNC B0 ;  /* 0x0000000000007941 */ /* 0x000fea0003800000 */
.L_x_4804:
        /* <DEDUP_REMOVED lines=17> */
.L_x_4806:
[----:B------:R-:W-:Y:S04]  /*5960*/  BSSY B0, `(.L_x_4807) ;  /* 0x000000f000007945 */ /* 0x000fe80003800000 */
[----:B------:R-:W-:Y:S05]  /*5970*/  @P2 BRA `(.L_x_4808) ;  /* 0x0000000000342947 */ /* 0x000fea0003800000 */
[----:B------:R-:W-:Y:S01]  /*5980*/  IADD3 R30, R0, 0x50, RZ ;  /* 0x00000050001e7810 */ /* 0x000fe20007ffe0ff */
[----:B------:R-:W-:Y:S01]  /*5990*/  ULDC.64 UR12, c[0x0][0x270] ;  /* 0x00009c00000c7ab9 */ /* 0x000fe20000000a00 */
[----:B------:R-:W-:Y:S02]  /*59a0*/  MOV R31, R5 ;  /* 0x00000005001f7202 */ /* 0x000fe40000000f00 */
[----:B------:R-:W-:-:S05]  /*59b0*/  SHF.R.S32.HI R30, RZ, 0x1f, R30 ;  /* 0x0000001fff1e7819 */ /* 0x000fca000001141e */
        /* <DEDUP_REMOVED lines=9> */
.L_x_4808:
[----:B------:R-:W-:Y:S05]  /*5a50*/  BSYNC B0 ;  /* 0x0000000000007941 */ /* 0x000fea0003800000 */
.L_x_4807:
        /* <DEDUP_REMOVED lines=17> */
.L_x_4809:
        /* <DEDUP_REMOVED lines=13> */
.L_x_4811:
[----:B------:R-:W-:Y:S05]  /*5c40*/  BSYNC B0 ;  /* 0x0000000000007941 */ /* 0x000fea0003800000 */
.L_x_4810:
        /* <DEDUP_REMOVED lines=17> */
.L_x_4812:
        /* <DEDUP_REMOVED lines=13> */
.L_x_4814:
[----:B------:R-:W-:Y:S05]  /*5e30*/  BSYNC B0 ;  /* 0x0000000000007941 */ /* 0x000fea0003800000 */
.L_x_4813:
[C---:B------:R-:W-:Y:S01]  /*5e40*/  VIADD R43, R0.reuse, 0xa0 ;  /* 0x000000a0002b7836 */ /* 0x040fe20000000000 */
        /* <DEDUP_REMOVED lines=14> */
[----:B------:R-:W-:Y:S02]  /*5f30*/  IADD3 R55, R0, 0x90, RZ ;  /* 0x0000009000377810 */ /* 0x000fe40007ffe0ff */
[----:B------:R-:W-:Y:S02]  /*5f40*/  ISETP.GE.U32.AND P6, PT, R33, UR6, PT ;  /* 0x0000000621007c0c */ /* 0x000fe4000bfc6070 */
[----:B------:R-:W-:Y:S02]  /*5f50*/  ISETP.GE.U32.AND P1, PT, R54, UR6, PT ;  /* 0x0000000636007c0c */ /* 0x000fe4000bf26070 */
        /* <DEDUP_REMOVED lines=29> */
.L_x_4815:
        /* <DEDUP_REMOVED lines=13> */
.L_x_4817:
[----:B------:R-:W-:Y:S05]  /*6200*/  BSYNC B0 ;  /* 0x0000000000007941 */ /* 0x000fea0003800000 */
.L_x_4816:
        /* <DEDUP_REMOVED lines=17> */
.L_x_4818:
        /* <DEDUP_REMOVED lines=13> */
.L_x_4820:
[----:B------:R-:W-:Y:S05]  /*63f0*/  BSYNC B0 ;  /* 0x0000000000007941 */ /* 0x000fea0003800000 */
.L_x_4819:
        /* <DEDUP_REMOVED lines=17> */
.L_x_4821:
        /* <DEDUP_REMOVED lines=13> */
.L_x_4823:
[----:B------:R-:W-:Y:S05]  /*65e0*/  BSYNC B0 ;  /* 0x0000000000007941 */ /* 0x000fea0003800000 */
.L_x_4822:
        /* <DEDUP_REMOVED lines=17> */
.L_x_4824:
        /* <DEDUP_REMOVED lines=13> */
.L_x_4826:
[----:B------:R-:W-:Y:S05]  /*67d0*/  BSYNC B0 ;  /* 0x0000000000007941 */ /* 0x000fea0003800000 */
.L_x_4825:
        /* <DEDUP_REMOVED lines=17> */
.L_x_4827:
        /* <DEDUP_REMOVED lines=8> */
[----:B------:R-:W-:-:S04]  /*6970*/  ULDC.64 UR12, c[0x0][0x210] ;  /* 0x00008400000c7ab9 */ /* 0x000fc80000000a00 */
[----:B------:R-:W-:Y:S02]  /*6980*/  IADD3 R31, R31, R32, RZ ;  /* 0x000000201f1f7210 */ /* 0x000fe40007ffe0ff */
[----:B------:R-:W-:-:S04]  /*6990*/  LEA R32, P1, R30, UR12, 0x2 ;  /* 0x0000000c1e207c11 */ /* 0x000fc8000f8210ff */
[----:B------:R-:W-:-:S05]  /*69a0*/  LEA.HI.X R33, R30, UR13, R31, 0x2, P1 ;  /* 0x0000000d1e217c11 */ /* 0x000fca00088f141f */
[----:B------:R0:W-:Y:S04]  /*69b0*/  STG.E.64 desc[UR14][R32.64], R28 ;  /* 0x0000001c20007986 */ /* 0x0001e8000c101b0e */
.L_x_4829:
[----:B------:R-:W-:Y:S05]  /*69c0*/  BSYNC B0 ;  /* 0x0000000000007941 */ /* 0x000fea0003800000 */
.L_x_4828:
[----:B------:R-:W-:Y:S01]  /*69d0*/  IADD3 R42, R0, 0xe0, RZ ;  /* 0x000000e0002a7810 */ /* 0x000fe20007ffe0ff */
[----:B------:R-:W-:Y:S01]  /*69e0*/  FMUL.FTZ R56, R56, UR10 ;  /* 0x0000000a38387c20 */ /* 0x000fe20008410000 */
[C---:B0-----:R-:W-:Y:S01]  /*69f0*/  IADD3 R33, R0.reuse, 0xd0, RZ ;  /* 0x000000d000217810 */ /* 0x041fe20007ffe0ff */
        /* <DEDUP_REMOVED lines=40> */
.L_x_4830:
        /* <DEDUP_REMOVED lines=13> */
.L_x_4832:
[----:B------:R-:W-:Y:S05]  /*6d50*/  BSYNC B0 ;  /* 0x0000000000007941 */ /* 0x000fea0003800000 */
.L_x_4831:
        /* <DEDUP_REMOVED lines=17> */
.L_x_4833:
        /* <DEDUP_REMOVED lines=13> */
.L_x_4835:
[----:B------:R-:W-:Y:S05]  /*6f40*/  BSYNC B0 ;  /* 0x0000000000007941 */ /* 0x000fea0003800000 */
.L_x_4834:
        /* <DEDUP_REMOVED lines=17> */
.L_x_4836:
        /* <DEDUP_REMOVED lines=13> */
.L_x_4838:
[----:B------:R-:W-:Y:S05]  /*7130*/  BSYNC B0 ;  /* 0x0000000000007941 */ /* 0x000fea0003800000 */
.L_x_4837:
        /* <DEDUP_REMOVED lines=17> */
.L_x_4839:
        /* <DEDUP_REMOVED lines=13> */
.L_x_4841:
[----:B------:R-:W-:Y:S05]  /*7320*/  BSYNC B0 ;  /* 0x0000000000007941 */ /* 0x000fea0003800000 */
.L_x_4840:
        /* <DEDUP_REMOVED lines=17> */
.L_x_4842:
        /* <DEDUP_REMOVED lines=13> */
.L_x_4844:
[----:B------:R-:W-:Y:S05]  /*7510*/  BSYNC B0 ;  /* 0x0000000000007941 */ /* 0x000fea0003800000 */
.L_x_4843:
[C---:B------:R-:W-:Y:S01]  /*7520*/  VIADD R33, R0.reuse, 0x150 ;  /* 0x0000015000217836 */ /* 0x040fe20000000000 */
[C---:B0-----:R-:W-:Y:S01]  /*7530*/  IADD3 R10, R0.reuse, 0x120, RZ ;  /* 0x00000120000a7810 */ /* 0x041fe20007ffe0ff */
        /* <DEDUP_REMOVED lines=19> */
[----:B------:R-:W-:Y:S02]  /*7670*/  ISETP.GE.U32.AND P4, PT, R13, UR6, PT ;  /* 0x000000060d007c0c */ /* 0x000fe4000bf86070 */
        /* <DEDUP_REMOVED lines=23> */
.L_x_4845:
[----:B------:R-:W-:Y:S04]  /*77f0*/  BSSY B0, `(.L_x_4846) ;  /* 0x000000d000007945 */ /* 0x000fe80003800000 */
[----:B------:R-:W-:Y:S05]  /*7800*/  @P6 BRA `(.L_x_4847) ;  /* 0x00000000002c6947 */ /* 0x000fea0003800000 */
[----:B------:R-:W-:Y:S01]  /*7810*/  ULDC.64 UR12, c[0x0][0x270] ;  /* 0x00009c00000c7ab9 */ /* 0x000fe20000000a00 */
[----:B------:R-:W-:Y:S01]  /*7820*/  MOV R8, R2 ;  /* 0x0000000200087202 */ /* 0x000fe20000000f00 */
[----:B------:R-:W-:-:S04]  /*7830*/  IMAD R9, R34, UR12, RZ ;  /* 0x0000000c22097c24 */ /* 0x000fc8000f8e02ff */
[----:B------:R-:W-:Y:S01]  /*7840*/  IMAD R11, R10, UR13, R9 ;  /* 0x0000000d0a0b7c24 */ /* 0x000fe2000f8e0209 */
[----:B------:R-:W-:-:S03]  /*7850*/  MOV R9, R5 ;  /* 0x0000000500097202 */ /* 0x000fc60000000f00 */
[----:B------:R-:W-:Y:S01]  /*7860*/  IMAD.WIDE.U32 R8, R10, UR12, R8 ;  /* 0x0000000c0a087c25 */ /* 0x000fe2000f8e0008 */
[----:B------:R-:W-:-:S04]  /*7870*/  ULDC.64 UR12, c[0x0][0x210] ;  /* 0x00008400000c7ab9 */ /* 0x000fc80000000a00 */
[----:B------:R-:W-:Y:S02]  /*7880*/  IADD3 R11, R9, R11, RZ ;  /* 0x0000000b090b7210 */ /* 0x000fe40007ffe0ff */
[----:B------:R-:W-:-:S04]  /*7890*/  LEA R10, P6, R8, UR12, 0x2 ;  /* 0x0000000c080a7c11 */ /* 0x000fc8000f8c10ff */
[----:B------:R-:W-:-:S05]  /*78a0*/  LEA.HI.X R11, R8, UR13, R11, 0x2, P6 ;  /* 0x0000000d080b7c11 */ /* 0x000fca000b0f140b */
[----:B------:R0:W-:Y:S04]  /*78b0*/  STG.E.64 desc[UR14][R10.64], R6 ;  /* 0x000000060a007986 */ /* 0x0001e8000c101b0e */
.L_x_4847:
[----:B------:R-:W-:Y:S05]  /*78c0*/  BSYNC B0 ;  /* 0x0000000000007941 */ /* 0x000fea0003800000 */
.L_x_4846:
        /* <DEDUP_REMOVED lines=17> */
.L_x_4848:
        /* <DEDUP_REMOVED lines=13> */
.L_x_4850:
[----:B------:R-:W-:Y:S05]  /*7ab0*/  BSYNC B0 ;  /* 0x0000000000007941 */ /* 0x000fea0003800000 */
.L_x_4849:
        /* <DEDUP_REMOVED lines=17> */
.L_x_4851:
        /* <DEDUP_REMOVED lines=13> */
.L_x_4853:
[----:B------:R-:W-:Y:S05]  /*7ca0*/  BSYNC B0 ;  /* 0x0000000000007941 */ /* 0x000fea0003800000 */
.L_x_4852:
        /* <DEDUP_REMOVED lines=17> */
.L_x_4854:
        /* <DEDUP_REMOVED lines=13> */
.L_x_4856:
[----:B------:R-:W-:Y:S05]  /*7e90*/  BSYNC B0 ;  /* 0x0000000000007941 */ /* 0x000fea0003800000 */
.L_x_4855:
        /* <DEDUP_REMOVED lines=17> */
.L_x_4857:
        /* <DEDUP_REMOVED lines=9> */
[----:B------:R-:W-:Y:S01]  /*8040*/  LEA R10, P1, R8, UR12, 0x2 ;  /* 0x0000000c080a7c11 */ /* 0x000fe2000f8210ff */
[----:B------:R-:W-:-:S05]  /*8050*/  IMAD.IADD R13, R9, 0x1, R13 ;  /* 0x00000001090d7824 */ /* 0x000fca00078e020d */
[----:B------:R-:W-:-:S05]  /*8060*/  LEA.HI.X R11, R8, UR13, R13, 0x2, P1 ;  /* 0x0000000d080b7c11 */ /* 0x000fca00088f140d */
[----:B------:R0:W-:Y:S02]  /*8070*/  STG.E.64 desc[UR14][R10.64], R6 ;  /* 0x000000060a007986 */ /* 0x0001e4000c101b0e */
.L_x_4859:
[----:B------:R-:W-:Y:S05]  /*8080*/  BSYNC B0 ;  /* 0x0000000000007941 */ /* 0x000fea0003800000 */
.L_x_4858:
        /* <DEDUP_REMOVED lines=9> */
[----:B0-----:R-:W-:Y:S01]  /*8120*/  FFMA.FTZ R6, R36, R20, R39 ;  /* 0x0000001424067223 */ /* 0x001fe20000010027 */
        /* <DEDUP_REMOVED lines=37> */
.L_x_4860:
        /* <DEDUP_REMOVED lines=13> */
.L_x_4862:
[----:B------:R-:W-:Y:S05]  /*8450*/  BSYNC B0 ;  /* 0x0000000000007941 */ /* 0x000fea0003800000 */
.L_x_4861:
        /* <DEDUP_REMOVED lines=17> */
.L_x_4863:
[----:B------:R-:W-:Y:S04]  /*8570*/  BSSY B0, `(.L_x_4864) ;  /* 0x000000d000007945 */ /* 0x000fe80003800000 */
[----:B------:R-:W-:Y:S05]  /*8580*/  @P1 BRA `(.L_x_4865) ;  /* 0x00000000002c1947 */ /* 0x000fea0003800000 */
[----:B------:R-:W-:Y:S01]  /*8590*/  ULDC.64 UR12, c[0x0][0x270] ;  /* 0x00009c00000c7ab9 */ /* 0x000fe20000000a00 */
[----:B0-----:R-:W-:Y:S01]  /*85a0*/  MOV R6, R2 ;  /* 0x0000000200067202 */ /* 0x001fe20000000f00 */
        /* <DEDUP_REMOVED lines=9> */
.L_x_4865:
[----:B------:R-:W-:Y:S05]  /*8640*/  BSYNC B0 ;  /* 0x0000000000007941 */ /* 0x000fea0003800000 */
.L_x_4864:
[----:B------:R-:W-:Y:S01]  /*8650*/  FMUL.FTZ R58, R58, UR10 ;  /* 0x0000000a3a3a7c20 */ /* 0x000fe20008410000 */
[----:B------:R-:W-:Y:S01]  /*8660*/  FMUL.FTZ R59, R59, UR10 ;  /* 0x0000000a3b3b7c20 */ /* 0x000fe20008410000 */
[----:B------:R-:W-:Y:S01]  /*8670*/  FADD.FTZ R60, R60, -UR5 ;  /* 0x800000053c3c7e21 */ /* 0x000fe20008010000 */
[----:B------:R-:W-:Y:S01]  /*8680*/  FADD.FTZ R61, R61, -UR5 ;  /* 0x800000053d3d7e21 */ /* 0x000fe20008010000 */
[----:B0-----:R-:W-:Y:S01]  /*8690*/  FFMA.FTZ R6, R36, R58, R39 ;  /* 0x0000003a24067223 */ /* 0x001fe20000010027 */
[----:B------:R-:W-:Y:S01]  /*86a0*/  FFMA.FTZ R7, R37, R59, R38 ;  /* 0x0000003b25077223 */ /* 0x000fe20000010026 */
[----:B------:R-:W-:Y:S06]  /*86b0*/  @!P5 BRA `(.L_x_4866) ;  /* 0x000000000028d947 */ /* 0x000fec0003800000 */
[----:B-1----:R-:W-:Y:S01]  /*86c0*/  FMUL.FTZ R8, R6, -1.4426950216293334961 ;  /* 0xbfb8aa3b06087820 */ /* 0x002fe20000410000 */
        /* <DEDUP_REMOVED lines=9> */
.L_x_4866:
[----:B------:R-:W-:Y:S04]  /*8760*/  BSSY B0, `(.L_x_4867) ;  /* 0x000000d000007945 */ /* 0x000fe80003800000 */
[----:B------:R-:W-:Y:S05]  /*8770*/  @P2 BRA `(.L_x_4868) ;  /* 0x00000000002c2947 */ /* 0x000fea0003800000 */
[----:B------:R-:W-:Y:S01]  /*8780*/  ULDC.64 UR12, c[0x0][0x270] ;  /* 0x00009c00000c7ab9 */ /* 0x000fe20000000a00 */
[----:B-1----:R-:W-:Y:S01]  /*8790*/  MOV R8, R2 ;  /* 0x0000000200087202 */ /* 0x002fe20000000f00 */
        /* <DEDUP_REMOVED lines=9> */
.L_x_4868:
[----:B------:R-:W-:Y:S05]  /*8830*/  BSYNC B0 ;  /* 0x0000000000007941 */ /* 0x000fea0003800000 */
.L_x_4867:
        /* <DEDUP_REMOVED lines=17> */
.L_x_4869:
        /* <DEDUP_REMOVED lines=13> */
.L_x_4871:
[----:B------:R-:W-:Y:S05]  /*8a20*/  BSYNC B0 ;  /* 0x0000000000007941 */ /* 0x000fea0003800000 */
.L_x_4870:
[----:B------:R-:W-:Y:S01]  /*8a30*/  FMUL.FTZ R62, R62, UR10 ;  /* 0x0000000a3e3e7c20 */ /* 0x000fe20008410000 */
[----:B------:R-:W-:Y:S01]  /*8a40*/  FMUL.FTZ R63, R63, UR10 ;  /* 0x0000000a3f3f7c20 */ /* 0x000fe20008410000 */
[C---:B01----:R-:W-:Y:S02]  /*8a50*/  IADD3 R10, R0.reuse, 0x1c0, RZ ;  /* 0x000001c0000a7810 */ /* 0x043fe40007ffe0ff */
[----:B------:R-:W-:Y:S01]  /*8a60*/  IADD3 R8, R0, 0x1d0, RZ ;  /* 0x000001d000087810 */ /* 0x000fe20007ffe0ff */
        /* <DEDUP_REMOVED lines=13> */
.L_x_4872:
        /* <DEDUP_REMOVED lines=13> */
.L_x_4874:
[----:B------:R-:W-:Y:S05]  /*8c10*/  BSYNC B0 ;  /* 0x0000000000007941 */ /* 0x000fea0003800000 */
.L_x_4873:
[C---:B------:R-:W-:Y:S01]  /*8c20*/  IADD3 R17, R0.reuse, 0x1d0, RZ ;  /* 0x000001d000117810 */ /* 0x040fe20007ffe0ff */
[C---:B------:R-:W-:Y:S01]  /*8c30*/  VIADD R18, R0.reuse, 0x1f0 ;  /* 0x000001f000127836 */ /* 0x040fe20000000000 */
        /* <DEDUP_REMOVED lines=9> */
[----:B------:R-:W-:Y:S01]  /*8cd0*/  FMUL.FTZ R64, R64, UR10 ;  /* 0x0000000a40407c20 */ /* 0x000fe20008410000 */
[----:B------:R-:W-:Y:S01]  /*8ce0*/  IADD3 R19, R0, 0x1e0, RZ ;  /* 0x000001e000137810 */ /* 0x000fe20007ffe0ff */
[----:B------:R-:W-:Y:S01]  /*8cf0*/  FMUL.FTZ R65, R65, UR10 ;  /* 0x0000000a41417c20 */ /* 0x000fe20008410000 */
[----:B------:R-:W-:Y:S01]  /*8d00*/  SHF.R.S32.HI R20, RZ, 0x1f, R20 ;  /* 0x0000001fff147819 */ /* 0x000fe20000011414 */
[----:B------:R-:W-:Y:S01]  /*8d10*/  FMUL.FTZ R66, R66, UR10 ;  /* 0x0000000a42427c20 */ /* 0x000fe20008410000 */
[----:B------:R-:W-:Y:S01]  /*8d20*/  SHF.R.S32.HI R17, RZ, 0x1f, R17 ;  /* 0x0000001fff117819 */ /* 0x000fe20000011411 */
[----:B------:R-:W-:Y:S01]  /*8d30*/  FMUL.FTZ R67, R67, UR10 ;  /* 0x0000000a43437c20 */ /* 0x000fe20008410000 */
[----:B------:R-:W-:Y:S01]  /*8d40*/  ISETP.GE.U32.AND P4, PT, R11, UR6, PT ;  /* 0x000000060b007c0c */ /* 0x000fe2000bf86070 */
[----:B0-----:R-:W-:Y:S01]  /*8d50*/  FFMA.FTZ R6, R36, R64, R39 ;  /* 0x0000004024067223 */ /* 0x001fe20000010027 */
        /* <DEDUP_REMOVED lines=21> */
.L_x_4875:
        /* <DEDUP_REMOVED lines=13> */
.L_x_4877:
[----:B------:R-:W-:Y:S05]  /*8f80*/  BSYNC B0 ;  /* 0x0000000000007941 */ /* 0x000fea0003800000 */
.L_x_4876:
        /* <DEDUP_REMOVED lines=13> */
.L_x_4878:
        /* <DEDUP_REMOVED lines=13> */
.L_x_4880:
[----:B------:R-:W-:Y:S05]  /*9130*/  BSYNC B0 ;  /* 0x0000000000007941 */ /* 0x000fea0003800000 */
.L_x_4879:
        /* <DEDUP_REMOVED lines=10> */
[----:B0-----:R-:W-:Y:S01]  /*91e0*/  FFMA.FTZ R6, R36, R68, R39 ;  /* 0x0000004424067223 */ /* 0x001fe20000010027 */
        /* <DEDUP_REMOVED lines=12> */
.L_x_4881:
        /* <DEDUP_REMOVED lines=13> */
.L_x_4883:
[----:B------:R-:W-:Y:S05]  /*9380*/  BSYNC B0 ;  /* 0x0000000000007941 */ /* 0x000fea0003800000 */
.L_x_4882:
        /* <DEDUP_REMOVED lines=13> */
.L_x_4884:
[----:B------:R-:W-:Y:S04]  /*9460*/  BSSY B0, `(.L_x_4885) ;  /* 0x000000c000007945 */ /* 0x000fe80003800000 */
[----:B------:R-:W-:Y:S05]  /*9470*/  @P3 BRA `(.L_x_4886) ;  /* 0x0000000000283947 */ /* 0x000fea0003800000 */
[----:B------:R-:W-:Y:S01]  /*9480*/  ULDC.64 UR6, c[0x0][0x270] ;  /* 0x00009c0000067ab9 */ /* 0x000fe20000000a00 */
[----:B------:R-:W-:Y:S01]  /*9490*/  MOV R3, R5 ;  /* 0x0000000500037202 */ /* 0x000fe20000000f00 */
[----:B0-----:R-:W-:Y:S02]  /*94a0*/  IMAD R6, R18, UR6, RZ ;  /* 0x0000000612067c24 */ /* 0x001fe4000f8e02ff */
[----:B------:R-:W-:-:S04]  /*94b0*/  IMAD.WIDE.U32 R4, R9, UR6, R2 ;  /* 0x0000000609047c25 */ /* 0x000fc8000f8e0002 */
[----:B------:R-:W-:Y:S01]  /*94c0*/  IMAD R9, R9, UR7, R6 ;  /* 0x0000000709097c24 */ /* 0x000fe2000f8e0206 */
[----:B------:R-:W-:Y:S02]  /*94d0*/  ULDC.64 UR6, c[0x0][0x210] ;  /* 0x0000840000067ab9 */ /* 0x000fe40000000a00 */
[----:B------:R-:W-:Y:S02]  /*94e0*/  LEA R2, P1, R4, UR6, 0x2 ;  /* 0x0000000604027c11 */ /* 0x000fe4000f8210ff */
[----:B------:R-:W-:-:S04]  /*94f0*/  IADD3 R9, R5, R9, RZ ;  /* 0x0000000905097210 */ /* 0x000fc80007ffe0ff */
[----:B------:R-:W-:-:S05]  /*9500*/  LEA.HI.X R3, R4, UR7, R9, 0x2, P1 ;  /* 0x0000000704037c11 */ /* 0x000fca00088f1409 */
[----:B------:R1:W-:Y:S02]  /*9510*/  STG.E.64 desc[UR14][R2.64], R36 ;  /* 0x0000002402007986 */ /* 0x0003e4000c101b0e */
.L_x_4886:
[----:B------:R-:W-:Y:S05]  /*9520*/  BSYNC B0 ;  /* 0x0000000000007941 */ /* 0x000fea0003800000 */
.L_x_4885:
[----:B------:R-:W-:Y:S01]  /*9530*/  ULDC UR5, c[0x0][0x10] ;  /* 0x0000040000057ab9 */ /* 0x000fe20000000800 */
[----:B------:R-:W-:Y:S02]  /*9540*/  UIADD3 UR4, UR4, 0x1, URZ ;  /* 0x0000000104047890 */ /* 0x000fe4000fffe03f */
[----:B------:R-:W-:-:S04]  /*9550*/  UIADD3 UR9, UR5, UR9, URZ ;  /* 0x0000000905097290 */ /* 0x000fc8000fffe03f */
[----:B------:R-:W-:-:S06]  /*9560*/  UISETP.GE.AND UP0, UPT, UR9, UR8, UPT ;  /* 0x000000080900728c */ /* 0x000fcc000bf06270 */
[----:B------:R-:W-:-:S13]  /*9570*/  PLOP3.LUT P1, PT, PT, PT, UP0, 0x80, 0x0 ;  /* 0x000000000000781c */ /* 0x000fda0003f2f008 */
[----:B------:R-:W-:Y:S05]  /*9580*/  @!P1 BRA `(.L_x_4887) ;  /* 0xffffff6c00389947 */ /* 0x000fea000383ffff */
[----:B------:R-:W-:Y:S05]  /*9590*/  EXIT ;  /* 0x000000000000794d */ /* 0x000fea0003800000 */
.L_x_4888:
        /* <DEDUP_REMOVED lines=14> */
.L_x_5181:


//--------------------- .text._Z35group_norm_nhwc_fwd_one_pass_kernelI11Fp32IOFp16WLi64ELi96ELi768EEv26Group_norm_nhwc_fwd_params --------------------------
	.section	.text._Z35group_norm_nhwc_fwd_one_pass_kernelI11Fp32IOFp16WLi64ELi96ELi768EEv26Group_norm_nhwc_fwd_params,"ax",@progbits
	.align	128
        .global         _Z35group_norm_nhwc_fwd_one_pass_kernelI11Fp32IOFp16WLi64ELi96ELi768EEv26Group_norm_nhwc_fwd_params
        .type           _Z35group_norm_nhwc_fwd_one_pass_kernelI11Fp32IOFp16WLi64ELi96ELi768EEv26Group_norm_nhwc_fwd_params,@function
        .size           _Z35group_norm_nhwc_fwd_one_pass_kernelI11Fp32IOFp16WLi64ELi96ELi768EEv26Group_norm_nhwc_fwd_params,(.L_x_5182 - _Z35group_norm_nhwc_fwd_one_pass_kernelI11Fp32IOFp16WLi64ELi96ELi768EEv26Group_norm_nhwc_fwd_params)
        .other          _Z35group_norm_nhwc_fwd_one_pass_kernelI11Fp32IOFp16WLi64ELi96ELi768EEv26Group_norm_nhwc_fwd_params,@"STO_CUDA_ENTRY STV_DEFAULT"
_Z35group_norm_nhwc_fwd_one_pass_kernelI11Fp32IOFp16WLi64ELi96ELi768EEv26Group_norm_nhwc_fwd_params:
.text._Z35group_norm_nhwc_fwd_one_pass_kernelI11Fp32IOFp16WLi64ELi96ELi768EEv26Group_norm_nhwc_fwd_params:
        /* <DEDUP_REMOVED lines=33> */
.L_x_4910:
        /* <DEDUP_REMOVED lines=213> */
.L_x_4890:
[----:B------:R-:W-:Y:S05]  /*0f60*/  BSYNC B0 ;  /* 0x0000000000007941 */ /* 0x000fea0003800000 */
.L_x_4889:
        /* <DEDUP_REMOVED lines=28> */
.L_x_4893:
[----:B-1----:R-:W2:Y:S04]  /*1130*/  LDG.E.STRONG.GPU R14, desc[UR8][R12.64] ;  /* 0x000000080c0e7981 */ /* 0x002ea8000c1ef900 */
[----:B--2---:R-:W-:Y:S01]  /*1140*/  CCTL.IVALL ;  /* 0x00000000ff00798f */ /* 0x004fe20002000000 */
[----:B------:R-:W-:Y:S05]  /*1150*/  YIELD ;  /* 0x0000000000007946 */ /* 0x000fea0003800000 */
[----:B------:R-:W-:-:S13]  /*1160*/  ISETP.NE.AND P1, PT, R14, R17, PT ;  /* 0x000000110e00720c */ /* 0x000fda0003f25270 */
[----:B------:R-:W-:Y:S05]  /*1170*/  @P1 BRA `(.L_x_4893) ;  /* 0xfffffffc00ec1947 */ /* 0x000fea000383ffff */
.L_x_4892:
        /* <DEDUP_REMOVED lines=11> */
.L_x_4895:
        /* <DEDUP_REMOVED lines=63> */
.L_x_4894:
        /* <DEDUP_REMOVED lines=19> */
.L_x_4897:
[----:B------:R-:W-:Y:S05]  /*1750*/  BSYNC B0 ;  /* 0x0000000000007941 */ /* 0x000fea0003800000 */
.L_x_4896:
        /* <DEDUP_REMOVED lines=32> */
.L_x_4891:
        /* <DEDUP_REMOVED lines=62> */
[----:B--2---:R-:W-:Y:S02]  /*1d40*/  HADD2.F32 R0, -RZ, R0.H0_H0 ;  /* 0x20000000ff007230 */ /* 0x004fe40000004100 */
[----:B---3--:R-:W-:Y:S02]  /*1d50*/  HADD2.F32 R14, -RZ, R12.H0_H0 ;  /* 0x2000000cff0e7230 */ /* 0x008fe40000004100 */
[----:B----4-:R-:W-:-:S02]  /*1d60*/  HADD2.F32 R19, -RZ, R13.H0_H0 ;  /* 0x2000000dff137230 */ /* 0x010fc40000004100 */
[----:B-----5:R-:W-:Y:S02]  /*1d70*/  HADD2.F32 R21, -RZ, R16.H0_H0 ;  /* 0x20000010ff157230 */ /* 0x020fe40000004100 */
        /* <DEDUP_REMOVED lines=15> */
.L_x_4898:
        /* <DEDUP_REMOVED lines=14> */
.L_x_4900:
[----:B------:R-:W-:Y:S05]  /*1f50*/  BSYNC B0 ;  /* 0x0000000000007941 */ /* 0x000fea0003800000 */
.L_x_4899:
        /* <DEDUP_REMOVED lines=13> */
.L_x_4901:
        /* <DEDUP_REMOVED lines=13> */
.L_x_4903:
[----:B------:R-:W-:Y:S05]  /*2100*/  BSYNC B0 ;  /* 0x0000000000007941 */ /* 0x000fea0003800000 */
.L_x_4902:
        /* <DEDUP_REMOVED lines=13> */
.L_x_4904:
        /* <DEDUP_REMOVED lines=13> */
.L_x_4906:
[----:B------:R-:W-:Y:S05]  /*22b0*/  BSYNC B0 ;  /* 0x0000000000007941 */ /* 0x000fea0003800000 */
.L_x_4905:
        /* <DEDUP_REMOVED lines=13> */
.L_x_4907:
        /* <DEDUP_REMOVED lines=12> */
.L_x_4909:
[----:B------:R-:W-:Y:S05]  /*2450*/  BSYNC B0 ;  /* 0x0000000000007941 */ /* 0x000fea0003800000 */
.L_x_4908:
[----:B------:R-:W3:Y:S01]  /*2460*/  LDC R0, c[0x0][0x10] ;  /* 0x00000400ff007b82 */ /* 0x000ee20000000800 */
[----:B------:R-:W-:Y:S02]  /*2470*/  IADD3 R24, R24, 0x1, RZ ;  /* 0x0000000118187810 */ /* 0x000fe40007ffe0ff */
[----:B---3--:R-:W-:-:S04]  /*2480*/  IADD3 R31, R0, R31, RZ ;  /* 0x0000001f001f7210 */ /* 0x008fc80007ffe0ff */
[----:B------:R-:W-:-:S13]  /*2490*/  ISETP.GE.AND P1, PT, R31, UR4, PT ;  /* 0x000000041f007c0c */ /* 0x000fda000bf26270 */
[----:B------:R-:W-:Y:S05]  /*24a0*/  @!P1 BRA `(.L_x_4910) ;  /* 0xffffffdc00589947 */ /* 0x000fea000383ffff */
[----:B------:R-:W-:Y:S05]  /*24b0*/  EXIT ;  /* 0x000000000000794d */ /* 0x000fea0003800000 */
.L_x_4911:
        /* <DEDUP_REMOVED lines=12> */
.L_x_5182:


//--------------------- .text._Z35group_norm_nhwc_fwd_one_pass_kernelI11Fp32IOFp16WLi128ELi96ELi768EEv26Group_norm_nhwc_fwd_params --------------------------
	.section	.text._Z35group_norm_nhwc_fwd_one_pass_kernelI11Fp32IOFp16WLi128ELi96ELi768EEv26Group_norm_nhwc_fwd_params,"ax",@progbits
	.align	128
        .global         _Z35group_norm_nhwc_fwd_one_pass_kernelI11Fp32IOFp16WLi128ELi96ELi768EEv26Group_norm_nhwc_fwd_params
        .type           _Z35group_norm_nhwc_fwd_one_pass_kernelI11Fp32IOFp16WLi128ELi96ELi768EEv26Group_norm_nhwc_fwd_params,@function
        .size           _Z35group_norm_nhwc_fwd_one_pass_kernelI11Fp32IOFp16WLi128ELi96ELi768EEv26Group_norm_nhwc_fwd_params,(.L_x_5183 - _Z35group_norm_nhwc_fwd_one_pass_kernelI11Fp32IOFp16WLi128ELi96ELi768EEv26Group_norm_nhwc_fwd_params)
        .other          _Z35group_norm_nhwc_fwd_one_pass_kernelI11Fp32IOFp16WLi128ELi96ELi768EEv26Group_norm_nhwc_fwd_params,@"STO_CUDA_ENTRY STV_DEFAULT"
_Z35group_norm_nhwc_fwd_one_pass_kernelI11Fp32IOFp16WLi128ELi96ELi768EEv26Group_norm_nhwc_fwd_params:
.text._Z35group_norm_nhwc_fwd_one_pass_kernelI11Fp32IOFp16WLi128ELi96ELi768EEv26Group_norm_nhwc_fwd_params:
        /* <DEDUP_REMOVED lines=38> */
.L_x_4945:
        /* <DEDUP_REMOVED lines=293> */
.L_x_4913:
[----:B------:R-:W-:Y:S05]  /*14b0*/  BSYNC B0 ;  /* 0x0000000000007941 */ /* 0x000fea0003800000 */
.L_x_4912:
        /* <DEDUP_REMOVED lines=28> */
.L_x_4916:
[----:B--2---:R-:W2:Y:S04]  /*1680*/  LDG.E.STRONG.GPU R31, desc[UR8][R32.64] ;  /* 0x00000008201f7981 */ /* 0x004ea8000c1ef900 */
[----:B--2---:R-:W-:Y:S01]  /*1690*/  CCTL.IVALL ;  /* 0x00000000ff00798f */ /* 0x004fe20002000000 */
[----:B------:R-:W-:Y:S05]  /*16a0*/  YIELD ;  /* 0x0000000000007946 */ /* 0x000fea0003800000 */
[----:B------:R-:W-:-:S13]  /*16b0*/  ISETP.NE.AND P1, PT, R31, R46, PT ;  /* 0x0000002e1f00720c */ /* 0x000fda0003f25270 */
[----:B------:R-:W-:Y:S05]  /*16c0*/  @P1 BRA `(.L_x_4916) ;  /* 0xfffffffc00ec1947 */ /* 0x000fea000383ffff */
.L_x_4915:
        /* <DEDUP_REMOVED lines=11> */
.L_x_4918:
        /* <DEDUP_REMOVED lines=63> */
.L_x_4917:
        /* <DEDUP_REMOVED lines=19> */
.L_x_4920:
[----:B------:R-:W-:Y:S05]  /*1ca0*/  BSYNC B0 ;  /* 0x0000000000007941 */ /* 0x000fea0003800000 */
.L_x_4919:
        /* <DEDUP_REMOVED lines=32> */
.L_x_4914:
        /* <DEDUP_REMOVED lines=59> */
[----:B--2---:R-:W-:Y:S02]  /*2260*/  HADD2.F32 R18, -RZ, R46.H0_H0 ;  /* 0x2000002eff127230 */ /* 0x004fe40000004100 */
[----:B----4-:R-:W-:Y:S02]  /*2270*/  HADD2.F32 R19, -RZ, R48.H0_H0 ;  /* 0x20000030ff137230 */ /* 0x010fe40000004100 */
[----:B-----5:R-:W-:Y:S02]  /*2280*/  HADD2.F32 R17, -RZ, R54.H0_H0 ;  /* 0x20000036ff117230 */ /* 0x020fe40000004100 */
        /* <DEDUP_REMOVED lines=14> */
.L_x_4921:
        /* <DEDUP_REMOVED lines=13> */
.L_x_4923:
[----:B------:R-:W-:Y:S05]  /*2440*/  BSYNC B0 ;  /* 0x0000000000007941 */ /* 0x000fea0003800000 */
.L_x_4922:
        /* <DEDUP_REMOVED lines=17> */
.L_x_4924:
        /* <DEDUP_REMOVED lines=13> */
.L_x_4926:
[----:B------:R-:W-:Y:S05]  /*2630*/  BSYNC B0 ;  /* 0x0000000000007941 */ /* 0x000fea0003800000 */
.L_x_4925:
        /* <DEDUP_REMOVED lines=13> */
.L_x_4927:
        /* <DEDUP_REMOVED lines=13> */
.L_x_4929:
[----:B------:R-:W-:Y:S05]  /*27e0*/  BSYNC B0 ;  /* 0x0000000000007941 */ /* 0x000fea0003800000 */
.L_x_4928:
        /* <DEDUP_REMOVED lines=38> */
.L_x_4930:
        /* <DEDUP_REMOVED lines=13> */
.L_x_4932:
[----:B------:R-:W-:Y:S05]  /*2b20*/  BSYNC B0 ;  /* 0x0000000000007941 */ /* 0x000fea0003800000 */
.L_x_4931:
        /* <DEDUP_REMOVED lines=13> */
.L_x_4933:
        /* <DEDUP_REMOVED lines=13> */
.L_x_4935:
[----:B------:R-:W-:Y:S05]  /*2cd0*/  BSYNC B0 ;  /* 0x0000000000007941 */ /* 0x000fea0003800000 */
.L_x_4934:
        /* <DEDUP_REMOVED lines=13> */
.L_x_4936:
        /* <DEDUP_REMOVED lines=13> */
.L_x_4938:
[----:B------:R-:W-:Y:S05]  /*2e80*/  BSYNC B0 ;  /* 0x0000000000007941 */ /* 0x000fea0003800000 */
.L_x_4937:
        /* <DEDUP_REMOVED lines=13> */
.L_x_4939:
        /* <DEDUP_REMOVED lines=13> */
.L_x_4941:
[----:B------:R-:W-:Y:S05]  /*3030*/  BSYNC B0 ;  /* 0x0000000000007941 */ /* 0x000fea0003800000 */
.L_x_4940:
        /* <DEDUP_REMOVED lines=13> */
.L_x_4942:
        /* <DEDUP_REMOVED lines=12> */
.L_x_4944:
[----:B------:R-:W-:Y:S05]  /*31d0*/  BSYNC B0 ;  /* 0x0000000000007941 */ /* 0x000fea0003800000 */
.L_x_4943:
[----:B012---:R-:W0:Y:S01]  /*31e0*/  LDC R11, c[0x0][0x10] ;  /* 0x00000400ff0b7b82 */ /* 0x007e220000000800 */
[----:B------:R-:W-:Y:S02]  /*31f0*/  IADD3 R2, R2, 0x1, RZ ;  /* 0x0000000102027810 */ /* 0x000fe40007ffe0ff */
[----:B0-----:R-:W-:-:S04]  /*3200*/  IADD3 R44, R11, R44, RZ ;  /* 0x0000002c0b2c7210 */ /* 0x001fc80007ffe0ff */
[----:B------:R-:W-:-:S13]  /*3210*/  ISETP.GE.AND P1, PT, R44, UR4, PT ;  /* 0x000000042c007c0c */ /* 0x000fda000bf26270 */
[----:B------:R-:W-:Y:S05]  /*3220*/  @!P1 BRA `(.L_x_4945) ;  /* 0xffffffd0000c9947 */ /* 0x000fea000383ffff */
[----:B------:R-:W-:Y:S05]  /*3230*/  EXIT ;  /* 0x000000000000794d */ /* 0x000fea0003800000 */
.L_x_4946:
        /* <DEDUP_REMOVED lines=12> */
.L_x_5183:


//--------------------- .text._Z35group_norm_nhwc_fwd_one_pass_kernelI11Fp32IOFp16WLi256ELi96ELi768EEv26Group_norm_nhwc_fwd_params --------------------------
	.section	.text._Z35group_norm_nhwc_fwd_one_pass_kernelI11Fp32IOFp16WLi256ELi96ELi768EEv26Group_norm_nhwc_fwd_params,"ax",@progbits
	.align	128
        .global         _Z35group_norm_nhwc_fwd_one_pass_kernelI11Fp32IOFp16WLi256ELi96ELi768EEv26Group_norm_nhwc_fwd_params
        .type           _Z35group_norm_nhwc_fwd_one_pass_kernelI11Fp32IOFp16WLi256ELi96ELi768EEv26Group_norm_nhwc_fwd_params,@function
        .size           _Z35group_norm_nhwc_fwd_one_pass_kernelI11Fp32IOFp16WLi256ELi96ELi768EEv26Group_norm_nhwc_fwd_params,(.L_x_5184 - _Z35group_norm_nhwc_fwd_one_pass_kernelI11Fp32IOFp16WLi256ELi96ELi768EEv26Group_norm_nhwc_fwd_params)
        .other          _Z35group_norm_nhwc_fwd_one_pass_kernelI11Fp32IOFp16WLi256ELi96ELi768EEv26Group_norm_nhwc_fwd_params,@"STO_CUDA_ENTRY STV_DEFAULT"
_Z35group_norm_nhwc_fwd_one_pass_kernelI11Fp32IOFp16WLi256ELi96ELi768EEv26Group_norm_nhwc_fwd_params:
.text._Z35group_norm_nhwc_fwd_one_pass_kernelI11Fp32IOFp16WLi256ELi96ELi768EEv26Group_norm_nhwc_fwd_params:
        /* <DEDUP_REMOVED lines=45> */
.L_x_5004:
        /* <DEDUP_REMOVED lines=466> */
.L_x_4948:
[----:B------:R-:W-:Y:S05]  /*1ff0*/  BSYNC B0 ;  /* 0x0000000000007941 */ /* 0x000fea0003800000 */
.L_x_4947:
        /* <DEDUP_REMOVED lines=30> */
.L_x_4951:
[----:B-1----:R-:W2:Y:S04]  /*21e0*/  LDG.E.STRONG.GPU R34, desc[UR10][R32.64] ;  /* 0x0000000a20227981 */ /* 0x002ea8000c1ef900 */
[----:B--2---:R-:W-:Y:S01]  /*21f0*/  CCTL.IVALL ;  /* 0x00000000ff00798f */ /* 0x004fe20002000000 */
[----:B------:R-:W-:Y:S05]  /*2200*/  YIELD ;  /* 0x0000000000007946 */ /* 0x000fea0003800000 */
[----:B------:R-:W-:-:S13]  /*2210*/  ISETP.NE.AND P1, PT, R34, R37, PT ;  /* 0x000000252200720c */ /* 0x000fda0003f25270 */
[----:B------:R-:W-:Y:S05]  /*2220*/  @P1 BRA `(.L_x_4951) ;  /* 0xfffffffc00ec1947 */ /* 0x000fea000383ffff */
.L_x_4950:
        /* <DEDUP_REMOVED lines=11> */
.L_x_4953:
        /* <DEDUP_REMOVED lines=67> */
.L_x_4952:
        /* <DEDUP_REMOVED lines=19> */
.L_x_4955:
[----:B------:R-:W-:Y:S05]  /*2840*/  BSYNC B0 ;  /* 0x0000000000007941 */ /* 0x000fea0003800000 */
.L_x_4954:
        /* <DEDUP_REMOVED lines=34> */
.L_x_4949:
        /* <DEDUP_REMOVED lines=68> */
.L_x_4956:
        /* <DEDUP_REMOVED lines=13> */
.L_x_4958:
[----:B------:R-:W-:Y:S05]  /*2f80*/  BSYNC B0 ;  /* 0x0000000000007941 */ /* 0x000fea0003800000 */
.L_x_4957:
        /* <DEDUP_REMOVED lines=17> */
.L_x_4959:
        /* <DEDUP_REMOVED lines=13> */
.L_x_4961:
[----:B------:R-:W-:Y:S05]  /*3170*/  BSYNC B0 ;  /* 0x0000000000007941 */ /* 0x000fea0003800000 */
.L_x_4960:
        /* <DEDUP_REMOVED lines=38> */
.L_x_4962:
        /* <DEDUP_REMOVED lines=13> */
.L_x_4964:
[----:B------:R-:W-:Y:S05]  /*34b0*/  BSYNC B0 ;  /* 0x0000000000007941 */ /* 0x000fea0003800000 */
.L_x_4963:
        /* <DEDUP_REMOVED lines=17> */
.L_x_4965:
        /* <DEDUP_REMOVED lines=13> */
.L_x_4967:
[----:B------:R-:W-:Y:S05]  /*36a0*/  BSYNC B0 ;  /* 0x0000000000007941 */ /* 0x000fea0003800000 */
.L_x_4966:
        /* <DEDUP_REMOVED lines=17> */
.L_x_4968:
        /* <DEDUP_REMOVED lines=13> */
.L_x_4970:
[----:B------:R-:W-:Y:S05]  /*3890*/  BSYNC B0 ;  /* 0x0000000000007941 */ /* 0x000fea0003800000 */
.L_x_4969:
        /* <DEDUP_REMOVED lines=17> */
.L_x_4971:
        /* <DEDUP_REMOVED lines=13> */
.L_x_4973:
[----:B------:R-:W-:Y:S05]  /*3a80*/  BSYNC B0 ;  /* 0x0000000000007941 */ /* 0x000fea0003800000 */
.L_x_4972:
        /* <DEDUP_REMOVED lines=17> */
.L_x_4974:
        /* <DEDUP_REMOVED lines=13> */
.L_x_4976:
[----:B------:R-:W-:Y:S05]  /*3c70*/  BSYNC B0 ;  /* 0x0000000000007941 */ /* 0x000fea0003800000 */
.L_x_4975:
        /* <DEDUP_REMOVED lines=37> */
.L_x_4977:
        /* <DEDUP_REMOVED lines=13> */
.L_x_4979:
[----:B------:R-:W-:Y:S05]  /*3fa0*/  BSYNC B0 ;  /* 0x0000000000007941 */ /* 0x000fea0003800000 */
.L_x_4978:
        /* <DEDUP_REMOVED lines=17> */
.L_x_4980:
        /* <DEDUP_REMOVED lines=13> */
.L_x_4982:
[----:B------:R-:W-:Y:S05]  /*4190*/  BSYNC B0 ;  /* 0x0000000000007941 */ /* 0x000fea0003800000 */
.L_x_4981:
        /* <DEDUP_REMOVED lines=17> */
.L_x_4983:
        /* <DEDUP_REMOVED lines=13> */
.L_x_4985:
[----:B------:R-:W-:Y:S05]  /*4380*/  BSYNC B0 ;  /* 0x0000000000007941 */ /* 0x000fea0003800000 */
.L_x_4984:
        /* <DEDUP_REMOVED lines=17> */
.L_x_4986:
        /* <DEDUP_REMOVED lines=13> */
.L_x_4988:
[----:B------:R-:W-:Y:S05]  /*4570*/  BSYNC B0 ;  /* 0x0000000000007941 */ /* 0x000fea0003800000 */
.L_x_4987:
        /* <DEDUP_REMOVED lines=17> */
.L_x_4989:
        /* <DEDUP_REMOVED lines=13> */
.L_x_4991:
[----:B------:R-:W-:Y:S05]  /*4760*/  BSYNC B0 ;  /* 0x0000000000007941 */ /* 0x000fea0003800000 */
.L_x_4990:
        /* <DEDUP_REMOVED lines=31> */
.L_x_4992:
        /* <DEDUP_REMOVED lines=13> */
.L_x_4994:
[----:B------:R-:W-:Y:S05]  /*4a30*/  BSYNC B0 ;  /* 0x0000000000007941 */ /* 0x000fea0003800000 */
.L_x_4993:
        /* <DEDUP_REMOVED lines=13> */
.L_x_4995:
        /* <DEDUP_REMOVED lines=13> */
.L_x_4997:
[----:B------:R-:W-:Y:S05]  /*4be0*/  BSYNC B0 ;  /* 0x0000000000007941 */ /* 0x000fea0003800000 */
.L_x_4996:
        /* <DEDUP_REMOVED lines=23> */
.L_x_4998:
        /* <DEDUP_REMOVED lines=13> */
.L_x_5000:
[----:B------:R-:W-:Y:S05]  /*4e30*/  BSYNC B0 ;  /* 0x0000000000007941 */ /* 0x000fea0003800000 */
.L_x_4999:
        /* <DEDUP_REMOVED lines=13> */
.L_x_5001:
        /* <DEDUP_REMOVED lines=12> */
.L_x_5003:
[----:B------:R-:W-:Y:S05]  /*4fd0*/  BSYNC B0 ;  /* 0x0000000000007941 */ /* 0x000fea0003800000 */
.L_x_5002:
[----:B------:R-:W-:Y:S01]  /*4fe0*/  ULDC UR7, c[0x0][0x10] ;  /* 0x0000040000077ab9 */ /* 0x000fe20000000800 */
[----:B------:R-:W-:Y:S02]  /*4ff0*/  UIADD3 UR4, UR4, 0x1, URZ ;  /* 0x0000000104047890 */ /* 0x000fe4000fffe03f */
[----:B------:R-:W-:-:S04]  /*5000*/  UIADD3 UR6, UR7, UR6, URZ ;  /* 0x0000000607067290 */ /* 0x000fc8000fffe03f */
[----:B------:R-:W-:-:S06]  /*5010*/  UISETP.GE.AND UP0, UPT, UR6, UR5, UPT ;  /* 0x000000050600728c */ /* 0x000fcc000bf06270 */
[----:B------:R-:W-:-:S13]  /*5020*/  PLOP3.LUT P1, PT, PT, PT, UP0, 0x80, 0x0 ;  /* 0x000000000000781c */ /* 0x000fda0003f2f008 */
[----:B------:R-:W-:Y:S05]  /*5030*/  @!P1 BRA `(.L_x_5004) ;  /* 0xffffffb000a49947 */ /* 0x000fea000383ffff */
[----:B------:R-:W-:Y:S05]  /*5040*/  EXIT ;  /* 0x000000000000794d */ /* 0x000fea0003800000 */
.L_x_5005:
        /* <DEDUP_REMOVED lines=11> */
.L_x_5184:


//--------------------- .text._Z35group_norm_nhwc_fwd_one_pass_kernelI11Fp32IOFp16WLi512ELi96ELi768EEv26Group_norm_nhwc_fwd_params --------------------------
	.section	.text._Z35group_norm_nhwc_fwd_one_pass_kernelI11Fp32IOFp16WLi512ELi96ELi768EEv26Group_norm_nhwc_fwd_params,"ax",@progbits
	.align	128
        .global         _Z35group_norm_nhwc_fwd_one_pass_kernelI11Fp32IOFp16WLi512ELi96ELi768EEv26Group_norm_nhwc_fwd_params
        .type           _Z35group_norm_nhwc_fwd_one_pass_kernelI11Fp32IOFp16WLi512ELi96ELi768EEv26Group_norm_nhwc_fwd_params,@function
        .size           _Z35group_norm_nhwc_fwd_one_pass_kernelI11Fp32IOFp16WLi512ELi96ELi768EEv26Group_norm_nhwc_fwd_params,(.L_x_5185 - _Z35group_norm_nhwc_fwd_one_pass_kernelI11Fp32IOFp16WLi512ELi96ELi768EEv26Group_norm_nhwc_fwd_params)
        .other          _Z35group_norm_nhwc_fwd_one_pass_kernelI11Fp32IOFp16WLi512ELi96ELi768EEv26Group_norm_nhwc_fwd_params,@"STO_CUDA_ENTRY STV_DEFAULT"
_Z35group_norm_nhwc_fwd_one_pass_kernelI11Fp32IOFp16WLi512ELi96ELi768EEv26Group_norm_nhwc_fwd_params:
.text._Z35group_norm_nhwc_fwd_one_pass_kernelI11Fp32IOFp16WLi512ELi96ELi768EEv26Group_norm_nhwc_fwd_params:
        /* <DEDUP_REMOVED lines=39> */
.L_x_5111:
[----:B------:R-:W2:Y:S01]  /*0270*/  LDL R5, [R1] ;  /* 0x0000000001057983 */ /* 0x000ea20000100800 */
[----:B------:R-:W-:Y:S01]  /*0280*/  ULDC UR11, c[0x0][0x288] ;  /* 0x0000a200000b7ab9 */ /* 0x000fe20000000800 */
[----:B------:R-:W-:Y:S01]  /*0290*/  IABS R4, UR9 ;  /* 0x0000000900047c13 */ /* 0x000fe20008000000 */
[----:B------:R-:W-:Y:S01]  /*02a0*/  UMOV UR6, URZ ;  /* 0x0000003f00067c82 */ /* 0x000fe20008000000 */
[----:B-1----:R-:W-:Y:S01]  /*02b0*/  MOV R2, UR11 ;  /* 0x0000000b00027c02 */ /* 0x002fe20008000f00 */
[----:B0-----:R-:W0:Y:S01]  /*02c0*/  S2R R74, SR_TID.X ;  /* 0x00000000004a7919 */ /* 0x001e220000002100 */
[----:B------:R-:W-:Y:S01]  /*02d0*/  R2UR UR10, R4 ;  /* 0x00000000040a72ca */ /* 0x000fe200000e0000 */
[C---:B------:R-:W-:Y:S01]  /*02e0*/  VIADD R37, R0.reuse, 0xe0 ;  /* 0x000000e000257836 */ /* 0x040fe20000000000 */
[----:B------:R-:W-:Y:S01]  /*02f0*/  IABS R2, R2 ;  /* 0x0000000200027213 */ /* 0x000fe20000000000 */
[----:B------:R-:W1:Y:S01]  /*0300*/  @P0 LDC.64 R12, c[0x0][0x270] ;  /* 0x00009c00ff0c0b82 */ /* 0x000e620000000a00 */
[----:B------:R-:W-:-:S02]  /*0310*/  IADD3 R25, R0, 0xf0, RZ ;  /* 0x000000f000197810 */ /* 0x000fc40007ffe0ff */
[----:B------:R-:W-:Y:S02]  /*0320*/  R2UR UR12, R2 ;  /* 0x00000000020c72ca */ /* 0x000fe400000e0000 */
[----:B------:R-:W-:Y:S02]  /*0330*/  SHF.R.S32.HI R7, RZ, 0x1f, R37 ;  /* 0x0000001fff077819 */ /* 0x000fe40000011425 */
        /* <DEDUP_REMOVED lines=8> */
[----:B------:R-:W-:Y:S02]  /*03c0*/  IADD3 R22, R0, 0x130, RZ ;  /* 0x0000013000167810 */ /* 0x000fe40007ffe0ff */
[----:B------:R-:W-:Y:S02]  /*03d0*/  SHF.R.S32.HI R6, RZ, 0x1f, R0 ;  /* 0x0000001fff067819 */ /* 0x000fe40000011400 */
[----:B------:R-:W-:Y:S02]  /*03e0*/  SHF.R.S32.HI R27, RZ, 0x1f, R22 ;  /* 0x0000001fff1b7819 */ /* 0x000fe40000011416 */
[----:B------:R-:W-:-:S02]  /*03f0*/  LOP3.LUT R34, R34, 0xffffffbf, RZ, 0xc0, !PT ;  /* 0xffffffbf22227812 */ /* 0x000fc400078ec0ff */
        /* <DEDUP_REMOVED lines=240> */
[----:B------:R-:W-:-:S04]  /*1300*/  @!P4 IMAD.WIDE.U32 R26, R29, R6, R26 ;  /* 0x000000061d1ac225 */ /* 0x000fc800078e001a */
[----:B------:R-:W-:Y:S01]  /*1310*/  VIADD R29, R0, 0x1d0 ;  /* 0x000001d0001d7836 */ /* 0x000fe20000000000 */
        /* <DEDUP_REMOVED lines=149> */
[----:B-1----:R-:W-:Y:S01]  /*1c70*/  @!P1 LEA R40, P0, R42, R40, 0x2 ;  /* 0x000000282a289211 */ /* 0x002fe200078010ff */
[----:B------:R-:W-:Y:S01]  /*1c80*/  @!P1 IMAD.IADD R7, R43, 0x1, R7 ;  /* 0x000000012b079824 */ /* 0x000fe200078e0207 */
[----:B------:R-:W-:-:S04]  /*1c90*/  SHF.R.S32.HI R35, RZ, 0x1f, R39 ;  /* 0x0000001fff237819 */ /* 0x000fc80000011427 */
        /* <DEDUP_REMOVED lines=242> */
[----:B------:R-:W-:-:S03]  /*2bc0*/  CS2R R64, SRZ ;  /* 0x0000000000407805 */ /* 0x000fc6000001ff00 */
[----:B------:R-:W-:Y:S01]  /*2bd0*/  @!P1 IMAD.IADD R37, R67, 0x1, R37 ;  /* 0x0000000143259824 */ /* 0x000fe200078e0225 */
[----:B-1----:R-:W-:-:S03]  /*2be0*/  @!P1 LEA R38, P3, R66, R38, 0x2 ;  /* 0x0000002642269211 */ /* 0x002fc600078610ff */
[----:B------:R-:W0:Y:S01]  /*2bf0*/  @!P2 LDC.64 R72, c[0x0][0x220] ;  /* 0x00008800ff48ab82 */ /* 0x000e220000000a00 */
[----:B------:R1:W5:Y:S01]  /*2c00*/  @!P4 LDG.E.64 R64, desc[UR14][R70.64] ;  /* 0x0000000e4640c981 */ /* 0x000362000c1e1b00 */
[----:B------:R-:W-:Y:S02]  /*2c10*/  @!P1 LEA.HI.X R39, R66, R39, R37, 0x2, P3 ;  /* 0x0000002742279211 */ /* 0x000fe400018f1425 */
[----:B------:R-:W-:-:S06]  /*2c20*/  CS2R R66, SRZ ;  /* 0x0000000000427805 */ /* 0x000fcc000001ff00 */
[----:B------:R2:W5:Y:S01]  /*2c30*/  @!P5 LDG.E.64 R66, desc[UR14][R68.64] ;  /* 0x0000000e4442d981 */ /* 0x000562000c1e1b00 */
[----:B-1----:R-:W1:Y:S01]  /*2c40*/  @!P2 LDC.64 R70, c[0x0][0x270] ;  /* 0x00009c00ff46ab82 */ /* 0x002e620000000a00 */
[----:B--2---:R-:W-:-:S06]  /*2c50*/  CS2R R68, SRZ ;  /* 0x0000000000447805 */ /* 0x004fcc000001ff00 */
[----:B------:R2:W5:Y:S01]  /*2c60*/  @!P1 LDG.E.64 R68, desc[UR14][R38.64] ;  /* 0x0000000e26449981 */ /* 0x000562000c1e1b00 */
[----:B-1----:R-:W-:Y:S01]  /*2c70*/  @!P2 IMAD R37, R75, R70, RZ ;  /* 0x000000464b25a224 */ /* 0x002fe200078e02ff */
[----:B--2---:R-:W-:Y:S02]  /*2c80*/  @!P2 MOV R38, R2 ;  /* 0x000000020026a202 */ /* 0x004fe40000000f00 */
[----:B------:R-:W-:Y:S01]  /*2c90*/  @!P2 MOV R39, R5 ;  /* 0x000000050027a202 */ /* 0x000fe20000000f00 */
[C---:B------:R-:W-:Y:S02]  /*2ca0*/  @!P2 IMAD R71, R36.reuse, R71, R37 ;  /* 0x000000472447a224 */ /* 0x040fe400078e0225 */
        /* <DEDUP_REMOVED lines=267> */
.L_x_5007:
[----:B------:R-:W-:Y:S05]  /*3d60*/  BSYNC B0 ;  /* 0x0000000000007941 */ /* 0x000fea0003800000 */
.L_x_5006:
        /* <DEDUP_REMOVED lines=30> */
.L_x_5010:
[----:B------:R-:W2:Y:S04]  /*3f50*/  LDG.E.STRONG.GPU R37, desc[UR14][R38.64] ;  /* 0x0000000e26257981 */ /* 0x000ea8000c1ef900 */
[----:B--2---:R-:W-:Y:S01]  /*3f60*/  CCTL.IVALL ;  /* 0x00000000ff00798f */ /* 0x004fe20002000000 */
[----:B------:R-:W-:Y:S05]  /*3f70*/  YIELD ;  /* 0x0000000000007946 */ /* 0x000fea0003800000 */
[----:B------:R-:W-:-:S13]  /*3f80*/  ISETP.NE.AND P1, PT, R37, R36, PT ;  /* 0x000000242500720c */ /* 0x000fda0003f25270 */
[----:B------:R-:W-:Y:S05]  /*3f90*/  @P1 BRA `(.L_x_5010) ;  /* 0xfffffffc00ec1947 */ /* 0x000fea000383ffff */
.L_x_5009:
        /* <DEDUP_REMOVED lines=14> */
.L_x_5012:
        /* <DEDUP_REMOVED lines=68> */
.L_x_5011:
        /* <DEDUP_REMOVED lines=20> */
.L_x_5014:
[----:B------:R-:W-:Y:S05]  /*4600*/  BSYNC B0 ;  /* 0x0000000000007941 */ /* 0x000fea0003800000 */
.L_x_5013:
        /* <DEDUP_REMOVED lines=39> */
.L_x_5008:
        /* <DEDUP_REMOVED lines=64> */
.L_x_5015:
        /* <DEDUP_REMOVED lines=14> */
.L_x_5017:
[----:B------:R-:W-:Y:S05]  /*4d60*/  BSYNC B0 ;  /* 0x0000000000007941 */ /* 0x000fea0003800000 */
.L_x_5016:
        /* <DEDUP_REMOVED lines=25> */
.L_x_5018:
        /* <DEDUP_REMOVED lines=13> */
.L_x_5020:
[----:B------:R-:W-:Y:S05]  /*4fd0*/  BSYNC B0 ;  /* 0x0000000000007941 */ /* 0x000fea0003800000 */
.L_x_5019:
        /* <DEDUP_REMOVED lines=23> */
.L_x_5021:
        /* <DEDUP_REMOVED lines=13> */
.L_x_5023:
[----:B------:R-:W-:Y:S05]  /*5220*/  BSYNC B0 ;  /* 0x0000000000007941 */ /* 0x000fea0003800000 */
.L_x_5022:
[----:B------:R-:W-:Y:S01]  /*5230*/  IADD3 R54, R0, 0x30, RZ ;  /* 0x0000003000367810 */ /* 0x000fe20007ffe0ff */
[----:B0-----:R-:W-:Y:S01]  /*5240*/  FADD.FTZ R28, R30, -UR5 ;  /* 0x800000051e1c7e21 */ /* 0x001fe20008010000 */
[----:B------:R-:W-:Y:S01]  /*5250*/  FADD.FTZ R29, R31, -UR5 ;  /* 0x800000051f1d7e21 */ /* 0x000fe20008010000 */
[----:B------:R-:W-:Y:S01]  /*5260*/  IADD3 R77, R0, 0x50, RZ ;  /* 0x00000050004d7810 */ /* 0x000fe20007ffe0ff */
[----:B------:R-:W-:Y:S01]  /*5270*/  FADD.FTZ R55, R33, -UR5 ;  /* 0x8000000521377e21 */ /* 0x000fe20008010000 */
[----:B------:R-:W-:Y:S01]  /*5280*/  ISETP.GE.U32.AND P6, PT, R54, UR6, PT ;  /* 0x0000000636007c0c */ /* 0x000fe2000bfc6070 */
[----:B------:R-:W-:Y:S01]  /*5290*/  FMUL.FTZ R28, R28, UR10 ;  /* 0x0000000a1c1c7c20 */ /* 0x000fe20008410000 */
[C---:B------:R-:W-:Y:S01]  /*52a0*/  IADD3 R54, R0.reuse, 0x40, RZ ;  /* 0x0000004000367810 */ /* 0x040fe20007ffe0ff */
[----:B------:R-:W-:Y:S01]  /*52b0*/  FMUL.FTZ R29, R29, UR10 ;  /* 0x0000000a1d1d7c20 */ /* 0x000fe20008410000 */
[----:B------:R-:W-:Y:S01]  /*52c0*/  IADD3 R75, R0, 0x60, RZ ;  /* 0x00000060004b7810 */ /* 0x000fe20007ffe0ff */
[----:B------:R-:W-:Y:S01]  /*52d0*/  FFMA.FTZ R28, R36, R28, R39 ;  /* 0x0000001c241c7223 */ /* 0x000fe20000010027 */
[----:B------:R-:W-:Y:S01]  /*52e0*/  ISETP.GE.U32.AND P1, PT, R54, UR6, PT ;  /* 0x0000000636007c0c */ /* 0x000fe2000bf26070 */
[----:B------:R-:W-:Y:S01]  /*52f0*/  FFMA.FTZ R29, R37, R29, R38 ;  /* 0x0000001d251d7223 */ /* 0x000fe20000010026 */
[----:B------:R-:W-:-:S02]  /*5300*/  IADD3 R72, R0, 0x70, RZ ;  /* 0x0000007000487810 */ /* 0x000fc40007ffe0ff */
[C---:B------:R-:W-:Y:S02]  /*5310*/  IADD3 R31, R0.reuse, 0x30, RZ ;  /* 0x00000030001f7810 */ /* 0x040fe40007ffe0ff */
[C---:B------:R-:W-:Y:S02]  /*5320*/  IADD3 R73, R0.reuse, 0x70, RZ ;  /* 0x0000007000497810 */ /* 0x040fe40007ffe0ff */
[C---:B------:R-:W-:Y:S02]  /*5330*/  IADD3 R76, R0.reuse, 0x60, RZ ;  /* 0x00000060004c7810 */ /* 0x040fe40007ffe0ff */
[C---:B------:R-:W-:Y:S02]  /*5340*/  IADD3 R54, R0.reuse, 0x50, RZ ;  /* 0x0000005000367810 */ /* 0x040fe40007ffe0ff */
[----:B------:R-:W-:Y:S02]  /*5350*/  IADD3 R30, R0, 0x40, RZ ;  /* 0x00000040001e7810 */ /* 0x000fe40007ffe0ff */
        /* <DEDUP_REMOVED lines=10> */
[----:B------:R-:W-:Y:S01]  /*5400*/  ISETP.GE.AND.EX P2, PT, R54, UR7, PT, P2 ;  /* 0x0000000736007c0c */ /* 0x000fe2000bf46320 */
[----:B------:R-:W-:Y:S01]  /*5410*/  FADD.FTZ R54, R32, -UR5 ;  /* 0x8000000520367e21 */ /* 0x000fe20008010000 */
        /* <DEDUP_REMOVED lines=18> */
.L_x_5024:
        /* <DEDUP_REMOVED lines=14> */
.L_x_5026:
[----:B------:R-:W-:Y:S05]  /*5620*/  BSYNC B0 ;  /* 0x0000000000007941 */ /* 0x000fea0003800000 */
.L_x_5025:
        /* <DEDUP_REMOVED lines=17> */
.L_x_5027:
[----:B------:R-:W-:Y:S04]  /*5740*/  BSSY B0, `(.L_x_5028) ;  /* 0x0000010000007945 */ /* 0x000fe80003800000 */
[----:B------:R-:W-:Y:S05]  /*5750*/  @P1 BRA `(.L_x_5029) ;  /* 0x0000000000381947 */ /* 0x000fea0003800000 */
[C---:B------:R-:W-:Y:S01]  /*5760*/  IADD3 R30, R0.reuse, 0x40, RZ ;  /* 0x00000040001e7810 */ /* 0x040fe20007ffe0ff */
[----:B------:R-:W-:Y:S01]  /*5770*/  ULDC.64 UR12, c[0x0][0x270] ;  /* 0x00009c00000c7ab9 */ /* 0x000fe20000000a00 */
[----:B------:R-:W-:Y:S02]  /*5780*/  IADD3 R33, R0, 0x40, RZ ;  /* 0x0000004000217810 */ /* 0x000fe40007ffe0ff */
[----:B------:R-:W-:Y:S02]  /*5790*/  SHF.R.S32.HI R30, RZ, 0x1f, R30 ;  /* 0x0000001fff1e7819 */ /* 0x000fe4000001141e */
[----:B------:R-:W-:-:S03]  /*57a0*/  MOV R31, R5 ;  /* 0x00000005001f7202 */ /* 0x000fc60000000f00 */
        /* <DEDUP_REMOVED lines=9> */
.L_x_5029:
[----:B------:R-:W-:Y:S05]  /*5840*/  BSYNC B0 ;  /* 0x0000000000007941 */ /* 0x000fea0003800000 */
.L_x_5028:
        /* <DEDUP_REMOVED lines=17> */
.L_x_5030:
        /* <DEDUP_REMOVED lines=15> */
.L_x_5032:
[----:B------:R-:W-:Y:S05]  /*5a50*/  BSYNC B0 ;  /* 0x0000000000007941 */ /* 0x000fea0003800000 */
.L_x_5031:
        /* <DEDUP_REMOVED lines=17> */
.L_x_5033:
        /* <DEDUP_REMOVED lines=13> */
.L_x_5035:
[----:B------:R-:W-:Y:S05]  /*5c40*/  BSYNC B0 ;  /* 0x0000000000007941 */ /* 0x000fea0003800000 */
.L_x_5034:
        /* <DEDUP_REMOVED lines=17> */
.L_x_5036:
        /* <DEDUP_REMOVED lines=13> */
.L_x_5038:
[----:B------:R-:W-:Y:S05]  /*5e30*/  BSYNC B0 ;  /* 0x0000000000007941 */ /* 0x000fea0003800000 */
.L_x_5037:
        /* <DEDUP_REMOVED lines=47> */
.L_x_5039:
        /* <DEDUP_REMOVED lines=13> */
.L_x_5041:
[----:B------:R-:W-:Y:S05]  /*6200*/  BSYNC B0 ;  /* 0x0000000000007941 */ /* 0x000fea0003800000 */
.L_x_5040:
        /* <DEDUP_REMOVED lines=17> */
.L_x_5042:
        /* <DEDUP_REMOVED lines=13> */
.L_x_5044:
[----:B------:R-:W-:Y:S05]  /*63f0*/  BSYNC B0 ;  /* 0x0000000000007941 */ /* 0x000fea0003800000 */
.L_x_5043:
        /* <DEDUP_REMOVED lines=17> */
.L_x_5045:
        /* <DEDUP_REMOVED lines=13> */
.L_x_5047:
[----:B------:R-:W-:Y:S05]  /*65e0*/  BSYNC B0 ;  /* 0x0000000000007941 */ /* 0x000fea0003800000 */
.L_x_5046:
        /* <DEDUP_REMOVED lines=17> */
.L_x_5048:
        /* <DEDUP_REMOVED lines=13> */
.L_x_5050:
[----:B------:R-:W-:Y:S05]  /*67d0*/  BSYNC B0 ;  /* 0x0000000000007941 */ /* 0x000fea0003800000 */
.L_x_5049:
        /* <DEDUP_REMOVED lines=17> */
.L_x_5051:
        /* <DEDUP_REMOVED lines=13> */
.L_x_5053:
[----:B------:R-:W-:Y:S05]  /*69c0*/  BSYNC B0 ;  /* 0x0000000000007941 */ /* 0x000fea0003800000 */
.L_x_5052:
        /* <DEDUP_REMOVED lines=43> */
.L_x_5054:
        /* <DEDUP_REMOVED lines=13> */
.L_x_5056:
[----:B------:R-:W-:Y:S05]  /*6d50*/  BSYNC B0 ;  /* 0x0000000000007941 */ /* 0x000fea0003800000 */
.L_x_5055:
        /* <DEDUP_REMOVED lines=17> */
.L_x_5057:
        /* <DEDUP_REMOVED lines=13> */
.L_x_5059:
[----:B------:R-:W-:Y:S05]  /*6f40*/  BSYNC B0 ;  /* 0x0000000000007941 */ /* 0x000fea0003800000 */
.L_x_5058:
        /* <DEDUP_REMOVED lines=17> */
.L_x_5060:
        /* <DEDUP_REMOVED lines=13> */
.L_x_5062:
[----:B------:R-:W-:Y:S05]  /*7130*/  BSYNC B0 ;  /* 0x0000000000007941 */ /* 0x000fea0003800000 */
.L_x_5061:
        /* <DEDUP_REMOVED lines=17> */
.L_x_5063:
        /* <DEDUP_REMOVED lines=13> */
.L_x_5065:
[----:B------:R-:W-:Y:S05]  /*7320*/  BSYNC B0 ;  /* 0x0000000000007941 */ /* 0x000fea0003800000 */
.L_x_5064:
        /* <DEDUP_REMOVED lines=17> */
.L_x_5066:
        /* <DEDUP_REMOVED lines=13> */
.L_x_5068:
[----:B------:R-:W-:Y:S05]  /*7510*/  BSYNC B0 ;  /* 0x0000000000007941 */ /* 0x000fea0003800000 */
.L_x_5067:
        /* <DEDUP_REMOVED lines=13> */
[----:B------:R-:W-:Y:S02]  /*75f0*/  IADD3 R33, R0, 0x150, RZ ;  /* 0x0000015000217810 */ /* 0x000fe40007ffe0ff */
[----:B------:R-:W-:Y:S02]  /*7600*/  ISETP.GE.U32.AND P6, PT, R10, UR6, PT ;  /* 0x000000060a007c0c */ /* 0x000fe4000bfc6070 */
[----:B------:R-:W-:Y:S02]  /*7610*/  ISETP.GE.U32.AND P1, PT, R28, UR6, PT ;  /* 0x000000061c007c0c */ /* 0x000fe4000bf26070 */
[----:B------:R-:W-:Y:S02]  /*7620*/  ISETP.GE.U32.AND P2, PT, R18, UR6, PT ;  /* 0x0000000612007c0c */ /* 0x000fe4000bf46070 */
[----:B------:R-:W-:Y:S02]  /*7630*/  ISETP.GE.U32.AND P3, PT, R12, UR6, PT ;  /* 0x000000060c007c0c */ /* 0x000fe4000bf66070 */
[----:B------:R-:W-:-:S02]  /*7640*/  SHF.R.S32.HI R34, RZ, 0x1f, R34 ;  /* 0x0000001fff227819 */ /* 0x000fc40000011422 */
[----:B------:R-:W-:Y:S02]  /*7650*/  SHF.R.S32.HI R31, RZ, 0x1f, R28 ;  /* 0x0000001fff1f7819 */ /* 0x000fe4000001141c */
[----:B------:R-:W-:Y:S02]  /*7660*/  SHF.R.S32.HI R19, RZ, 0x1f, R18 ;  /* 0x0000001fff137819 */ /* 0x000fe40000011412 */
[----:B------:R-:W-:Y:S02]  /*7670*/  ISETP.GE.U32.AND P4, PT, R13, UR6, PT ;  /* 0x000000060d007c0c */ /* 0x000fe4000bf86070 */
        /* <DEDUP_REMOVED lines=23> */
.L_x_5069:
        /* <DEDUP_REMOVED lines=13> */
.L_x_5071:
[----:B------:R-:W-:Y:S05]  /*78c0*/  BSYNC B0 ;  /* 0x0000000000007941 */ /* 0x000fea0003800000 */
.L_x_5070:
        /* <DEDUP_REMOVED lines=17> */
.L_x_5072:
        /* <DEDUP_REMOVED lines=13> */
.L_x_5074:
[----:B------:R-:W-:Y:S05]  /*7ab0*/  BSYNC B0 ;  /* 0x0000000000007941 */ /* 0x000fea0003800000 */
.L_x_5073:
        /* <DEDUP_REMOVED lines=17> */
.L_x_5075:
        /* <DEDUP_REMOVED lines=13> */
.L_x_5077:
[----:B------:R-:W-:Y:S05]  /*7ca0*/  BSYNC B0 ;  /* 0x0000000000007941 */ /* 0x000fea0003800000 */
.L_x_5076:
        /* <DEDUP_REMOVED lines=17> */
.L_x_5078:
        /* <DEDUP_REMOVED lines=13> */
.L_x_5080:
[----:B------:R-:W-:Y:S05]  /*7e90*/  BSYNC B0 ;  /* 0x0000000000007941 */ /* 0x000fea0003800000 */
.L_x_5079:
        /* <DEDUP_REMOVED lines=17> */
.L_x_5081:
        /* <DEDUP_REMOVED lines=13> */
.L_x_5083:
[----:B------:R-:W-:Y:S05]  /*8080*/  BSYNC B0 ;  /* 0x0000000000007941 */ /* 0x000fea0003800000 */
.L_x_5082:
[C---:B------:R-:W-:Y:S01]  /*8090*/  VIADD R24, R0.reuse, 0x190 ;  /* 0x0000019000187836 */ /* 0x040fe20000000000 */
        /* <DEDUP_REMOVED lines=46> */
.L_x_5084:
        /* <DEDUP_REMOVED lines=13> */
.L_x_5086:
[----:B------:R-:W-:Y:S05]  /*8450*/  BSYNC B0 ;  /* 0x0000000000007941 */ /* 0x000fea0003800000 */
.L_x_5085:
        /* <DEDUP_REMOVED lines=17> */
.L_x_5087:
        /* <DEDUP_REMOVED lines=13> */
.L_x_5089:
[----:B------:R-:W-:Y:S05]  /*8640*/  BSYNC B0 ;  /* 0x0000000000007941 */ /* 0x000fea0003800000 */
.L_x_5088:
        /* <DEDUP_REMOVED lines=17> */
.L_x_5090:
        /* <DEDUP_REMOVED lines=13> */
.L_x_5092:
[----:B------:R-:W-:Y:S05]  /*8830*/  BSYNC B0 ;  /* 0x0000000000007941 */ /* 0x000fea0003800000 */
.L_x_5091:
        /* <DEDUP_REMOVED lines=17> */
.L_x_5093:
        /* <DEDUP_REMOVED lines=13> */
.L_x_5095:
[----:B------:R-:W-:Y:S05]  /*8a20*/  BSYNC B0 ;  /* 0x0000000000007941 */ /* 0x000fea0003800000 */
.L_x_5094:
        /* <DEDUP_REMOVED lines=17> */
.L_x_5096:
        /* <DEDUP_REMOVED lines=13> */
.L_x_5098:
[----:B------:R-:W-:Y:S05]  /*8c10*/  BSYNC B0 ;  /* 0x0000000000007941 */ /* 0x000fea0003800000 */
.L_x_5097:
[----:B------:R-:W-:Y:S01]  /*8c20*/  IADD3 R17, R0, 0x1d0, RZ ;  /* 0x000001d000117810 */ /* 0x000fe20007ffe0ff */
[----:B------:R-:W-:Y:S01]  /*8c30*/  FADD.FTZ R64, R64, -UR5 ;  /* 0x8000000540407e21 */ /* 0x000fe20008010000 */
[C---:B------:R-:W-:Y:S01]  /*8c40*/  IADD3 R20, R0.reuse, 0x1c0, RZ ;  /* 0x000001c000147810 */ /* 0x040fe20007ffe0ff */
[----:B------:R-:W-:Y:S01]  /*8c50*/  FADD.FTZ R65, R65, -UR5 ;  /* 0x8000000541417e21 */ /* 0x000fe20008010000 */
        /* <DEDUP_REMOVED lines=8> */
[----:B------:R-:W-:Y:S01]  /*8ce0*/  IADD3 R18, R0, 0x1f0, RZ ;  /* 0x000001f000127810 */ /* 0x000fe20007ffe0ff */
[----:B------:R-:W-:Y:S01]  /*8cf0*/  FMUL.FTZ R66, R66, UR10 ;  /* 0x0000000a42427c20 */ /* 0x000fe20008410000 */
[----:B------:R-:W-:Y:S01]  /*8d00*/  IADD3 R19, R0, 0x1e0, RZ ;  /* 0x000001e000137810 */ /* 0x000fe20007ffe0ff */
[----:B------:R-:W-:Y:S01]  /*8d10*/  FMUL.FTZ R67, R67, UR10 ;  /* 0x0000000a43437c20 */ /* 0x000fe20008410000 */
[----:B------:R-:W-:Y:S01]  /*8d20*/  SHF.R.S32.HI R20, RZ, 0x1f, R20 ;  /* 0x0000001fff147819 */ /* 0x000fe20000011414 */
[----:B0-----:R-:W-:Y:S01]  /*8d30*/  FFMA.FTZ R6, R36, R64, R39 ;  /* 0x0000004024067223 */ /* 0x001fe20000010027 */
[----:B------:R-:W-:Y:S01]  /*8d40*/  SHF.R.S32.HI R17, RZ, 0x1f, R17 ;  /* 0x0000001fff117819 */ /* 0x000fe20000011411 */
[----:B------:R-:W-:Y:S01]  /*8d50*/  FFMA.FTZ R7, R37, R65, R38 ;  /* 0x0000004125077223 */ /* 0x000fe20000010026 */
        /* <DEDUP_REMOVED lines=21> */
.L_x_5099:
        /* <DEDUP_REMOVED lines=13> */
.L_x_5101:
[----:B------:R-:W-:Y:S05]  /*8f80*/  BSYNC B0 ;  /* 0x0000000000007941 */ /* 0x000fea0003800000 */
.L_x_5100:
        /* <DEDUP_REMOVED lines=13> */
.L_x_5102:
        /* <DEDUP_REMOVED lines=13> */
.L_x_5104:
[----:B------:R-:W-:Y:S05]  /*9130*/  BSYNC B0 ;  /* 0x0000000000007941 */ /* 0x000fea0003800000 */
.L_x_5103:
        /* <DEDUP_REMOVED lines=23> */
.L_x_5105:
        /* <DEDUP_REMOVED lines=13> */
.L_x_5107:
[----:B------:R-:W-:Y:S05]  /*9380*/  BSYNC B0 ;  /* 0x0000000000007941 */ /* 0x000fea0003800000 */
.L_x_5106:
        /* <DEDUP_REMOVED lines=13> */
.L_x_5108:
        /* <DEDUP_REMOVED lines=12> */
.L_x_5110:
[----:B------:R-:W-:Y:S05]  /*9520*/  BSYNC B0 ;  /* 0x0000000000007941 */ /* 0x000fea0003800000 */
.L_x_5109:
[----:B------:R-:W-:Y:S01]  /*9530*/  ULDC UR5, c[0x0][0x10] ;  /* 0x0000040000057ab9 */ /* 0x000fe20000000800 */
[----:B------:R-:W-:Y:S02]  /*9540*/  UIADD3 UR4, UR4, 0x1, URZ ;  /* 0x0000000104047890 */ /* 0x000fe4000fffe03f */
[----:B------:R-:W-:-:S04]  /*9550*/  UIADD3 UR9, UR5, UR9, URZ ;  /* 0x0000000905097290 */ /* 0x000fc8000fffe03f */
[----:B------:R-:W-:-:S06]  /*9560*/  UISETP.GE.AND UP0, UPT, UR9, UR8, UPT ;  /* 0x000000080900728c */ /* 0x000fcc000bf06270 */
[----:B------:R-:W-:-:S13]  /*9570*/  PLOP3.LUT P1, PT, PT, PT, UP0, 0x80, 0x0 ;  /* 0x000000000000781c */ /* 0x000fda0003f2f008 */
[----:B------:R-:W-:Y:S05]  /*9580*/  @!P1 BRA `(.L_x_5111) ;  /* 0xffffff6c00389947 */ /* 0x000fea000383ffff */
[----:B------:R-:W-:Y:S05]  /*9590*/  EXIT ;  /* 0x000000000000794d */ /* 0x000fea0003800000 */
.L_x_5112:
        /* <DEDUP_REMOVED lines=14> */
.L_x_5185:


//--------------------- .nv.shared.reserved.0     --------------------------
	.section	.nv.shared.reserved.0,"aw",@nobits
	.weak		__nv_reservedSMEM_offset_0_alias
	.size		__nv_reservedSMEM_offset_0_alias, 0, 0
	.other		__nv_reservedSMEM_offset_0_alias,@"STO_CUDA_RESERVED_SHARED STV_DEFAULT"
__nv_reservedSMEM_offset_0_alias:
	.zero		0


//--------------------- .nv.global                --------------------------
	.section	.nv.global,"aw",@nobits
.nv.global:
	.type		_ZN61_INTERNAL_d4293f69_30_group_norm_nhwc_one_pass_96_cu_dccd85766thrust23THRUST_300001_SM_900_NS12placeholders2_5E,@object
	.size		_ZN61_INTERNAL_d4293f69_30_group_norm_nhwc_one_pass_96_cu_dccd85766thrust23THRUST_300001_SM_900_NS12placeholders2_5E,(_ZN61_INTERNAL_d4293f69_30_group_norm_nhwc_one_pass_96_cu_dccd85764cuda3std3__45__cpo6cbeginE - _ZN61_INTERNAL_d4293f69_30_group_norm_nhwc_one_pass_96_cu_dccd85766thrust23THRUST_300001_SM_900_NS12placeholders2_5E)
_ZN61_INTERNAL_d4293f69_30_group_norm_nhwc_one_pass_96_cu_dccd85766thrust23THRUST_300001_SM_900_NS12placeholders2_5E:
	.zero		1
	.type		_ZN61_INTERNAL_d4293f69_30_group_norm_nhwc_one_pass_96_cu_dccd85764cuda3std3__45__cpo6cbeginE,@object
	.size		_ZN61_INTERNAL_d4293f69_30_group_norm_nhwc_one_pass_96_cu_dccd85764cuda3std3__45__cpo6cbeginE,(_ZN61_INTERNAL_d4293f69_30_group_norm_nhwc_one_pass_96_cu_dccd85764cuda3std6ranges3__45__cpo6cbeginE - _ZN61_INTERNAL_d4293f69_30_group_norm_nhwc_one_pass_96_cu_dccd85764cuda3std3__45__cpo6cbeginE)
_ZN61_INTERNAL_d4293f69_30_group_norm_nhwc_one_pass_96_cu_dccd85764cuda3std3__45__cpo6cbeginE:
	.zero		1
	.type		_ZN61_INTERNAL_d4293f69_30_group_norm_nhwc_one_pass_96_cu_dccd85764cuda3std6ranges3__45__cpo6cbeginE,@object
	.size		_ZN61_INTERNAL_d4293f69_30_group_norm_nhwc_one_pass_96_cu_dccd85764cuda3std6ranges3__45__cpo6cbeginE,(_ZN61_INTERNAL_d4293f69_30_group_norm_nhwc_one_pass_96_cu_dccd85764cuda3std3__48in_placeE - _ZN61_INTERNAL_d4293f69_30_group_norm_nhwc_one_pass_96_cu_dccd85764cuda3std6ranges3__45__cpo6cbeginE)
_ZN61_INTERNAL_d4293f69_30_group_norm_nhwc_one_pass_96_cu_dccd85764cuda3std6ranges3__45__cpo6cbeginE:
	.zero		1
	.type		_ZN61_INTERNAL_d4293f69_30_group_norm_nhwc_one_pass_96_cu_dccd85764cuda3std3__48in_placeE,@object
	.size		_ZN61_INTERNAL_d4293f69_30_group_norm_nhwc_one_pass_96_cu_dccd85764cuda3std3__48in_placeE,(_ZN61_INTERNAL_d4293f69_30_group_norm_nhwc_one_pass_96_cu_dccd85764cuda3std6ranges3__45__cpo4sizeE - _ZN61_INTERNAL_d4293f69_30_group_norm_nhwc_one_pass_96_cu_dccd85764cuda3std3__48in_placeE)
_ZN61_INTERNAL_d4293f69_30_group_norm_nhwc_one_pass_96_cu_dccd85764cuda3std3__48in_placeE:
	.zero		1
	.type		_ZN61_INTERNAL_d4293f69_30_group_norm_nhwc_one_pass_96_cu_dccd85764cuda3std6ranges3__45__cpo4sizeE,@object
	.size		_ZN61_INTERNAL_d4293f69_30_group_norm_nhwc_one_pass_96_cu_dccd85764cuda3std6ranges3__45__cpo4sizeE,(_ZN61_INTERNAL_d4293f69_30_group_norm_nhwc_one_pass_96_cu_dccd85766thrust23THRUST_300001_SM_900_NS12placeholders2_9E - _ZN61_INTERNAL_d4293f69_30_group_norm_nhwc_one_pass_96_cu_dccd85764cuda3std6ranges3__45__cpo4sizeE)
_ZN61_INTERNAL_d4293f69_30_group_norm_nhwc_one_pass_96_cu_dccd85764cuda3std6ranges3__45__cpo4sizeE:
	.zero		1
	.type		_ZN61_INTERNAL_d4293f69_30_group_norm_nhwc_one_pass_96_cu_dccd85766thrust23THRUST_300001_SM_900_NS12placeholders2_9E,@object
	.size		_ZN61_INTERNAL_d4293f69_30_group_norm_nhwc_one_pass_96_cu_dccd85766thrust23THRUST_300001_SM_900_NS12placeholders2_9E,(_ZN61_INTERNAL_d4293f69_30_group_norm_nhwc_one_pass_96_cu_dccd85764cuda3std3__45__cpo7crbeginE - _ZN61_INTERNAL_d4293f69_30_group_norm_nhwc_one_pass_96_cu_dccd85766thrust23THRUST_300001_SM_900_NS12placeholders2_9E)
_ZN61_INTERNAL_d4293f69_30_group_norm_nhwc_one_pass_96_cu_dccd85766thrust23THRUST_300001_SM_900_NS12placeholders2_9E:
	.zero		1
	.type		_ZN61_INTERNAL_d4293f69_30_group_norm_nhwc_one_pass_96_cu_dccd85764cuda3std3__45__cpo7crbeginE,@object
	.size		_ZN61_INTERNAL_d4293f69_30_group_norm_nhwc_one_pass_96_cu_dccd85764cuda3std3__45__cpo7crbeginE,(_ZN61_INTERNAL_d4293f69_30_group_norm_nhwc_one_pass_96_cu_dccd85764cuda3std6ranges3__45__cpo4nextE - _ZN61_INTERNAL_d4293f69_30_group_norm_nhwc_one_pass_96_cu_dccd85764cuda3std3__45__cpo7crbeginE)
_ZN61_INTERNAL_d4293f69_30_group_norm_nhwc_one_pass_96_cu_dccd85764cuda3std3__45__cpo7crbeginE:
	.zero		1
	.type		_ZN61_INTERNAL_d4293f69_30_group_norm_nhwc_one_pass_96_cu_dccd85764cuda3std6ranges3__45__cpo4nextE,@object
	.size		_ZN61_INTERNAL_d4293f69_30_group_norm_nhwc_one_pass_96_cu_dccd85764cuda3std6ranges3__45__cpo4nextE,(_ZN61_INTERNAL_d4293f69_30_group_norm_nhwc_one_pass_96_cu_dccd85764cuda3std6ranges3__45__cpo4swapE - _ZN61_INTERNAL_d4293f69_30_group_norm_nhwc_one_pass_96_cu_dccd85764cuda3std6ranges3__45__cpo4nextE)
_ZN61_INTERNAL_d4293f69_30_group_norm_nhwc_one_pass_96_cu_dccd85764cuda3std6ranges3__45__cpo4nextE:
	.zero		1
	.type		_ZN61_INTERNAL_d4293f69_30_group_norm_nhwc_one_pass_96_cu_dccd85764cuda3std6ranges3__45__cpo4swapE,@object
	.size		_ZN61_INTERNAL_d4293f69_30_group_norm_nhwc_one_pass_96_cu_dccd85764cuda3std6ranges3__45__cpo4swapE,(_ZN61_INTERNAL_d4293f69_30_group_norm_nhwc_one_pass_96_cu_dccd85766thrust23THRUST_300001_SM_900_NS12placeholders2_1E - _ZN61_INTERNAL_d4293f69_30_group_norm_nhwc_one_pass_96_cu_dccd85764cuda3std6ranges3__45__cpo4swapE)
_ZN61_INTERNAL_d4293f69_30_group_norm_nhwc_one_pass_96_cu_dccd85764cuda3std6ranges3__45__cpo4swapE:
	.zero		1
	.type		_ZN61_INTERNAL_d4293f69_30_group_norm_nhwc_one_pass_96_cu_dccd85766thrust23THRUST_300001_SM_900_NS12placeholders2_1E,@object
	.size		_ZN61_INTERNAL_d4293f69_30_group_norm_nhwc_one_pass_96_cu_dccd85766thrust23THRUST_300001_SM_900_NS12placeholders2_1E,(_ZN61_INTERNAL_d4293f69_30_group_norm_nhwc_one_pass_96_cu_dccd85766thrust23THRUST_300001_SM_900_NS12placeholders2_3E - _ZN61_INTERNAL_d4293f69_30_group_norm_nhwc_one_pass_96_cu_dccd85766thrust23THRUST_300001_SM_900_NS12placeholders2_1E)
_ZN61_INTERNAL_d4293f69_30_group_norm_nhwc_one_pass_96_cu_dccd85766thrust23THRUST_300001_SM_900_NS12placeholders2_1E:
	.zero		1
	.type		_ZN61_INTERNAL_d4293f69_30_group_norm_nhwc_one_pass_96_cu_dccd85766thrust23THRUST_300001_SM_900_NS12placeholders2_3E,@object
	.size		_ZN61_INTERNAL_d4293f69_30_group_norm_nhwc_one_pass_96_cu_dccd85766thrust23THRUST_300001_SM_900_NS12placeholders2_3E,(_ZN61_INTERNAL_d4293f69_30_group_norm_nhwc_one_pass_96_cu_dccd85764cuda3std3__45__cpo5beginE - _ZN61_INTERNAL_d4293f69_30_group_norm_nhwc_one_pass_96_cu_dccd85766thrust23THRUST_300001_SM_900_NS12placeholders2_3E)
_ZN61_INTERNAL_d4293f69_30_group_norm_nhwc_one_pass_96_cu_dccd85766thrust23THRUST_300001_SM_900_NS12placeholders2_3E:
	.zero		1
	.type		_ZN61_INTERNAL_d4293f69_30_group_norm_nhwc_one_pass_96_cu_dccd85764cuda3std3__45__cpo5beginE,@object
	.size		_ZN61_INTERNAL_d4293f69_30_group_norm_nhwc_one_pass_96_cu_dccd85764cuda3std3__45__cpo5beginE,(_ZN61_INTERNAL_d4293f69_30_group_norm_nhwc_one_pass_96_cu_dccd85764cuda3std6ranges3__45__cpo5beginE - _ZN61_INTERNAL_d4293f69_30_group_norm_nhwc_one_pass_96_cu_dccd85764cuda3std3__45__cpo5beginE)
_ZN61_INTERNAL_d4293f69_30_group_norm_nhwc_one_pass_96_cu_dccd85764cuda3std3__45__cpo5beginE:
	.zero		1
	.type		_ZN61_INTERNAL_d4293f69_30_group_norm_nhwc_one_pass_96_cu_dccd85764cuda3std6ranges3__45__cpo5beginE,@object
	.size		_ZN61_INTERNAL_d4293f69_30_group_norm_nhwc_one_pass_96_cu_dccd85764cuda3std6ranges3__45__cpo5beginE,(_ZN61_INTERNAL_d4293f69_30_group_norm_nhwc_one_pass_96_cu_dccd85764cuda3std3__463_GLOBAL__N__d4293f69_30_group_norm_nhwc_one_pass_96_cu_dccd85766ignoreE - _ZN61_INTERNAL_d4293f69_30_group_norm_nhwc_one_pass_96_cu_dccd85764cuda3std6ranges3__45__cpo5beginE)
_ZN61_INTERNAL_d4293f69_30_group_norm_nhwc_one_pass_96_cu_dccd85764cuda3std6ranges3__45__cpo5beginE:
	.zero		1
	.type		_ZN61_INTERNAL_d4293f69_30_group_norm_nhwc_one_pass_96_cu_dccd85764cuda3std3__463_GLOBAL__N__d4293f69_30_group_norm_nhwc_one_pass_96_cu_dccd85766ignoreE,@object
	.size		_ZN61_INTERNAL_d4293f69_30_group_norm_nhwc_one_pass_96_cu_dccd85764cuda3std3__463_GLOBAL__N__d4293f69_30_group_norm_nhwc_one_pass_96_cu_dccd85766ignoreE,(_ZN61_INTERNAL_d4293f69_30_group_norm_nhwc_one_pass_96_cu_dccd85764cuda3std6ranges3__45__cpo4dataE - _ZN61_INTERNAL_d4293f69_30_group_norm_nhwc_one_pass_96_cu_dccd85764cuda3std3__463_GLOBAL__N__d4293f69_30_group_norm_nhwc_one_pass_96_cu_dccd85766ignoreE)
_ZN61_INTERNAL_d4293f69_30_group_norm_nhwc_one_pass_96_cu_dccd85764cuda3std3__463_GLOBAL__N__d4293f69_30_group_norm_nhwc_one_pass_96_cu_dccd85766ignoreE:
	.zero		1
	.type		_ZN61_INTERNAL_d4293f69_30_group_norm_nhwc_one_pass_96_cu_dccd85764cuda3std6ranges3__45__cpo4dataE,@object
	.size		_ZN61_INTERNAL_d4293f69_30_group_norm_nhwc_one_pass_96_cu_dccd85764cuda3std6ranges3__45__cpo4dataE,(_ZN61_INTERNAL_d4293f69_30_group_norm_nhwc_one_pass_96_cu_dccd85766thrust23THRUST_300001_SM_900_NS12placeholders2_7E - _ZN61_INTERNAL_d4293f69_30_group_norm_nhwc_one_pass_96_cu_dccd85764cuda3std6ranges3__45__cpo4dataE)
_ZN61_INTERNAL_d4293f69_30_group_norm_nhwc_one_pass_96_cu_dccd85764cuda3std6ranges3__45__cpo4dataE:
	.zero		1
	.type		_ZN61_INTERNAL_d4293f69_30_group_norm_nhwc_one_pass_96_cu_dccd85766thrust23THRUST_300001_SM_900_NS12placeholders2_7E,@object
	.size		_ZN61_INTERNAL_d4293f69_30_group_norm_nhwc_one_pass_96_cu_dccd85766thrust23THRUST_300001_SM_900_NS12placeholders2_7E,(_ZN61_INTERNAL_d4293f69_30_group_norm_nhwc_one_pass_96_cu_dccd85764cuda3std3__45__cpo6rbeginE - _ZN61_INTERNAL_d4293f69_30_group_norm_nhwc_one_pass_96_cu_dccd85766thrust23THRUST_300001_SM_900_NS12placeholders2_7E)
_ZN61_INTERNAL_d4293f69_30_group_norm_nhwc_one_pass_96_cu_dccd85766thrust23THRUST_300001_SM_900_NS12placeholders2_7E:
	.zero		1
	.type		_ZN61_INTERNAL_d4293f69_30_group_norm_nhwc_one_pass_96_cu_dccd85764cuda3std3__45__cpo6rbeginE,@object
	.size		_ZN61_INTERNAL_d4293f69_30_group_norm_nhwc_one_pass_96_cu_dccd85764cuda3std3__45__cpo6rbeginE,(_ZN61_INTERNAL_d4293f69_30_group_norm_nhwc_one_pass_96_cu_dccd85764cuda3std6ranges3__45__cpo7advanceE - _ZN61_INTERNAL_d4293f69_30_group_norm_nhwc_one_pass_96_cu_dccd85764cuda3std3__45__cpo6rbeginE)
_ZN61_INTERNAL_d4293f69_30_group_norm_nhwc_one_pass_96_cu_dccd85764cuda3std3__45__cpo6rbeginE:
	.zero		1
	.type		_ZN61_INTERNAL_d4293f69_30_group_norm_nhwc_one_pass_96_cu_dccd85764cuda3std6ranges3__45__cpo7advanceE,@object
	.size		_ZN61_INTERNAL_d4293f69_30_group_norm_nhwc_one_pass_96_cu_dccd85764cuda3std6ranges3__45__cpo7advanceE,(_ZN61_INTERNAL_d4293f69_30_group_norm_nhwc_one_pass_96_cu_dccd85764cuda3std3__47nulloptE - _ZN61_INTERNAL_d4293f69_30_group_norm_nhwc_one_pass_96_cu_dccd85764cuda3std6ranges3__45__cpo7advanceE)
_ZN61_INTERNAL_d4293f69_30_group_norm_nhwc_one_pass_96_cu_dccd85764cuda3std6ranges3__45__cpo7advanceE:
	.zero		1
	.type		_ZN61_INTERNAL_d4293f69_30_group_norm_nhwc_one_pass_96_cu_dccd85764cuda3std3__47nulloptE,@object
	.size		_ZN61_INTERNAL_d4293f69_30_group_norm_nhwc_one_pass_96_cu_dccd85764cuda3std3__47nulloptE,(_ZN61_INTERNAL_d4293f69_30_group_norm_nhwc_one_pass_96_cu_dccd85764cuda3std6ranges3__45__cpo8distanceE - _ZN61_INTERNAL_d4293f69_30_group_norm_nhwc_one_pass_96_cu_dccd85764cuda3std3__47nulloptE)
_ZN61_INTERNAL_d4293f69_30_group_norm_nhwc_one_pass_96_cu_dccd85764cuda3std3__47nulloptE:
	.zero		1
	.type		_ZN61_INTERNAL_d4293f69_30_group_norm_nhwc_one_pass_96_cu_dccd85764cuda3std6ranges3__45__cpo8distanceE,@object
	.size		_ZN61_INTERNAL_d4293f69_30_group_norm_nhwc_one_pass_96_cu_dccd85764cuda3std6ranges3__45__cpo8distanceE,(_ZN61_INTERNAL_d4293f69_30_group_norm_nhwc_one_pass_96_cu_dccd85766thrust23THRUST_300001_SM_900_NS12placeholders2_6E - _ZN61_INTERNAL_d4293f69_30_group_norm_nhwc_one_pass_96_cu_dccd85764cuda3std6ranges3__45__cpo8distanceE)
_ZN61_INTERNAL_d4293f69_30_group_norm_nhwc_one_pass_96_cu_dccd85764cuda3std6ranges3__45__cpo8distanceE:
	.zero		1
	.type		_ZN61_INTERNAL_d4293f69_30_group_norm_nhwc_one_pass_96_cu_dccd85766thrust23THRUST_300001_SM_900_NS12placeholders2_6E,@object
	.size		_ZN61_INTERNAL_d4293f69_30_group_norm_nhwc_one_pass_96_cu_dccd85766thrust23THRUST_300001_SM_900_NS12placeholders2_6E,(_ZN61_INTERNAL_d4293f69_30_group_norm_nhwc_one_pass_96_cu_dccd85764cuda3std3__45__cpo4cendE - _ZN61_INTERNAL_d4293f69_30_group_norm_nhwc_one_pass_96_cu_dccd85766thrust23THRUST_300001_SM_900_NS12placeholders2_6E)
_ZN61_INTERNAL_d4293f69_30_group_norm_nhwc_one_pass_96_cu_dccd85766thrust23THRUST_300001_SM_900_NS12placeholders2_6E:
	.zero		1
	.type		_ZN61_INTERNAL_d4293f69_30_group_norm_nhwc_one_pass_96_cu_dccd85764cuda3std3__45__cpo4cendE,@object
	.size		_ZN61_INTERNAL_d4293f69_30_group_norm_nhwc_one_pass_96_cu_dccd85764cuda3std3__45__cpo4cendE,(_ZN61_INTERNAL_d4293f69_30_group_norm_nhwc_one_pass_96_cu_dccd85764cuda3std6ranges3__45__cpo4cendE - _ZN61_INTERNAL_d4293f69_30_group_norm_nhwc_one_pass_96_cu_dccd85764cuda3std3__45__cpo4cendE)
_ZN61_INTERNAL_d4293f69_30_group_norm_nhwc_one_pass_96_cu_dccd85764cuda3std3__45__cpo4cendE:
	.zero		1
	.type		_ZN61_INTERNAL_d4293f69_30_group_norm_nhwc_one_pass_96_cu_dccd85764cuda3std6ranges3__45__cpo4cendE,@object
	.size		_ZN61_INTERNAL_d4293f69_30_group_norm_nhwc_one_pass_96_cu_dccd85764cuda3std6ranges3__45__cpo4cendE,(_ZN61_INTERNAL_d4293f69_30_group_norm_nhwc_one_pass_96_cu_dccd85764cuda3std3__420unreachable_sentinelE - _ZN61_INTERNAL_d4293f69_30_group_norm_nhwc_one_pass_96_cu_dccd85764cuda3std6ranges3__45__cpo4cendE)
_ZN61_INTERNAL_d4293f69_30_group_norm_nhwc_one_pass_96_cu_dccd85764cuda3std6ranges3__45__cpo4cendE:
	.zero		1
	.type		_ZN61_INTERNAL_d4293f69_30_group_norm_nhwc_one_pass_96_cu_dccd85764cuda3std3__420unreachable_sentinelE,@object
	.size		_ZN61_INTERNAL_d4293f69_30_group_norm_nhwc_one_pass_96_cu_dccd85764cuda3std3__420unreachable_sentinelE,(_ZN61_INTERNAL_d4293f69_30_group_norm_nhwc_one_pass_96_cu_dccd85764cuda3std6ranges3__45__cpo5ssizeE - _ZN61_INTERNAL_d4293f69_30_group_norm_nhwc_one_pass_96_cu_dccd85764cuda3std3__420unreachable_sentinelE)
_ZN61_INTERNAL_d4293f69_30_group_norm_nhwc_one_pass_96_cu_dccd85764cuda3std3__420unreachable_sentinelE:
	.zero		1
	.type		_ZN61_INTERNAL_d4293f69_30_group_norm_nhwc_one_pass_96_cu_dccd85764cuda3std6ranges3__45__cpo5ssizeE,@object
	.size		_ZN61_INTERNAL_d4293f69_30_group_norm_nhwc_one_pass_96_cu_dccd85764cuda3std6ranges3__45__cpo5ssizeE,(_ZN61_INTERNAL_d4293f69_30_group_norm_nhwc_one_pass_96_cu_dccd85766thrust23THRUST_300001_SM_900_NS12placeholders3_10E - _ZN61_INTERNAL_d4293f69_30_group_norm_nhwc_one_pass_96_cu_dccd85764cuda3std6ranges3__45__cpo5ssizeE)
_ZN61_INTERNAL_d4293f69_30_group_norm_nhwc_one_pass_96_cu_dccd85764cuda3std6ranges3__45__cpo5ssizeE:
	.zero		1
	.type		_ZN61_INTERNAL_d4293f69_30_group_norm_nhwc_one_pass_96_cu_dccd85766thrust23THRUST_300001_SM_900_NS12placeholders3_10E,@object
	.size		_ZN61_INTERNAL_d4293f69_30_group_norm_nhwc_one_pass_96_cu_dccd85766thrust23THRUST_300001_SM_900_NS12placeholders3_10E,(_ZN61_INTERNAL_d4293f69_30_group_norm_nhwc_one_pass_96_cu_dccd85764cuda3std3__45__cpo5crendE - _ZN61_INTERNAL_d4293f69_30_group_norm_nhwc_one_pass_96_cu_dccd85766thrust23THRUST_300001_SM_900_NS12placeholders3_10E)
_ZN61_INTERNAL_d4293f69_30_group_norm_nhwc_one_pass_96_cu_dccd85766thrust23THRUST_300001_SM_900_NS12placeholders3_10E:
	.zero		1
	.type		_ZN61_INTERNAL_d4293f69_30_group_norm_nhwc_one_pass_96_cu_dccd85764cuda3std3__45__cpo5crendE,@object
	.size		_ZN61_INTERNAL_d4293f69_30_group_norm_nhwc_one_pass_96_cu_dccd85764cuda3std3__45__cpo5crendE,(_ZN61_INTERNAL_d4293f69_30_group_norm_nhwc_one_pass_96_cu_dccd85764cuda3std6ranges3__45__cpo4prevE - _ZN61_INTERNAL_d4293f69_30_group_norm_nhwc_one_pass_96_cu_dccd85764cuda3std3__45__cpo5crendE)
_ZN61_INTERNAL_d4293f69_30_group_norm_nhwc_one_pass_96_cu_dccd85764cuda3std3__45__cpo5crendE:
	.zero		1
	.type		_ZN61_INTERNAL_d4293f69_30_group_norm_nhwc_one_pass_96_cu_dccd85764cuda3std6ranges3__45__cpo4prevE,@object
	.size		_ZN61_INTERNAL_d4293f69_30_group_norm_nhwc_one_pass_96_cu_dccd85764cuda3std6ranges3__45__cpo4prevE,(_ZN61_INTERNAL_d4293f69_30_group_norm_nhwc_one_pass_96_cu_dccd85764cuda3std6ranges3__45__cpo9iter_moveE - _ZN61_INTERNAL_d4293f69_30_group_norm_nhwc_one_pass_96_cu_dccd85764cuda3std6ranges3__45__cpo4prevE)
_ZN61_INTERNAL_d4293f69_30_group_norm_nhwc_one_pass_96_cu_dccd85764cuda3std6ranges3__45__cpo4prevE:
	.zero		1
	.type		_ZN61_INTERNAL_d4293f69_30_group_norm_nhwc_one_pass_96_cu_dccd85764cuda3std6ranges3__45__cpo9iter_moveE,@object
	.size		_ZN61_INTERNAL_d4293f69_30_group_norm_nhwc_one_pass_96_cu_dccd85764cuda3std6ranges3__45__cpo9iter_moveE,(_ZN61_INTERNAL_d4293f69_30_group_norm_nhwc_one_pass_96_cu_dccd85766thrust23THRUST_300001_SM_900_NS12placeholders2_2E - _ZN61_INTERNAL_d4293f69_30_group_norm_nhwc_one_pass_96_cu_dccd85764cuda3std6ranges3__45__cpo9iter_moveE)
_ZN61_INTERNAL_d4293f69_30_group_norm_nhwc_one_pass_96_cu_dccd85764cuda3std6ranges3__45__cpo9iter_moveE:
	.zero		1
	.type		_ZN61_INTERNAL_d4293f69_30_group_norm_nhwc_one_pass_96_cu_dccd85766thrust23THRUST_300001_SM_900_NS12placeholders2_2E,@object
	.size		_ZN61_INTERNAL_d4293f69_30_group_norm_nhwc_one_pass_96_cu_dccd85766thrust23THRUST_300001_SM_900_NS12placeholders2_2E,(_ZN61_INTERNAL_d4293f69_30_group_norm_nhwc_one_pass_96_cu_dccd85766thrust23THRUST_300001_SM_900_NS12placeholders2_4E - _ZN61_INTERNAL_d4293f69_30_group_norm_nhwc_one_pass_96_cu_dccd85766thrust23THRUST_300001_SM_900_NS12placeholders2_2E)
_ZN61_INTERNAL_d4293f69_30_group_norm_nhwc_one_pass_96_cu_dccd85766thrust23THRUST_300001_SM_900_NS12placeholders2_2E:
	.zero		1
	.type		_ZN61_INTERNAL_d4293f69_30_group_norm_nhwc_one_pass_96_cu_dccd85766thrust23THRUST_300001_SM_900_NS12placeholders2_4E,@object
	.size		_ZN61_INTERNAL_d4293f69_30_group_norm_nhwc_one_pass_96_cu_dccd85766thrust23THRUST_300001_SM_900_NS12placeholders2_4E,(_ZN61_INTERNAL_d4293f69_30_group_norm_nhwc_one_pass_96_cu_dccd85764cuda3std3__45__cpo3endE - _ZN61_INTERNAL_d4293f69_30_group_norm_nhwc_one_pass_96_cu_dccd85766thrust23THRUST_300001_SM_900_NS12placeholders2_4E)
_ZN61_INTERNAL_d4293f69_30_group_norm_nhwc_one_pass_96_cu_dccd85766thrust23THRUST_300001_SM_900_NS12placeholders2_4E:
	.zero		1
	.type		_ZN61_INTERNAL_d4293f69_30_group_norm_nhwc_one_pass_96_cu_dccd85764cuda3std3__45__cpo3endE,@object
	.size		_ZN61_INTERNAL_d4293f69_30_group_norm_nhwc_one_pass_96_cu_dccd85764cuda3std3__45__cpo3endE,(_ZN61_INTERNAL_d4293f69_30_group_norm_nhwc_one_pass_96_cu_dccd85764cuda3std6ranges3__45__cpo3endE - _ZN61_INTERNAL_d4293f69_30_group_norm_nhwc_one_pass_96_cu_dccd85764cuda3std3__45__cpo3endE)
_ZN61_INTERNAL_d4293f69_30_group_norm_nhwc_one_pass_96_cu_dccd85764cuda3std3__45__cpo3endE:
	.zero		1
	.type		_ZN61_INTERNAL_d4293f69_30_group_norm_nhwc_one_pass_96_cu_dccd85764cuda3std6ranges3__45__cpo3endE,@object
	.size		_ZN61_INTERNAL_d4293f69_30_group_norm_nhwc_one_pass_96_cu_dccd85764cuda3std6ranges3__45__cpo3endE,(_ZN61_INTERNAL_d4293f69_30_group_norm_nhwc_one_pass_96_cu_dccd85764cuda3std3__419piecewise_constructE - _ZN61_INTERNAL_d4293f69_30_group_norm_nhwc_one_pass_96_cu_dccd85764cuda3std6ranges3__45__cpo3endE)
_ZN61_INTERNAL_d4293f69_30_group_norm_nhwc_one_pass_96_cu_dccd85764cuda3std6ranges3__45__cpo3endE:
	.zero		1
	.type		_ZN61_INTERNAL_d4293f69_30_group_norm_nhwc_one_pass_96_cu_dccd85764cuda3std3__419piecewise_constructE,@object
	.size		_ZN61_INTERNAL_d4293f69_30_group_norm_nhwc_one_pass_96_cu_dccd85764cuda3std3__419piecewise_constructE,(_ZN61_INTERNAL_d4293f69_30_group_norm_nhwc_one_pass_96_cu_dccd85764cuda3std6ranges3__45__cpo5cdataE - _ZN61_INTERNAL_d4293f69_30_group_norm_nhwc_one_pass_96_cu_dccd85764cuda3std3__419piecewise_constructE)
_ZN61_INTERNAL_d4293f69_30_group_norm_nhwc_one_pass_96_cu_dccd85764cuda3std3__419piecewise_constructE:
	.zero		1
	.type		_ZN61_INTERNAL_d4293f69_30_group_norm_nhwc_one_pass_96_cu_dccd85764cuda3std6ranges3__45__cpo5cdataE,@object
	.size		_ZN61_INTERNAL_d4293f69_30_group_norm_nhwc_one_pass_96_cu_dccd85764cuda3std6ranges3__45__cpo5cdataE,(_ZN61_INTERNAL_d4293f69_30_group_norm_nhwc_one_pass_96_cu_dccd85766thrust23THRUST_300001_SM_900_NS12placeholders2_8E - _ZN61_INTERNAL_d4293f69_30_group_norm_nhwc_one_pass_96_cu_dccd85764cuda3std6ranges3__45__cpo5cdataE)
_ZN61_INTERNAL_d4293f69_30_group_norm_nhwc_one_pass_96_cu_dccd85764cuda3std6ranges3__45__cpo5cdataE:
	.zero		1
	.type		_ZN61_INTERNAL_d4293f69_30_group_norm_nhwc_one_pass_96_cu_dccd85766thrust23THRUST_300001_SM_900_NS12placeholders2_8E,@object
	.size		_ZN61_INTERNAL_d4293f69_30_group_norm_nhwc_one_pass_96_cu_dccd85766thrust23THRUST_300001_SM_900_NS12placeholders2_8E,(_ZN61_INTERNAL_d4293f69_30_group_norm_nhwc_one_pass_96_cu_dccd85764cuda3std3__45__cpo4rendE - _ZN61_INTERNAL_d4293f69_30_group_norm_nhwc_one_pass_96_cu_dccd85766thrust23THRUST_300001_SM_900_NS12placeholders2_8E)
_ZN61_INTERNAL_d4293f69_30_group_norm_nhwc_one_pass_96_cu_dccd85766thrust23THRUST_300001_SM_900_NS12placeholders2_8E:
	.zero		1
	.type		_ZN61_INTERNAL_d4293f69_30_group_norm_nhwc_one_pass_96_cu_dccd85764cuda3std3__45__cpo4rendE,@object
	.size		_ZN61_INTERNAL_d4293f69_30_group_norm_nhwc_one_pass_96_cu_dccd85764cuda3std3__45__cpo4rendE,(_ZN61_INTERNAL_d4293f69_30_group_norm_nhwc_one_pass_96_cu_dccd85764cuda3std6ranges3__45__cpo9iter_swapE - _ZN61_INTERNAL_d4293f69_30_group_norm_nhwc_one_pass_96_cu_dccd85764cuda3std3__45__cpo4rendE)
_ZN61_INTERNAL_d4293f69_30_group_norm_nhwc_one_pass_96_cu_dccd85764cuda3std3__45__cpo4rendE:
	.zero		1
	.type		_ZN61_INTERNAL_d4293f69_30_group_norm_nhwc_one_pass_96_cu_dccd85764cuda3std6ranges3__45__cpo9iter_swapE,@object
	.size		_ZN61_INTERNAL_d4293f69_30_group_norm_nhwc_one_pass_96_cu_dccd85764cuda3std6ranges3__45__cpo9iter_swapE,(_ZN61_INTERNAL_d4293f69_30_group_norm_nhwc_one_pass_96_cu_dccd85764cuda3std3__48unexpectE - _ZN61_INTERNAL_d4293f69_30_group_norm_nhwc_one_pass_96_cu_dccd85764cuda3std6ranges3__45__cpo9iter_swapE)
_ZN61_INTERNAL_d4293f69_30_group_norm_nhwc_one_pass_96_cu_dccd85764cuda3std6ranges3__45__cpo9iter_swapE:
	.zero		1
	.type		_ZN61_INTERNAL_d4293f69_30_group_norm_nhwc_one_pass_96_cu_dccd85764cuda3std3__48unexpectE,@object
	.size		_ZN61_INTERNAL_d4293f69_30_group_norm_nhwc_one_pass_96_cu_dccd85764cuda3std3__48unexpectE,(_ZN61_INTERNAL_d4293f69_30_group_norm_nhwc_one_pass_96_cu_dccd85766thrust23THRUST_300001_SM_900_NS6system6detail10sequential3seqE - _ZN61_INTERNAL_d4293f69_30_group_norm_nhwc_one_pass_96_cu_dccd85764cuda3std3__48unexpectE)
_ZN61_INTERNAL_d4293f69_30_group_norm_nhwc_one_pass_96_cu_dccd85764cuda3std3__48unexpectE:
	.zero		1
	.type		_ZN61_INTERNAL_d4293f69_30_group_norm_nhwc_one_pass_96_cu_dccd85766thrust23THRUST_300001_SM_900_NS6system6detail10sequential3seqE,@object
	.size		_ZN61_INTERNAL_d4293f69_30_group_norm_nhwc_one_pass_96_cu_dccd85766thrust23THRUST_300001_SM_900_NS6system6detail10sequential3seqE,(.L_29 - _ZN61_INTERNAL_d4293f69_30_group_norm_nhwc_one_pass_96_cu_dccd85766thrust23THRUST_300001_SM_900_NS6system6detail10sequential3seqE)
_ZN61_INTERNAL_d4293f69_30_group_norm_nhwc_one_pass_96_cu_dccd85766thrust23THRUST_300001_SM_900_NS6system6detail10sequential3seqE:
	.zero		1
.L_29:


//--------------------- .nv.shared._Z35group_norm_nhwc_bwd_one_pass_kernelI11Bf16IOFp32WLi64ELi96ELi768EEv26Group_norm_nhwc_bwd_params --------------------------
	.section	.nv.shared._Z35group_norm_nhwc_bwd_one_pass_kernelI11Bf16IOFp32WLi64ELi96ELi768EEv26Group_norm_nhwc_bwd_params,"aw",@nobits
	.sectionflags	@""
	.align	16
.nv.shared._Z35group_norm_nhwc_bwd_one_pass_kernelI11Bf16IOFp32WLi64ELi96ELi768EEv26Group_norm_nhwc_bwd_params:
	.zero		13552


//--------------------- .nv.shared._Z35group_norm_nhwc_bwd_one_pass_kernelI11Bf16IOFp32WLi128ELi96ELi768EEv26Group_norm_nhwc_bwd_params --------------------------
	.section	.nv.shared._Z35group_norm_nhwc_bwd_one_pass_kernelI11Bf16IOFp32WLi128ELi96ELi768EEv26Group_norm_nhwc_bwd_params,"aw",@nobits
	.sectionflags	@""
	.align	16
.nv.shared._Z35group_norm_nhwc_bwd_one_pass_kernelI11Bf16IOFp32WLi128ELi96ELi768EEv26Group_norm_nhwc_bwd_params:
	.zero		13552


//--------------------- .nv.shared._Z35group_norm_nhwc_bwd_one_pass_kernelI11Bf16IOFp32WLi256ELi96ELi768EEv26Group_norm_nhwc_bwd_params --------------------------
	.section	.nv.shared._Z35group_norm_nhwc_bwd_one_pass_kernelI11Bf16IOFp32WLi256ELi96ELi768EEv26Group_norm_nhwc_bwd_params,"aw",@nobits
	.sectionflags	@""
	.align	16
.nv.shared._Z35group_norm_nhwc_bwd_one_pass_kernelI11Bf16IOFp32WLi256ELi96ELi768EEv26Group_norm_nhwc_bwd_params:
	.zero		13552


//--------------------- .nv.shared._Z35group_norm_nhwc_bwd_one_pass_kernelI11Bf16IOFp32WLi512ELi96ELi768EEv26Group_norm_nhwc_bwd_params --------------------------
	.section	.nv.shared._Z35group_norm_nhwc_bwd_one_pass_kernelI11Bf16IOFp32WLi512ELi96ELi768EEv26Group_norm_nhwc_bwd_params,"aw",@nobits
	.sectionflags	@""
	.align	16
.nv.shared._Z35group_norm_nhwc_bwd_one_pass_kernelI11Bf16IOFp32WLi512ELi96ELi768EEv26Group_norm_nhwc_bwd_params:
	.zero		13552


//--------------------- .nv.shared._Z35group_norm_nhwc_bwd_one_pass_kernelI11Bf16IOBf16WLi64ELi96ELi768EEv26Group_norm_nhwc_bwd_params --------------------------
	.section	.nv.shared._Z35group_norm_nhwc_bwd_one_pass_kernelI11Bf16IOBf16WLi64ELi96ELi768EEv26Group_norm_nhwc_bwd_params,"aw",@nobits
	.sectionflags	@""
	.align	16
.nv.shared._Z35group_norm_nhwc_bwd_one_pass_kernelI11Bf16IOBf16WLi64ELi96ELi768EEv26Group_norm_nhwc_bwd_params:
	.zero		13552


//--------------------- .nv.shared._Z35group_norm_nhwc_bwd_one_pass_kernelI11Bf16IOBf16WLi128ELi96ELi768EEv26Group_norm_nhwc_bwd_params --------------------------
	.section	.nv.shared._Z35group_norm_nhwc_bwd_one_pass_kernelI11Bf16IOBf16WLi128ELi96ELi768EEv26Group_norm_nhwc_bwd_params,"aw",@nobits
	.sectionflags	@""
	.align	16
.nv.shared._Z35group_norm_nhwc_bwd_one_pass_kernelI11Bf16IOBf16WLi128ELi96ELi768EEv26Group_norm_nhwc_bwd_params:
	.zero		13552


//--------------------- .nv.shared._Z35group_norm_nhwc_bwd_one_pass_kernelI11Bf16IOBf16WLi256ELi96ELi768EEv26Group_norm_nhwc_bwd_params --------------------------
	.section	.nv.shared._Z35group_norm_nhwc_bwd_one_pass_kernelI11Bf16IOBf16WLi256ELi96ELi768EEv26Group_norm_nhwc_bwd_params,"aw",@nobits
	.sectionflags	@""
	.align	16
.nv.shared._Z35group_norm_nhwc_bwd_one_pass_kernelI11Bf16IOBf16WLi256ELi96ELi768EEv26Group_norm_nhwc_bwd_params:
	.zero		13552


//--------------------- .nv.shared._Z35group_norm_nhwc_bwd_one_pass_kernelI11Bf16IOBf16WLi512ELi96ELi768EEv26Group_norm_nhwc_bwd_params --------------------------
	.section	.nv.shared._Z35group_norm_nhwc_bwd_one_pass_kernelI11Bf16IOBf16WLi512ELi96ELi768EEv26Group_norm_nhwc_bwd_params,"aw",@nobits
	.sectionflags	@""
	.align	16
.nv.shared._Z35group_norm_nhwc_bwd_one_pass_kernelI11Bf16IOBf16WLi512ELi96ELi768EEv26Group_norm_nhwc_bwd_params:
	.zero		13552


//--------------------- .nv.shared._Z35group_norm_nhwc_bwd_one_pass_kernelI11Bf16IOFp16WLi64ELi96ELi768EEv26Group_norm_nhwc_bwd_params --------------------------
	.section	.nv.shared._Z35group_norm_nhwc_bwd_one_pass_kernelI11Bf16IOFp16WLi64ELi96ELi768EEv26Group_norm_nhwc_bwd_params,"aw",@nobits
	.sectionflags	@""
	.align	16
.nv.shared._Z35group_norm_nhwc_bwd_one_pass_kernelI11Bf16IOFp16WLi64ELi96ELi768EEv26Group_norm_nhwc_bwd_params:
	.zero		13552


//--------------------- .nv.shared._Z35group_norm_nhwc_bwd_one_pass_kernelI11Bf16IOFp16WLi128ELi96ELi768EEv26Group_norm_nhwc_bwd_params --------------------------
	.section	.nv.shared._Z35group_norm_nhwc_bwd_one_pass_kernelI11Bf16IOFp16WLi128ELi96ELi768EEv26Group_norm_nhwc_bwd_params,"aw",@nobits
	.sectionflags	@""
	.align	16
.nv.shared._Z35group_norm_nhwc_bwd_one_pass_kernelI11Bf16IOFp16WLi128ELi96ELi768EEv26Group_norm_nhwc_bwd_params:
	.zero		13552


//--------------------- .nv.shared._Z35group_norm_nhwc_bwd_one_pass_kernelI11Bf16IOFp16WLi256ELi96ELi768EEv26Group_norm_nhwc_bwd_params --------------------------
	.section	.nv.shared._Z35group_norm_nhwc_bwd_one_pass_kernelI11Bf16IOFp16WLi256ELi96ELi768EEv26Group_norm_nhwc_bwd_params,"aw",@nobits
	.sectionflags	@""
	.align	16
.nv.shared._Z35group_norm_nhwc_bwd_one_pass_kernelI11Bf16IOFp16WLi256ELi96ELi768EEv26Group_norm_nhwc_bwd_params:
	.zero		13552


//--------------------- .nv.shared._Z35group_norm_nhwc_bwd_one_pass_kernelI11Bf16IOFp16WLi512ELi96ELi768EEv26Group_norm_nhwc_bwd_params --------------------------
	.section	.nv.shared._Z35group_norm_nhwc_bwd_one_pass_kernelI11Bf16IOFp16WLi512ELi96ELi768EEv26Group_norm_nhwc_bwd_params,"aw",@nobits
	.sectionflags	@""
	.align	16
.nv.shared._Z35group_norm_nhwc_bwd_one_pass_kernelI11Bf16IOFp16WLi512ELi96ELi768EEv26Group_norm_nhwc_bwd_params:
	.zero		13552


//--------------------- .nv.shared._Z35group_norm_nhwc_bwd_one_pass_kernelI11Fp16IOFp32WLi64ELi96ELi768EEv26Group_norm_nhwc_bwd_params --------------------------
	.section	.nv.shared._Z35group_norm_nhwc_bwd_one_pass_kernelI11Fp16IOFp32WLi64ELi96ELi768EEv26Group_norm_nhwc_bwd_params,"aw",@nobits
	.sectionflags	@""
	.align	16
.nv.shared._Z35group_norm_nhwc_bwd_one_pass_kernelI11Fp16IOFp32WLi64ELi96ELi768EEv26Group_norm_nhwc_bwd_params:
	.zero		13552


//--------------------- .nv.shared._Z35group_norm_nhwc_bwd_one_pass_kernelI11Fp16IOFp32WLi128ELi96ELi768EEv26Group_norm_nhwc_bwd_params --------------------------
	.section	.nv.shared._Z35group_norm_nhwc_bwd_one_pass_kernelI11Fp16IOFp32WLi128ELi96ELi768EEv26Group_norm_nhwc_bwd_params,"aw",@nobits
	.sectionflags	@""
	.align	16
.nv.shared._Z35group_norm_nhwc_bwd_one_pass_kernelI11Fp16IOFp32WLi128ELi96ELi768EEv26Group_norm_nhwc_bwd_params:
	.zero		13552


//--------------------- .nv.shared._Z35group_norm_nhwc_bwd_one_pass_kernelI11Fp16IOFp32WLi256ELi96ELi768EEv26Group_norm_nhwc_bwd_params --------------------------
	.section	.nv.shared._Z35group_norm_nhwc_bwd_one_pass_kernelI11Fp16IOFp32WLi256ELi96ELi768EEv26Group_norm_nhwc_bwd_params,"aw",@nobits
	.sectionflags	@""
	.align	16
.nv.shared._Z35group_norm_nhwc_bwd_one_pass_kernelI11Fp16IOFp32WLi256ELi96ELi768EEv26Group_norm_nhwc_bwd_params:
	.zero		13552


//--------------------- .nv.shared._Z35group_norm_nhwc_bwd_one_pass_kernelI11Fp16IOFp32WLi512ELi96ELi768EEv26Group_norm_nhwc_bwd_params --------------------------
	.section	.nv.shared._Z35group_norm_nhwc_bwd_one_pass_kernelI11Fp16IOFp32WLi512ELi96ELi768EEv26Group_norm_nhwc_bwd_params,"aw",@nobits
	.sectionflags	@""
	.align	16
.nv.shared._Z35group_norm_nhwc_bwd_one_pass_kernelI11Fp16IOFp32WLi512ELi96ELi768EEv26Group_norm_nhwc_bwd_params:
	.zero		13552


//--------------------- .nv.shared._Z35group_norm_nhwc_bwd_one_pass_kernelI11Fp16IOBf16WLi64ELi96ELi768EEv26Group_norm_nhwc_bwd_params --------------------------
	.section	.nv.shared._Z35group_norm_nhwc_bwd_one_pass_kernelI11Fp16IOBf16WLi64ELi96ELi768EEv26Group_norm_nhwc_bwd_params,"aw",@nobits
	.sectionflags	@""
	.align	16
.nv.shared._Z35group_norm_nhwc_bwd_one_pass_kernelI11Fp16IOBf16WLi64ELi96ELi768EEv26Group_norm_nhwc_bwd_params:
	.zero		13552


//--------------------- .nv.shared._Z35group_norm_nhwc_bwd_one_pass_kernelI11Fp16IOBf16WLi128ELi96ELi768EEv26Group_norm_nhwc_bwd_params --------------------------
	.section	.nv.shared._Z35group_norm_nhwc_bwd_one_pass_kernelI11Fp16IOBf16WLi128ELi96ELi768EEv26Group_norm_nhwc_bwd_params,"aw",@nobits
	.sectionflags	@""
	.align	16
.nv.shared._Z35group_norm_nhwc_bwd_one_pass_kernelI11Fp16IOBf16WLi128ELi96ELi768EEv26Group_norm_nhwc_bwd_params:
	.zero		13552


//--------------------- .nv.shared._Z35group_norm_nhwc_bwd_one_pass_kernelI11Fp16IOBf16WLi256ELi96ELi768EEv26Group_norm_nhwc_bwd_params --------------------------
	.section	.nv.shared._Z35group_norm_nhwc_bwd_one_pass_kernelI11Fp16IOBf16WLi256ELi96ELi768EEv26Group_norm_nhwc_bwd_params,"aw",@nobits
	.sectionflags	@""
	.align	16
.nv.shared._Z35group_norm_nhwc_bwd_one_pass_kernelI11Fp16IOBf16WLi256ELi96ELi768EEv26Group_norm_nhwc_bwd_params:
	.zero		13552


//--------------------- .nv.shared._Z35group_norm_nhwc_bwd_one_pass_kernelI11Fp16IOBf16WLi512ELi96ELi768EEv26Group_norm_nhwc_bwd_params --------------------------
	.section	.nv.shared._Z35group_norm_nhwc_bwd_one_pass_kernelI11Fp16IOBf16WLi512ELi96ELi768EEv26Group_norm_nhwc_bwd_params,"aw",@nobits
	.sectionflags	@""
	.align	16
.nv.shared._Z35group_norm_nhwc_bwd_one_pass_kernelI11Fp16IOBf16WLi512ELi96ELi768EEv26Group_norm_nhwc_bwd_params:
	.zero		13552


//--------------------- .nv.shared._Z35group_norm_nhwc_bwd_one_pass_kernelI11Fp16IOFp16WLi64ELi96ELi768EEv26Group_norm_nhwc_bwd_params --------------------------
	.section	.nv.shared._Z35group_norm_nhwc_bwd_one_pass_kernelI11Fp16IOFp16WLi64ELi96ELi768EEv26Group_norm_nhwc_bwd_params,"aw",@nobits
	.sectionflags	@""
	.align	16
.nv.shared._Z35group_norm_nhwc_bwd_one_pass_kernelI11Fp16IOFp16WLi64ELi96ELi768EEv26Group_norm_nhwc_bwd_params:
	.zero		13552


//--------------------- .nv.shared._Z35group_norm_nhwc_bwd_one_pass_kernelI11Fp16IOFp16WLi128ELi96ELi768EEv26Group_norm_nhwc_bwd_params --------------------------
	.section	.nv.shared._Z35group_norm_nhwc_bwd_one_pass_kernelI11Fp16IOFp16WLi128ELi96ELi768EEv26Group_norm_nhwc_bwd_params,"aw",@nobits
	.sectionflags	@""
	.align	16
.nv.shared._Z35group_norm_nhwc_bwd_one_pass_kernelI11Fp16IOFp16WLi128ELi96ELi768EEv26Group_norm_nhwc_bwd_params:
	.zero		13552


//--------------------- .nv.shared._Z35group_norm_nhwc_bwd_one_pass_kernelI11Fp16IOFp16WLi256ELi96ELi768EEv26Group_norm_nhwc_bwd_params --------------------------
	.section	.nv.shared._Z35group_norm_nhwc_bwd_one_pass_kernelI11Fp16IOFp16WLi256ELi96ELi768EEv26Group_norm_nhwc_bwd_params,"aw",@nobits
	.sectionflags	@""
	.align	16
.nv.shared._Z35group_norm_nhwc_bwd_one_pass_kernelI11Fp16IOFp16WLi256ELi96ELi768EEv26Group_norm_nhwc_bwd_params:
	.zero		13552


//--------------------- .nv.shared._Z35group_norm_nhwc_bwd_one_pass_kernelI11Fp16IOFp16WLi512ELi96ELi768EEv26Group_norm_nhwc_bwd_params --------------------------
	.section	.nv.shared._Z35group_norm_nhwc_bwd_one_pass_kernelI11Fp16IOFp16WLi512ELi96ELi768EEv26Group_norm_nhwc_bwd_params,"aw",@nobits
	.sectionflags	@""
	.align	16
.nv.shared._Z35group_norm_nhwc_bwd_one_pass_kernelI11Fp16IOFp16WLi512ELi96ELi768EEv26Group_norm_nhwc_bwd_params:
	.zero		13552


//--------------------- .nv.shared._Z35group_norm_nhwc_bwd_one_pass_kernelI11Fp32IOFp32WLi64ELi96ELi768EEv26Group_norm_nhwc_bwd_params --------------------------
	.section	.nv.shared._Z35group_norm_nhwc_bwd_one_pass_kernelI11Fp32IOFp32WLi64ELi96ELi768EEv26Group_norm_nhwc_bwd_params,"aw",@nobits
	.sectionflags	@""
	.align	16
.nv.shared._Z35group_norm_nhwc_bwd_one_pass_kernelI11Fp32IOFp32WLi64ELi96ELi768EEv26Group_norm_nhwc_bwd_params:
	.zero		13552


//--------------------- .nv.shared._Z35group_norm_nhwc_bwd_one_pass_kernelI11Fp32IOFp32WLi128ELi96ELi768EEv26Group_norm_nhwc_bwd_params --------------------------
	.section	.nv.shared._Z35group_norm_nhwc_bwd_one_pass_kernelI11Fp32IOFp32WLi128ELi96ELi768EEv26Group_norm_nhwc_bwd_params,"aw",@nobits
	.sectionflags	@""
	.align	16
.nv.shared._Z35group_norm_nhwc_bwd_one_pass_kernelI11Fp32IOFp32WLi128ELi96ELi768EEv26Group_norm_nhwc_bwd_params:
	.zero		13552


//--------------------- .nv.shared._Z35group_norm_nhwc_bwd_one_pass_kernelI11Fp32IOFp32WLi256ELi96ELi768EEv26Group_norm_nhwc_bwd_params --------------------------
	.section	.nv.shared._Z35group_norm_nhwc_bwd_one_pass_kernelI11Fp32IOFp32WLi256ELi96ELi768EEv26Group_norm_nhwc_bwd_params,"aw",@nobits
	.sectionflags	@""
	.align	16
.nv.shared._Z35group_norm_nhwc_bwd_one_pass_kernelI11Fp32IOFp32WLi256ELi96ELi768EEv26Group_norm_nhwc_bwd_params:
	.zero		13552


//--------------------- .nv.shared._Z35group_norm_nhwc_bwd_one_pass_kernelI11Fp32IOFp32WLi512ELi96ELi768EEv26Group_norm_nhwc_bwd_params --------------------------
	.section	.nv.shared._Z35group_norm_nhwc_bwd_one_pass_kernelI11Fp32IOFp32WLi512ELi96ELi768EEv26Group_norm_nhwc_bwd_params,"aw",@nobits
	.sectionflags	@""
	.align	16
.nv.shared._Z35group_norm_nhwc_bwd_one_pass_kernelI11Fp32IOFp32WLi512ELi96ELi768EEv26Group_norm_nhwc_bwd_params:
	.zero		13552


//--------------------- .nv.shared._Z35group_norm_nhwc_bwd_one_pass_kernelI11Fp32IOBf16WLi64ELi96ELi768EEv26Group_norm_nhwc_bwd_params --------------------------
	.section	.nv.shared._Z35group_norm_nhwc_bwd_one_pass_kernelI11Fp32IOBf16WLi64ELi96ELi768EEv26Group_norm_nhwc_bwd_params,"aw",@nobits
	.sectionflags	@""
	.align	16
.nv.shared._Z35group_norm_nhwc_bwd_one_pass_kernelI11Fp32IOBf16WLi64ELi96ELi768EEv26Group_norm_nhwc_bwd_params:
	.zero		13552


//--------------------- .nv.shared._Z35group_norm_nhwc_bwd_one_pass_kernelI11Fp32IOBf16WLi128ELi96ELi768EEv26Group_norm_nhwc_bwd_params --------------------------
	.section	.nv.shared._Z35group_norm_nhwc_bwd_one_pass_kernelI11Fp32IOBf16WLi128ELi96ELi768EEv26Group_norm_nhwc_bwd_params,"aw",@nobits
	.sectionflags	@""
	.align	16
.nv.shared._Z35group_norm_nhwc_bwd_one_pass_kernelI11Fp32IOBf16WLi128ELi96ELi768EEv26Group_norm_nhwc_bwd_params:
	.zero		13552


//--------------------- .nv.shared._Z35group_norm_nhwc_bwd_one_pass_kernelI11Fp32IOBf16WLi256ELi96ELi768EEv26Group_norm_nhwc_bwd_params --------------------------
	.section	.nv.shared._Z35group_norm_nhwc_bwd_one_pass_kernelI11Fp32IOBf16WLi256ELi96ELi768EEv26Group_norm_nhwc_bwd_params,"aw",@nobits
	.sectionflags	@""
	.align	16
.nv.shared._Z35group_norm_nhwc_bwd_one_pass_kernelI11Fp32IOBf16WLi256ELi96ELi768EEv26Group_norm_nhwc_bwd_params:
	.zero		13552


//--------------------- .nv.shared._Z35group_norm_nhwc_bwd_one_pass_kernelI11Fp32IOBf16WLi512ELi96ELi768EEv26Group_norm_nhwc_bwd_params --------------------------
	.section	.nv.shared._Z35group_norm_nhwc_bwd_one_pass_kernelI11Fp32IOBf16WLi512ELi96ELi768EEv26Group_norm_nhwc_bwd_params,"aw",@nobits
	.sectionflags	@""
	.align	16
.nv.shared._Z35group_norm_nhwc_bwd_one_pass_kernelI11Fp32IOBf16WLi512ELi96ELi768EEv26Group_norm_nhwc_bwd_params:
	.zero		13552


//--------------------- .nv.shared._Z35group_norm_nhwc_bwd_one_pass_kernelI11Fp32IOFp16WLi64ELi96ELi768EEv26Group_norm_nhwc_bwd_params --------------------------
	.section	.nv.shared._Z35group_norm_nhwc_bwd_one_pass_kernelI11Fp32IOFp16WLi64ELi96ELi768EEv26Group_norm_nhwc_bwd_params,"aw",@nobits
	.sectionflags	@""
	.align	16
.nv.shared._Z35group_norm_nhwc_bwd_one_pass_kernelI11Fp32IOFp16WLi64ELi96ELi768EEv26Group_norm_nhwc_bwd_params:
	.zero		13552


//--------------------- .nv.shared._Z35group_norm_nhwc_bwd_one_pass_kernelI11Fp32IOFp16WLi128ELi96ELi768EEv26Group_norm_nhwc_bwd_params --------------------------
	.section	.nv.shared._Z35group_norm_nhwc_bwd_one_pass_kernelI11Fp32IOFp16WLi128ELi96ELi768EEv26Group_norm_nhwc_bwd_params,"aw",@nobits
	.sectionflags	@""
	.align	16
.nv.shared._Z35group_norm_nhwc_bwd_one_pass_kernelI11Fp32IOFp16WLi128ELi96ELi768EEv26Group_norm_nhwc_bwd_params:
	.zero		13552


//--------------------- .nv.shared._Z35group_norm_nhwc_bwd_one_pass_kernelI11Fp32IOFp16WLi256ELi96ELi768EEv26Group_norm_nhwc_bwd_params --------------------------
	.section	.nv.shared._Z35group_norm_nhwc_bwd_one_pass_kernelI11Fp32IOFp16WLi256ELi96ELi768EEv26Group_norm_nhwc_bwd_params,"aw",@nobits
	.sectionflags	@""
	.align	16
.nv.shared._Z35group_norm_nhwc_bwd_one_pass_kernelI11Fp32IOFp16WLi256ELi96ELi768EEv26Group_norm_nhwc_bwd_params:
	.zero		13552


//--------------------- .nv.shared._Z35group_norm_nhwc_bwd_one_pass_kernelI11Fp32IOFp16WLi512ELi96ELi768EEv26Group_norm_nhwc_bwd_params --------------------------
	.section	.nv.shared._Z35group_norm_nhwc_bwd_one_pass_kernelI11Fp32IOFp16WLi512ELi96ELi768EEv26Group_norm_nhwc_bwd_params,"aw",@nobits
	.sectionflags	@""
	.align	16
.nv.shared._Z35group_norm_nhwc_bwd_one_pass_kernelI11Fp32IOFp16WLi512ELi96ELi768EEv26Group_norm_nhwc_bwd_params:
	.zero		13552


//--------------------- .nv.shared._Z35group_norm_nhwc_fwd_one_pass_kernelI11Bf16IOFp32WLi64ELi96ELi768EEv26Group_norm_nhwc_fwd_params --------------------------
	.section	.nv.shared._Z35group_norm_nhwc_fwd_one_pass_kernelI11Bf16IOFp32WLi64ELi96ELi768EEv26Group_norm_nhwc_fwd_params,"aw",@nobits
	.sectionflags	@""
	.align	8
.nv.shared._Z35group_norm_nhwc_fwd_one_pass_kernelI11Bf16IOFp32WLi64ELi96ELi768EEv26Group_norm_nhwc_fwd_params:
	.zero		1256


//--------------------- .nv.shared._Z35group_norm_nhwc_fwd_one_pass_kernelI11Bf16IOFp32WLi128ELi96ELi768EEv26Group_norm_nhwc_fwd_params --------------------------
	.section	.nv.shared._Z35group_norm_nhwc_fwd_one_pass_kernelI11Bf16IOFp32WLi128ELi96ELi768EEv26Group_norm_nhwc_fwd_params,"aw",@nobits
	.sectionflags	@""
	.align	8
.nv.shared._Z35group_norm_nhwc_fwd_one_pass_kernelI11Bf16IOFp32WLi128ELi96ELi768EEv26Group_norm_nhwc_fwd_params:
	.zero		1256


//--------------------- .nv.shared._Z35group_norm_nhwc_fwd_one_pass_kernelI11Bf16IOFp32WLi256ELi96ELi768EEv26Group_norm_nhwc_fwd_params --------------------------
	.section	.nv.shared._Z35group_norm_nhwc_fwd_one_pass_kernelI11Bf16IOFp32WLi256ELi96ELi768EEv26Group_norm_nhwc_fwd_params,"aw",@nobits
	.sectionflags	@""
	.align	8
.nv.shared._Z35group_norm_nhwc_fwd_one_pass_kernelI11Bf16IOFp32WLi256ELi96ELi768EEv26Group_norm_nhwc_fwd_params:
	.zero		1256


//--------------------- .nv.shared._Z35group_norm_nhwc_fwd_one_pass_kernelI11Bf16IOFp32WLi512ELi96ELi768EEv26Group_norm_nhwc_fwd_params --------------------------
	.section	.nv.shared._Z35group_norm_nhwc_fwd_one_pass_kernelI11Bf16IOFp32WLi512ELi96ELi768EEv26Group_norm_nhwc_fwd_params,"aw",@nobits
	.sectionflags	@""
	.align	8
.nv.shared._Z35group_norm_nhwc_fwd_one_pass_kernelI11Bf16IOFp32WLi512ELi96ELi768EEv26Group_norm_nhwc_fwd_params:
	.zero		1256


//--------------------- .nv.shared._Z35group_norm_nhwc_fwd_one_pass_kernelI11Bf16IOBf16WLi64ELi96ELi768EEv26Group_norm_nhwc_fwd_params --------------------------
	.section	.nv.shared._Z35group_norm_nhwc_fwd_one_pass_kernelI11Bf16IOBf16WLi64ELi96ELi768EEv26Group_norm_nhwc_fwd_params,"aw",@nobits
	.sectionflags	@""
	.align	8
.nv.shared._Z35group_norm_nhwc_fwd_one_pass_kernelI11Bf16IOBf16WLi64ELi96ELi768EEv26Group_norm_nhwc_fwd_params:
	.zero		1256


//--------------------- .nv.shared._Z35group_norm_nhwc_fwd_one_pass_kernelI11Bf16IOBf16WLi128ELi96ELi768EEv26Group_norm_nhwc_fwd_params --------------------------
	.section	.nv.shared._Z35group_norm_nhwc_fwd_one_pass_kernelI11Bf16IOBf16WLi128ELi96ELi768EEv26Group_norm_nhwc_fwd_params,"aw",@nobits
	.sectionflags	@""
	.align	8
.nv.shared._Z35group_norm_nhwc_fwd_one_pass_kernelI11Bf16IOBf16WLi128ELi96ELi768EEv26Group_norm_nhwc_fwd_params:
	.zero		1256


//--------------------- .nv.shared._Z35group_norm_nhwc_fwd_one_pass_kernelI11Bf16IOBf16WLi256ELi96ELi768EEv26Group_norm_nhwc_fwd_params --------------------------
	.section	.nv.shared._Z35group_norm_nhwc_fwd_one_pass_kernelI11Bf16IOBf16WLi256ELi96ELi768EEv26Group_norm_nhwc_fwd_params,"aw",@nobits
	.sectionflags	@""
	.align	8
.nv.shared._Z35group_norm_nhwc_fwd_one_pass_kernelI11Bf16IOBf16WLi256ELi96ELi768EEv26Group_norm_nhwc_fwd_params:
	.zero		1256


//--------------------- .nv.shared._Z35group_norm_nhwc_fwd_one_pass_kernelI11Bf16IOBf16WLi512ELi96ELi768EEv26Group_norm_nhwc_fwd_params --------------------------
	.section	.nv.shared._Z35group_norm_nhwc_fwd_one_pass_kernelI11Bf16IOBf16WLi512ELi96ELi768EEv26Group_norm_nhwc_fwd_params,"aw",@nobits
	.sectionflags	@""
	.align	8
.nv.shared._Z35group_norm_nhwc_fwd_one_pass_kernelI11Bf16IOBf16WLi512ELi96ELi768EEv26Group_norm_nhwc_fwd_params:
	.zero		1256


//--------------------- .nv.shared._Z35group_norm_nhwc_fwd_one_pass_kernelI11Bf16IOFp16WLi64ELi96ELi768EEv26Group_norm_nhwc_fwd_params --------------------------
	.section	.nv.shared._Z35group_norm_nhwc_fwd_one_pass_kernelI11Bf16IOFp16WLi64ELi96ELi768EEv26Group_norm_nhwc_fwd_params,"aw",@nobits
	.sectionflags	@""
	.align	8
.nv.shared._Z35group_norm_nhwc_fwd_one_pass_kernelI11Bf16IOFp16WLi64ELi96ELi768EEv26Group_norm_nhwc_fwd_params:
	.zero		1256


//--------------------- .nv.shared._Z35group_norm_nhwc_fwd_one_pass_kernelI11Bf16IOFp16WLi128ELi96ELi768EEv26Group_norm_nhwc_fwd_params --------------------------
	.section	.nv.shared._Z35group_norm_nhwc_fwd_one_pass_kernelI11Bf16IOFp16WLi128ELi96ELi768EEv26Group_norm_nhwc_fwd_params,"aw",@nobits
	.sectionflags	@""
	.align	8
.nv.shared._Z35group_norm_nhwc_fwd_one_pass_kernelI11Bf16IOFp16WLi128ELi96ELi768EEv26Group_norm_nhwc_fwd_params:
	.zero		1256


//--------------------- .nv.shared._Z35group_norm_nhwc_fwd_one_pass_kernelI11Bf16IOFp16WLi256ELi96ELi768EEv26Group_norm_nhwc_fwd_params --------------------------
	.section	.nv.shared._Z35group_norm_nhwc_fwd_one_pass_kernelI11Bf16IOFp16WLi256ELi96ELi768EEv26Group_norm_nhwc_fwd_params,"aw",@nobits
	.sectionflags	@""
	.align	8
.nv.shared._Z35group_norm_nhwc_fwd_one_pass_kernelI11Bf16IOFp16WLi256ELi96ELi768EEv26Group_norm_nhwc_fwd_params:
	.zero		1256


//--------------------- .nv.shared._Z35group_norm_nhwc_fwd_one_pass_kernelI11Bf16IOFp16WLi512ELi96ELi768EEv26Group_norm_nhwc_fwd_params --------------------------
	.section	.nv.shared._Z35group_norm_nhwc_fwd_one_pass_kernelI11Bf16IOFp16WLi512ELi96ELi768EEv26Group_norm_nhwc_fwd_params,"aw",@nobits
	.sectionflags	@""
	.align	8
.nv.shared._Z35group_norm_nhwc_fwd_one_pass_kernelI11Bf16IOFp16WLi512ELi96ELi768EEv26Group_norm_nhwc_fwd_params:
	.zero		1256


//--------------------- .nv.shared._Z35group_norm_nhwc_fwd_one_pass_kernelI11Fp16IOFp32WLi64ELi96ELi768EEv26Group_norm_nhwc_fwd_params --------------------------
	.section	.nv.shared._Z35group_norm_nhwc_fwd_one_pass_kernelI11Fp16IOFp32WLi64ELi96ELi768EEv26Group_norm_nhwc_fwd_params,"aw",@nobits
	.sectionflags	@""
	.align	8
.nv.shared._Z35group_norm_nhwc_fwd_one_pass_kernelI11Fp16IOFp32WLi64ELi96ELi768EEv26Group_norm_nhwc_fwd_params:
	.zero		1256


//--------------------- .nv.shared._Z35group_norm_nhwc_fwd_one_pass_kernelI11Fp16IOFp32WLi128ELi96ELi768EEv26Group_norm_nhwc_fwd_params --------------------------
	.section	.nv.shared._Z35group_norm_nhwc_fwd_one_pass_kernelI11Fp16IOFp32WLi128ELi96ELi768EEv26Group_norm_nhwc_fwd_params,"aw",@nobits
	.sectionflags	@""
	.align	8
.nv.shared._Z35group_norm_nhwc_fwd_one_pass_kernelI11Fp16IOFp32WLi128ELi96ELi768EEv26Group_norm_nhwc_fwd_params:
	.zero		1256


//--------------------- .nv.shared._Z35group_norm_nhwc_fwd_one_pass_kernelI11Fp16IOFp32WLi256ELi96ELi768EEv26Group_norm_nhwc_fwd_params --------------------------
	.section	.nv.shared._Z35group_norm_nhwc_fwd_one_pass_kernelI11Fp16IOFp32WLi256ELi96ELi768EEv26Group_norm_nhwc_fwd_params,"aw",@nobits
	.sectionflags	@""
	.align	8
.nv.shared._Z35group_norm_nhwc_fwd_one_pass_kernelI11Fp16IOFp32WLi256ELi96ELi768EEv26Group_norm_nhwc_fwd_params:
	.zero		1256


//--------------------- .nv.shared._Z35group_norm_nhwc_fwd_one_pass_kernelI11Fp16IOFp32WLi512ELi96ELi768EEv26Group_norm_nhwc_fwd_params --------------------------
	.section	.nv.shared._Z35group_norm_nhwc_fwd_one_pass_kernelI11Fp16IOFp32WLi512ELi96ELi768EEv26Group_norm_nhwc_fwd_params,"aw",@nobits
	.sectionflags	@""
	.align	8
.nv.shared._Z35group_norm_nhwc_fwd_one_pass_kernelI11Fp16IOFp32WLi512ELi96ELi768EEv26Group_norm_nhwc_fwd_params:
	.zero		1256


//--------------------- .nv.shared._Z35group_norm_nhwc_fwd_one_pass_kernelI11Fp16IOBf16WLi64ELi96ELi768EEv26Group_norm_nhwc_fwd_params --------------------------
	.section	.nv.shared._Z35group_norm_nhwc_fwd_one_pass_kernelI11Fp16IOBf16WLi64ELi96ELi768EEv26Group_norm_nhwc_fwd_params,"aw",@nobits
	.sectionflags	@""
	.align	8
.nv.shared._Z35group_norm_nhwc_fwd_one_pass_kernelI11Fp16IOBf16WLi64ELi96ELi768EEv26Group_norm_nhwc_fwd_params:
	.zero		1256


//--------------------- .nv.shared._Z35group_norm_nhwc_fwd_one_pass_kernelI11Fp16IOBf16WLi128ELi96ELi768EEv26Group_norm_nhwc_fwd_params --------------------------
	.section	.nv.shared._Z35group_norm_nhwc_fwd_one_pass_kernelI11Fp16IOBf16WLi128ELi96ELi768EEv26Group_norm_nhwc_fwd_params,"aw",@nobits
	.sectionflags	@""
	.align	8
.nv.shared._Z35group_norm_nhwc_fwd_one_pass_kernelI11Fp16IOBf16WLi128ELi96ELi768EEv26Group_norm_nhwc_fwd_params:
	.zero		1256


//--------------------- .nv.shared._Z35group_norm_nhwc_fwd_one_pass_kernelI11Fp16IOBf16WLi256ELi96ELi768EEv26Group_norm_nhwc_fwd_params --------------------------
	.section	.nv.shared._Z35group_norm_nhwc_fwd_one_pass_kernelI11Fp16IOBf16WLi256ELi96ELi768EEv26Group_norm_nhwc_fwd_params,"aw",@nobits
	.sectionflags	@""
	.align	8
.nv.shared._Z35group_norm_nhwc_fwd_one_pass_kernelI11Fp16IOBf16WLi256ELi96ELi768EEv26Group_norm_nhwc_fwd_params:
	.zero		1256


//--------------------- .nv.shared._Z35group_norm_nhwc_fwd_one_pass_kernelI11Fp16IOBf16WLi512ELi96ELi768EEv26Group_norm_nhwc_fwd_params --------------------------
	.section	.nv.shared._Z35group_norm_nhwc_fwd_one_pass_kernelI11Fp16IOBf16WLi512ELi96ELi768EEv26Group_norm_nhwc_fwd_params,"aw",@nobits
	.sectionflags	@""
	.align	8
.nv.shared._Z35group_norm_nhwc_fwd_one_pass_kernelI11Fp16IOBf16WLi512ELi96ELi768EEv26Group_norm_nhwc_fwd_params:
	.zero		1256


//--------------------- .nv.shared._Z35group_norm_nhwc_fwd_one_pass_kernelI11Fp16IOFp16WLi64ELi96ELi768EEv26Group_norm_nhwc_fwd_params --------------------------
	.section	.nv.shared._Z35group_norm_nhwc_fwd_one_pass_kernelI11Fp16IOFp16WLi64ELi96ELi768EEv26Group_norm_nhwc_fwd_params,"aw",@nobits
	.sectionflags	@""
	.align	8
.nv.shared._Z35group_norm_nhwc_fwd_one_pass_kernelI11Fp16IOFp16WLi64ELi96ELi768EEv26Group_norm_nhwc_fwd_params:
	.zero		1256


//--------------------- .nv.shared._Z35group_norm_nhwc_fwd_one_pass_kernelI11Fp16IOFp16WLi128ELi96ELi768EEv26Group_norm_nhwc_fwd_params --------------------------
	.section	.nv.shared._Z35group_norm_nhwc_fwd_one_pass_kernelI11Fp16IOFp16WLi128ELi96ELi768EEv26Group_norm_nhwc_fwd_params,"aw",@nobits
	.sectionflags	@""
	.align	8
.nv.shared._Z35group_norm_nhwc_fwd_one_pass_kernelI11Fp16IOFp16WLi128ELi96ELi768EEv26Group_norm_nhwc_fwd_params:
	.zero		1256


//--------------------- .nv.shared._Z35group_norm_nhwc_fwd_one_pass_kernelI11Fp16IOFp16WLi256ELi96ELi768EEv26Group_norm_nhwc_fwd_params --------------------------
	.section	.nv.shared._Z35group_norm_nhwc_fwd_one_pass_kernelI11Fp16IOFp16WLi256ELi96ELi768EEv26Group_norm_nhwc_fwd_params,"aw",@nobits
	.sectionflags	@""
	.align	8
.nv.shared._Z35group_norm_nhwc_fwd_one_pass_kernelI11Fp16IOFp16WLi256ELi96ELi768EEv26Group_norm_nhwc_fwd_params:
	.zero		1256


//--------------------- .nv.shared._Z35group_norm_nhwc_fwd_one_pass_kernelI11Fp16IOFp16WLi512ELi96ELi768EEv26Group_norm_nhwc_fwd_params --------------------------
	.section	.nv.shared._Z35group_norm_nhwc_fwd_one_pass_kernelI11Fp16IOFp16WLi512ELi96ELi768EEv26Group_norm_nhwc_fwd_params,"aw",@nobits
	.sectionflags	@""
	.align	8
.nv.shared._Z35group_norm_nhwc_fwd_one_pass_kernelI11Fp16IOFp16WLi512ELi96ELi768EEv26Group_norm_nhwc_fwd_params:
	.zero		1256


//--------------------- .nv.shared._Z35group_norm_nhwc_fwd_one_pass_kernelI11Fp32IOFp32WLi64ELi96ELi768EEv26Group_norm_nhwc_fwd_params --------------------------
	.section	.nv.shared._Z35group_norm_nhwc_fwd_one_pass_kernelI11Fp32IOFp32WLi64ELi96ELi768EEv26Group_norm_nhwc_fwd_params,"aw",@nobits
	.sectionflags	@""
	.align	8
.nv.shared._Z35group_norm_nhwc_fwd_one_pass_kernelI11Fp32IOFp32WLi64ELi96ELi768EEv26Group_norm_nhwc_fwd_params:
	.zero		1256


//--------------------- .nv.shared._Z35group_norm_nhwc_fwd_one_pass_kernelI11Fp32IOFp32WLi128ELi96ELi768EEv26Group_norm_nhwc_fwd_params --------------------------
	.section	.nv.shared._Z35group_norm_nhwc_fwd_one_pass_kernelI11Fp32IOFp32WLi128ELi96ELi768EEv26Group_norm_nhwc_fwd_params,"aw",@nobits
	.sectionflags	@""
	.align	8
.nv.shared._Z35group_norm_nhwc_fwd_one_pass_kernelI11Fp32IOFp32WLi128ELi96ELi768EEv26Group_norm_nhwc_fwd_params:
	.zero		1256


//--------------------- .nv.shared._Z35group_norm_nhwc_fwd_one_pass_kernelI11Fp32IOFp32WLi256ELi96ELi768EEv26Group_norm_nhwc_fwd_params --------------------------
	.section	.nv.shared._Z35group_norm_nhwc_fwd_one_pass_kernelI11Fp32IOFp32WLi256ELi96ELi768EEv26Group_norm_nhwc_fwd_params,"aw",@nobits
	.sectionflags	@""
	.align	8
.nv.shared._Z35group_norm_nhwc_fwd_one_pass_kernelI11Fp32IOFp32WLi256ELi96ELi768EEv26Group_norm_nhwc_fwd_params:
	.zero		1256


//--------------------- .nv.shared._Z35group_norm_nhwc_fwd_one_pass_kernelI11Fp32IOFp32WLi512ELi96ELi768EEv26Group_norm_nhwc_fwd_params --------------------------
	.section	.nv.shared._Z35group_norm_nhwc_fwd_one_pass_kernelI11Fp32IOFp32WLi512ELi96ELi768EEv26Group_norm_nhwc_fwd_params,"aw",@nobits
	.sectionflags	@""
	.align	8
.nv.shared._Z35group_norm_nhwc_fwd_one_pass_kernelI11Fp32IOFp32WLi512ELi96ELi768EEv26Group_norm_nhwc_fwd_params:
	.zero		1256


//--------------------- .nv.shared._Z35group_norm_nhwc_fwd_one_pass_kernelI11Fp32IOBf16WLi64ELi96ELi768EEv26Group_norm_nhwc_fwd_params --------------------------
	.section	.nv.shared._Z35group_norm_nhwc_fwd_one_pass_kernelI11Fp32IOBf16WLi64ELi96ELi768EEv26Group_norm_nhwc_fwd_params,"aw",@nobits
	.sectionflags	@""
	.align	8
.nv.shared._Z35group_norm_nhwc_fwd_one_pass_kernelI11Fp32IOBf16WLi64ELi96ELi768EEv26Group_norm_nhwc_fwd_params:
	.zero		1256


//--------------------- .nv.shared._Z35group_norm_nhwc_fwd_one_pass_kernelI11Fp32IOBf16WLi128ELi96ELi768EEv26Group_norm_nhwc_fwd_params --------------------------
	.section	.nv.shared._Z35group_norm_nhwc_fwd_one_pass_kernelI11Fp32IOBf16WLi128ELi96ELi768EEv26Group_norm_nhwc_fwd_params,"aw",@nobits
	.sectionflags	@""
	.align	8
.nv.shared._Z35group_norm_nhwc_fwd_one_pass_kernelI11Fp32IOBf16WLi128ELi96ELi768EEv26Group_norm_nhwc_fwd_params:
	.zero		1256


//--------------------- .nv.shared._Z35group_norm_nhwc_fwd_one_pass_kernelI11Fp32IOBf16WLi256ELi96ELi768EEv26Group_norm_nhwc_fwd_params --------------------------
	.section	.nv.shared._Z35group_norm_nhwc_fwd_one_pass_kernelI11Fp32IOBf16WLi256ELi96ELi768EEv26Group_norm_nhwc_fwd_params,"aw",@nobits
	.sectionflags	@""
	.align	8
.nv.shared._Z35group_norm_nhwc_fwd_one_pass_kernelI11Fp32IOBf16WLi256ELi96ELi768EEv26Group_norm_nhwc_fwd_params:
	.zero		1256


//--------------------- .nv.shared._Z35group_norm_nhwc_fwd_one_pass_kernelI11Fp32IOBf16WLi512ELi96ELi768EEv26Group_norm_nhwc_fwd_params --------------------------
	.section	.nv.shared._Z35group_norm_nhwc_fwd_one_pass_kernelI11Fp32IOBf16WLi512ELi96ELi768EEv26Group_norm_nhwc_fwd_params,"aw",@nobits
	.sectionflags	@""
	.align	8
.nv.shared._Z35group_norm_nhwc_fwd_one_pass_kernelI11Fp32IOBf16WLi512ELi96ELi768EEv26Group_norm_nhwc_fwd_params:
	.zero		1256


//--------------------- .nv.shared._Z35group_norm_nhwc_fwd_one_pass_kernelI11Fp32IOFp16WLi64ELi96ELi768EEv26Group_norm_nhwc_fwd_params --------------------------
	.section	.nv.shared._Z35group_norm_nhwc_fwd_one_pass_kernelI11Fp32IOFp16WLi64ELi96ELi768EEv26Group_norm_nhwc_fwd_params,"aw",@nobits
	.sectionflags	@""
	.align	8
.nv.shared._Z35group_norm_nhwc_fwd_one_pass_kernelI11Fp32IOFp16WLi64ELi96ELi768EEv26Group_norm_nhwc_fwd_params:
	.zero		1256


//--------------------- .nv.shared._Z35group_norm_nhwc_fwd_one_pass_kernelI11Fp32IOFp16WLi128ELi96ELi768EEv26Group_norm_nhwc_fwd_params --------------------------
	.section	.nv.shared._Z35group_norm_nhwc_fwd_one_pass_kernelI11Fp32IOFp16WLi128ELi96ELi768EEv26Group_norm_nhwc_fwd_params,"aw",@nobits
	.sectionflags	@""
	.align	8
.nv.shared._Z35group_norm_nhwc_fwd_one_pass_kernelI11Fp32IOFp16WLi128ELi96ELi768EEv26Group_norm_nhwc_fwd_params:
	.zero		1256


//--------------------- .nv.shared._Z35group_norm_nhwc_fwd_one_pass_kernelI11Fp32IOFp16WLi256ELi96ELi768EEv26Group_norm_nhwc_fwd_params --------------------------
	.section	.nv.shared._Z35group_norm_nhwc_fwd_one_pass_kernelI11Fp32IOFp16WLi256ELi96ELi768EEv26Group_norm_nhwc_fwd_params,"aw",@nobits
	.sectionflags	@""
	.align	8
.nv.shared._Z35group_norm_nhwc_fwd_one_pass_kernelI11Fp32IOFp16WLi256ELi96ELi768EEv26Group_norm_nhwc_fwd_params:
	.zero		1256


//--------------------- .nv.shared._Z35group_norm_nhwc_fwd_one_pass_kernelI11Fp32IOFp16WLi512ELi96ELi768EEv26Group_norm_nhwc_fwd_params --------------------------
	.section	.nv.shared._Z35group_norm_nhwc_fwd_one_pass_kernelI11Fp32IOFp16WLi512ELi96ELi768EEv26Group_norm_nhwc_fwd_params,"aw",@nobits
	.sectionflags	@""
	.align	8
.nv.shared._Z35group_norm_nhwc_fwd_one_pass_kernelI11Fp32IOFp16WLi512ELi96ELi768EEv26Group_norm_nhwc_fwd_params:
	.zero		1256


//--------------------- .nv.constant0._ZN3cub17CUB_300001_SM_9006detail11EmptyKernelIvEEvv --------------------------
	.section	.nv.constant0._ZN3cub17CUB_300001_SM_9006detail11EmptyKernelIvEEvv,"a",@progbits
	.sectionflags	@""
	.align	4
.nv.constant0._ZN3cub17CUB_300001_SM_9006detail11EmptyKernelIvEEvv:
	.zero		528


//--------------------- .nv.constant0._Z35group_norm_nhwc_bwd_one_pass_kernelI11Bf16IOFp32WLi64ELi96ELi768EEv26Group_norm_nhwc_bwd_params --------------------------
	.section	.nv.constant0._Z35group_norm_nhwc_bwd_one_pass_kernelI11Bf16IOFp32WLi64ELi96ELi768EEv26Group_norm_nhwc_bwd_params,"a",@progbits
	.sectionflags	@""
	.align	4
.nv.constant0._Z35group_norm_nhwc_bwd_one_pass_kernelI11Bf16IOFp32WLi64ELi96ELi768EEv26Group_norm_nhwc_bwd_params:
	.zero		712


//--------------------- .nv.constant0._Z35group_norm_nhwc_bwd_one_pass_kernelI11Bf16IOFp32WLi128ELi96ELi768EEv26Group_norm_nhwc_bwd_params --------------------------
	.section	.nv.constant0._Z35group_norm_nhwc_bwd_one_pass_kernelI11Bf16IOFp32WLi128ELi96ELi768EEv26Group_norm_nhwc_bwd_params,"a",@progbits
	.sectionflags	@""
	.align	4
.nv.constant0._Z35group_norm_nhwc_bwd_one_pass_kernelI11Bf16IOFp32WLi128ELi96ELi768EEv26Group_norm_nhwc_bwd_params:
	.zero		712


//--------------------- .nv.constant0._Z35group_norm_nhwc_bwd_one_pass_kernelI11Bf16IOFp32WLi256ELi96ELi768EEv26Group_norm_nhwc_bwd_params --------------------------
	.section	.nv.constant0._Z35group_norm_nhwc_bwd_one_pass_kernelI11Bf16IOFp32WLi256ELi96ELi768EEv26Group_norm_nhwc_bwd_params,"a",@progbits
	.sectionflags	@""
	.align	4
.nv.constant0._Z35group_norm_nhwc_bwd_one_pass_kernelI11Bf16IOFp32WLi256ELi96ELi768EEv26Group_norm_nhwc_bwd_params:
	.zero		712


//--------------------- .nv.constant0._Z35group_norm_nhwc_bwd_one_pass_kernelI11Bf16IOFp32WLi512ELi96ELi768EEv26Group_norm_nhwc_bwd_params --------------------------
	.section	.nv.constant0._Z35group_norm_nhwc_bwd_one_pass_kernelI11Bf16IOFp32WLi512ELi96ELi768EEv26Group_norm_nhwc_bwd_params,"a",@progbits
	.sectionflags	@""
	.align	4
.nv.constant0._Z35group_norm_nhwc_bwd_one_pass_kernelI11Bf16IOFp32WLi512ELi96ELi768EEv26Group_norm_nhwc_bwd_params:
	.zero		712


//--------------------- .nv.constant0._Z35group_norm_nhwc_bwd_one_pass_kernelI11Bf16IOBf16WLi64ELi96ELi768EEv26Group_norm_nhwc_bwd_params --------------------------
	.section	.nv.constant0._Z35group_norm_nhwc_bwd_one_pass_kernelI11Bf16IOBf16WLi64ELi96ELi768EEv26Group_norm_nhwc_bwd_params,"a",@progbits
	.sectionflags	@""
	.align	4
.nv.constant0._Z35group_norm_nhwc_bwd_one_pass_kernelI11Bf16IOBf16WLi64ELi96ELi768EEv26Group_norm_nhwc_bwd_params:
	.zero		712


//--------------------- .nv.constant0._Z35group_norm_nhwc_bwd_one_pass_kernelI11Bf16IOBf16WLi128ELi96ELi768EEv26Group_norm_nhwc_bwd_params --------------------------
	.section	.nv.constant0._Z35group_norm_nhwc_bwd_one_pass_kernelI11Bf16IOBf16WLi128ELi96ELi768EEv26Group_norm_nhwc_bwd_params,"a",@progbits
	.sectionflags	@""
	.align	4
.nv.constant0._Z35group_norm_nhwc_bwd_one_pass_kernelI11Bf16IOBf16WLi128ELi96ELi768EEv26Group_norm_nhwc_bwd_params:
	.zero		712


//--------------------- .nv.constant0._Z35group_norm_nhwc_bwd_one_pass_kernelI11Bf16IOBf16WLi256ELi96ELi768EEv26Group_norm_nhwc_bwd_params --------------------------
	.section	.nv.constant0._Z35group_norm_nhwc_bwd_one_pass_kernelI11Bf16IOBf16WLi256ELi96ELi768EEv26Group_norm_nhwc_bwd_params,"a",@progbits
	.sectionflags	@""
	.align	4
.nv.constant0._Z35group_norm_nhwc_bwd_one_pass_kernelI11Bf16IOBf16WLi256ELi96ELi768EEv26Group_norm_nhwc_bwd_params:
	.zero		712


//--------------------- .nv.constant0._Z35group_norm_nhwc_bwd_one_pass_kernelI11Bf16IOBf16WLi512ELi96ELi768EEv26Group_norm_nhwc_bwd_params --------------------------
	.section	.nv.constant0._Z35group_norm_nhwc_bwd_one_pass_kernelI11Bf16IOBf16WLi512ELi96ELi768EEv26Group_norm_nhwc_bwd_params,"a",@progbits
	.sectionflags	@""
	.align	4
.nv.constant0._Z35group_norm_nhwc_bwd_one_pass_kernelI11Bf16IOBf16WLi512ELi96ELi768EEv26Group_norm_nhwc_bwd_params:
	.zero		712


//--------------------- .nv.constant0._Z35group_norm_nhwc_bwd_one_pass_kernelI11Bf16IOFp16WLi64ELi96ELi768EEv26Group_norm_nhwc_bwd_params --------------------------
	.section	.nv.constant0._Z35group_norm_nhwc_bwd_one_pass_kernelI11Bf16IOFp16WLi64ELi96ELi768EEv26Group_norm_nhwc_bwd_params,"a",@progbits
	.sectionflags	@""
	.align	4
.nv.constant0._Z35group_norm_nhwc_bwd_one_pass_kernelI11Bf16IOFp16WLi64ELi96ELi768EEv26Group_norm_nhwc_bwd_params:
	.zero		712


//--------------------- .nv.constant0._Z35group_norm_nhwc_bwd_one_pass_kernelI11Bf16IOFp16WLi128ELi96ELi768EEv26Group_norm_nhwc_bwd_params --------------------------
	.section	.nv.constant0._Z35group_norm_nhwc_bwd_one_pass_kernelI11Bf16IOFp16WLi128ELi96ELi768EEv26Group_norm_nhwc_bwd_params,"a",@progbits
	.sectionflags	@""
	.align	4
.nv.constant0._Z35group_norm_nhwc_bwd_one_pass_kernelI11Bf16IOFp16WLi128ELi96ELi768EEv26Group_norm_nhwc_bwd_params:
	.zero		712


//--------------------- .nv.constant0._Z35group_norm_nhwc_bwd_one_pass_kernelI11Bf16IOFp16WLi256ELi96ELi768EEv26Group_norm_nhwc_bwd_params --------------------------
	.section	.nv.constant0._Z35group_norm_nhwc_bwd_one_pass_kernelI11Bf16IOFp16WLi256ELi96ELi768EEv26Group_norm_nhwc_bwd_params,"a",@progbits
	.sectionflags	@""
	.align	4
.nv.constant0._Z35group_norm_nhwc_bwd_one_pass_kernelI11Bf16IOFp16WLi256ELi96ELi768EEv26Group_norm_nhwc_bwd_params:
	.zero		712


//--------------------- .nv.constant0._Z35group_norm_nhwc_bwd_one_pass_kernelI11Bf16IOFp16WLi512ELi96ELi768EEv26Group_norm_nhwc_bwd_params --------------------------
	.section	.nv.constant0._Z35group_norm_nhwc_bwd_one_pass_kernelI11Bf16IOFp16WLi512ELi96ELi768EEv26Group_norm_nhwc_bwd_params,"a",@progbits
	.sectionflags	@""
	.align	4
.nv.constant0._Z35group_norm_nhwc_bwd_one_pass_kernelI11Bf16IOFp16WLi512ELi96ELi768EEv26Group_norm_nhwc_bwd_params:
	.zero		712


//--------------------- .nv.constant0._Z35group_norm_nhwc_bwd_one_pass_kernelI11Fp16IOFp32WLi64ELi96ELi768EEv26Group_norm_nhwc_bwd_params --------------------------
	.section	.nv.constant0._Z35group_norm_nhwc_bwd_one_pass_kernelI11Fp16IOFp32WLi64ELi96ELi768EEv26Group_norm_nhwc_bwd_params,"a",@progbits
	.sectionflags	@""
	.align	4
.nv.constant0._Z35group_norm_nhwc_bwd_one_pass_kernelI11Fp16IOFp32WLi64ELi96ELi768EEv26Group_norm_nhwc_bwd_params:
	.zero		712


//--------------------- .nv.constant0._Z35group_norm_nhwc_bwd_one_pass_kernelI11Fp16IOFp32WLi128ELi96ELi768EEv26Group_norm_nhwc_bwd_params --------------------------
	.section	.nv.constant0._Z35group_norm_nhwc_bwd_one_pass_kernelI11Fp16IOFp32WLi128ELi96ELi768EEv26Group_norm_nhwc_bwd_params,"a",@progbits
	.sectionflags	@""
	.align	4
.nv.constant0._Z35group_norm_nhwc_bwd_one_pass_kernelI11Fp16IOFp32WLi128ELi96ELi768EEv26Group_norm_nhwc_bwd_params:
	.zero		712


//--------------------- .nv.constant0._Z35group_norm_nhwc_bwd_one_pass_kernelI11Fp16IOFp32WLi256ELi96ELi768EEv26Group_norm_nhwc_bwd_params --------------------------
	.section	.nv.constant0._Z35group_norm_nhwc_bwd_one_pass_kernelI11Fp16IOFp32WLi256ELi96ELi768EEv26Group_norm_nhwc_bwd_params,"a",@progbits
	.sectionflags	@""
	.align	4
.nv.constant0._Z35group_norm_nhwc_bwd_one_pass_kernelI11Fp16IOFp32WLi256ELi96ELi768EEv26Group_norm_nhwc_bwd_params:
	.zero		712


//--------------------- .nv.constant0._Z35group_norm_nhwc_bwd_one_pass_kernelI11Fp16IOFp32WLi512ELi96ELi768EEv26Group_norm_nhwc_bwd_params --------------------------
	.section	.nv.constant0._Z35group_norm_nhwc_bwd_one_pass_kernelI11Fp16IOFp32WLi512ELi96ELi768EEv26Group_norm_nhwc_bwd_params,"a",@progbits
	.sectionflags	@""
	.align	4
.nv.constant0._Z35group_norm_nhwc_bwd_one_pass_kernelI11Fp16IOFp32WLi512ELi96ELi768EEv26Group_norm_nhwc_bwd_params:
	.zero		712


//--------------------- .nv.constant0._Z35group_norm_nhwc_bwd_one_pass_kernelI11Fp16IOBf16WLi64ELi96ELi768EEv26Group_norm_nhwc_bwd_params --------------------------
	.section	.nv.constant0._Z35group_norm_nhwc_bwd_one_pass_kernelI11Fp16IOBf16WLi64ELi96ELi768EEv26Group_norm_nhwc_bwd_params,"a",@progbits
	.sectionflags	@""
	.align	4
.nv.constant0._Z35group_norm_nhwc_bwd_one_pass_kernelI11Fp16IOBf16WLi64ELi96ELi768EEv26Group_norm_nhwc_bwd_params:
	.zero		712


//--------------------- .nv.constant0._Z35group_norm_nhwc_bwd_one_pass_kernelI11Fp16IOBf16WLi128ELi96ELi768EEv26Group_norm_nhwc_bwd_params --------------------------
	.section	.nv.constant0._Z35group_norm_nhwc_bwd_one_pass_kernelI11Fp16IOBf16WLi128ELi96ELi768EEv26Group_norm_nhwc_bwd_params,"a",@progbits
	.sectionflags	@""
	.align	4
.nv.constant0._Z35group_norm_nhwc_bwd_one_pass_kernelI11Fp16IOBf16WLi128ELi96ELi768EEv26Group_norm_nhwc_bwd_params:
	.zero		712


//--------------------- .nv.constant0._Z35group_norm_nhwc_bwd_one_pass_kernelI11Fp16IOBf16WLi256ELi96ELi768EEv26Group_norm_nhwc_bwd_params --------------------------
	.section	.nv.constant0._Z35group_norm_nhwc_bwd_one_pass_kernelI11Fp16IOBf16WLi256ELi96ELi768EEv26Group_norm_nhwc_bwd_params,"a",@progbits
	.sectionflags	@""
	.align	4
.nv.constant0._Z35group_norm_nhwc_bwd_one_pass_kernelI11Fp16IOBf16WLi256ELi96ELi768EEv26Group_norm_nhwc_bwd_params:
	.zero		712


//--------------------- .nv.constant0._Z35group_norm_nhwc_bwd_one_pass_kernelI11Fp16IOBf16WLi512ELi96ELi768EEv26Group_norm_nhwc_bwd_params --------------------------
	.section	.nv.constant0._Z35group_norm_nhwc_bwd_one_pass_kernelI11Fp16IOBf16WLi512ELi96ELi768EEv26Group_norm_nhwc_bwd_params,"a",@progbits
	.sectionflags	@""
	.align	4
.nv.constant0._Z35group_norm_nhwc_bwd_one_pass_kernelI11Fp16IOBf16WLi512ELi96ELi768EEv26Group_norm_nhwc_bwd_params:
	.zero		712


//--------------------- .nv.constant0._Z35group_norm_nhwc_bwd_one_pass_kernelI11Fp16IOFp16WLi64ELi96ELi768EEv26Group_norm_nhwc_bwd_params --------------------------
	.section	.nv.constant0._Z35group_norm_nhwc_bwd_one_pass_kernelI11Fp16IOFp16WLi64ELi96ELi768EEv26Group_norm_nhwc_bwd_params,"a",@progbits
	.sectionflags	@""
	.align	4
.nv.constant0._Z35group_norm_nhwc_bwd_one_pass_kernelI11Fp16IOFp16WLi64ELi96ELi768EEv26Group_norm_nhwc_bwd_params:
	.zero		712


//--------------------- .nv.constant0._Z35group_norm_nhwc_bwd_one_pass_kernelI11Fp16IOFp16WLi128ELi96ELi768EEv26Group_norm_nhwc_bwd_params --------------------------
	.section	.nv.constant0._Z35group_norm_nhwc_bwd_one_pass_kernelI11Fp16IOFp16WLi128ELi96ELi768EEv26Group_norm_nhwc_bwd_params,"a",@progbits
	.sectionflags	@""
	.align	4
.nv.constant0._Z35group_norm_nhwc_bwd_one_pass_kernelI11Fp16IOFp16WLi128ELi96ELi768EEv26Group_norm_nhwc_bwd_params:
	.zero		712


//--------------------- .nv.constant0._Z35group_norm_nhwc_bwd_one_pass_kernelI11Fp16IOFp16WLi256ELi96ELi768EEv26Group_norm_nhwc_bwd_params --------------------------
	.section	.nv.constant0._Z35group_norm_nhwc_bwd_one_pass_kernelI11Fp16IOFp16WLi256ELi96ELi768EEv26Group_norm_nhwc_bwd_params,"a",@progbits
	.sectionflags	@""
	.align	4
.nv.constant0._Z35group_norm_nhwc_bwd_one_pass_kernelI11Fp16IOFp16WLi256ELi96ELi768EEv26Group_norm_nhwc_bwd_params:
	.zero		712


//--------------------- .nv.constant0._Z35group_norm_nhwc_bwd_one_pass_kernelI11Fp16IOFp16WLi512ELi96ELi768EEv26Group_norm_nhwc_bwd_params --------------------------
	.section	.nv.constant0._Z35group_norm_nhwc_bwd_one_pass_kernelI11Fp16IOFp16WLi512ELi96ELi768EEv26Group_norm_nhwc_bwd_params,"a",@progbits
	.sectionflags	@""
	.align	4
.nv.constant0._Z35group_norm_nhwc_bwd_one_pass_kernelI11Fp16IOFp16WLi512ELi96ELi768EEv26Group_norm_nhwc_bwd_params:
	.zero		712


//--------------------- .nv.constant0._Z35group_norm_nhwc_bwd_one_pass_kernelI11Fp32IOFp32WLi64ELi96ELi768EEv26Group_norm_nhwc_bwd_params --------------------------
	.section	.nv.constant0._Z35group_norm_nhwc_bwd_one_pass_kernelI11Fp32IOFp32WLi64ELi96ELi768EEv26Group_norm_nhwc_bwd_params,"a",@progbits
	.sectionflags	@""
	.align	4
.nv.constant0._Z35group_norm_nhwc_bwd_one_pass_kernelI11Fp32IOFp32WLi64ELi96ELi768EEv26Group_norm_nhwc_bwd_params:
	.zero		712


//--------------------- .nv.constant0._Z35group_norm_nhwc_bwd_one_pass_kernelI11Fp32IOFp32WLi128ELi96ELi768EEv26Group_norm_nhwc_bwd_params --------------------------
	.section	.nv.constant0._Z35group_norm_nhwc_bwd_one_pass_kernelI11Fp32IOFp32WLi128ELi96ELi768EEv26Group_norm_nhwc_bwd_params,"a",@progbits
	.sectionflags	@""
	.align	4
.nv.constant0._Z35group_norm_nhwc_bwd_one_pass_kernelI11Fp32IOFp32WLi128ELi96ELi768EEv26Group_norm_nhwc_bwd_params:
	.zero		712


//--------------------- .nv.constant0._Z35group_norm_nhwc_bwd_one_pass_kernelI11Fp32IOFp32WLi256ELi96ELi768EEv26Group_norm_nhwc_bwd_params --------------------------
	.section	.nv.constant0._Z35group_norm_nhwc_bwd_one_pass_kernelI11Fp32IOFp32WLi256ELi96ELi768EEv26Group_norm_nhwc_bwd_params,"a",@progbits
	.sectionflags	@""
	.align	4
.nv.constant0._Z35group_norm_nhwc_bwd_one_pass_kernelI11Fp32IOFp32WLi256ELi96ELi768EEv26Group_norm_nhwc_bwd_params:
	.zero		712


//--------------------- .nv.constant0._Z35group_norm_nhwc_bwd_one_pass_kernelI11Fp32IOFp32WLi512ELi96ELi768EEv26Group_norm_nhwc_bwd_params --------------------------
	.section	.nv.constant0._Z35group_norm_nhwc_bwd_one_pass_kernelI11Fp32IOFp32WLi512ELi96ELi768EEv26Group_norm_nhwc_bwd_params,"a",@progbits
	.sectionflags	@""
	.align	4
.nv.constant0._Z35group_norm_nhwc_bwd_one_pass_kernelI11Fp32IOFp32WLi512ELi96ELi768EEv26Group_norm_nhwc_bwd_params:
	.zero		712


//--------------------- .nv.constant0._Z35group_norm_nhwc_bwd_one_pass_kernelI11Fp32IOBf16WLi64ELi96ELi768EEv26Group_norm_nhwc_bwd_params --------------------------
	.section	.nv.constant0._Z35group_norm_nhwc_bwd_one_pass_kernelI11Fp32IOBf16WLi64ELi96ELi768EEv26Group_norm_nhwc_bwd_params,"a",@progbits
	.sectionflags	@""
	.align	4
.nv.constant0._Z35group_norm_nhwc_bwd_one_pass_kernelI11Fp32IOBf16WLi64ELi96ELi768EEv26Group_norm_nhwc_bwd_params:
	.zero		712


//--------------------- .nv.constant0._Z35group_norm_nhwc_bwd_one_pass_kernelI11Fp32IOBf16WLi128ELi96ELi768EEv26Group_norm_nhwc_bwd_params --------------------------
	.section	.nv.constant0._Z35group_norm_nhwc_bwd_one_pass_kernelI11Fp32IOBf16WLi128ELi96ELi768EEv26Group_norm_nhwc_bwd_params,"a",@progbits
	.sectionflags	@""
	.align	4
.nv.constant0._Z35group_norm_nhwc_bwd_one_pass_kernelI11Fp32IOBf16WLi128ELi96ELi768EEv26Group_norm_nhwc_bwd_params:
	.zero		712


//--------------------- .nv.constant0._Z35group_norm_nhwc_bwd_one_pass_kernelI11Fp32IOBf16WLi256ELi96ELi768EEv26Group_norm_nhwc_bwd_params --------------------------
	.section	.nv.constant0._Z35group_norm_nhwc_bwd_one_pass_kernelI11Fp32IOBf16WLi256ELi96ELi768EEv26Group_norm_nhwc_bwd_params,"a",@progbits
	.sectionflags	@""
	.align	4
.nv.constant0._Z35group_norm_nhwc_bwd_one_pass_kernelI11Fp32IOBf16WLi256ELi96ELi768EEv26Group_norm_nhwc_bwd_params:
	.zero		712


//--------------------- .nv.constant0._Z35group_norm_nhwc_bwd_one_pass_kernelI11Fp32IOBf16WLi512ELi96ELi768EEv26Group_norm_nhwc_bwd_params --------------------------
	.section	.nv.constant0._Z35group_norm_nhwc_bwd_one_pass_kernelI11Fp32IOBf16WLi512ELi96ELi768EEv26Group_norm_nhwc_bwd_params,"a",@progbits
	.sectionflags	@""
	.align	4
.nv.constant0._Z35group_norm_nhwc_bwd_one_pass_kernelI11Fp32IOBf16WLi512ELi96ELi768EEv26Group_norm_nhwc_bwd_params:
	.zero		712


//--------------------- .nv.constant0._Z35group_norm_nhwc_bwd_one_pass_kernelI11Fp32IOFp16WLi64ELi96ELi768EEv26Group_norm_nhwc_bwd_params --------------------------
	.section	.nv.constant0._Z35group_norm_nhwc_bwd_one_pass_kernelI11Fp32IOFp16WLi64ELi96ELi768EEv26Group_norm_nhwc_bwd_params,"a",@progbits
	.sectionflags	@""
	.align	4
.nv.constant0._Z35group_norm_nhwc_bwd_one_pass_kernelI11Fp32IOFp16WLi64ELi96ELi768EEv26Group_norm_nhwc_bwd_params:
	.zero		712


//--------------------- .nv.constant0._Z35group_norm_nhwc_bwd_one_pass_kernelI11Fp32IOFp16WLi128ELi96ELi768EEv26Group_norm_nhwc_bwd_params --------------------------
	.section	.nv.constant0._Z35group_norm_nhwc_bwd_one_pass_kernelI11Fp32IOFp16WLi128ELi96ELi768EEv26Group_norm_nhwc_bwd_params,"a",@progbits
	.sectionflags	@""
	.align	4
.nv.constant0._Z35group_norm_nhwc_bwd_one_pass_kernelI11Fp32IOFp16WLi128ELi96ELi768EEv26Group_norm_nhwc_bwd_params:
	.zero		712


//--------------------- .nv.constant0._Z35group_norm_nhwc_bwd_one_pass_kernelI11Fp32IOFp16WLi256ELi96ELi768EEv26Group_norm_nhwc_bwd_params --------------------------
	.section	.nv.constant0._Z35group_norm_nhwc_bwd_one_pass_kernelI11Fp32IOFp16WLi256ELi96ELi768EEv26Group_norm_nhwc_bwd_params,"a",@progbits
	.sectionflags	@""
	.align	4
.nv.constant0._Z35group_norm_nhwc_bwd_one_pass_kernelI11Fp32IOFp16WLi256ELi96ELi768EEv26Group_norm_nhwc_bwd_params:
	.zero		712


//--------------------- .nv.constant0._Z35group_norm_nhwc_bwd_one_pass_kernelI11Fp32IOFp16WLi512ELi96ELi768EEv26Group_norm_nhwc_bwd_params --------------------------
	.section	.nv.constant0._Z35group_norm_nhwc_bwd_one_pass_kernelI11Fp32IOFp16WLi512ELi96ELi768EEv26Group_norm_nhwc_bwd_params,"a",@progbits
	.sectionflags	@""
	.align	4
.nv.constant0._Z35group_norm_nhwc_bwd_one_pass_kernelI11Fp32IOFp16WLi512ELi96ELi768EEv26Group_norm_nhwc_bwd_params:
	.zero		712


//--------------------- .nv.constant0._Z35group_norm_nhwc_fwd_one_pass_kernelI11Bf16IOFp32WLi64ELi96ELi768EEv26Group_norm_nhwc_fwd_params --------------------------
	.section	.nv.constant0._Z35group_norm_nhwc_fwd_one_pass_kernelI11Bf16IOFp32WLi64ELi96ELi768EEv26Group_norm_nhwc_fwd_params,"a",@progbits
	.sectionflags	@""
	.align	4
.nv.constant0._Z35group_norm_nhwc_fwd_one_pass_kernelI11Bf16IOFp32WLi64ELi96ELi768EEv26Group_norm_nhwc_fwd_params:
	.zero		688


//--------------------- .nv.constant0._Z35group_norm_nhwc_fwd_one_pass_kernelI11Bf16IOFp32WLi128ELi96ELi768EEv26Group_norm_nhwc_fwd_params --------------------------
	.section	.nv.constant0._Z35group_norm_nhwc_fwd_one_pass_kernelI11Bf16IOFp32WLi128ELi96ELi768EEv26Group_norm_nhwc_fwd_params,"a",@progbits
	.sectionflags	@""
	.align	4
.nv.constant0._Z35group_norm_nhwc_fwd_one_pass_kernelI11Bf16IOFp32WLi128ELi96ELi768EEv26Group_norm_nhwc_fwd_params:
	.zero		688


//--------------------- .nv.constant0._Z35group_norm_nhwc_fwd_one_pass_kernelI11Bf16IOFp32WLi256ELi96ELi768EEv26Group_norm_nhwc_fwd_params --------------------------
	.section	.nv.constant0._Z35group_norm_nhwc_fwd_one_pass_kernelI11Bf16IOFp32WLi256ELi96ELi768EEv26Group_norm_nhwc_fwd_params,"a",@progbits
	.sectionflags	@""
	.align	4
.nv.constant0._Z35group_norm_nhwc_fwd_one_pass_kernelI11Bf16IOFp32WLi256ELi96ELi768EEv26Group_norm_nhwc_fwd_params:
	.zero		688


//--------------------- .nv.constant0._Z35group_norm_nhwc_fwd_one_pass_kernelI11Bf16IOFp32WLi512ELi96ELi768EEv26Group_norm_nhwc_fwd_params --------------------------
	.section	.nv.constant0._Z35group_norm_nhwc_fwd_one_pass_kernelI11Bf16IOFp32WLi512ELi96ELi768EEv26Group_norm_nhwc_fwd_params,"a",@progbits
	.sectionflags	@""
	.align	4
.nv.constant0._Z35group_norm_nhwc_fwd_one_pass_kernelI11Bf16IOFp32WLi512ELi96ELi768EEv26Group_norm_nhwc_fwd_params:
	.zero		688


//--------------------- .nv.constant0._Z35group_norm_nhwc_fwd_one_pass_kernelI11Bf16IOBf16WLi64ELi96ELi768EEv26Group_norm_nhwc_fwd_params --------------------------
	.section	.nv.constant0._Z35group_norm_nhwc_fwd_one_pass_kernelI11Bf16IOBf16WLi64ELi96ELi768EEv26Group_norm_nhwc_fwd_params,"a",@progbits
	.sectionflags	@""
	.align	4
.nv.constant0._Z35group_norm_nhwc_fwd_one_pass_kernelI11Bf16IOBf16WLi64ELi96ELi768EEv26Group_norm_nhwc_fwd_params:
	.zero		688


//--------------------- .nv.constant0._Z35group_norm_nhwc_fwd_one_pass_kernelI11Bf16IOBf16WLi128ELi96ELi768EEv26Group_norm_nhwc_fwd_params --------------------------
	.section	.nv.constant0._Z35group_norm_nhwc_fwd_one_pass_kernelI11Bf16IOBf16WLi128ELi96ELi768EEv26Group_norm_nhwc_fwd_params,"a",@progbits
	.sectionflags	@""
	.align	4
.nv.constant0._Z35group_norm_nhwc_fwd_one_pass_kernelI11Bf16IOBf16WLi128ELi96ELi768EEv26Group_norm_nhwc_fwd_params:
	.zero		688


//--------------------- .nv.constant0._Z35group_norm_nhwc_fwd_one_pass_kernelI11Bf16IOBf16WLi256ELi96ELi768EEv26Group_norm_nhwc_fwd_params --------------------------
	.section	.nv.constant0._Z35group_norm_nhwc_fwd_one_pass_kernelI11Bf16IOBf16WLi256ELi96ELi768EEv26Group_norm_nhwc_fwd_params,"a",@progbits
	.sectionflags	@""
	.align	4
.nv.constant0._Z35group_norm_nhwc_fwd_one_pass_kernelI11Bf16IOBf16WLi256ELi96ELi768EEv26Group_norm_nhwc_fwd_params:
	.zero		688


//--------------------- .nv.constant0._Z35group_norm_nhwc_fwd_one_pass_kernelI11Bf16IOBf16WLi512ELi96ELi768EEv26Group_norm_nhwc_fwd_params --------------------------
	.section	.nv.constant0._Z35group_norm_nhwc_fwd_one_pass_kernelI11Bf16IOBf16WLi512ELi96ELi768EEv26Group_norm_nhwc_fwd_params,"a",@progbits
	.sectionflags	@""
	.align	4
.nv.constant0._Z35group_norm_nhwc_fwd_one_pass_kernelI11Bf16IOBf16WLi512ELi96ELi768EEv26Group_norm_nhwc_fwd_params:
	.zero		688


//--------------------- .nv.constant0._Z35group_norm_nhwc_fwd_one_pass_kernelI11Bf16IOFp16WLi64ELi96ELi768EEv26Group_norm_nhwc_fwd_params --------------------------
	.section	.nv.constant0._Z35group_norm_nhwc_fwd_one_pass_kernelI11Bf16IOFp16WLi64ELi96ELi768EEv26Group_norm_nhwc_fwd_params,"a",@progbits
	.sectionflags	@""
	.align	4
.nv.constant0._Z35group_norm_nhwc_fwd_one_pass_kernelI11Bf16IOFp16WLi64ELi96ELi768EEv26Group_norm_nhwc_fwd_params:
	.zero		688


//--------------------- .nv.constant0._Z35group_norm_nhwc_fwd_one_pass_kernelI11Bf16IOFp16WLi128ELi96ELi768EEv26Group_norm_nhwc_fwd_params --------------------------
	.section	.nv.constant0._Z35group_norm_nhwc_fwd_one_pass_kernelI11Bf16IOFp16WLi128ELi96ELi768EEv26Group_norm_nhwc_fwd_params,"a",@progbits
	.sectionflags	@""
	.align	4
.nv.constant0._Z35group_norm_nhwc_fwd_one_pass_kernelI11Bf16IOFp16WLi128ELi96ELi768EEv26Group_norm_nhwc_fwd_params:
	.zero		688


//--------------------- .nv.constant0._Z35group_norm_nhwc_fwd_one_pass_kernelI11Bf16IOFp16WLi256ELi96ELi768EEv26Group_norm_nhwc_fwd_params --------------------------
	.section	.nv.constant0._Z35group_norm_nhwc_fwd_one_pass_kernelI11Bf16IOFp16WLi256ELi96ELi768EEv26Group_norm_nhwc_fwd_params,"a",@progbits
	.sectionflags	@""
	.align	4
.nv.constant0._Z35group_norm_nhwc_fwd_one_pass_kernelI11Bf16IOFp16WLi256ELi96ELi768EEv26Group_norm_nhwc_fwd_params:
	.zero		688


//--------------------- .nv.constant0._Z35group_norm_nhwc_fwd_one_pass_kernelI11Bf16IOFp16WLi512ELi96ELi768EEv26Group_norm_nhwc_fwd_params --------------------------
	.section	.nv.constant0._Z35group_norm_nhwc_fwd_one_pass_kernelI11Bf16IOFp16WLi512ELi96ELi768EEv26Group_norm_nhwc_fwd_params,"a",@progbits
	.sectionflags	@""
	.align	4
.nv.constant0._Z35group_norm_nhwc_fwd_one_pass_kernelI11Bf16IOFp16WLi512ELi96ELi768EEv26Group_norm_nhwc_fwd_params:
	.zero		688


//--------------------- .nv.constant0._Z35group_norm_nhwc_fwd_one_pass_kernelI11Fp16IOFp32WLi64ELi96ELi768EEv26Group_norm_nhwc_fwd_params --------------------------
	.section	.nv.constant0._Z35group_norm_nhwc_fwd_one_pass_kernelI11Fp16IOFp32WLi64ELi96ELi768EEv26Group_norm_nhwc_fwd_params,"a",@progbits
	.sectionflags	@""
	.align	4
.nv.constant0._Z35group_norm_nhwc_fwd_one_pass_kernelI11Fp16IOFp32WLi64ELi96ELi768EEv26Group_norm_nhwc_fwd_params:
	.zero		688


//--------------------- .nv.constant0._Z35group_norm_nhwc_fwd_one_pass_kernelI11Fp16IOFp32WLi128ELi96ELi768EEv26Group_norm_nhwc_fwd_params --------------------------
	.section	.nv.constant0._Z35group_norm_nhwc_fwd_one_pass_kernelI11Fp16IOFp32WLi128ELi96ELi768EEv26Group_norm_nhwc_fwd_params,"a",@progbits
	.sectionflags	@""
	.align	4
.nv.constant0._Z35group_norm_nhwc_fwd_one_pass_kernelI11Fp16IOFp32WLi128ELi96ELi768EEv26Group_norm_nhwc_fwd_params:
	.zero		688


//--------------------- .nv.constant0._Z35group_norm_nhwc_fwd_one_pass_kernelI11Fp16IOFp32WLi256ELi96ELi768EEv26Group_norm_nhwc_fwd_params --------------------------
	.section	.nv.constant0._Z35group_norm_nhwc_fwd_one_pass_kernelI11Fp16IOFp32WLi256ELi96ELi768EEv26Group_norm_nhwc_fwd_params,"a",@progbits
	.sectionflags	@""
	.align	4
.nv.constant0._Z35group_norm_nhwc_fwd_one_pass_kernelI11Fp16IOFp32WLi256ELi96ELi768EEv26Group_norm_nhwc_fwd_params:
	.zero		688


//--------------------- .nv.constant0._Z35group_norm_nhwc_fwd_one_pass_kernelI11Fp16IOFp32WLi512ELi96ELi768EEv26Group_norm_nhwc_fwd_params --------------------------
	.section	.nv.constant0._Z35group_norm_nhwc_fwd_one_pass_kernelI11Fp16IOFp32WLi512ELi96ELi768EEv26Group_norm_nhwc_fwd_params,"a",@progbits
	.sectionflags	@""
	.align	4
.nv.constant0._Z35group_norm_nhwc_fwd_one_pass_kernelI11Fp16IOFp32WLi512ELi96ELi768EEv26Group_norm_nhwc_fwd_params:
	.zero		688


//--------------------- .nv.constant0._Z35group_norm_nhwc_fwd_one_pass_kernelI11Fp16IOBf16WLi64ELi96ELi768EEv26Group_norm_nhwc_fwd_params --------------------------
	.section	.nv.constant0._Z35group_norm_nhwc_fwd_one_pass_kernelI11Fp16IOBf16WLi64ELi96ELi768EEv26Group_norm_nhwc_fwd_params,"a",@progbits
	.sectionflags	@""
	.align	4
.nv.constant0._Z35group_norm_nhwc_fwd_one_pass_kernelI11Fp16IOBf16WLi64ELi96ELi768EEv26Group_norm_nhwc_fwd_params:
	.zero		688


//--------------------- .nv.constant0._Z35group_norm_nhwc_fwd_one_pass_kernelI11Fp16IOBf16WLi128ELi96ELi768EEv26Group_norm_nhwc_fwd_params --------------------------
	.section	.nv.constant0._Z35group_norm_nhwc_fwd_one_pass_kernelI11Fp16IOBf16WLi128ELi96ELi768EEv26Group_norm_nhwc_fwd_params,"a",@progbits
	.sectionflags	@""
	.align	4
.nv.constant0._Z35group_norm_nhwc_fwd_one_pass_kernelI11Fp16IOBf16WLi128ELi96ELi768EEv26Group_norm_nhwc_fwd_params:
	.zero		688


//--------------------- .nv.constant0._Z35group_norm_nhwc_fwd_one_pass_kernelI11Fp16IOBf16WLi256ELi96ELi768EEv26Group_norm_nhwc_fwd_params --------------------------
	.section	.nv.constant0._Z35group_norm_nhwc_fwd_one_pass_kernelI11Fp16IOBf16WLi256ELi96ELi768EEv26Group_norm_nhwc_fwd_params,"a",@progbits
	.sectionflags	@""
	.align	4
.nv.constant0._Z35group_norm_nhwc_fwd_one_pass_kernelI11Fp16IOBf16WLi256ELi96ELi768EEv26Group_norm_nhwc_fwd_params:
	.zero		688


//--------------------- .nv.constant0._Z35group_norm_nhwc_fwd_one_pass_kernelI11Fp16IOBf16WLi512ELi96ELi768EEv26Group_norm_nhwc_fwd_params --------------------------
	.section	.nv.constant0._Z35group_norm_nhwc_fwd_one_pass_kernelI11Fp16IOBf16WLi512ELi96ELi768EEv26Group_norm_nhwc_fwd_params,"a",@progbits
	.sectionflags	@""
	.align	4
.nv.constant0._Z35group_norm_nhwc_fwd_one_pass_kernelI11Fp16IOBf16WLi512ELi96ELi768EEv26Group_norm_nhwc_fwd_params:
	.zero		688


//--------------------- .nv.constant0._Z35group_norm_nhwc_fwd_one_pass_kernelI11Fp16IOFp16WLi64ELi96ELi768EEv26Group_norm_nhwc_fwd_params --------------------------
	.section	.nv.constant0._Z35group_norm_nhwc_fwd_one_pass_kernelI11Fp16IOFp16WLi64ELi96ELi768EEv26Group_norm_nhwc_fwd_params,"a",@progbits
	.sectionflags	@""
	.align	4
.nv.constant0._Z35group_norm_nhwc_fwd_one_pass_kernelI11Fp16IOFp16WLi64ELi96ELi768EEv26Group_norm_nhwc_fwd_params:
	.zero		688


//--------------------- .nv.constant0._Z35group_norm_nhwc_fwd_one_pass_kernelI11Fp16IOFp16WLi128ELi96ELi768EEv26Group_norm_nhwc_fwd_params --------------------------
	.section	.nv.constant0._Z35group_norm_nhwc_fwd_one_pass_kernelI11Fp16IOFp16WLi128ELi96ELi768EEv26Group_norm_nhwc_fwd_params,"a",@progbits
	.sectionflags	@""
	.align	4
.nv.constant0._Z35group_norm_nhwc_fwd_one_pass_kernelI11Fp16IOFp16WLi128ELi96ELi768EEv26Group_norm_nhwc_fwd_params:
	.zero		688


//--------------------- .nv.constant0._Z35group_norm_nhwc_fwd_one_pass_kernelI11Fp16IOFp16WLi256ELi96ELi768EEv26Group_norm_nhwc_fwd_params --------------------------
	.section	.nv.constant0._Z35group_norm_nhwc_fwd_one_pass_kernelI11Fp16IOFp16WLi256ELi96ELi768EEv26Group_norm_nhwc_fwd_params,"a",@progbits
	.sectionflags	@""
	.align	4
.nv.constant0._Z35group_norm_nhwc_fwd_one_pass_kernelI11Fp16IOFp16WLi256ELi96ELi768EEv26Group_norm_nhwc_fwd_params:
	.zero		688


//--------------------- .nv.constant0._Z35group_norm_nhwc_fwd_one_pass_kernelI11Fp16IOFp16WLi512ELi96ELi768EEv26Group_norm_nhwc_fwd_params --------------------------
	.section	.nv.constant0._Z35group_norm_nhwc_fwd_one_pass_kernelI11Fp16IOFp16WLi512ELi96ELi768EEv26Group_norm_nhwc_fwd_params,"a",@progbits
	.sectionflags	@""
	.align	4
.nv.constant0._Z35group_norm_nhwc_fwd_one_pass_kernelI11Fp16IOFp16WLi512ELi96ELi768EEv26Group_norm_nhwc_fwd_params:
	.zero		688


//--------------------- .nv.constant0._Z35group_norm_nhwc_fwd_one_pass_kernelI11Fp32IOFp32WLi64ELi96ELi768EEv26Group_norm_nhwc_fwd_params --------------------------
	.section	.nv.constant0._Z35group_norm_nhwc_fwd_one_pass_kernelI11Fp32IOFp32WLi64ELi96ELi768EEv26Group_norm_nhwc_fwd_params,"a",@progbits
	.sectionflags	@""
	.align	4
.nv.constant0._Z35group_norm_nhwc_fwd_one_pass_kernelI11Fp32IOFp32WLi64ELi96ELi768EEv26Group_norm_nhwc_fwd_params:
	.zero		688


//--------------------- .nv.constant0._Z35group_norm_nhwc_fwd_one_pass_kernelI11Fp32IOFp32WLi128ELi96ELi768EEv26Group_norm_nhwc_fwd_params --------------------------
	.section	.nv.constant0._Z35group_norm_nhwc_fwd_one_pass_kernelI11Fp32IOFp32WLi128ELi96ELi768EEv26Group_norm_nhwc_fwd_params,"a",@progbits
	.sectionflags	@""
	.align	4
.nv.constant0._Z35group_norm_nhwc_fwd_one_pass_kernelI11Fp32IOFp32WLi128ELi96ELi768EEv26Group_norm_nhwc_fwd_params:
	.zero		688


//--------------------- .nv.constant0._Z35group_norm_nhwc_fwd_one_pass_kernelI11Fp32IOFp32WLi256ELi96ELi768EEv26Group_norm_nhwc_fwd_params --------------------------
	.section	.nv.constant0._Z35group_norm_nhwc_fwd_one_pass_kernelI11Fp32IOFp32WLi256ELi96ELi768EEv26Group_norm_nhwc_fwd_params,"a",@progbits
	.sectionflags	@""
	.align	4
.nv.constant0._Z35group_norm_nhwc_fwd_one_pass_kernelI11Fp32IOFp32WLi256ELi96ELi768EEv26Group_norm_nhwc_fwd_params:
	.zero		688


//--------------------- .nv.constant0._Z35group_norm_nhwc_fwd_one_pass_kernelI11Fp32IOFp32WLi512ELi96ELi768EEv26Group_norm_nhwc_fwd_params --------------------------
	.section	.nv.constant0._Z35group_norm_nhwc_fwd_one_pass_kernelI11Fp32IOFp32WLi512ELi96ELi768EEv26Group_norm_nhwc_fwd_params,"a",@progbits
	.sectionflags	@""
	.align	4
.nv.constant0._Z35group_norm_nhwc_fwd_one_pass_kernelI11Fp32IOFp32WLi512ELi96ELi768EEv26Group_norm_nhwc_fwd_params:
	.zero		688


//--------------------- .nv.constant0._Z35group_norm_nhwc_fwd_one_pass_kernelI11Fp32IOBf16WLi64ELi96ELi768EEv26Group_norm_nhwc_fwd_params --------------------------
	.section	.nv.constant0._Z35group_norm_nhwc_fwd_one_pass_kernelI11Fp32IOBf16WLi64ELi96ELi768EEv26Group_norm_nhwc_fwd_params,"a",@progbits
	.sectionflags	@""
	.align	4
.nv.constant0._Z35group_norm_nhwc_fwd_one_pass_kernelI11Fp32IOBf16WLi64ELi96ELi768EEv26Group_norm_nhwc_fwd_params:
	.zero		688


//--------------------- .nv.constant0._Z35group_norm_nhwc_fwd_one_pass_kernelI11Fp32IOBf16WLi128ELi96ELi768EEv26Group_norm_nhwc_fwd_params --------------------------
	.section	.nv.constant0._Z35group_norm_nhwc_fwd_one_pass_kernelI11Fp32IOBf16WLi128ELi96ELi768EEv26Group_norm_nhwc_fwd_params,"a",@progbits
	.sectionflags	@""
	.align	4
.nv.constant0._Z35group_norm_nhwc_fwd_one_pass_kernelI11Fp32IOBf16WLi128ELi96ELi768EEv26Group_norm_nhwc_fwd_params:
	.zero		688


//--------------------- .nv.constant0._Z35group_norm_nhwc_fwd_one_pass_kernelI11Fp32IOBf16WLi256ELi96ELi768EEv26Group_norm_nhwc_fwd_params --------------------------
	.section	.nv.constant0._Z35group_norm_nhwc_fwd_one_pass_kernelI11Fp32IOBf16WLi256ELi96ELi768EEv26Group_norm_nhwc_fwd_params,"a",@progbits
	.sectionflags	@""
	.align	4
.nv.constant0._Z35group_norm_nhwc_fwd_one_pass_kernelI11Fp32IOBf16WLi256ELi96ELi768EEv26Group_norm_nhwc_fwd_params:
	.zero		688


//--------------------- .nv.constant0._Z35group_norm_nhwc_fwd_one_pass_kernelI11Fp32IOBf16WLi512ELi96ELi768EEv26Group_norm_nhwc_fwd_params --------------------------
	.section	.nv.constant0._Z35group_norm_nhwc_fwd_one_pass_kernelI11Fp32IOBf16WLi512ELi96ELi768EEv26Group_norm_nhwc_fwd_params,"a",@progbits
	.sectionflags	@""
	.align	4
.nv.constant0._Z35group_norm_nhwc_fwd_one_pass_kernelI11Fp32IOBf16WLi512ELi96ELi768EEv26Group_norm_nhwc_fwd_params:
	.zero		688


//--------------------- .nv.constant0._Z35group_norm_nhwc_fwd_one_pass_kernelI11Fp32IOFp16WLi64ELi96ELi768EEv26Group_norm_nhwc_fwd_params --------------------------
	.section	.nv.constant0._Z35group_norm_nhwc_fwd_one_pass_kernelI11Fp32IOFp16WLi64ELi96ELi768EEv26Group_norm_nhwc_fwd_params,"a",@progbits
	.sectionflags	@""
	.align	4
.nv.constant0._Z35group_norm_nhwc_fwd_one_pass_kernelI11Fp32IOFp16WLi64ELi96ELi768EEv26Group_norm_nhwc_fwd_params:
	.zero		688


//--------------------- .nv.constant0._Z35group_norm_nhwc_fwd_one_pass_kernelI11Fp32IOFp16WLi128ELi96ELi768EEv26Group_norm_nhwc_fwd_params --------------------------
	.section	.nv.constant0._Z35group_norm_nhwc_fwd_one_pass_kernelI11Fp32IOFp16WLi128ELi96ELi768EEv26Group_norm_nhwc_fwd_params,"a",@progbits
	.sectionflags	@""
	.align	4
.nv.constant0._Z35group_norm_nhwc_fwd_one_pass_kernelI11Fp32IOFp16WLi128ELi96ELi768EEv26Group_norm_nhwc_fwd_params:
	.zero		688


//--------------------- .nv.constant0._Z35group_norm_nhwc_fwd_one_pass_kernelI11Fp32IOFp16WLi256ELi96ELi768EEv26Group_norm_nhwc_fwd_params --------------------------
	.section	.nv.constant0._Z35group_norm_nhwc_fwd_one_pass_kernelI11Fp32IOFp16WLi256ELi96ELi768EEv26Group_norm_nhwc_fwd_params,"a",@progbits
	.sectionflags	@""
	.align	4
.nv.constant0._Z35group_norm_nhwc_fwd_one_pass_kernelI11Fp32IOFp16WLi256ELi96ELi768EEv26Group_norm_nhwc_fwd_params:
	.zero		688


//--------------------- .nv.constant0._Z35group_norm_nhwc_fwd_one_pass_kernelI11Fp32IOFp16WLi512ELi96ELi768EEv26Group_norm_nhwc_fwd_params --------------------------
	.section	.nv.constant0._Z35group_norm_nhwc_fwd_one_pass_kernelI11Fp32IOFp16WLi512ELi96ELi768EEv26Group_norm_nhwc_fwd_params,"a",@progbits
	.sectionflags	@""
	.align	4
.nv.constant0._Z35group_norm_nhwc_fwd_one_pass_kernelI11Fp32IOFp16WLi512ELi96ELi768EEv26Group_norm_nhwc_fwd_params:
	.zero		688


//--------------------- SYMBOLS --------------------------

	.type		.nv.reservedSmem.offset0,@object
	.size		.nv.reservedSmem.offset0,0x4
